	.target	sm_90a

	.elftype	@"ET_EXEC"


//--------------------- .note.nv.tkinfo           --------------------------
	.section	.note.nv.tkinfo,"",@"SHT_NOTE"
	.sectionflags	@"SHF_NOTE_NV_TKINFO"
	.tkinfo
        /*0018*/ 	.word	0x00000002
        /*0030*/ 	.string	""
        /*0030*/ 	.string	"ptxas"
        /*0030*/ 	.string	"Cuda compilation tools, release 13.0, V13.0.88"
        /*0030*/ 	.string	"Build cuda_13.0.r13.0/compiler.36424714_0"
        /*0030*/ 	.string	"-arch sm_90a -m 64 "



//--------------------- .note.nv.cuinfo           --------------------------
	.section	.note.nv.cuinfo,"",@"SHT_NOTE"
	.sectionflags	@"SHF_NOTE_NV_CUINFO"
        /*0018*/ 	.short	0x0002
        /*001a*/ 	.short	0x005a
        /*001c*/ 	.short	0x0082
	.zero		2


//--------------------- .nv.info                  --------------------------
	.section	.nv.info,"",@"SHT_CUDA_INFO"
	.align	4


	//----- nvinfo : EIATTR_REGCOUNT
	.align		4
        /*0000*/ 	.byte	0x04, 0x2f
        /*0002*/ 	.short	(.L_1 - .L_0)
	.align		4
.L_0:
        /*0004*/ 	.word	index@(_ZN18transformer_engine49scaled_aligned_causal_masked_softmax_warp_forwardI6__halfS1_fLi4EEEvPT0_PKT_T1_iii)
        /*0008*/ 	.word	0x00000015


	//----- nvinfo : EIATTR_FRAME_SIZE
	.align		4
.L_1:
        /*000c*/ 	.byte	0x04, 0x11
        /*000e*/ 	.short	(.L_3 - .L_2)
	.align		4
.L_2:
        /*0010*/ 	.word	index@($__internal_21_$__cuda_sm3x_div_rn_noftz_f32_slowpath)
        /*0014*/ 	.word	0x00000000


	//----- nvinfo : EIATTR_FRAME_SIZE
	.align		4
.L_3:
        /*0018*/ 	.byte	0x04, 0x11
        /*001a*/ 	.short	(.L_5 - .L_4)
	.align		4
.L_4:
        /*001c*/ 	.word	index@(_ZN18transformer_engine49scaled_aligned_causal_masked_softmax_warp_forwardI6__halfS1_fLi4EEEvPT0_PKT_T1_iii)
        /*0020*/ 	.word	0x00000000


	//----- nvinfo : EIATTR_REGCOUNT
	.align		4
.L_5:
        /*0024*/ 	.byte	0x04, 0x2f
        /*0026*/ 	.short	(.L_7 - .L_6)
	.align		4
.L_6:
        /*0028*/ 	.word	index@(_ZN18transformer_engine49scaled_aligned_causal_masked_softmax_warp_forwardI6__halfS1_fLi5EEEvPT0_PKT_T1_iii)
        /*002c*/ 	.word	0x00000014


	//----- nvinfo : EIATTR_FRAME_SIZE
	.align		4
.L_7:
        /*0030*/ 	.byte	0x04, 0x11
        /*0032*/ 	.short	(.L_9 - .L_8)
	.align		4
.L_8:
        /*0034*/ 	.word	index@($__internal_20_$__cuda_sm3x_div_rn_noftz_f32_slowpath)
        /*0038*/ 	.word	0x00000000


	//----- nvinfo : EIATTR_FRAME_SIZE
	.align		4
.L_9:
        /*003c*/ 	.byte	0x04, 0x11
        /*003e*/ 	.short	(.L_11 - .L_10)
	.align		4
.L_10:
        /*0040*/ 	.word	index@(_ZN18transformer_engine49scaled_aligned_causal_masked_softmax_warp_forwardI6__halfS1_fLi5EEEvPT0_PKT_T1_iii)
        /*0044*/ 	.word	0x00000000


	//----- nvinfo : EIATTR_REGCOUNT
	.align		4
.L_11:
        /*0048*/ 	.byte	0x04, 0x2f
        /*004a*/ 	.short	(.L_13 - .L_12)
	.align		4
.L_12:
        /*004c*/ 	.word	index@(_ZN18transformer_engine49scaled_aligned_causal_masked_softmax_warp_forwardI6__halfS1_fLi6EEEvPT0_PKT_T1_iii)
        /*0050*/ 	.word	0x00000019


	//----- nvinfo : EIATTR_FRAME_SIZE
	.align		4
.L_13:
        /*0054*/ 	.byte	0x04, 0x11
        /*0056*/ 	.short	(.L_15 - .L_14)
	.align		4
.L_14:
        /*0058*/ 	.word	index@($__internal_19_$__cuda_sm3x_div_rn_noftz_f32_slowpath)
        /*005c*/ 	.word	0x00000000


	//----- nvinfo : EIATTR_FRAME_SIZE
	.align		4
.L_15:
        /*0060*/ 	.byte	0x04, 0x11
        /*0062*/ 	.short	(.L_17 - .L_16)
	.align		4
.L_16:
        /*0064*/ 	.word	index@(_ZN18transformer_engine49scaled_aligned_causal_masked_softmax_warp_forwardI6__halfS1_fLi6EEEvPT0_PKT_T1_iii)
        /*0068*/ 	.word	0x00000000


	//----- nvinfo : EIATTR_REGCOUNT
	.align		4
.L_17:
        /*006c*/ 	.byte	0x04, 0x2f
        /*006e*/ 	.short	(.L_19 - .L_18)
	.align		4
.L_18:
        /*0070*/ 	.word	index@(_ZN18transformer_engine49scaled_aligned_causal_masked_softmax_warp_forwardI6__halfS1_fLi7EEEvPT0_PKT_T1_iii)
        /*0074*/ 	.word	0x0000001f


	//----- nvinfo : EIATTR_FRAME_SIZE
	.align		4
.L_19:
        /*0078*/ 	.byte	0x04, 0x11
        /*007a*/ 	.short	(.L_21 - .L_20)
	.align		4
.L_20:
        /*007c*/ 	.word	index@($__internal_18_$__cuda_sm3x_div_rn_noftz_f32_slowpath)
        /*0080*/ 	.word	0x00000000


	//----- nvinfo : EIATTR_FRAME_SIZE
	.align		4
.L_21:
        /*0084*/ 	.byte	0x04, 0x11
        /*0086*/ 	.short	(.L_23 - .L_22)
	.align		4
.L_22:
        /*0088*/ 	.word	index@(_ZN18transformer_engine49scaled_aligned_causal_masked_softmax_warp_forwardI6__halfS1_fLi7EEEvPT0_PKT_T1_iii)
        /*008c*/ 	.word	0x00000000


	//----- nvinfo : EIATTR_REGCOUNT
	.align		4
.L_23:
        /*0090*/ 	.byte	0x04, 0x2f
        /*0092*/ 	.short	(.L_25 - .L_24)
	.align		4
.L_24:
        /*0094*/ 	.word	index@(_ZN18transformer_engine49scaled_aligned_causal_masked_softmax_warp_forwardI6__halfS1_fLi8EEEvPT0_PKT_T1_iii)
        /*0098*/ 	.word	0x0000001f


	//----- nvinfo : EIATTR_FRAME_SIZE
	.align		4
.L_25:
        /*009c*/ 	.byte	0x04, 0x11
        /*009e*/ 	.short	(.L_27 - .L_26)
	.align		4
.L_26:
        /*00a0*/ 	.word	index@($__internal_17_$__cuda_sm3x_div_rn_noftz_f32_slowpath)
        /*00a4*/ 	.word	0x00000000


	//----- nvinfo : EIATTR_FRAME_SIZE
	.align		4
.L_27:
        /*00a8*/ 	.byte	0x04, 0x11
        /*00aa*/ 	.short	(.L_29 - .L_28)
	.align		4
.L_28:
        /*00ac*/ 	.word	index@(_ZN18transformer_engine49scaled_aligned_causal_masked_softmax_warp_forwardI6__halfS1_fLi8EEEvPT0_PKT_T1_iii)
        /*00b0*/ 	.word	0x00000000


	//----- nvinfo : EIATTR_REGCOUNT
	.align		4
.L_29:
        /*00b4*/ 	.byte	0x04, 0x2f
        /*00b6*/ 	.short	(.L_31 - .L_30)
	.align		4
.L_30:
        /*00b8*/ 	.word	index@(_ZN18transformer_engine49scaled_aligned_causal_masked_softmax_warp_forwardI6__halfS1_fLi9EEEvPT0_PKT_T1_iii)
        /*00bc*/ 	.word	0x00000028


	//----- nvinfo : EIATTR_FRAME_SIZE
	.align		4
.L_31:
        /*00c0*/ 	.byte	0x04, 0x11
        /*00c2*/ 	.short	(.L_33 - .L_32)
	.align		4
.L_32:
        /*00c4*/ 	.word	index@($__internal_16_$__cuda_sm3x_div_rn_noftz_f32_slowpath)
        /*00c8*/ 	.word	0x00000000


	//----- nvinfo : EIATTR_FRAME_SIZE
	.align		4
.L_33:
        /*00cc*/ 	.byte	0x04, 0x11
        /*00ce*/ 	.short	(.L_35 - .L_34)
	.align		4
.L_34:
        /*00d0*/ 	.word	index@(_ZN18transformer_engine49scaled_aligned_causal_masked_softmax_warp_forwardI6__halfS1_fLi9EEEvPT0_PKT_T1_iii)
        /*00d4*/ 	.word	0x00000000


	//----- nvinfo : EIATTR_REGCOUNT
	.align		4
.L_35:
        /*00d8*/ 	.byte	0x04, 0x2f
        /*00da*/ 	.short	(.L_37 - .L_36)
	.align		4
.L_36:
        /*00dc*/ 	.word	index@(_ZN18transformer_engine49scaled_aligned_causal_masked_softmax_warp_forwardI6__halfS1_fLi10EEEvPT0_PKT_T1_iii)
        /*00e0*/ 	.word	0x00000033


	//----- nvinfo : EIATTR_FRAME_SIZE
	.align		4
.L_37:
        /*00e4*/ 	.byte	0x04, 0x11
        /*00e6*/ 	.short	(.L_39 - .L_38)
	.align		4
.L_38:
        /*00e8*/ 	.word	index@($__internal_15_$__cuda_sm3x_div_rn_noftz_f32_slowpath)
        /*00ec*/ 	.word	0x00000000


	//----- nvinfo : EIATTR_FRAME_SIZE
	.align		4
.L_39:
        /*00f0*/ 	.byte	0x04, 0x11
        /*00f2*/ 	.short	(.L_41 - .L_40)
	.align		4
.L_40:
        /*00f4*/ 	.word	index@(_ZN18transformer_engine49scaled_aligned_causal_masked_softmax_warp_forwardI6__halfS1_fLi10EEEvPT0_PKT_T1_iii)
        /*00f8*/ 	.word	0x00000000


	//----- nvinfo : EIATTR_REGCOUNT
	.align		4
.L_41:
        /*00fc*/ 	.byte	0x04, 0x2f
        /*00fe*/ 	.short	(.L_43 - .L_42)
	.align		4
.L_42:
        /*0100*/ 	.word	index@(_ZN18transformer_engine49scaled_aligned_causal_masked_softmax_warp_forwardI6__halfS1_fLi11EEEvPT0_PKT_T1_iii)
        /*0104*/ 	.word	0x00000052


	//----- nvinfo : EIATTR_FRAME_SIZE
	.align		4
.L_43:
        /*0108*/ 	.byte	0x04, 0x11
        /*010a*/ 	.short	(.L_45 - .L_44)
	.align		4
.L_44:
        /*010c*/ 	.word	index@($__internal_14_$__cuda_sm3x_div_rn_noftz_f32_slowpath)
        /*0110*/ 	.word	0x00000000


	//----- nvinfo : EIATTR_FRAME_SIZE
	.align		4
.L_45:
        /*0114*/ 	.byte	0x04, 0x11
        /*0116*/ 	.short	(.L_47 - .L_46)
	.align		4
.L_46:
        /*0118*/ 	.word	index@(_ZN18transformer_engine49scaled_aligned_causal_masked_softmax_warp_forwardI6__halfS1_fLi11EEEvPT0_PKT_T1_iii)
        /*011c*/ 	.word	0x00000000


	//----- nvinfo : EIATTR_REGCOUNT
	.align		4
.L_47:
        /*0120*/ 	.byte	0x04, 0x2f
        /*0122*/ 	.short	(.L_49 - .L_48)
	.align		4
.L_48:
        /*0124*/ 	.word	index@(_ZN18transformer_engine49scaled_aligned_causal_masked_softmax_warp_forwardI6__halfS1_fLi12EEEvPT0_PKT_T1_iii)
        /*0128*/ 	.word	0x000000a8


	//----- nvinfo : EIATTR_FRAME_SIZE
	.align		4
.L_49:
        /*012c*/ 	.byte	0x04, 0x11
        /*012e*/ 	.short	(.L_51 - .L_50)
	.align		4
.L_50:
        /*0130*/ 	.word	index@($__internal_13_$__cuda_sm3x_div_rn_noftz_f32_slowpath)
        /*0134*/ 	.word	0x00000000


	//----- nvinfo : EIATTR_FRAME_SIZE
	.align		4
.L_51:
        /*0138*/ 	.byte	0x04, 0x11
        /*013a*/ 	.short	(.L_53 - .L_52)
	.align		4
.L_52:
        /*013c*/ 	.word	index@(_ZN18transformer_engine49scaled_aligned_causal_masked_softmax_warp_forwardI6__halfS1_fLi12EEEvPT0_PKT_T1_iii)
        /*0140*/ 	.word	0x00000000


	//----- nvinfo : EIATTR_REGCOUNT
	.align		4
.L_53:
        /*0144*/ 	.byte	0x04, 0x2f
        /*0146*/ 	.short	(.L_55 - .L_54)
	.align		4
.L_54:
        /*0148*/ 	.word	index@(_ZN18transformer_engine49scaled_aligned_causal_masked_softmax_warp_forwardI6__halfS1_fLi13EEEvPT0_PKT_T1_iii)
        /*014c*/ 	.word	0x000000ff


	//----- nvinfo : EIATTR_FRAME_SIZE
	.align		4
.L_55:
        /*0150*/ 	.byte	0x04, 0x11
        /*0152*/ 	.short	(.L_57 - .L_56)
	.align		4
.L_56:
        /*0154*/ 	.word	index@($__internal_12_$__cuda_sm3x_div_rn_noftz_f32_slowpath)
        /*0158*/ 	.word	0x00000228


	//----- nvinfo : EIATTR_FRAME_SIZE
	.align		4
.L_57:
        /*015c*/ 	.byte	0x04, 0x11
        /*015e*/ 	.short	(.L_59 - .L_58)
	.align		4
.L_58:
        /*0160*/ 	.word	index@(_ZN18transformer_engine49scaled_aligned_causal_masked_softmax_warp_forwardI6__halfS1_fLi13EEEvPT0_PKT_T1_iii)
        /*0164*/ 	.word	0x00000228


	//----- nvinfo : EIATTR_REGCOUNT
	.align		4
.L_59:
        /*0168*/ 	.byte	0x04, 0x2f
        /*016a*/ 	.short	(.L_61 - .L_60)
	.align		4
.L_60:
        /*016c*/ 	.word	index@(_ZN18transformer_engine49scaled_aligned_causal_masked_softmax_warp_forwardI6__halfS1_fLi14EEEvPT0_PKT_T1_iii)
        /*0170*/ 	.word	0x000000ff


	//----- nvinfo : EIATTR_FRAME_SIZE
	.align		4
.L_61:
        /*0174*/ 	.byte	0x04, 0x11
        /*0176*/ 	.short	(.L_63 - .L_62)
	.align		4
.L_62:
        /*0178*/ 	.word	index@($__internal_11_$__cuda_sm3x_div_rn_noftz_f32_slowpath)
        /*017c*/ 	.word	0x00000738


	//----- nvinfo : EIATTR_FRAME_SIZE
	.align		4
.L_63:
        /*0180*/ 	.byte	0x04, 0x11
        /*0182*/ 	.short	(.L_65 - .L_64)
	.align		4
.L_64:
        /*0184*/ 	.word	index@(_ZN18transformer_engine49scaled_aligned_causal_masked_softmax_warp_forwardI6__halfS1_fLi14EEEvPT0_PKT_T1_iii)
        /*0188*/ 	.word	0x00000738


	//----- nvinfo : EIATTR_REGCOUNT
	.align		4
.L_65:
        /*018c*/ 	.byte	0x04, 0x2f
        /*018e*/ 	.short	(.L_67 - .L_66)
	.align		4
.L_66:
        /*0190*/ 	.word	index@(_ZN18transformer_engine49scaled_aligned_causal_masked_softmax_warp_forwardI13__nv_bfloat16S1_fLi4EEEvPT0_PKT_T1_iii)
        /*0194*/ 	.word	0x00000015


	//----- nvinfo : EIATTR_FRAME_SIZE
	.align		4
.L_67:
        /*0198*/ 	.byte	0x04, 0x11
        /*019a*/ 	.short	(.L_69 - .L_68)
	.align		4
.L_68:
        /*019c*/ 	.word	index@($__internal_10_$__cuda_sm3x_div_rn_noftz_f32_slowpath)
        /*01a0*/ 	.word	0x00000000


	//----- nvinfo : EIATTR_FRAME_SIZE
	.align		4
.L_69:
        /*01a4*/ 	.byte	0x04, 0x11
        /*01a6*/ 	.short	(.L_71 - .L_70)
	.align		4
.L_70:
        /*01a8*/ 	.word	index@(_ZN18transformer_engine49scaled_aligned_causal_masked_softmax_warp_forwardI13__nv_bfloat16S1_fLi4EEEvPT0_PKT_T1_iii)
        /*01ac*/ 	.word	0x00000000


	//----- nvinfo : EIATTR_REGCOUNT
	.align		4
.L_71:
        /*01b0*/ 	.byte	0x04, 0x2f
        /*01b2*/ 	.short	(.L_73 - .L_72)
	.align		4
.L_72:
        /*01b4*/ 	.word	index@(_ZN18transformer_engine49scaled_aligned_causal_masked_softmax_warp_forwardI13__nv_bfloat16S1_fLi5EEEvPT0_PKT_T1_iii)
        /*01b8*/ 	.word	0x00000014


	//----- nvinfo : EIATTR_FRAME_SIZE
	.align		4
.L_73:
        /*01bc*/ 	.byte	0x04, 0x11
        /*01be*/ 	.short	(.L_75 - .L_74)
	.align		4
.L_74:
        /*01c0*/ 	.word	index@($__internal_9_$__cuda_sm3x_div_rn_noftz_f32_slowpath)
        /*01c4*/ 	.word	0x00000000


	//----- nvinfo : EIATTR_FRAME_SIZE
	.align		4
.L_75:
        /*01c8*/ 	.byte	0x04, 0x11
        /*01ca*/ 	.short	(.L_77 - .L_76)
	.align		4
.L_76:
        /*01cc*/ 	.word	index@(_ZN18transformer_engine49scaled_aligned_causal_masked_softmax_warp_forwardI13__nv_bfloat16S1_fLi5EEEvPT0_PKT_T1_iii)
        /*01d0*/ 	.word	0x00000000


	//----- nvinfo : EIATTR_REGCOUNT
	.align		4
.L_77:
        /*01d4*/ 	.byte	0x04, 0x2f
        /*01d6*/ 	.short	(.L_79 - .L_78)
	.align		4
.L_78:
        /*01d8*/ 	.word	index@(_ZN18transformer_engine49scaled_aligned_causal_masked_softmax_warp_forwardI13__nv_bfloat16S1_fLi6EEEvPT0_PKT_T1_iii)
        /*01dc*/ 	.word	0x00000019


	//----- nvinfo : EIATTR_FRAME_SIZE
	.align		4
.L_79:
        /*01e0*/ 	.byte	0x04, 0x11
        /*01e2*/ 	.short	(.L_81 - .L_80)
	.align		4
.L_80:
        /*01e4*/ 	.word	index@($__internal_8_$__cuda_sm3x_div_rn_noftz_f32_slowpath)
        /*01e8*/ 	.word	0x00000000


	//----- nvinfo : EIATTR_FRAME_SIZE
	.align		4
.L_81:
        /*01ec*/ 	.byte	0x04, 0x11
        /*01ee*/ 	.short	(.L_83 - .L_82)
	.align		4
.L_82:
        /*01f0*/ 	.word	index@(_ZN18transformer_engine49scaled_aligned_causal_masked_softmax_warp_forwardI13__nv_bfloat16S1_fLi6EEEvPT0_PKT_T1_iii)
        /*01f4*/ 	.word	0x00000000


	//----- nvinfo : EIATTR_REGCOUNT
	.align		4
.L_83:
        /*01f8*/ 	.byte	0x04, 0x2f
        /*01fa*/ 	.short	(.L_85 - .L_84)
	.align		4
.L_84:
        /*01fc*/ 	.word	index@(_ZN18transformer_engine49scaled_aligned_causal_masked_softmax_warp_forwardI13__nv_bfloat16S1_fLi7EEEvPT0_PKT_T1_iii)
        /*0200*/ 	.word	0x0000001f


	//----- nvinfo : EIATTR_FRAME_SIZE
	.align		4
.L_85:
        /*0204*/ 	.byte	0x04, 0x11
        /*0206*/ 	.short	(.L_87 - .L_86)
	.align		4
.L_86:
        /*0208*/ 	.word	index@($__internal_7_$__cuda_sm3x_div_rn_noftz_f32_slowpath)
        /*020c*/ 	.word	0x00000000


	//----- nvinfo : EIATTR_FRAME_SIZE
	.align		4
.L_87:
        /*0210*/ 	.byte	0x04, 0x11
        /*0212*/ 	.short	(.L_89 - .L_88)
	.align		4
.L_88:
        /*0214*/ 	.word	index@(_ZN18transformer_engine49scaled_aligned_causal_masked_softmax_warp_forwardI13__nv_bfloat16S1_fLi7EEEvPT0_PKT_T1_iii)
        /*0218*/ 	.word	0x00000000


	//----- nvinfo : EIATTR_REGCOUNT
	.align		4
.L_89:
        /*021c*/ 	.byte	0x04, 0x2f
        /*021e*/ 	.short	(.L_91 - .L_90)
	.align		4
.L_90:
        /*0220*/ 	.word	index@(_ZN18transformer_engine49scaled_aligned_causal_masked_softmax_warp_forwardI13__nv_bfloat16S1_fLi8EEEvPT0_PKT_T1_iii)
        /*0224*/ 	.word	0x0000001f


	//----- nvinfo : EIATTR_FRAME_SIZE
	.align		4
.L_91:
        /*0228*/ 	.byte	0x04, 0x11
        /*022a*/ 	.short	(.L_93 - .L_92)
	.align		4
.L_92:
        /*022c*/ 	.word	index@($__internal_6_$__cuda_sm3x_div_rn_noftz_f32_slowpath)
        /*0230*/ 	.word	0x00000000


	//----- nvinfo : EIATTR_FRAME_SIZE
	.align		4
.L_93:
        /*0234*/ 	.byte	0x04, 0x11
        /*0236*/ 	.short	(.L_95 - .L_94)
	.align		4
.L_94:
        /*0238*/ 	.word	index@(_ZN18transformer_engine49scaled_aligned_causal_masked_softmax_warp_forwardI13__nv_bfloat16S1_fLi8EEEvPT0_PKT_T1_iii)
        /*023c*/ 	.word	0x00000000


	//----- nvinfo : EIATTR_REGCOUNT
	.align		4
.L_95:
        /*0240*/ 	.byte	0x04, 0x2f
        /*0242*/ 	.short	(.L_97 - .L_96)
	.align		4
.L_96:
        /*0244*/ 	.word	index@(_ZN18transformer_engine49scaled_aligned_causal_masked_softmax_warp_forwardI13__nv_bfloat16S1_fLi9EEEvPT0_PKT_T1_iii)
        /*0248*/ 	.word	0x00000028


	//----- nvinfo : EIATTR_FRAME_SIZE
	.align		4
.L_97:
        /*024c*/ 	.byte	0x04, 0x11
        /*024e*/ 	.short	(.L_99 - .L_98)
	.align		4
.L_98:
        /*0250*/ 	.word	index@($__internal_5_$__cuda_sm3x_div_rn_noftz_f32_slowpath)
        /*0254*/ 	.word	0x00000000


	//----- nvinfo : EIATTR_FRAME_SIZE
	.align		4
.L_99:
        /*0258*/ 	.byte	0x04, 0x11
        /*025a*/ 	.short	(.L_101 - .L_100)
	.align		4
.L_100:
        /*025c*/ 	.word	index@(_ZN18transformer_engine49scaled_aligned_causal_masked_softmax_warp_forwardI13__nv_bfloat16S1_fLi9EEEvPT0_PKT_T1_iii)
        /*0260*/ 	.word	0x00000000


	//----- nvinfo : EIATTR_REGCOUNT
	.align		4
.L_101:
        /*0264*/ 	.byte	0x04, 0x2f
        /*0266*/ 	.short	(.L_103 - .L_102)
	.align		4
.L_102:
        /*0268*/ 	.word	index@(_ZN18transformer_engine49scaled_aligned_causal_masked_softmax_warp_forwardI13__nv_bfloat16S1_fLi10EEEvPT0_PKT_T1_iii)
        /*026c*/ 	.word	0x00000033


	//----- nvinfo : EIATTR_FRAME_SIZE
	.align		4
.L_103:
        /*0270*/ 	.byte	0x04, 0x11
        /*0272*/ 	.short	(.L_105 - .L_104)
	.align		4
.L_104:
        /*0274*/ 	.word	index@($__internal_4_$__cuda_sm3x_div_rn_noftz_f32_slowpath)
        /*0278*/ 	.word	0x00000000


	//----- nvinfo : EIATTR_FRAME_SIZE
	.align		4
.L_105:
        /*027c*/ 	.byte	0x04, 0x11
        /*027e*/ 	.short	(.L_107 - .L_106)
	.align		4
.L_106:
        /*0280*/ 	.word	index@(_ZN18transformer_engine49scaled_aligned_causal_masked_softmax_warp_forwardI13__nv_bfloat16S1_fLi10EEEvPT0_PKT_T1_iii)
        /*0284*/ 	.word	0x00000000


	//----- nvinfo : EIATTR_REGCOUNT
	.align		4
.L_107:
        /*0288*/ 	.byte	0x04, 0x2f
        /*028a*/ 	.short	(.L_109 - .L_108)
	.align		4
.L_108:
        /*028c*/ 	.word	index@(_ZN18transformer_engine49scaled_aligned_causal_masked_softmax_warp_forwardI13__nv_bfloat16S1_fLi11EEEvPT0_PKT_T1_iii)
        /*0290*/ 	.word	0x00000052


	//----- nvinfo : EIATTR_FRAME_SIZE
	.align		4
.L_109:
        /*0294*/ 	.byte	0x04, 0x11
        /*0296*/ 	.short	(.L_111 - .L_110)
	.align		4
.L_110:
        /*0298*/ 	.word	index@($__internal_3_$__cuda_sm3x_div_rn_noftz_f32_slowpath)
        /*029c*/ 	.word	0x00000000


	//----- nvinfo : EIATTR_FRAME_SIZE
	.align		4
.L_111:
        /*02a0*/ 	.byte	0x04, 0x11
        /*02a2*/ 	.short	(.L_113 - .L_112)
	.align		4
.L_112:
        /*02a4*/ 	.word	index@(_ZN18transformer_engine49scaled_aligned_causal_masked_softmax_warp_forwardI13__nv_bfloat16S1_fLi11EEEvPT0_PKT_T1_iii)
        /*02a8*/ 	.word	0x00000000


	//----- nvinfo : EIATTR_REGCOUNT
	.align		4
.L_113:
        /*02ac*/ 	.byte	0x04, 0x2f
        /*02ae*/ 	.short	(.L_115 - .L_114)
	.align		4
.L_114:
        /*02b0*/ 	.word	index@(_ZN18transformer_engine49scaled_aligned_causal_masked_softmax_warp_forwardI13__nv_bfloat16S1_fLi12EEEvPT0_PKT_T1_iii)
        /*02b4*/ 	.word	0x000000a8


	//----- nvinfo : EIATTR_FRAME_SIZE
	.align		4
.L_115:
        /*02b8*/ 	.byte	0x04, 0x11
        /*02ba*/ 	.short	(.L_117 - .L_116)
	.align		4
.L_116:
        /*02bc*/ 	.word	index@($__internal_2_$__cuda_sm3x_div_rn_noftz_f32_slowpath)
        /*02c0*/ 	.word	0x00000000


	//----- nvinfo : EIATTR_FRAME_SIZE
	.align		4
.L_117:
        /*02c4*/ 	.byte	0x04, 0x11
        /*02c6*/ 	.short	(.L_119 - .L_118)
	.align		4
.L_118:
        /*02c8*/ 	.word	index@(_ZN18transformer_engine49scaled_aligned_causal_masked_softmax_warp_forwardI13__nv_bfloat16S1_fLi12EEEvPT0_PKT_T1_iii)
        /*02cc*/ 	.word	0x00000000


	//----- nvinfo : EIATTR_REGCOUNT
	.align		4
.L_119:
        /*02d0*/ 	.byte	0x04, 0x2f
        /*02d2*/ 	.short	(.L_121 - .L_120)
	.align		4
.L_120:
        /*02d4*/ 	.word	index@(_ZN18transformer_engine49scaled_aligned_causal_masked_softmax_warp_forwardI13__nv_bfloat16S1_fLi13EEEvPT0_PKT_T1_iii)
        /*02d8*/ 	.word	0x000000ff


	//----- nvinfo : EIATTR_FRAME_SIZE
	.align		4
.L_121:
        /*02dc*/ 	.byte	0x04, 0x11
        /*02de*/ 	.short	(.L_123 - .L_122)
	.align		4
.L_122:
        /*02e0*/ 	.word	index@($__internal_1_$__cuda_sm3x_div_rn_noftz_f32_slowpath)
        /*02e4*/ 	.word	0x00000228


	//----- nvinfo : EIATTR_FRAME_SIZE
	.align		4
.L_123:
        /*02e8*/ 	.byte	0x04, 0x11
        /*02ea*/ 	.short	(.L_125 - .L_124)
	.align		4
.L_124:
        /*02ec*/ 	.word	index@(_ZN18transformer_engine49scaled_aligned_causal_masked_softmax_warp_forwardI13__nv_bfloat16S1_fLi13EEEvPT0_PKT_T1_iii)
        /*02f0*/ 	.word	0x00000228


	//----- nvinfo : EIATTR_REGCOUNT
	.align		4
.L_125:
        /*02f4*/ 	.byte	0x04, 0x2f
        /*02f6*/ 	.short	(.L_127 - .L_126)
	.align		4
.L_126:
        /*02f8*/ 	.word	index@(_ZN18transformer_engine49scaled_aligned_causal_masked_softmax_warp_forwardI13__nv_bfloat16S1_fLi14EEEvPT0_PKT_T1_iii)
        /*02fc*/ 	.word	0x000000ff


	//----- nvinfo : EIATTR_FRAME_SIZE
	.align		4
.L_127:
        /*0300*/ 	.byte	0x04, 0x11
        /*0302*/ 	.short	(.L_129 - .L_128)
	.align		4
.L_128:
        /*0304*/ 	.word	index@($__internal_0_$__cuda_sm3x_div_rn_noftz_f32_slowpath)
        /*0308*/ 	.word	0x00000738


	//----- nvinfo : EIATTR_FRAME_SIZE
	.align		4
.L_129:
        /*030c*/ 	.byte	0x04, 0x11
        /*030e*/ 	.short	(.L_131 - .L_130)
	.align		4
.L_130:
        /*0310*/ 	.word	index@(_ZN18transformer_engine49scaled_aligned_causal_masked_softmax_warp_forwardI13__nv_bfloat16S1_fLi14EEEvPT0_PKT_T1_iii)
        /*0314*/ 	.word	0x00000738


	//----- nvinfo : EIATTR_REGCOUNT
	.align		4
.L_131:
        /*0318*/ 	.byte	0x04, 0x2f
        /*031a*/ 	.short	(.L_133 - .L_132)
	.align		4
.L_132:
        /*031c*/ 	.word	index@(_ZN18transformer_engine50scaled_aligned_causal_masked_softmax_warp_backwardI6__halfS1_fLi4EEEvPT0_PKT_S6_T1_iii)
        /*0320*/ 	.word	0x00000018


	//----- nvinfo : EIATTR_FRAME_SIZE
	.align		4
.L_133:
        /*0324*/ 	.byte	0x04, 0x11
        /*0326*/ 	.short	(.L_135 - .L_134)
	.align		4
.L_134:
        /*0328*/ 	.word	index@(_ZN18transformer_engine50scaled_aligned_causal_masked_softmax_warp_backwardI6__halfS1_fLi4EEEvPT0_PKT_S6_T1_iii)
        /*032c*/ 	.word	0x00000000


	//----- nvinfo : EIATTR_REGCOUNT
	.align		4
.L_135:
        /*0330*/ 	.byte	0x04, 0x2f
        /*0332*/ 	.short	(.L_137 - .L_136)
	.align		4
.L_136:
        /*0334*/ 	.word	index@(_ZN18transformer_engine50scaled_aligned_causal_masked_softmax_warp_backwardI6__halfS1_fLi5EEEvPT0_PKT_S6_T1_iii)
        /*0338*/ 	.word	0x00000016


	//----- nvinfo : EIATTR_FRAME_SIZE
	.align		4
.L_137:
        /*033c*/ 	.byte	0x04, 0x11
        /*033e*/ 	.short	(.L_139 - .L_138)
	.align		4
.L_138:
        /*0340*/ 	.word	index@(_ZN18transformer_engine50scaled_aligned_causal_masked_softmax_warp_backwardI6__halfS1_fLi5EEEvPT0_PKT_S6_T1_iii)
        /*0344*/ 	.word	0x00000000


	//----- nvinfo : EIATTR_REGCOUNT
	.align		4
.L_139:
        /*0348*/ 	.byte	0x04, 0x2f
        /*034a*/ 	.short	(.L_141 - .L_140)
	.align		4
.L_140:
        /*034c*/ 	.word	index@(_ZN18transformer_engine50scaled_aligned_causal_masked_softmax_warp_backwardI6__halfS1_fLi6EEEvPT0_PKT_S6_T1_iii)
        /*0350*/ 	.word	0x00000020


	//----- nvinfo : EIATTR_FRAME_SIZE
	.align		4
.L_141:
        /*0354*/ 	.byte	0x04, 0x11
        /*0356*/ 	.short	(.L_143 - .L_142)
	.align		4
.L_142:
        /*0358*/ 	.word	index@(_ZN18transformer_engine50scaled_aligned_causal_masked_softmax_warp_backwardI6__halfS1_fLi6EEEvPT0_PKT_S6_T1_iii)
        /*035c*/ 	.word	0x00000000


	//----- nvinfo : EIATTR_REGCOUNT
	.align		4
.L_143:
        /*0360*/ 	.byte	0x04, 0x2f
        /*0362*/ 	.short	(.L_145 - .L_144)
	.align		4
.L_144:
        /*0364*/ 	.word	index@(_ZN18transformer_engine50scaled_aligned_causal_masked_softmax_warp_backwardI6__halfS1_fLi7EEEvPT0_PKT_S6_T1_iii)
        /*0368*/ 	.word	0x00000020


	//----- nvinfo : EIATTR_FRAME_SIZE
	.align		4
.L_145:
        /*036c*/ 	.byte	0x04, 0x11
        /*036e*/ 	.short	(.L_147 - .L_146)
	.align		4
.L_146:
        /*0370*/ 	.word	index@(_ZN18transformer_engine50scaled_aligned_causal_masked_softmax_warp_backwardI6__halfS1_fLi7EEEvPT0_PKT_S6_T1_iii)
        /*0374*/ 	.word	0x00000000


	//----- nvinfo : EIATTR_REGCOUNT
	.align		4
.L_147:
        /*0378*/ 	.byte	0x04, 0x2f
        /*037a*/ 	.short	(.L_149 - .L_148)
	.align		4
.L_148:
        /*037c*/ 	.word	index@(_ZN18transformer_engine50scaled_aligned_causal_masked_softmax_warp_backwardI6__halfS1_fLi8EEEvPT0_PKT_S6_T1_iii)
        /*0380*/ 	.word	0x0000001e


	//----- nvinfo : EIATTR_FRAME_SIZE
	.align		4
.L_149:
        /*0384*/ 	.byte	0x04, 0x11
        /*0386*/ 	.short	(.L_151 - .L_150)
	.align		4
.L_150:
        /*0388*/ 	.word	index@(_ZN18transformer_engine50scaled_aligned_causal_masked_softmax_warp_backwardI6__halfS1_fLi8EEEvPT0_PKT_S6_T1_iii)
        /*038c*/ 	.word	0x00000000


	//----- nvinfo : EIATTR_REGCOUNT
	.align		4
.L_151:
        /*0390*/ 	.byte	0x04, 0x2f
        /*0392*/ 	.short	(.L_153 - .L_152)
	.align		4
.L_152:
        /*0394*/ 	.word	index@(_ZN18transformer_engine50scaled_aligned_causal_masked_softmax_warp_backwardI6__halfS1_fLi9EEEvPT0_PKT_S6_T1_iii)
        /*0398*/ 	.word	0x00000030


	//----- nvinfo : EIATTR_FRAME_SIZE
	.align		4
.L_153:
        /*039c*/ 	.byte	0x04, 0x11
        /*039e*/ 	.short	(.L_155 - .L_154)
	.align		4
.L_154:
        /*03a0*/ 	.word	index@(_ZN18transformer_engine50scaled_aligned_causal_masked_softmax_warp_backwardI6__halfS1_fLi9EEEvPT0_PKT_S6_T1_iii)
        /*03a4*/ 	.word	0x00000000


	//----- nvinfo : EIATTR_REGCOUNT
	.align		4
.L_155:
        /*03a8*/ 	.byte	0x04, 0x2f
        /*03aa*/ 	.short	(.L_157 - .L_156)
	.align		4
.L_156:
        /*03ac*/ 	.word	index@(_ZN18transformer_engine50scaled_aligned_causal_masked_softmax_warp_backwardI6__halfS1_fLi10EEEvPT0_PKT_S6_T1_iii)
        /*03b0*/ 	.word	0x00000050


	//----- nvinfo : EIATTR_FRAME_SIZE
	.align		4
.L_157:
        /*03b4*/ 	.byte	0x04, 0x11
        /*03b6*/ 	.short	(.L_159 - .L_158)
	.align		4
.L_158:
        /*03b8*/ 	.word	index@(_ZN18transformer_engine50scaled_aligned_causal_masked_softmax_warp_backwardI6__halfS1_fLi10EEEvPT0_PKT_S6_T1_iii)
        /*03bc*/ 	.word	0x00000000


	//----- nvinfo : EIATTR_REGCOUNT
	.align		4
.L_159:
        /*03c0*/ 	.byte	0x04, 0x2f
        /*03c2*/ 	.short	(.L_161 - .L_160)
	.align		4
.L_160:
        /*03c4*/ 	.word	index@(_ZN18transformer_engine50scaled_aligned_causal_masked_softmax_warp_backwardI6__halfS1_fLi11EEEvPT0_PKT_S6_T1_iii)
        /*03c8*/ 	.word	0x00000094


	//----- nvinfo : EIATTR_FRAME_SIZE
	.align		4
.L_161:
        /*03cc*/ 	.byte	0x04, 0x11
        /*03ce*/ 	.short	(.L_163 - .L_162)
	.align		4
.L_162:
        /*03d0*/ 	.word	index@(_ZN18transformer_engine50scaled_aligned_causal_masked_softmax_warp_backwardI6__halfS1_fLi11EEEvPT0_PKT_S6_T1_iii)
        /*03d4*/ 	.word	0x00000000


	//----- nvinfo : EIATTR_REGCOUNT
	.align		4
.L_163:
        /*03d8*/ 	.byte	0x04, 0x2f
        /*03da*/ 	.short	(.L_165 - .L_164)
	.align		4
.L_164:
        /*03dc*/ 	.word	index@(_ZN18transformer_engine50scaled_aligned_causal_masked_softmax_warp_backwardI6__halfS1_fLi12EEEvPT0_PKT_S6_T1_iii)
        /*03e0*/ 	.word	0x000000ff


	//----- nvinfo : EIATTR_FRAME_SIZE
	.align		4
.L_165:
        /*03e4*/ 	.byte	0x04, 0x11
        /*03e6*/ 	.short	(.L_167 - .L_166)
	.align		4
.L_166:
        /*03e8*/ 	.word	index@(_ZN18transformer_engine50scaled_aligned_causal_masked_softmax_warp_backwardI6__halfS1_fLi12EEEvPT0_PKT_S6_T1_iii)
        /*03ec*/ 	.word	0x00000050


	//----- nvinfo : EIATTR_REGCOUNT
	.align		4
.L_167:
        /*03f0*/ 	.byte	0x04, 0x2f
        /*03f2*/ 	.short	(.L_169 - .L_168)
	.align		4
.L_168:
        /*03f4*/ 	.word	index@(_ZN18transformer_engine50scaled_aligned_causal_masked_softmax_warp_backwardI6__halfS1_fLi13EEEvPT0_PKT_S6_T1_iii)
        /*03f8*/ 	.word	0x000000ff


	//----- nvinfo : EIATTR_FRAME_SIZE
	.align		4
.L_169:
        /*03fc*/ 	.byte	0x04, 0x11
        /*03fe*/ 	.short	(.L_171 - .L_170)
	.align		4
.L_170:
        /*0400*/ 	.word	index@(_ZN18transformer_engine50scaled_aligned_causal_masked_softmax_warp_backwardI6__halfS1_fLi13EEEvPT0_PKT_S6_T1_iii)
        /*0404*/ 	.word	0x00000480


	//----- nvinfo : EIATTR_REGCOUNT
	.align		4
.L_171:
        /*0408*/ 	.byte	0x04, 0x2f
        /*040a*/ 	.short	(.L_173 - .L_172)
	.align		4
.L_172:
        /*040c*/ 	.word	index@(_ZN18transformer_engine50scaled_aligned_causal_masked_softmax_warp_backwardI6__halfS1_fLi14EEEvPT0_PKT_S6_T1_iii)
        /*0410*/ 	.word	0x000000ff


	//----- nvinfo : EIATTR_FRAME_SIZE
	.align		4
.L_173:
        /*0414*/ 	.byte	0x04, 0x11
        /*0416*/ 	.short	(.L_175 - .L_174)
	.align		4
.L_174:
        /*0418*/ 	.word	index@(_ZN18transformer_engine50scaled_aligned_causal_masked_softmax_warp_backwardI6__halfS1_fLi14EEEvPT0_PKT_S6_T1_iii)
        /*041c*/ 	.word	0x00000c88


	//----- nvinfo : EIATTR_REGCOUNT
	.align		4
.L_175:
        /*0420*/ 	.byte	0x04, 0x2f
        /*0422*/ 	.short	(.L_177 - .L_176)
	.align		4
.L_176:
        /*0424*/ 	.word	index@(_ZN18transformer_engine50scaled_aligned_causal_masked_softmax_warp_backwardI13__nv_bfloat16S1_fLi4EEEvPT0_PKT_S6_T1_iii)
        /*0428*/ 	.word	0x00000018


	//----- nvinfo : EIATTR_FRAME_SIZE
	.align		4
.L_177:
        /*042c*/ 	.byte	0x04, 0x11
        /*042e*/ 	.short	(.L_179 - .L_178)
	.align		4
.L_178:
        /*0430*/ 	.word	index@(_ZN18transformer_engine50scaled_aligned_causal_masked_softmax_warp_backwardI13__nv_bfloat16S1_fLi4EEEvPT0_PKT_S6_T1_iii)
        /*0434*/ 	.word	0x00000000


	//----- nvinfo : EIATTR_REGCOUNT
	.align		4
.L_179:
        /*0438*/ 	.byte	0x04, 0x2f
        /*043a*/ 	.short	(.L_181 - .L_180)
	.align		4
.L_180:
        /*043c*/ 	.word	index@(_ZN18transformer_engine50scaled_aligned_causal_masked_softmax_warp_backwardI13__nv_bfloat16S1_fLi5EEEvPT0_PKT_S6_T1_iii)
        /*0440*/ 	.word	0x00000016


	//----- nvinfo : EIATTR_FRAME_SIZE
	.align		4
.L_181:
        /*0444*/ 	.byte	0x04, 0x11
        /*0446*/ 	.short	(.L_183 - .L_182)
	.align		4
.L_182:
        /*0448*/ 	.word	index@(_ZN18transformer_engine50scaled_aligned_causal_masked_softmax_warp_backwardI13__nv_bfloat16S1_fLi5EEEvPT0_PKT_S6_T1_iii)
        /*044c*/ 	.word	0x00000000


	//----- nvinfo : EIATTR_REGCOUNT
	.align		4
.L_183:
        /*0450*/ 	.byte	0x04, 0x2f
        /*0452*/ 	.short	(.L_185 - .L_184)
	.align		4
.L_184:
        /*0454*/ 	.word	index@(_ZN18transformer_engine50scaled_aligned_causal_masked_softmax_warp_backwardI13__nv_bfloat16S1_fLi6EEEvPT0_PKT_S6_T1_iii)
        /*0458*/ 	.word	0x00000020


	//----- nvinfo : EIATTR_FRAME_SIZE
	.align		4
.L_185:
        /*045c*/ 	.byte	0x04, 0x11
        /*045e*/ 	.short	(.L_187 - .L_186)
	.align		4
.L_186:
        /*0460*/ 	.word	index@(_ZN18transformer_engine50scaled_aligned_causal_masked_softmax_warp_backwardI13__nv_bfloat16S1_fLi6EEEvPT0_PKT_S6_T1_iii)
        /*0464*/ 	.word	0x00000000


	//----- nvinfo : EIATTR_REGCOUNT
	.align		4
.L_187:
        /*0468*/ 	.byte	0x04, 0x2f
        /*046a*/ 	.short	(.L_189 - .L_188)
	.align		4
.L_188:
        /*046c*/ 	.word	index@(_ZN18transformer_engine50scaled_aligned_causal_masked_softmax_warp_backwardI13__nv_bfloat16S1_fLi7EEEvPT0_PKT_S6_T1_iii)
        /*0470*/ 	.word	0x00000020


	//----- nvinfo : EIATTR_FRAME_SIZE
	.align		4
.L_189:
        /*0474*/ 	.byte	0x04, 0x11
        /*0476*/ 	.short	(.L_191 - .L_190)
	.align		4
.L_190:
        /*0478*/ 	.word	index@(_ZN18transformer_engine50scaled_aligned_causal_masked_softmax_warp_backwardI13__nv_bfloat16S1_fLi7EEEvPT0_PKT_S6_T1_iii)
        /*047c*/ 	.word	0x00000000


	//----- nvinfo : EIATTR_REGCOUNT
	.align		4
.L_191:
        /*0480*/ 	.byte	0x04, 0x2f
        /*0482*/ 	.short	(.L_193 - .L_192)
	.align		4
.L_192:
        /*0484*/ 	.word	index@(_ZN18transformer_engine50scaled_aligned_causal_masked_softmax_warp_backwardI13__nv_bfloat16S1_fLi8EEEvPT0_PKT_S6_T1_iii)
        /*0488*/ 	.word	0x0000001e


	//----- nvinfo : EIATTR_FRAME_SIZE
	.align		4
.L_193:
        /*048c*/ 	.byte	0x04, 0x11
        /*048e*/ 	.short	(.L_195 - .L_194)
	.align		4
.L_194:
        /*0490*/ 	.word	index@(_ZN18transformer_engine50scaled_aligned_causal_masked_softmax_warp_backwardI13__nv_bfloat16S1_fLi8EEEvPT0_PKT_S6_T1_iii)
        /*0494*/ 	.word	0x00000000


	//----- nvinfo : EIATTR_REGCOUNT
	.align		4
.L_195:
        /*0498*/ 	.byte	0x04, 0x2f
        /*049a*/ 	.short	(.L_197 - .L_196)
	.align		4
.L_196:
        /*049c*/ 	.word	index@(_ZN18transformer_engine50scaled_aligned_causal_masked_softmax_warp_backwardI13__nv_bfloat16S1_fLi9EEEvPT0_PKT_S6_T1_iii)
        /*04a0*/ 	.word	0x00000030


	//----- nvinfo : EIATTR_FRAME_SIZE
	.align		4
.L_197:
        /*04a4*/ 	.byte	0x04, 0x11
        /*04a6*/ 	.short	(.L_199 - .L_198)
	.align		4
.L_198:
        /*04a8*/ 	.word	index@(_ZN18transformer_engine50scaled_aligned_causal_masked_softmax_warp_backwardI13__nv_bfloat16S1_fLi9EEEvPT0_PKT_S6_T1_iii)
        /*04ac*/ 	.word	0x00000000


	//----- nvinfo : EIATTR_REGCOUNT
	.align		4
.L_199:
        /*04b0*/ 	.byte	0x04, 0x2f
        /*04b2*/ 	.short	(.L_201 - .L_200)
	.align		4
.L_200:
        /*04b4*/ 	.word	index@(_ZN18transformer_engine50scaled_aligned_causal_masked_softmax_warp_backwardI13__nv_bfloat16S1_fLi10EEEvPT0_PKT_S6_T1_iii)
        /*04b8*/ 	.word	0x00000050


	//----- nvinfo : EIATTR_FRAME_SIZE
	.align		4
.L_201:
        /*04bc*/ 	.byte	0x04, 0x11
        /*04be*/ 	.short	(.L_203 - .L_202)
	.align		4
.L_202:
        /*04c0*/ 	.word	index@(_ZN18transformer_engine50scaled_aligned_causal_masked_softmax_warp_backwardI13__nv_bfloat16S1_fLi10EEEvPT0_PKT_S6_T1_iii)
        /*04c4*/ 	.word	0x00000000


	//----- nvinfo : EIATTR_REGCOUNT
	.align		4
.L_203:
        /*04c8*/ 	.byte	0x04, 0x2f
        /*04ca*/ 	.short	(.L_205 - .L_204)
	.align		4
.L_204:
        /*04cc*/ 	.word	index@(_ZN18transformer_engine50scaled_aligned_causal_masked_softmax_warp_backwardI13__nv_bfloat16S1_fLi11EEEvPT0_PKT_S6_T1_iii)
        /*04d0*/ 	.word	0x00000096


	//----- nvinfo : EIATTR_FRAME_SIZE
	.align		4
.L_205:
        /*04d4*/ 	.byte	0x04, 0x11
        /*04d6*/ 	.short	(.L_207 - .L_206)
	.align		4
.L_206:
        /*04d8*/ 	.word	index@(_ZN18transformer_engine50scaled_aligned_causal_masked_softmax_warp_backwardI13__nv_bfloat16S1_fLi11EEEvPT0_PKT_S6_T1_iii)
        /*04dc*/ 	.word	0x00000000


	//----- nvinfo : EIATTR_REGCOUNT
	.align		4
.L_207:
        /*04e0*/ 	.byte	0x04, 0x2f
        /*04e2*/ 	.short	(.L_209 - .L_208)
	.align		4
.L_208:
        /*04e4*/ 	.word	index@(_ZN18transformer_engine50scaled_aligned_causal_masked_softmax_warp_backwardI13__nv_bfloat16S1_fLi12EEEvPT0_PKT_S6_T1_iii)
        /*04e8*/ 	.word	0x000000ff


	//----- nvinfo : EIATTR_FRAME_SIZE
	.align		4
.L_209:
        /*04ec*/ 	.byte	0x04, 0x11
        /*04ee*/ 	.short	(.L_211 - .L_210)
	.align		4
.L_210:
        /*04f0*/ 	.word	index@(_ZN18transformer_engine50scaled_aligned_causal_masked_softmax_warp_backwardI13__nv_bfloat16S1_fLi12EEEvPT0_PKT_S6_T1_iii)
        /*04f4*/ 	.word	0x00000050


	//----- nvinfo : EIATTR_REGCOUNT
	.align		4
.L_211:
        /*04f8*/ 	.byte	0x04, 0x2f
        /*04fa*/ 	.short	(.L_213 - .L_212)
	.align		4
.L_212:
        /*04fc*/ 	.word	index@(_ZN18transformer_engine50scaled_aligned_causal_masked_softmax_warp_backwardI13__nv_bfloat16S1_fLi13EEEvPT0_PKT_S6_T1_iii)
        /*0500*/ 	.word	0x000000ff


	//----- nvinfo : EIATTR_FRAME_SIZE
	.align		4
.L_213:
        /*0504*/ 	.byte	0x04, 0x11
        /*0506*/ 	.short	(.L_215 - .L_214)
	.align		4
.L_214:
        /*0508*/ 	.word	index@(_ZN18transformer_engine50scaled_aligned_causal_masked_softmax_warp_backwardI13__nv_bfloat16S1_fLi13EEEvPT0_PKT_S6_T1_iii)
        /*050c*/ 	.word	0x00000480


	//----- nvinfo : EIATTR_REGCOUNT
	.align		4
.L_215:
        /*0510*/ 	.byte	0x04, 0x2f
        /*0512*/ 	.short	(.L_217 - .L_216)
	.align		4
.L_216:
        /*0514*/ 	.word	index@(_ZN18transformer_engine50scaled_aligned_causal_masked_softmax_warp_backwardI13__nv_bfloat16S1_fLi14EEEvPT0_PKT_S6_T1_iii)
        /*0518*/ 	.word	0x000000ff


	//----- nvinfo : EIATTR_FRAME_SIZE
	.align		4
.L_217:
        /*051c*/ 	.byte	0x04, 0x11
        /*051e*/ 	.short	(.L_219 - .L_218)
	.align		4
.L_218:
        /*0520*/ 	.word	index@(_ZN18transformer_engine50scaled_aligned_causal_masked_softmax_warp_backwardI13__nv_bfloat16S1_fLi14EEEvPT0_PKT_S6_T1_iii)
        /*0524*/ 	.word	0x00000c80


	//----- nvinfo : EIATTR_MIN_STACK_SIZE
	.align		4
.L_219:
        /*0528*/ 	.byte	0x04, 0x12
        /*052a*/ 	.short	(.L_221 - .L_220)
	.align		4
.L_220:
        /*052c*/ 	.word	index@(_ZN18transformer_engine50scaled_aligned_causal_masked_softmax_warp_backwardI13__nv_bfloat16S1_fLi14EEEvPT0_PKT_S6_T1_iii)
        /*0530*/ 	.word	0x00000c80


	//----- nvinfo : EIATTR_MIN_STACK_SIZE
	.align		4
.L_221:
        /*0534*/ 	.byte	0x04, 0x12
        /*0536*/ 	.short	(.L_223 - .L_222)
	.align		4
.L_222:
        /*0538*/ 	.word	index@(_ZN18transformer_engine50scaled_aligned_causal_masked_softmax_warp_backwardI13__nv_bfloat16S1_fLi13EEEvPT0_PKT_S6_T1_iii)
        /*053c*/ 	.word	0x00000480


	//----- nvinfo : EIATTR_MIN_STACK_SIZE
	.align		4
.L_223:
        /*0540*/ 	.byte	0x04, 0x12
        /*0542*/ 	.short	(.L_225 - .L_224)
	.align		4
.L_224:
        /*0544*/ 	.word	index@(_ZN18transformer_engine50scaled_aligned_causal_masked_softmax_warp_backwardI13__nv_bfloat16S1_fLi12EEEvPT0_PKT_S6_T1_iii)
        /*0548*/ 	.word	0x00000050


	//----- nvinfo : EIATTR_MIN_STACK_SIZE
	.align		4
.L_225:
        /*054c*/ 	.byte	0x04, 0x12
        /*054e*/ 	.short	(.L_227 - .L_226)
	.align		4
.L_226:
        /*0550*/ 	.word	index@(_ZN18transformer_engine50scaled_aligned_causal_masked_softmax_warp_backwardI13__nv_bfloat16S1_fLi11EEEvPT0_PKT_S6_T1_iii)
        /*0554*/ 	.word	0x00000000


	//----- nvinfo : EIATTR_MIN_STACK_SIZE
	.align		4
.L_227:
        /*0558*/ 	.byte	0x04, 0x12
        /*055a*/ 	.short	(.L_229 - .L_228)
	.align		4
.L_228:
        /*055c*/ 	.word	index@(_ZN18transformer_engine50scaled_aligned_causal_masked_softmax_warp_backwardI13__nv_bfloat16S1_fLi10EEEvPT0_PKT_S6_T1_iii)
        /*0560*/ 	.word	0x00000000


	//----- nvinfo : EIATTR_MIN_STACK_SIZE
	.align		4
.L_229:
        /*0564*/ 	.byte	0x04, 0x12
        /*0566*/ 	.short	(.L_231 - .L_230)
	.align		4
.L_230:
        /*0568*/ 	.word	index@(_ZN18transformer_engine50scaled_aligned_causal_masked_softmax_warp_backwardI13__nv_bfloat16S1_fLi9EEEvPT0_PKT_S6_T1_iii)
        /*056c*/ 	.word	0x00000000


	//----- nvinfo : EIATTR_MIN_STACK_SIZE
	.align		4
.L_231:
        /*0570*/ 	.byte	0x04, 0x12
        /*0572*/ 	.short	(.L_233 - .L_232)
	.align		4
.L_232:
        /*0574*/ 	.word	index@(_ZN18transformer_engine50scaled_aligned_causal_masked_softmax_warp_backwardI13__nv_bfloat16S1_fLi8EEEvPT0_PKT_S6_T1_iii)
        /*0578*/ 	.word	0x00000000


	//----- nvinfo : EIATTR_MIN_STACK_SIZE
	.align		4
.L_233:
        /*057c*/ 	.byte	0x04, 0x12
        /*057e*/ 	.short	(.L_235 - .L_234)
	.align		4
.L_234:
        /*0580*/ 	.word	index@(_ZN18transformer_engine50scaled_aligned_causal_masked_softmax_warp_backwardI13__nv_bfloat16S1_fLi7EEEvPT0_PKT_S6_T1_iii)
        /*0584*/ 	.word	0x00000000


	//----- nvinfo : EIATTR_MIN_STACK_SIZE
	.align		4
.L_235:
        /*0588*/ 	.byte	0x04, 0x12
        /*058a*/ 	.short	(.L_237 - .L_236)
	.align		4
.L_236:
        /*058c*/ 	.word	index@(_ZN18transformer_engine50scaled_aligned_causal_masked_softmax_warp_backwardI13__nv_bfloat16S1_fLi6EEEvPT0_PKT_S6_T1_iii)
        /*0590*/ 	.word	0x00000000


	//----- nvinfo : EIATTR_MIN_STACK_SIZE
	.align		4
.L_237:
        /*0594*/ 	.byte	0x04, 0x12
        /*0596*/ 	.short	(.L_239 - .L_238)
	.align		4
.L_238:
        /*0598*/ 	.word	index@(_ZN18transformer_engine50scaled_aligned_causal_masked_softmax_warp_backwardI13__nv_bfloat16S1_fLi5EEEvPT0_PKT_S6_T1_iii)
        /*059c*/ 	.word	0x00000000


	//----- nvinfo : EIATTR_MIN_STACK_SIZE
	.align		4
.L_239:
        /*05a0*/ 	.byte	0x04, 0x12
        /*05a2*/ 	.short	(.L_241 - .L_240)
	.align		4
.L_240:
        /*05a4*/ 	.word	index@(_ZN18transformer_engine50scaled_aligned_causal_masked_softmax_warp_backwardI13__nv_bfloat16S1_fLi4EEEvPT0_PKT_S6_T1_iii)
        /*05a8*/ 	.word	0x00000000


	//----- nvinfo : EIATTR_MIN_STACK_SIZE
	.align		4
.L_241:
        /*05ac*/ 	.byte	0x04, 0x12
        /*05ae*/ 	.short	(.L_243 - .L_242)
	.align		4
.L_242:
        /*05b0*/ 	.word	index@(_ZN18transformer_engine50scaled_aligned_causal_masked_softmax_warp_backwardI6__halfS1_fLi14EEEvPT0_PKT_S6_T1_iii)
        /*05b4*/ 	.word	0x00000c88


	//----- nvinfo : EIATTR_MIN_STACK_SIZE
	.align		4
.L_243:
        /*05b8*/ 	.byte	0x04, 0x12
        /*05ba*/ 	.short	(.L_245 - .L_244)
	.align		4
.L_244:
        /*05bc*/ 	.word	index@(_ZN18transformer_engine50scaled_aligned_causal_masked_softmax_warp_backwardI6__halfS1_fLi13EEEvPT0_PKT_S6_T1_iii)
        /*05c0*/ 	.word	0x00000480


	//----- nvinfo : EIATTR_MIN_STACK_SIZE
	.align		4
.L_245:
        /*05c4*/ 	.byte	0x04, 0x12
        /*05c6*/ 	.short	(.L_247 - .L_246)
	.align		4
.L_246:
        /*05c8*/ 	.word	index@(_ZN18transformer_engine50scaled_aligned_causal_masked_softmax_warp_backwardI6__halfS1_fLi12EEEvPT0_PKT_S6_T1_iii)
        /*05cc*/ 	.word	0x00000050


	//----- nvinfo : EIATTR_MIN_STACK_SIZE
	.align		4
.L_247:
        /*05d0*/ 	.byte	0x04, 0x12
        /*05d2*/ 	.short	(.L_249 - .L_248)
	.align		4
.L_248:
        /*05d4*/ 	.word	index@(_ZN18transformer_engine50scaled_aligned_causal_masked_softmax_warp_backwardI6__halfS1_fLi11EEEvPT0_PKT_S6_T1_iii)
        /*05d8*/ 	.word	0x00000000


	//----- nvinfo : EIATTR_MIN_STACK_SIZE
	.align		4
.L_249:
        /*05dc*/ 	.byte	0x04, 0x12
        /*05de*/ 	.short	(.L_251 - .L_250)
	.align		4
.L_250:
        /*05e0*/ 	.word	index@(_ZN18transformer_engine50scaled_aligned_causal_masked_softmax_warp_backwardI6__halfS1_fLi10EEEvPT0_PKT_S6_T1_iii)
        /*05e4*/ 	.word	0x00000000


	//----- nvinfo : EIATTR_MIN_STACK_SIZE
	.align		4
.L_251:
        /*05e8*/ 	.byte	0x04, 0x12
        /*05ea*/ 	.short	(.L_253 - .L_252)
	.align		4
.L_252:
        /*05ec*/ 	.word	index@(_ZN18transformer_engine50scaled_aligned_causal_masked_softmax_warp_backwardI6__halfS1_fLi9EEEvPT0_PKT_S6_T1_iii)
        /*05f0*/ 	.word	0x00000000


	//----- nvinfo : EIATTR_MIN_STACK_SIZE
	.align		4
.L_253:
        /*05f4*/ 	.byte	0x04, 0x12
        /*05f6*/ 	.short	(.L_255 - .L_254)
	.align		4
.L_254:
        /*05f8*/ 	.word	index@(_ZN18transformer_engine50scaled_aligned_causal_masked_softmax_warp_backwardI6__halfS1_fLi8EEEvPT0_PKT_S6_T1_iii)
        /*05fc*/ 	.word	0x00000000


	//----- nvinfo : EIATTR_MIN_STACK_SIZE
	.align		4
.L_255:
        /*0600*/ 	.byte	0x04, 0x12
        /*0602*/ 	.short	(.L_257 - .L_256)
	.align		4
.L_256:
        /*0604*/ 	.word	index@(_ZN18transformer_engine50scaled_aligned_causal_masked_softmax_warp_backwardI6__halfS1_fLi7EEEvPT0_PKT_S6_T1_iii)
        /*0608*/ 	.word	0x00000000


	//----- nvinfo : EIATTR_MIN_STACK_SIZE
	.align		4
.L_257:
        /*060c*/ 	.byte	0x04, 0x12
        /*060e*/ 	.short	(.L_259 - .L_258)
	.align		4
.L_258:
        /*0610*/ 	.word	index@(_ZN18transformer_engine50scaled_aligned_causal_masked_softmax_warp_backwardI6__halfS1_fLi6EEEvPT0_PKT_S6_T1_iii)
        /*0614*/ 	.word	0x00000000


	//----- nvinfo : EIATTR_MIN_STACK_SIZE
	.align		4
.L_259:
        /*0618*/ 	.byte	0x04, 0x12
        /*061a*/ 	.short	(.L_261 - .L_260)
	.align		4
.L_260:
        /*061c*/ 	.word	index@(_ZN18transformer_engine50scaled_aligned_causal_masked_softmax_warp_backwardI6__halfS1_fLi5EEEvPT0_PKT_S6_T1_iii)
        /*0620*/ 	.word	0x00000000


	//----- nvinfo : EIATTR_MIN_STACK_SIZE
	.align		4
.L_261:
        /*0624*/ 	.byte	0x04, 0x12
        /*0626*/ 	.short	(.L_263 - .L_262)
	.align		4
.L_262:
        /*0628*/ 	.word	index@(_ZN18transformer_engine50scaled_aligned_causal_masked_softmax_warp_backwardI6__halfS1_fLi4EEEvPT0_PKT_S6_T1_iii)
        /*062c*/ 	.word	0x00000000


	//----- nvinfo : EIATTR_MIN_STACK_SIZE
	.align		4
.L_263:
        /*0630*/ 	.byte	0x04, 0x12
        /*0632*/ 	.short	(.L_265 - .L_264)
	.align		4
.L_264:
        /*0634*/ 	.word	index@(_ZN18transformer_engine49scaled_aligned_causal_masked_softmax_warp_forwardI13__nv_bfloat16S1_fLi14EEEvPT0_PKT_T1_iii)
        /*0638*/ 	.word	0x00000738


	//----- nvinfo : EIATTR_MIN_STACK_SIZE
	.align		4
.L_265:
        /*063c*/ 	.byte	0x04, 0x12
        /*063e*/ 	.short	(.L_267 - .L_266)
	.align		4
.L_266:
        /*0640*/ 	.word	index@(_ZN18transformer_engine49scaled_aligned_causal_masked_softmax_warp_forwardI13__nv_bfloat16S1_fLi13EEEvPT0_PKT_T1_iii)
        /*0644*/ 	.word	0x00000228


	//----- nvinfo : EIATTR_MIN_STACK_SIZE
	.align		4
.L_267:
        /*0648*/ 	.byte	0x04, 0x12
        /*064a*/ 	.short	(.L_269 - .L_268)
	.align		4
.L_268:
        /*064c*/ 	.word	index@(_ZN18transformer_engine49scaled_aligned_causal_masked_softmax_warp_forwardI13__nv_bfloat16S1_fLi12EEEvPT0_PKT_T1_iii)
        /*0650*/ 	.word	0x00000000


	//----- nvinfo : EIATTR_MIN_STACK_SIZE
	.align		4
.L_269:
        /*0654*/ 	.byte	0x04, 0x12
        /*0656*/ 	.short	(.L_271 - .L_270)
	.align		4
.L_270:
        /*0658*/ 	.word	index@(_ZN18transformer_engine49scaled_aligned_causal_masked_softmax_warp_forwardI13__nv_bfloat16S1_fLi11EEEvPT0_PKT_T1_iii)
        /*065c*/ 	.word	0x00000000


	//----- nvinfo : EIATTR_MIN_STACK_SIZE
	.align		4
.L_271:
        /*0660*/ 	.byte	0x04, 0x12
        /*0662*/ 	.short	(.L_273 - .L_272)
	.align		4
.L_272:
        /*0664*/ 	.word	index@(_ZN18transformer_engine49scaled_aligned_causal_masked_softmax_warp_forwardI13__nv_bfloat16S1_fLi10EEEvPT0_PKT_T1_iii)
        /*0668*/ 	.word	0x00000000


	//----- nvinfo : EIATTR_MIN_STACK_SIZE
	.align		4
.L_273:
        /*066c*/ 	.byte	0x04, 0x12
        /*066e*/ 	.short	(.L_275 - .L_274)
	.align		4
.L_274:
        /*0670*/ 	.word	index@(_ZN18transformer_engine49scaled_aligned_causal_masked_softmax_warp_forwardI13__nv_bfloat16S1_fLi9EEEvPT0_PKT_T1_iii)
        /*0674*/ 	.word	0x00000000


	//----- nvinfo : EIATTR_MIN_STACK_SIZE
	.align		4
.L_275:
        /*0678*/ 	.byte	0x04, 0x12
        /*067a*/ 	.short	(.L_277 - .L_276)
	.align		4
.L_276:
        /*067c*/ 	.word	index@(_ZN18transformer_engine49scaled_aligned_causal_masked_softmax_warp_forwardI13__nv_bfloat16S1_fLi8EEEvPT0_PKT_T1_iii)
        /*0680*/ 	.word	0x00000000


	//----- nvinfo : EIATTR_MIN_STACK_SIZE
	.align		4
.L_277:
        /*0684*/ 	.byte	0x04, 0x12
        /*0686*/ 	.short	(.L_279 - .L_278)
	.align		4
.L_278:
        /*0688*/ 	.word	index@(_ZN18transformer_engine49scaled_aligned_causal_masked_softmax_warp_forwardI13__nv_bfloat16S1_fLi7EEEvPT0_PKT_T1_iii)
        /*068c*/ 	.word	0x00000000


	//----- nvinfo : EIATTR_MIN_STACK_SIZE
	.align		4
.L_279:
        /*0690*/ 	.byte	0x04, 0x12
        /*0692*/ 	.short	(.L_281 - .L_280)
	.align		4
.L_280:
        /*0694*/ 	.word	index@(_ZN18transformer_engine49scaled_aligned_causal_masked_softmax_warp_forwardI13__nv_bfloat16S1_fLi6EEEvPT0_PKT_T1_iii)
        /*0698*/ 	.word	0x00000000


	//----- nvinfo : EIATTR_MIN_STACK_SIZE
	.align		4
.L_281:
        /*069c*/ 	.byte	0x04, 0x12
        /*069e*/ 	.short	(.L_283 - .L_282)
	.align		4
.L_282:
        /*06a0*/ 	.word	index@(_ZN18transformer_engine49scaled_aligned_causal_masked_softmax_warp_forwardI13__nv_bfloat16S1_fLi5EEEvPT0_PKT_T1_iii)
        /*06a4*/ 	.word	0x00000000


	//----- nvinfo : EIATTR_MIN_STACK_SIZE
	.align		4
.L_283:
        /*06a8*/ 	.byte	0x04, 0x12
        /*06aa*/ 	.short	(.L_285 - .L_284)
	.align		4
.L_284:
        /*06ac*/ 	.word	index@(_ZN18transformer_engine49scaled_aligned_causal_masked_softmax_warp_forwardI13__nv_bfloat16S1_fLi4EEEvPT0_PKT_T1_iii)
        /*06b0*/ 	.word	0x00000000


	//----- nvinfo : EIATTR_MIN_STACK_SIZE
	.align		4
.L_285:
        /*06b4*/ 	.byte	0x04, 0x12
        /*06b6*/ 	.short	(.L_287 - .L_286)
	.align		4
.L_286:
        /*06b8*/ 	.word	index@(_ZN18transformer_engine49scaled_aligned_causal_masked_softmax_warp_forwardI6__halfS1_fLi14EEEvPT0_PKT_T1_iii)
        /*06bc*/ 	.word	0x00000738


	//----- nvinfo : EIATTR_MIN_STACK_SIZE
	.align		4
.L_287:
        /*06c0*/ 	.byte	0x04, 0x12
        /*06c2*/ 	.short	(.L_289 - .L_288)
	.align		4
.L_288:
        /*06c4*/ 	.word	index@(_ZN18transformer_engine49scaled_aligned_causal_masked_softmax_warp_forwardI6__halfS1_fLi13EEEvPT0_PKT_T1_iii)
        /*06c8*/ 	.word	0x00000228


	//----- nvinfo : EIATTR_MIN_STACK_SIZE
	.align		4
.L_289:
        /*06cc*/ 	.byte	0x04, 0x12
        /*06ce*/ 	.short	(.L_291 - .L_290)
	.align		4
.L_290:
        /*06d0*/ 	.word	index@(_ZN18transformer_engine49scaled_aligned_causal_masked_softmax_warp_forwardI6__halfS1_fLi12EEEvPT0_PKT_T1_iii)
        /*06d4*/ 	.word	0x00000000


	//----- nvinfo : EIATTR_MIN_STACK_SIZE
	.align		4
.L_291:
        /*06d8*/ 	.byte	0x04, 0x12
        /*06da*/ 	.short	(.L_293 - .L_292)
	.align		4
.L_292:
        /*06dc*/ 	.word	index@(_ZN18transformer_engine49scaled_aligned_causal_masked_softmax_warp_forwardI6__halfS1_fLi11EEEvPT0_PKT_T1_iii)
        /*06e0*/ 	.word	0x00000000


	//----- nvinfo : EIATTR_MIN_STACK_SIZE
	.align		4
.L_293:
        /*06e4*/ 	.byte	0x04, 0x12
        /*06e6*/ 	.short	(.L_295 - .L_294)
	.align		4
.L_294:
        /*06e8*/ 	.word	index@(_ZN18transformer_engine49scaled_aligned_causal_masked_softmax_warp_forwardI6__halfS1_fLi10EEEvPT0_PKT_T1_iii)
        /*06ec*/ 	.word	0x00000000


	//----- nvinfo : EIATTR_MIN_STACK_SIZE
	.align		4
.L_295:
        /*06f0*/ 	.byte	0x04, 0x12
        /*06f2*/ 	.short	(.L_297 - .L_296)
	.align		4
.L_296:
        /*06f4*/ 	.word	index@(_ZN18transformer_engine49scaled_aligned_causal_masked_softmax_warp_forwardI6__halfS1_fLi9EEEvPT0_PKT_T1_iii)
        /*06f8*/ 	.word	0x00000000


	//----- nvinfo : EIATTR_MIN_STACK_SIZE
	.align		4
.L_297:
        /*06fc*/ 	.byte	0x04, 0x12
        /*06fe*/ 	.short	(.L_299 - .L_298)
	.align		4
.L_298:
        /*0700*/ 	.word	index@(_ZN18transformer_engine49scaled_aligned_causal_masked_softmax_warp_forwardI6__halfS1_fLi8EEEvPT0_PKT_T1_iii)
        /*0704*/ 	.word	0x00000000


	//----- nvinfo : EIATTR_MIN_STACK_SIZE
	.align		4
.L_299:
        /*0708*/ 	.byte	0x04, 0x12
        /*070a*/ 	.short	(.L_301 - .L_300)
	.align		4
.L_300:
        /*070c*/ 	.word	index@(_ZN18transformer_engine49scaled_aligned_causal_masked_softmax_warp_forwardI6__halfS1_fLi7EEEvPT0_PKT_T1_iii)
        /*0710*/ 	.word	0x00000000


	//----- nvinfo : EIATTR_MIN_STACK_SIZE
	.align		4
.L_301:
        /*0714*/ 	.byte	0x04, 0x12
        /*0716*/ 	.short	(.L_303 - .L_302)
	.align		4
.L_302:
        /*0718*/ 	.word	index@(_ZN18transformer_engine49scaled_aligned_causal_masked_softmax_warp_forwardI6__halfS1_fLi6EEEvPT0_PKT_T1_iii)
        /*071c*/ 	.word	0x00000000


	//----- nvinfo : EIATTR_MIN_STACK_SIZE
	.align		4
.L_303:
        /*0720*/ 	.byte	0x04, 0x12
        /*0722*/ 	.short	(.L_305 - .L_304)
	.align		4
.L_304:
        /*0724*/ 	.word	index@(_ZN18transformer_engine49scaled_aligned_causal_masked_softmax_warp_forwardI6__halfS1_fLi5EEEvPT0_PKT_T1_iii)
        /*0728*/ 	.word	0x00000000


	//----- nvinfo : EIATTR_MIN_STACK_SIZE
	.align		4
.L_305:
        /*072c*/ 	.byte	0x04, 0x12
        /*072e*/ 	.short	(.L_307 - .L_306)
	.align		4
.L_306:
        /*0730*/ 	.word	index@(_ZN18transformer_engine49scaled_aligned_causal_masked_softmax_warp_forwardI6__halfS1_fLi4EEEvPT0_PKT_T1_iii)
        /*0734*/ 	.word	0x00000000
.L_307:


//--------------------- .nv.compat                --------------------------
	.section	.nv.compat,"",@"SHT_CUDA_COMPAT_INFO"
	.align	4
        /*0000*/ 	.byte	0x02, 0x09, 0x01, 0x00, 0x02, 0x02, 0x01, 0x00, 0x02, 0x05, 0x05, 0x00, 0x03, 0x07, 0x01, 0x01
        /*0010*/ 	.byte	0x02, 0x03, 0x00, 0x00, 0x02, 0x06, 0x01, 0x00, 0x04, 0x0b, 0x08, 0x00, 0x00, 0x00, 0x00, 0x00
        /*0020*/ 	.byte	0x00, 0x00, 0x00, 0x00


//--------------------- .nv.info._ZN18transformer_engine50scaled_aligned_causal_masked_softmax_warp_backwardI13__nv_bfloat16S1_fLi14EEEvPT0_PKT_S6_T1_iii --------------------------
	.section	.nv.info._ZN18transformer_engine50scaled_aligned_causal_masked_softmax_warp_backwardI13__nv_bfloat16S1_fLi14EEEvPT0_PKT_S6_T1_iii,"",@"SHT_CUDA_INFO"
	.sectionflags	@""
	.align	4


	//----- nvinfo : EIATTR_CUDA_API_VERSION
	.align		4
        /*0000*/ 	.byte	0x04, 0x37
        /*0002*/ 	.short	(.L_309 - .L_308)
.L_308:
        /*0004*/ 	.word	0x00000082


	//----- nvinfo : EIATTR_KPARAM_INFO
	.align		4
.L_309:
        /*0008*/ 	.byte	0x04, 0x17
        /*000a*/ 	.short	(.L_311 - .L_310)
.L_310:
        /*000c*/ 	.word	0x00000000
        /*0010*/ 	.short	0x0006
        /*0012*/ 	.short	0x0024
        /*0014*/ 	.byte	0x00, 0xf0, 0x11, 0x00


	//----- nvinfo : EIATTR_KPARAM_INFO
	.align		4
.L_311:
        /*0018*/ 	.byte	0x04, 0x17
        /*001a*/ 	.short	(.L_313 - .L_312)
.L_312:
        /*001c*/ 	.word	0x00000000
        /*0020*/ 	.short	0x0005
        /*0022*/ 	.short	0x0020
        /*0024*/ 	.byte	0x00, 0xf0, 0x11, 0x00


	//----- nvinfo : EIATTR_KPARAM_INFO
	.align		4
.L_313:
        /*0028*/ 	.byte	0x04, 0x17
        /*002a*/ 	.short	(.L_315 - .L_314)
.L_314:
        /*002c*/ 	.word	0x00000000
        /*0030*/ 	.short	0x0004
        /*0032*/ 	.short	0x001c
        /*0034*/ 	.byte	0x00, 0xf0, 0x11, 0x00


	//----- nvinfo : EIATTR_KPARAM_INFO
	.align		4
.L_315:
        /*0038*/ 	.byte	0x04, 0x17
        /*003a*/ 	.short	(.L_317 - .L_316)
.L_316:
        /*003c*/ 	.word	0x00000000
        /*0040*/ 	.short	0x0003
        /*0042*/ 	.short	0x0018
        /*0044*/ 	.byte	0x00, 0xf0, 0x11, 0x00


	//----- nvinfo : EIATTR_KPARAM_INFO
	.align		4
.L_317:
        /*0048*/ 	.byte	0x04, 0x17
        /*004a*/ 	.short	(.L_319 - .L_318)
.L_318:
        /*004c*/ 	.word	0x00000000
        /*0050*/ 	.short	0x0002
        /*0052*/ 	.short	0x0010
        /*0054*/ 	.byte	0x00, 0xf0, 0x21, 0x00


	//----- nvinfo : EIATTR_KPARAM_INFO
	.align		4
.L_319:
        /*0058*/ 	.byte	0x04, 0x17
        /*005a*/ 	.short	(.L_321 - .L_320)
.L_320:
        /*005c*/ 	.word	0x00000000
        /*0060*/ 	.short	0x0001
        /*0062*/ 	.short	0x0008
        /*0064*/ 	.byte	0x00, 0xf0, 0x21, 0x00


	//----- nvinfo : EIATTR_KPARAM_INFO
	.align		4
.L_321:
        /*0068*/ 	.byte	0x04, 0x17
        /*006a*/ 	.short	(.L_323 - .L_322)
.L_322:
        /*006c*/ 	.word	0x00000000
        /*0070*/ 	.short	0x0000
        /*0072*/ 	.short	0x0000
        /*0074*/ 	.byte	0x00, 0xf0, 0x21, 0x00


	//----- nvinfo : EIATTR_SPARSE_MMA_MASK
	.align		4
.L_323:
        /*0078*/ 	.byte	0x03, 0x50
        /*007a*/ 	.short	0x0000


	//----- nvinfo : EIATTR_MAXREG_COUNT
	.align		4
        /*007c*/ 	.byte	0x03, 0x1b
        /*007e*/ 	.short	0x00ff


	//----- nvinfo : EIATTR_ANNOTATIONS
	.align		4
        /*0080*/ 	.byte	0x04, 0x55
        /*0082*/ 	.short	(.L_325 - .L_324)


	//   ....[0]....
.L_324:
        /*0084*/ 	.word	0x00000001
        /*0088*/ 	.byte	0x70, 0x00, 0x00, 0x00, 0x01, 0x00, 0x00, 0x00, 0xb0, 0x00, 0x00, 0x00, 0x01, 0x00, 0x00, 0x00
        /* <DEDUP_REMOVED lines=2124> */
        /*8558*/ 	.byte	0xc0, 0xe8, 0x02, 0x00


	//----- nvinfo : EIATTR_MERCURY_ISA_VERSION
	.align		4
.L_325:
        /*855c*/ 	.byte	0x03, 0x5f
        /*855e*/ 	.short	0x0101


	//----- nvinfo : EIATTR_COOP_GROUP_MASK_REGIDS
	.align		4
        /*8560*/ 	.byte	0x04, 0x29
        /*8562*/ 	.short	(.L_327 - .L_326)


	//   ....[0]....
.L_326:
        /*8564*/ 	.word	0xffffffff


	//   ....[1]....
        /*8568*/ 	.word	0xffffffff


	//   ....[2]....
        /*856c*/ 	.word	0xffffffff


	//   ....[3]....
        /*8570*/ 	.word	0xffffffff


	//   ....[4]....
        /*8574*/ 	.word	0xffffffff


	//----- nvinfo : EIATTR_COOP_GROUP_INSTR_OFFSETS
	.align		4
.L_327:
        /*8578*/ 	.byte	0x04, 0x28
        /*857a*/ 	.short	(.L_329 - .L_328)


	//   ....[0]....
.L_328:
        /*857c*/ 	.word	0x0001f920


	//   ....[1]....
        /*8580*/ 	.word	0x0001f940


	//   ....[2]....
        /*8584*/ 	.word	0x0001f960


	//   ....[3]....
        /*8588*/ 	.word	0x0001f990


	//   ....[4]....
        /*858c*/ 	.word	0x0001f9c0


	//----- nvinfo : EIATTR_EXIT_INSTR_OFFSETS
	.align		4
.L_329:
        /*8590*/ 	.byte	0x04, 0x1c
        /*8592*/ 	.short	(.L_331 - .L_330)


	//   ....[0]....
.L_330:
        /*8594*/ 	.word	0x0001f9d0


	//   ....[1]....
        /*8598*/ 	.word	0x0002e860


	//   ....[2]....
        /*859c*/ 	.word	0x0002e9e0


	//----- nvinfo : EIATTR_CRS_STACK_SIZE
	.align		4
.L_331:
        /*85a0*/ 	.byte	0x04, 0x1e
        /*85a2*/ 	.short	(.L_333 - .L_332)
.L_332:
        /*85a4*/ 	.word	0x00000000


	//----- nvinfo : EIATTR_CBANK_PARAM_SIZE
	.align		4
.L_333:
        /*85a8*/ 	.byte	0x03, 0x19
        /*85aa*/ 	.short	0x0028


	//----- nvinfo : EIATTR_PARAM_CBANK
	.align		4
        /*85ac*/ 	.byte	0x04, 0x0a
        /*85ae*/ 	.short	(.L_335 - .L_334)
	.align		4
.L_334:
        /*85b0*/ 	.word	index@(.nv.constant0._ZN18transformer_engine50scaled_aligned_causal_masked_softmax_warp_backwardI13__nv_bfloat16S1_fLi14EEEvPT0_PKT_S6_T1_iii)
        /*85b4*/ 	.short	0x0210
        /*85b6*/ 	.short	0x0028


	//----- nvinfo : EIATTR_SW_WAR
	.align		4
.L_335:
        /*85b8*/ 	.byte	0x04, 0x36
        /*85ba*/ 	.short	(.L_337 - .L_336)
.L_336:
        /*85bc*/ 	.word	0x00000008
.L_337:


//--------------------- .nv.info._ZN18transformer_engine50scaled_aligned_causal_masked_softmax_warp_backwardI13__nv_bfloat16S1_fLi13EEEvPT0_PKT_S6_T1_iii --------------------------
	.section	.nv.info._ZN18transformer_engine50scaled_aligned_causal_masked_softmax_warp_backwardI13__nv_bfloat16S1_fLi13EEEvPT0_PKT_S6_T1_iii,"",@"SHT_CUDA_INFO"
	.sectionflags	@""
	.align	4


	//----- nvinfo : EIATTR_CUDA_API_VERSION
	.align		4
        /*0000*/ 	.byte	0x04, 0x37
        /*0002*/ 	.short	(.L_339 - .L_338)
.L_338:
        /*0004*/ 	.word	0x00000082


	//----- nvinfo : EIATTR_KPARAM_INFO
	.align		4
.L_339:
        /*0008*/ 	.byte	0x04, 0x17
        /*000a*/ 	.short	(.L_341 - .L_340)
.L_340:
        /*000c*/ 	.word	0x00000000
        /*0010*/ 	.short	0x0006
        /*0012*/ 	.short	0x0024
        /*0014*/ 	.byte	0x00, 0xf0, 0x11, 0x00


	//----- nvinfo : EIATTR_KPARAM_INFO
	.align		4
.L_341:
        /*0018*/ 	.byte	0x04, 0x17
        /*001a*/ 	.short	(.L_343 - .L_342)
.L_342:
        /*001c*/ 	.word	0x00000000
        /*0020*/ 	.short	0x0005
        /*0022*/ 	.short	0x0020
        /*0024*/ 	.byte	0x00, 0xf0, 0x11, 0x00


	//----- nvinfo : EIATTR_KPARAM_INFO
	.align		4
.L_343:
        /*0028*/ 	.byte	0x04, 0x17
        /*002a*/ 	.short	(.L_345 - .L_344)
.L_344:
        /*002c*/ 	.word	0x00000000
        /*0030*/ 	.short	0x0004
        /*0032*/ 	.short	0x001c
        /*0034*/ 	.byte	0x00, 0xf0, 0x11, 0x00


	//----- nvinfo : EIATTR_KPARAM_INFO
	.align		4
.L_345:
        /*0038*/ 	.byte	0x04, 0x17
        /*003a*/ 	.short	(.L_347 - .L_346)
.L_346:
        /*003c*/ 	.word	0x00000000
        /*0040*/ 	.short	0x0003
        /*0042*/ 	.short	0x0018
        /*0044*/ 	.byte	0x00, 0xf0, 0x11, 0x00


	//----- nvinfo : EIATTR_KPARAM_INFO
	.align		4
.L_347:
        /*0048*/ 	.byte	0x04, 0x17
        /*004a*/ 	.short	(.L_349 - .L_348)
.L_348:
        /*004c*/ 	.word	0x00000000
        /*0050*/ 	.short	0x0002
        /*0052*/ 	.short	0x0010
        /*0054*/ 	.byte	0x00, 0xf0, 0x21, 0x00


	//----- nvinfo : EIATTR_KPARAM_INFO
	.align		4
.L_349:
        /*0058*/ 	.byte	0x04, 0x17
        /*005a*/ 	.short	(.L_351 - .L_350)
.L_350:
        /*005c*/ 	.word	0x00000000
        /*0060*/ 	.short	0x0001
        /*0062*/ 	.short	0x0008
        /*0064*/ 	.byte	0x00, 0xf0, 0x21, 0x00


	//----- nvinfo : EIATTR_KPARAM_INFO
	.align		4
.L_351:
        /*0068*/ 	.byte	0x04, 0x17
        /*006a*/ 	.short	(.L_353 - .L_352)
.L_352:
        /*006c*/ 	.word	0x00000000
        /*0070*/ 	.short	0x0000
        /*0072*/ 	.short	0x0000
        /*0074*/ 	.byte	0x00, 0xf0, 0x21, 0x00


	//----- nvinfo : EIATTR_SPARSE_MMA_MASK
	.align		4
.L_353:
        /*0078*/ 	.byte	0x03, 0x50
        /*007a*/ 	.short	0x0000


	//----- nvinfo : EIATTR_MAXREG_COUNT
	.align		4
        /*007c*/ 	.byte	0x03, 0x1b
        /*007e*/ 	.short	0x00ff


	//----- nvinfo : EIATTR_ANNOTATIONS
	.align		4
        /*0080*/ 	.byte	0x04, 0x55
        /*0082*/ 	.short	(.L_355 - .L_354)


	//   ....[0]....
.L_354:
        /* <DEDUP_REMOVED lines=710> */
        /*2cd8*/ 	.byte	0x20, 0x4a, 0x01, 0x00, 0x01, 0x00, 0x00, 0x00, 0x30, 0x4a, 0x01, 0x00


	//----- nvinfo : EIATTR_MERCURY_ISA_VERSION
	.align		4
.L_355:
        /*2ce4*/ 	.byte	0x03, 0x5f
        /*2ce6*/ 	.short	0x0101


	//----- nvinfo : EIATTR_COOP_GROUP_MASK_REGIDS
	.align		4
        /*2ce8*/ 	.byte	0x04, 0x29
        /*2cea*/ 	.short	(.L_357 - .L_356)


	//   ....[0]....
.L_356:
        /*2cec*/ 	.word	0xffffffff


	//   ....[1]....
        /*2cf0*/ 	.word	0xffffffff


	//   ....[2]....
        /*2cf4*/ 	.word	0xffffffff


	//   ....[3]....
        /*2cf8*/ 	.word	0xffffffff


	//   ....[4]....
        /*2cfc*/ 	.word	0xffffffff


	//----- nvinfo : EIATTR_COOP_GROUP_INSTR_OFFSETS
	.align		4
.L_357:
        /*2d00*/ 	.byte	0x04, 0x28
        /*2d02*/ 	.short	(.L_359 - .L_358)


	//   ....[0]....
.L_358:
        /*2d04*/ 	.word	0x0000db20


	//   ....[1]....
        /*2d08*/ 	.word	0x0000db40


	//   ....[2]....
        /*2d0c*/ 	.word	0x0000db60


	//   ....[3]....
        /*2d10*/ 	.word	0x0000db80


	//   ....[4]....
        /*2d14*/ 	.word	0x0000dbb0


	//----- nvinfo : EIATTR_EXIT_INSTR_OFFSETS
	.align		4
.L_359:
        /*2d18*/ 	.byte	0x04, 0x1c
        /*2d1a*/ 	.short	(.L_361 - .L_360)


	//   ....[0]....
.L_360:
        /*2d1c*/ 	.word	0x0000dbc0


	//   ....[1]....
        /*2d20*/ 	.word	0x000149f0


	//   ....[2]....
        /*2d24*/ 	.word	0x00014b50


	//----- nvinfo : EIATTR_CRS_STACK_SIZE
	.align		4
.L_361:
        /*2d28*/ 	.byte	0x04, 0x1e
        /*2d2a*/ 	.short	(.L_363 - .L_362)
.L_362:
        /*2d2c*/ 	.word	0x00000000


	//----- nvinfo : EIATTR_CBANK_PARAM_SIZE
	.align		4
.L_363:
        /*2d30*/ 	.byte	0x03, 0x19
        /*2d32*/ 	.short	0x0028


	//----- nvinfo : EIATTR_PARAM_CBANK
	.align		4
        /*2d34*/ 	.byte	0x04, 0x0a
        /*2d36*/ 	.short	(.L_365 - .L_364)
	.align		4
.L_364:
        /*2d38*/ 	.word	index@(.nv.constant0._ZN18transformer_engine50scaled_aligned_causal_masked_softmax_warp_backwardI13__nv_bfloat16S1_fLi13EEEvPT0_PKT_S6_T1_iii)
        /*2d3c*/ 	.short	0x0210
        /*2d3e*/ 	.short	0x0028


	//----- nvinfo : EIATTR_SW_WAR
	.align		4
.L_365:
        /*2d40*/ 	.byte	0x04, 0x36
        /*2d42*/ 	.short	(.L_367 - .L_366)
.L_366:
        /*2d44*/ 	.word	0x00000008
.L_367:


//--------------------- .nv.info._ZN18transformer_engine50scaled_aligned_causal_masked_softmax_warp_backwardI13__nv_bfloat16S1_fLi12EEEvPT0_PKT_S6_T1_iii --------------------------
	.section	.nv.info._ZN18transformer_engine50scaled_aligned_causal_masked_softmax_warp_backwardI13__nv_bfloat16S1_fLi12EEEvPT0_PKT_S6_T1_iii,"",@"SHT_CUDA_INFO"
	.sectionflags	@""
	.align	4


	//----- nvinfo : EIATTR_CUDA_API_VERSION
	.align		4
        /*0000*/ 	.byte	0x04, 0x37
        /*0002*/ 	.short	(.L_369 - .L_368)
.L_368:
        /*0004*/ 	.word	0x00000082


	//----- nvinfo : EIATTR_KPARAM_INFO
	.align		4
.L_369:
        /*0008*/ 	.byte	0x04, 0x17
        /*000a*/ 	.short	(.L_371 - .L_370)
.L_370:
        /*000c*/ 	.word	0x00000000
        /*0010*/ 	.short	0x0006
        /*0012*/ 	.short	0x0024
        /*0014*/ 	.byte	0x00, 0xf0, 0x11, 0x00


	//----- nvinfo : EIATTR_KPARAM_INFO
	.align		4
.L_371:
        /*0018*/ 	.byte	0x04, 0x17
        /*001a*/ 	.short	(.L_373 - .L_372)
.L_372:
        /*001c*/ 	.word	0x00000000
        /*0020*/ 	.short	0x0005
        /*0022*/ 	.short	0x0020
        /*0024*/ 	.byte	0x00, 0xf0, 0x11, 0x00


	//----- nvinfo : EIATTR_KPARAM_INFO
	.align		4
.L_373:
        /*0028*/ 	.byte	0x04, 0x17
        /*002a*/ 	.short	(.L_375 - .L_374)
.L_374:
        /*002c*/ 	.word	0x00000000
        /*0030*/ 	.short	0x0004
        /*0032*/ 	.short	0x001c
        /*0034*/ 	.byte	0x00, 0xf0, 0x11, 0x00


	//----- nvinfo : EIATTR_KPARAM_INFO
	.align		4
.L_375:
        /*0038*/ 	.byte	0x04, 0x17
        /*003a*/ 	.short	(.L_377 - .L_376)
.L_376:
        /*003c*/ 	.word	0x00000000
        /*0040*/ 	.short	0x0003
        /*0042*/ 	.short	0x0018
        /*0044*/ 	.byte	0x00, 0xf0, 0x11, 0x00


	//----- nvinfo : EIATTR_KPARAM_INFO
	.align		4
.L_377:
        /*0048*/ 	.byte	0x04, 0x17
        /*004a*/ 	.short	(.L_379 - .L_378)
.L_378:
        /*004c*/ 	.word	0x00000000
        /*0050*/ 	.short	0x0002
        /*0052*/ 	.short	0x0010
        /*0054*/ 	.byte	0x00, 0xf0, 0x21, 0x00


	//----- nvinfo : EIATTR_KPARAM_INFO
	.align		4
.L_379:
        /*0058*/ 	.byte	0x04, 0x17
        /*005a*/ 	.short	(.L_381 - .L_380)
.L_380:
        /*005c*/ 	.word	0x00000000
        /*0060*/ 	.short	0x0001
        /*0062*/ 	.short	0x0008
        /*0064*/ 	.byte	0x00, 0xf0, 0x21, 0x00


	//----- nvinfo : EIATTR_KPARAM_INFO
	.align		4
.L_381:
        /*0068*/ 	.byte	0x04, 0x17
        /*006a*/ 	.short	(.L_383 - .L_382)
.L_382:
        /*006c*/ 	.word	0x00000000
        /*0070*/ 	.short	0x0000
        /*0072*/ 	.short	0x0000
        /*0074*/ 	.byte	0x00, 0xf0, 0x21, 0x00


	//----- nvinfo : EIATTR_SPARSE_MMA_MASK
	.align		4
.L_383:
        /*0078*/ 	.byte	0x03, 0x50
        /*007a*/ 	.short	0x0000


	//----- nvinfo : EIATTR_MAXREG_COUNT
	.align		4
        /*007c*/ 	.byte	0x03, 0x1b
        /*007e*/ 	.short	0x00ff


	//----- nvinfo : EIATTR_ANNOTATIONS
	.align		4
        /*0080*/ 	.byte	0x04, 0x55
        /*0082*/ 	.short	(.L_385 - .L_384)


	//   ....[0]....
.L_384:
        /* <DEDUP_REMOVED lines=39> */


	//----- nvinfo : EIATTR_MERCURY_ISA_VERSION
	.align		4
.L_385:
        /*02dc*/ 	.byte	0x03, 0x5f
        /*02de*/ 	.short	0x0101


	//----- nvinfo : EIATTR_COOP_GROUP_MASK_REGIDS
	.align		4
        /*02e0*/ 	.byte	0x04, 0x29
        /*02e2*/ 	.short	(.L_387 - .L_386)


	//   ....[0]....
.L_386:
        /*02e4*/ 	.word	0xffffffff


	//   ....[1]....
        /*02e8*/ 	.word	0xffffffff


	//   ....[2]....
        /*02ec*/ 	.word	0xffffffff


	//   ....[3]....
        /*02f0*/ 	.word	0xffffffff


	//   ....[4]....
        /*02f4*/ 	.word	0xffffffff


	//----- nvinfo : EIATTR_COOP_GROUP_INSTR_OFFSETS
	.align		4
.L_387:
        /*02f8*/ 	.byte	0x04, 0x28
        /*02fa*/ 	.short	(.L_389 - .L_388)


	//   ....[0]....
.L_388:
        /*02fc*/ 	.word	0x000050b0


	//   ....[1]....
        /*0300*/ 	.word	0x000050d0


	//   ....[2]....
        /*0304*/ 	.word	0x000050f0


	//   ....[3]....
        /*0308*/ 	.word	0x00005110


	//   ....[4]....
        /*030c*/ 	.word	0x00005140


	//----- nvinfo : EIATTR_EXIT_INSTR_OFFSETS
	.align		4
.L_389:
        /*0310*/ 	.byte	0x04, 0x1c
        /*0312*/ 	.short	(.L_391 - .L_390)


	//   ....[0]....
.L_390:
        /*0314*/ 	.word	0x00005170


	//   ....[1]....
        /*0318*/ 	.word	0x00007fa0


	//   ....[2]....
        /*031c*/ 	.word	0x000080d0


	//----- nvinfo : EIATTR_CRS_STACK_SIZE
	.align		4
.L_391:
        /*0320*/ 	.byte	0x04, 0x1e
        /*0322*/ 	.short	(.L_393 - .L_392)
.L_392:
        /*0324*/ 	.word	0x00000000


	//----- nvinfo : EIATTR_CBANK_PARAM_SIZE
	.align		4
.L_393:
        /*0328*/ 	.byte	0x03, 0x19
        /*032a*/ 	.short	0x0028


	//----- nvinfo : EIATTR_PARAM_CBANK
	.align		4
        /*032c*/ 	.byte	0x04, 0x0a
        /*032e*/ 	.short	(.L_395 - .L_394)
	.align		4
.L_394:
        /*0330*/ 	.word	index@(.nv.constant0._ZN18transformer_engine50scaled_aligned_causal_masked_softmax_warp_backwardI13__nv_bfloat16S1_fLi12EEEvPT0_PKT_S6_T1_iii)
        /*0334*/ 	.short	0x0210
        /*0336*/ 	.short	0x0028


	//----- nvinfo : EIATTR_SW_WAR
	.align		4
.L_395:
        /*0338*/ 	.byte	0x04, 0x36
        /*033a*/ 	.short	(.L_397 - .L_396)
.L_396:
        /*033c*/ 	.word	0x00000008
.L_397:


//--------------------- .nv.info._ZN18transformer_engine50scaled_aligned_causal_masked_softmax_warp_backwardI13__nv_bfloat16S1_fLi11EEEvPT0_PKT_S6_T1_iii --------------------------
	.section	.nv.info._ZN18transformer_engine50scaled_aligned_causal_masked_softmax_warp_backwardI13__nv_bfloat16S1_fLi11EEEvPT0_PKT_S6_T1_iii,"",@"SHT_CUDA_INFO"
	.sectionflags	@""
	.align	4


	//----- nvinfo : EIATTR_CUDA_API_VERSION
	.align		4
        /*0000*/ 	.byte	0x04, 0x37
        /*0002*/ 	.short	(.L_399 - .L_398)
.L_398:
        /*0004*/ 	.word	0x00000082


	//----- nvinfo : EIATTR_KPARAM_INFO
	.align		4
.L_399:
        /*0008*/ 	.byte	0x04, 0x17
        /*000a*/ 	.short	(.L_401 - .L_400)
.L_400:
        /*000c*/ 	.word	0x00000000
        /*0010*/ 	.short	0x0006
        /*0012*/ 	.short	0x0024
        /*0014*/ 	.byte	0x00, 0xf0, 0x11, 0x00


	//----- nvinfo : EIATTR_KPARAM_INFO
	.align		4
.L_401:
        /*0018*/ 	.byte	0x04, 0x17
        /*001a*/ 	.short	(.L_403 - .L_402)
.L_402:
        /*001c*/ 	.word	0x00000000
        /*0020*/ 	.short	0x0005
        /*0022*/ 	.short	0x0020
        /*0024*/ 	.byte	0x00, 0xf0, 0x11, 0x00


	//----- nvinfo : EIATTR_KPARAM_INFO
	.align		4
.L_403:
        /*0028*/ 	.byte	0x04, 0x17
        /*002a*/ 	.short	(.L_405 - .L_404)
.L_404:
        /*002c*/ 	.word	0x00000000
        /*0030*/ 	.short	0x0004
        /*0032*/ 	.short	0x001c
        /*0034*/ 	.byte	0x00, 0xf0, 0x11, 0x00


	//----- nvinfo : EIATTR_KPARAM_INFO
	.align		4
.L_405:
        /*0038*/ 	.byte	0x04, 0x17
        /*003a*/ 	.short	(.L_407 - .L_406)
.L_406:
        /*003c*/ 	.word	0x00000000
        /*0040*/ 	.short	0x0003
        /*0042*/ 	.short	0x0018
        /*0044*/ 	.byte	0x00, 0xf0, 0x11, 0x00


	//----- nvinfo : EIATTR_KPARAM_INFO
	.align		4
.L_407:
        /*0048*/ 	.byte	0x04, 0x17
        /*004a*/ 	.short	(.L_409 - .L_408)
.L_408:
        /*004c*/ 	.word	0x00000000
        /*0050*/ 	.short	0x0002
        /*0052*/ 	.short	0x0010
        /*0054*/ 	.byte	0x00, 0xf0, 0x21, 0x00


	//----- nvinfo : EIATTR_KPARAM_INFO
	.align		4
.L_409:
        /*0058*/ 	.byte	0x04, 0x17
        /*005a*/ 	.short	(.L_411 - .L_410)
.L_410:
        /*005c*/ 	.word	0x00000000
        /*0060*/ 	.short	0x0001
        /*0062*/ 	.short	0x0008
        /*0064*/ 	.byte	0x00, 0xf0, 0x21, 0x00


	//----- nvinfo : EIATTR_KPARAM_INFO
	.align		4
.L_411:
        /*0068*/ 	.byte	0x04, 0x17
        /*006a*/ 	.short	(.L_413 - .L_412)
.L_412:
        /*006c*/ 	.word	0x00000000
        /*0070*/ 	.short	0x0000
        /*0072*/ 	.short	0x0000
        /*0074*/ 	.byte	0x00, 0xf0, 0x21, 0x00


	//----- nvinfo : EIATTR_SPARSE_MMA_MASK
	.align		4
.L_413:
        /*0078*/ 	.byte	0x03, 0x50
        /*007a*/ 	.short	0x0000


	//----- nvinfo : EIATTR_MAXREG_COUNT
	.align		4
        /*007c*/ 	.byte	0x03, 0x1b
        /*007e*/ 	.short	0x00ff


	//----- nvinfo : EIATTR_MERCURY_ISA_VERSION
	.align		4
        /*0080*/ 	.byte	0x03, 0x5f
        /*0082*/ 	.short	0x0101


	//----- nvinfo : EIATTR_COOP_GROUP_MASK_REGIDS
	.align		4
        /*0084*/ 	.byte	0x04, 0x29
        /*0086*/ 	.short	(.L_415 - .L_414)


	//   ....[0]....
.L_414:
        /*0088*/ 	.word	0xffffffff


	//   ....[1]....
        /*008c*/ 	.word	0xffffffff


	//   ....[2]....
        /*0090*/ 	.word	0xffffffff


	//   ....[3]....
        /*0094*/ 	.word	0xffffffff


	//   ....[4]....
        /*0098*/ 	.word	0xffffffff


	//----- nvinfo : EIATTR_COOP_GROUP_INSTR_OFFSETS
	.align		4
.L_415:
        /*009c*/ 	.byte	0x04, 0x28
        /*009e*/ 	.short	(.L_417 - .L_416)


	//   ....[0]....
.L_416:
        /*00a0*/ 	.word	0x00002780


	//   ....[1]....
        /*00a4*/ 	.word	0x000027a0


	//   ....[2]....
        /*00a8*/ 	.word	0x000027c0


	//   ....[3]....
        /*00ac*/ 	.word	0x000027e0


	//   ....[4]....
        /*00b0*/ 	.word	0x00002800


	//----- nvinfo : EIATTR_EXIT_INSTR_OFFSETS
	.align		4
.L_417:
        /*00b4*/ 	.byte	0x04, 0x1c
        /*00b6*/ 	.short	(.L_419 - .L_418)


	//   ....[0]....
.L_418:
        /*00b8*/ 	.word	0x00002810


	//   ....[1]....
        /*00bc*/ 	.word	0x00003e80


	//   ....[2]....
        /*00c0*/ 	.word	0x00003fb0


	//----- nvinfo : EIATTR_CRS_STACK_SIZE
	.align		4
.L_419:
        /*00c4*/ 	.byte	0x04, 0x1e
        /*00c6*/ 	.short	(.L_421 - .L_420)
.L_420:
        /*00c8*/ 	.word	0x00000000


	//----- nvinfo : EIATTR_CBANK_PARAM_SIZE
	.align		4
.L_421:
        /*00cc*/ 	.byte	0x03, 0x19
        /*00ce*/ 	.short	0x0028


	//----- nvinfo : EIATTR_PARAM_CBANK
	.align		4
        /*00d0*/ 	.byte	0x04, 0x0a
        /*00d2*/ 	.short	(.L_423 - .L_422)
	.align		4
.L_422:
        /*00d4*/ 	.word	index@(.nv.constant0._ZN18transformer_engine50scaled_aligned_causal_masked_softmax_warp_backwardI13__nv_bfloat16S1_fLi11EEEvPT0_PKT_S6_T1_iii)
        /*00d8*/ 	.short	0x0210
        /*00da*/ 	.short	0x0028


	//----- nvinfo : EIATTR_SW_WAR
	.align		4
.L_423:
        /*00dc*/ 	.byte	0x04, 0x36
        /*00de*/ 	.short	(.L_425 - .L_424)
.L_424:
        /*00e0*/ 	.word	0x00000008
.L_425:


//--------------------- .nv.info._ZN18transformer_engine50scaled_aligned_causal_masked_softmax_warp_backwardI13__nv_bfloat16S1_fLi10EEEvPT0_PKT_S6_T1_iii --------------------------
	.section	.nv.info._ZN18transformer_engine50scaled_aligned_causal_masked_softmax_warp_backwardI13__nv_bfloat16S1_fLi10EEEvPT0_PKT_S6_T1_iii,"",@"SHT_CUDA_INFO"
	.sectionflags	@""
	.align	4


	//----- nvinfo : EIATTR_CUDA_API_VERSION
	.align		4
        /*0000*/ 	.byte	0x04, 0x37
        /*0002*/ 	.short	(.L_427 - .L_426)
.L_426:
        /*0004*/ 	.word	0x00000082


	//----- nvinfo : EIATTR_KPARAM_INFO
	.align		4
.L_427:
        /*0008*/ 	.byte	0x04, 0x17
        /*000a*/ 	.short	(.L_429 - .L_428)
.L_428:
        /*000c*/ 	.word	0x00000000
        /*0010*/ 	.short	0x0006
        /*0012*/ 	.short	0x0024
        /*0014*/ 	.byte	0x00, 0xf0, 0x11, 0x00


	//----- nvinfo : EIATTR_KPARAM_INFO
	.align		4
.L_429:
        /*0018*/ 	.byte	0x04, 0x17
        /*001a*/ 	.short	(.L_431 - .L_430)
.L_430:
        /*001c*/ 	.word	0x00000000
        /*0020*/ 	.short	0x0005
        /*0022*/ 	.short	0x0020
        /*0024*/ 	.byte	0x00, 0xf0, 0x11, 0x00


	//----- nvinfo : EIATTR_KPARAM_INFO
	.align		4
.L_431:
        /*0028*/ 	.byte	0x04, 0x17
        /*002a*/ 	.short	(.L_433 - .L_432)
.L_432:
        /*002c*/ 	.word	0x00000000
        /*0030*/ 	.short	0x0004
        /*0032*/ 	.short	0x001c
        /*0034*/ 	.byte	0x00, 0xf0, 0x11, 0x00


	//----- nvinfo : EIATTR_KPARAM_INFO
	.align		4
.L_433:
        /*0038*/ 	.byte	0x04, 0x17
        /*003a*/ 	.short	(.L_435 - .L_434)
.L_434:
        /*003c*/ 	.word	0x00000000
        /*0040*/ 	.short	0x0003
        /*0042*/ 	.short	0x0018
        /*0044*/ 	.byte	0x00, 0xf0, 0x11, 0x00


	//----- nvinfo : EIATTR_KPARAM_INFO
	.align		4
.L_435:
        /*0048*/ 	.byte	0x04, 0x17
        /*004a*/ 	.short	(.L_437 - .L_436)
.L_436:
        /*004c*/ 	.word	0x00000000
        /*0050*/ 	.short	0x0002
        /*0052*/ 	.short	0x0010
        /*0054*/ 	.byte	0x00, 0xf0, 0x21, 0x00


	//----- nvinfo : EIATTR_KPARAM_INFO
	.align		4
.L_437:
        /*0058*/ 	.byte	0x04, 0x17
        /*005a*/ 	.short	(.L_439 - .L_438)
.L_438:
        /*005c*/ 	.word	0x00000000
        /*0060*/ 	.short	0x0001
        /*0062*/ 	.short	0x0008
        /*0064*/ 	.byte	0x00, 0xf0, 0x21, 0x00


	//----- nvinfo : EIATTR_KPARAM_INFO
	.align		4
.L_439:
        /*0068*/ 	.byte	0x04, 0x17
        /*006a*/ 	.short	(.L_441 - .L_440)
.L_440:
        /*006c*/ 	.word	0x00000000
        /*0070*/ 	.short	0x0000
        /*0072*/ 	.short	0x0000
        /*0074*/ 	.byte	0x00, 0xf0, 0x21, 0x00


	//----- nvinfo : EIATTR_SPARSE_MMA_MASK
	.align		4
.L_441:
        /*0078*/ 	.byte	0x03, 0x50
        /*007a*/ 	.short	0x0000


	//----- nvinfo : EIATTR_MAXREG_COUNT
	.align		4
        /*007c*/ 	.byte	0x03, 0x1b
        /*007e*/ 	.short	0x00ff


	//----- nvinfo : EIATTR_MERCURY_ISA_VERSION
	.align		4
        /*0080*/ 	.byte	0x03, 0x5f
        /*0082*/ 	.short	0x0101


	//----- nvinfo : EIATTR_COOP_GROUP_MASK_REGIDS
	.align		4
        /*0084*/ 	.byte	0x04, 0x29
        /*0086*/ 	.short	(.L_443 - .L_442)


	//   ....[0]....
.L_442:
        /*0088*/ 	.word	0xffffffff


	//   ....[1]....
        /*008c*/ 	.word	0xffffffff


	//   ....[2]....
        /*0090*/ 	.word	0xffffffff


	//   ....[3]....
        /*0094*/ 	.word	0xffffffff


	//   ....[4]....
        /*0098*/ 	.word	0xffffffff


	//----- nvinfo : EIATTR_COOP_GROUP_INSTR_OFFSETS
	.align		4
.L_443:
        /*009c*/ 	.byte	0x04, 0x28
        /*009e*/ 	.short	(.L_445 - .L_444)


	//   ....[0]....
.L_444:
        /*00a0*/ 	.word	0x00001520


	//   ....[1]....
        /*00a4*/ 	.word	0x00001540


	//   ....[2]....
        /*00a8*/ 	.word	0x00001560


	//   ....[3]....
        /*00ac*/ 	.word	0x00001580


	//   ....[4]....
        /*00b0*/ 	.word	0x000015a0


	//----- nvinfo : EIATTR_EXIT_INSTR_OFFSETS
	.align		4
.L_445:
        /*00b4*/ 	.byte	0x04, 0x1c
        /*00b6*/ 	.short	(.L_447 - .L_446)


	//   ....[0]....
.L_446:
        /*00b8*/ 	.word	0x000015b0


	//   ....[1]....
        /*00bc*/ 	.word	0x00002090


	//   ....[2]....
        /*00c0*/ 	.word	0x000021c0


	//----- nvinfo : EIATTR_CRS_STACK_SIZE
	.align		4
.L_447:
        /*00c4*/ 	.byte	0x04, 0x1e
        /*00c6*/ 	.short	(.L_449 - .L_448)
.L_448:
        /*00c8*/ 	.word	0x00000000


	//----- nvinfo : EIATTR_CBANK_PARAM_SIZE
	.align		4
.L_449:
        /*00cc*/ 	.byte	0x03, 0x19
        /*00ce*/ 	.short	0x0028


	//----- nvinfo : EIATTR_PARAM_CBANK
	.align		4
        /*00d0*/ 	.byte	0x04, 0x0a
        /*00d2*/ 	.short	(.L_451 - .L_450)
	.align		4
.L_450:
        /*00d4*/ 	.word	index@(.nv.constant0._ZN18transformer_engine50scaled_aligned_causal_masked_softmax_warp_backwardI13__nv_bfloat16S1_fLi10EEEvPT0_PKT_S6_T1_iii)
        /*00d8*/ 	.short	0x0210
        /*00da*/ 	.short	0x0028


	//----- nvinfo : EIATTR_SW_WAR
	.align		4
.L_451:
        /*00dc*/ 	.byte	0x04, 0x36
        /*00de*/ 	.short	(.L_453 - .L_452)
.L_452:
        /*00e0*/ 	.word	0x00000008
.L_453:


//--------------------- .nv.info._ZN18transformer_engine50scaled_aligned_causal_masked_softmax_warp_backwardI13__nv_bfloat16S1_fLi9EEEvPT0_PKT_S6_T1_iii --------------------------
	.section	.nv.info._ZN18transformer_engine50scaled_aligned_causal_masked_softmax_warp_backwardI13__nv_bfloat16S1_fLi9EEEvPT0_PKT_S6_T1_iii,"",@"SHT_CUDA_INFO"
	.sectionflags	@""
	.align	4


	//----- nvinfo : EIATTR_CUDA_API_VERSION
	.align		4
        /*0000*/ 	.byte	0x04, 0x37
        /*0002*/ 	.short	(.L_455 - .L_454)
.L_454:
        /*0004*/ 	.word	0x00000082


	//----- nvinfo : EIATTR_KPARAM_INFO
	.align		4
.L_455:
        /*0008*/ 	.byte	0x04, 0x17
        /*000a*/ 	.short	(.L_457 - .L_456)
.L_456:
        /*000c*/ 	.word	0x00000000
        /*0010*/ 	.short	0x0006
        /*0012*/ 	.short	0x0024
        /*0014*/ 	.byte	0x00, 0xf0, 0x11, 0x00


	//----- nvinfo : EIATTR_KPARAM_INFO
	.align		4
.L_457:
        /*0018*/ 	.byte	0x04, 0x17
        /*001a*/ 	.short	(.L_459 - .L_458)
.L_458:
        /*001c*/ 	.word	0x00000000
        /*0020*/ 	.short	0x0005
        /*0022*/ 	.short	0x0020
        /*0024*/ 	.byte	0x00, 0xf0, 0x11, 0x00


	//----- nvinfo : EIATTR_KPARAM_INFO
	.align		4
.L_459:
        /*0028*/ 	.byte	0x04, 0x17
        /*002a*/ 	.short	(.L_461 - .L_460)
.L_460:
        /*002c*/ 	.word	0x00000000
        /*0030*/ 	.short	0x0004
        /*0032*/ 	.short	0x001c
        /*0034*/ 	.byte	0x00, 0xf0, 0x11, 0x00


	//----- nvinfo : EIATTR_KPARAM_INFO
	.align		4
.L_461:
        /*0038*/ 	.byte	0x04, 0x17
        /*003a*/ 	.short	(.L_463 - .L_462)
.L_462:
        /*003c*/ 	.word	0x00000000
        /*0040*/ 	.short	0x0003
        /*0042*/ 	.short	0x0018
        /*0044*/ 	.byte	0x00, 0xf0, 0x11, 0x00


	//----- nvinfo : EIATTR_KPARAM_INFO
	.align		4
.L_463:
        /*0048*/ 	.byte	0x04, 0x17
        /*004a*/ 	.short	(.L_465 - .L_464)
.L_464:
        /*004c*/ 	.word	0x00000000
        /*0050*/ 	.short	0x0002
        /*0052*/ 	.short	0x0010
        /*0054*/ 	.byte	0x00, 0xf0, 0x21, 0x00


	//----- nvinfo : EIATTR_KPARAM_INFO
	.align		4
.L_465:
        /*0058*/ 	.byte	0x04, 0x17
        /*005a*/ 	.short	(.L_467 - .L_466)
.L_466:
        /*005c*/ 	.word	0x00000000
        /*0060*/ 	.short	0x0001
        /*0062*/ 	.short	0x0008
        /*0064*/ 	.byte	0x00, 0xf0, 0x21, 0x00


	//----- nvinfo : EIATTR_KPARAM_INFO
	.align		4
.L_467:
        /*0068*/ 	.byte	0x04, 0x17
        /*006a*/ 	.short	(.L_469 - .L_468)
.L_468:
        /*006c*/ 	.word	0x00000000
        /*0070*/ 	.short	0x0000
        /*0072*/ 	.short	0x0000
        /*0074*/ 	.byte	0x00, 0xf0, 0x21, 0x00


	//----- nvinfo : EIATTR_SPARSE_MMA_MASK
	.align		4
.L_469:
        /*0078*/ 	.byte	0x03, 0x50
        /*007a*/ 	.short	0x0000


	//----- nvinfo : EIATTR_MAXREG_COUNT
	.align		4
        /*007c*/ 	.byte	0x03, 0x1b
        /*007e*/ 	.short	0x00ff


	//----- nvinfo : EIATTR_MERCURY_ISA_VERSION
	.align		4
        /*0080*/ 	.byte	0x03, 0x5f
        /*0082*/ 	.short	0x0101


	//----- nvinfo : EIATTR_COOP_GROUP_MASK_REGIDS
	.align		4
        /*0084*/ 	.byte	0x04, 0x29
        /*0086*/ 	.short	(.L_471 - .L_470)


	//   ....[0]....
.L_470:
        /*0088*/ 	.word	0xffffffff


	//   ....[1]....
        /*008c*/ 	.word	0xffffffff


	//   ....[2]....
        /*0090*/ 	.word	0xffffffff


	//   ....[3]....
        /*0094*/ 	.word	0xffffffff


	//   ....[4]....
        /*0098*/ 	.word	0xffffffff


	//----- nvinfo : EIATTR_COOP_GROUP_INSTR_OFFSETS
	.align		4
.L_471:
        /*009c*/ 	.byte	0x04, 0x28
        /*009e*/ 	.short	(.L_473 - .L_472)


	//   ....[0]....
.L_472:
        /*00a0*/ 	.word	0x00000c00


	//   ....[1]....
        /*00a4*/ 	.word	0x00000c20


	//   ....[2]....
        /*00a8*/ 	.word	0x00000c40


	//   ....[3]....
        /*00ac*/ 	.word	0x00000c60


	//   ....[4]....
        /*00b0*/ 	.word	0x00000c80


	//----- nvinfo : EIATTR_EXIT_INSTR_OFFSETS
	.align		4
.L_473:
        /*00b4*/ 	.byte	0x04, 0x1c
        /*00b6*/ 	.short	(.L_475 - .L_474)


	//   ....[0]....
.L_474:
        /*00b8*/ 	.word	0x00000c90


	//   ....[1]....
        /*00bc*/ 	.word	0x00001190


	//   ....[2]....
        /*00c0*/ 	.word	0x000012c0


	//----- nvinfo : EIATTR_CRS_STACK_SIZE
	.align		4
.L_475:
        /*00c4*/ 	.byte	0x04, 0x1e
        /*00c6*/ 	.short	(.L_477 - .L_476)
.L_476:
        /*00c8*/ 	.word	0x00000000


	//----- nvinfo : EIATTR_CBANK_PARAM_SIZE
	.align		4
.L_477:
        /*00cc*/ 	.byte	0x03, 0x19
        /*00ce*/ 	.short	0x0028


	//----- nvinfo : EIATTR_PARAM_CBANK
	.align		4
        /*00d0*/ 	.byte	0x04, 0x0a
        /*00d2*/ 	.short	(.L_479 - .L_478)
	.align		4
.L_478:
        /*00d4*/ 	.word	index@(.nv.constant0._ZN18transformer_engine50scaled_aligned_causal_masked_softmax_warp_backwardI13__nv_bfloat16S1_fLi9EEEvPT0_PKT_S6_T1_iii)
        /*00d8*/ 	.short	0x0210
        /*00da*/ 	.short	0x0028


	//----- nvinfo : EIATTR_SW_WAR
	.align		4
.L_479:
        /*00dc*/ 	.byte	0x04, 0x36
        /*00de*/ 	.short	(.L_481 - .L_480)
.L_480:
        /*00e0*/ 	.word	0x00000008
.L_481:


//--------------------- .nv.info._ZN18transformer_engine50scaled_aligned_causal_masked_softmax_warp_backwardI13__nv_bfloat16S1_fLi8EEEvPT0_PKT_S6_T1_iii --------------------------
	.section	.nv.info._ZN18transformer_engine50scaled_aligned_causal_masked_softmax_warp_backwardI13__nv_bfloat16S1_fLi8EEEvPT0_PKT_S6_T1_iii,"",@"SHT_CUDA_INFO"
	.sectionflags	@""
	.align	4


	//----- nvinfo : EIATTR_CUDA_API_VERSION
	.align		4
        /*0000*/ 	.byte	0x04, 0x37
        /*0002*/ 	.short	(.L_483 - .L_482)
.L_482:
        /*0004*/ 	.word	0x00000082


	//----- nvinfo : EIATTR_KPARAM_INFO
	.align		4
.L_483:
        /*0008*/ 	.byte	0x04, 0x17
        /*000a*/ 	.short	(.L_485 - .L_484)
.L_484:
        /*000c*/ 	.word	0x00000000
        /*0010*/ 	.short	0x0006
        /*0012*/ 	.short	0x0024
        /*0014*/ 	.byte	0x00, 0xf0, 0x11, 0x00


	//----- nvinfo : EIATTR_KPARAM_INFO
	.align		4
.L_485:
        /*0018*/ 	.byte	0x04, 0x17
        /*001a*/ 	.short	(.L_487 - .L_486)
.L_486:
        /*001c*/ 	.word	0x00000000
        /*0020*/ 	.short	0x0005
        /*0022*/ 	.short	0x0020
        /*0024*/ 	.byte	0x00, 0xf0, 0x11, 0x00


	//----- nvinfo : EIATTR_KPARAM_INFO
	.align		4
.L_487:
        /*0028*/ 	.byte	0x04, 0x17
        /*002a*/ 	.short	(.L_489 - .L_488)
.L_488:
        /*002c*/ 	.word	0x00000000
        /*0030*/ 	.short	0x0004
        /*0032*/ 	.short	0x001c
        /*0034*/ 	.byte	0x00, 0xf0, 0x11, 0x00


	//----- nvinfo : EIATTR_KPARAM_INFO
	.align		4
.L_489:
        /*0038*/ 	.byte	0x04, 0x17
        /*003a*/ 	.short	(.L_491 - .L_490)
.L_490:
        /*003c*/ 	.word	0x00000000
        /*0040*/ 	.short	0x0003
        /*0042*/ 	.short	0x0018
        /*0044*/ 	.byte	0x00, 0xf0, 0x11, 0x00


	//----- nvinfo : EIATTR_KPARAM_INFO
	.align		4
.L_491:
        /*0048*/ 	.byte	0x04, 0x17
        /*004a*/ 	.short	(.L_493 - .L_492)
.L_492:
        /*004c*/ 	.word	0x00000000
        /*0050*/ 	.short	0x0002
        /*0052*/ 	.short	0x0010
        /*0054*/ 	.byte	0x00, 0xf0, 0x21, 0x00


	//----- nvinfo : EIATTR_KPARAM_INFO
	.align		4
.L_493:
        /*0058*/ 	.byte	0x04, 0x17
        /*005a*/ 	.short	(.L_495 - .L_494)
.L_494:
        /*005c*/ 	.word	0x00000000
        /*0060*/ 	.short	0x0001
        /*0062*/ 	.short	0x0008
        /*0064*/ 	.byte	0x00, 0xf0, 0x21, 0x00


	//----- nvinfo : EIATTR_KPARAM_INFO
	.align		4
.L_495:
        /*0068*/ 	.byte	0x04, 0x17
        /*006a*/ 	.short	(.L_497 - .L_496)
.L_496:
        /*006c*/ 	.word	0x00000000
        /*0070*/ 	.short	0x0000
        /*0072*/ 	.short	0x0000
        /*0074*/ 	.byte	0x00, 0xf0, 0x21, 0x00


	//----- nvinfo : EIATTR_SPARSE_MMA_MASK
	.align		4
.L_497:
        /*0078*/ 	.byte	0x03, 0x50
        /*007a*/ 	.short	0x0000


	//----- nvinfo : EIATTR_MAXREG_COUNT
	.align		4
        /*007c*/ 	.byte	0x03, 0x1b
        /*007e*/ 	.short	0x00ff


	//----- nvinfo : EIATTR_MERCURY_ISA_VERSION
	.align		4
        /*0080*/ 	.byte	0x03, 0x5f
        /*0082*/ 	.short	0x0101


	//----- nvinfo : EIATTR_COOP_GROUP_MASK_REGIDS
	.align		4
        /*0084*/ 	.byte	0x04, 0x29
        /*0086*/ 	.short	(.L_499 - .L_498)


	//   ....[0]....
.L_498:
        /*0088*/ 	.word	0xffffffff


	//   ....[1]....
        /*008c*/ 	.word	0xffffffff


	//   ....[2]....
        /*0090*/ 	.word	0xffffffff


	//   ....[3]....
        /*0094*/ 	.word	0xffffffff


	//   ....[4]....
        /*0098*/ 	.word	0xffffffff


	//----- nvinfo : EIATTR_COOP_GROUP_INSTR_OFFSETS
	.align		4
.L_499:
        /*009c*/ 	.byte	0x04, 0x28
        /*009e*/ 	.short	(.L_501 - .L_500)


	//   ....[0]....
.L_500:
        /*00a0*/ 	.word	0x00000760


	//   ....[1]....
        /*00a4*/ 	.word	0x00000780


	//   ....[2]....
        /*00a8*/ 	.word	0x000007a0


	//   ....[3]....
        /*00ac*/ 	.word	0x000007c0


	//   ....[4]....
        /*00b0*/ 	.word	0x000007e0


	//----- nvinfo : EIATTR_EXIT_INSTR_OFFSETS
	.align		4
.L_501:
        /*00b4*/ 	.byte	0x04, 0x1c
        /*00b6*/ 	.short	(.L_503 - .L_502)


	//   ....[0]....
.L_502:
        /*00b8*/ 	.word	0x000007f0


	//   ....[1]....
        /*00bc*/ 	.word	0x000009d0


	//   ....[2]....
        /*00c0*/ 	.word	0x00000b00


	//----- nvinfo : EIATTR_CRS_STACK_SIZE
	.align		4
.L_503:
        /*00c4*/ 	.byte	0x04, 0x1e
        /*00c6*/ 	.short	(.L_505 - .L_504)
.L_504:
        /*00c8*/ 	.word	0x00000000


	//----- nvinfo : EIATTR_CBANK_PARAM_SIZE
	.align		4
.L_505:
        /*00cc*/ 	.byte	0x03, 0x19
        /*00ce*/ 	.short	0x0028


	//----- nvinfo : EIATTR_PARAM_CBANK
	.align		4
        /*00d0*/ 	.byte	0x04, 0x0a
        /*00d2*/ 	.short	(.L_507 - .L_506)
	.align		4
.L_506:
        /*00d4*/ 	.word	index@(.nv.constant0._ZN18transformer_engine50scaled_aligned_causal_masked_softmax_warp_backwardI13__nv_bfloat16S1_fLi8EEEvPT0_PKT_S6_T1_iii)
        /*00d8*/ 	.short	0x0210
        /*00da*/ 	.short	0x0028


	//----- nvinfo : EIATTR_SW_WAR
	.align		4
.L_507:
        /*00dc*/ 	.byte	0x04, 0x36
        /*00de*/ 	.short	(.L_509 - .L_508)
.L_508:
        /*00e0*/ 	.word	0x00000008
.L_509:


//--------------------- .nv.info._ZN18transformer_engine50scaled_aligned_causal_masked_softmax_warp_backwardI13__nv_bfloat16S1_fLi7EEEvPT0_PKT_S6_T1_iii --------------------------
	.section	.nv.info._ZN18transformer_engine50scaled_aligned_causal_masked_softmax_warp_backwardI13__nv_bfloat16S1_fLi7EEEvPT0_PKT_S6_T1_iii,"",@"SHT_CUDA_INFO"
	.sectionflags	@""
	.align	4


	//----- nvinfo : EIATTR_CUDA_API_VERSION
	.align		4
        /*0000*/ 	.byte	0x04, 0x37
        /*0002*/ 	.short	(.L_511 - .L_510)
.L_510:
        /*0004*/ 	.word	0x00000082


	//----- nvinfo : EIATTR_KPARAM_INFO
	.align		4
.L_511:
        /*0008*/ 	.byte	0x04, 0x17
        /*000a*/ 	.short	(.L_513 - .L_512)
.L_512:
        /*000c*/ 	.word	0x00000000
        /*0010*/ 	.short	0x0006
        /*0012*/ 	.short	0x0024
        /*0014*/ 	.byte	0x00, 0xf0, 0x11, 0x00


	//----- nvinfo : EIATTR_KPARAM_INFO
	.align		4
.L_513:
        /*0018*/ 	.byte	0x04, 0x17
        /*001a*/ 	.short	(.L_515 - .L_514)
.L_514:
        /*001c*/ 	.word	0x00000000
        /*0020*/ 	.short	0x0005
        /*0022*/ 	.short	0x0020
        /*0024*/ 	.byte	0x00, 0xf0, 0x11, 0x00


	//----- nvinfo : EIATTR_KPARAM_INFO
	.align		4
.L_515:
        /*0028*/ 	.byte	0x04, 0x17
        /*002a*/ 	.short	(.L_517 - .L_516)
.L_516:
        /*002c*/ 	.word	0x00000000
        /*0030*/ 	.short	0x0004
        /*0032*/ 	.short	0x001c
        /*0034*/ 	.byte	0x00, 0xf0, 0x11, 0x00


	//----- nvinfo : EIATTR_KPARAM_INFO
	.align		4
.L_517:
        /*0038*/ 	.byte	0x04, 0x17
        /*003a*/ 	.short	(.L_519 - .L_518)
.L_518:
        /*003c*/ 	.word	0x00000000
        /*0040*/ 	.short	0x0003
        /*0042*/ 	.short	0x0018
        /*0044*/ 	.byte	0x00, 0xf0, 0x11, 0x00


	//----- nvinfo : EIATTR_KPARAM_INFO
	.align		4
.L_519:
        /*0048*/ 	.byte	0x04, 0x17
        /*004a*/ 	.short	(.L_521 - .L_520)
.L_520:
        /*004c*/ 	.word	0x00000000
        /*0050*/ 	.short	0x0002
        /*0052*/ 	.short	0x0010
        /*0054*/ 	.byte	0x00, 0xf0, 0x21, 0x00


	//----- nvinfo : EIATTR_KPARAM_INFO
	.align		4
.L_521:
        /*0058*/ 	.byte	0x04, 0x17
        /*005a*/ 	.short	(.L_523 - .L_522)
.L_522:
        /*005c*/ 	.word	0x00000000
        /*0060*/ 	.short	0x0001
        /*0062*/ 	.short	0x0008
        /*0064*/ 	.byte	0x00, 0xf0, 0x21, 0x00


	//----- nvinfo : EIATTR_KPARAM_INFO
	.align		4
.L_523:
        /*0068*/ 	.byte	0x04, 0x17
        /*006a*/ 	.short	(.L_525 - .L_524)
.L_524:
        /*006c*/ 	.word	0x00000000
        /*0070*/ 	.short	0x0000
        /*0072*/ 	.short	0x0000
        /*0074*/ 	.byte	0x00, 0xf0, 0x21, 0x00


	//----- nvinfo : EIATTR_SPARSE_MMA_MASK
	.align		4
.L_525:
        /*0078*/ 	.byte	0x03, 0x50
        /*007a*/ 	.short	0x0000


	//----- nvinfo : EIATTR_MAXREG_COUNT
	.align		4
        /*007c*/ 	.byte	0x03, 0x1b
        /*007e*/ 	.short	0x00ff


	//----- nvinfo : EIATTR_MERCURY_ISA_VERSION
	.align		4
        /*0080*/ 	.byte	0x03, 0x5f
        /*0082*/ 	.short	0x0101


	//----- nvinfo : EIATTR_COOP_GROUP_MASK_REGIDS
	.align		4
        /*0084*/ 	.byte	0x04, 0x29
        /*0086*/ 	.short	(.L_527 - .L_526)


	//   ....[0]....
.L_526:
        /*0088*/ 	.word	0xffffffff


	//   ....[1]....
        /*008c*/ 	.word	0xffffffff


	//   ....[2]....
        /*0090*/ 	.word	0xffffffff


	//   ....[3]....
        /*0094*/ 	.word	0xffffffff


	//   ....[4]....
        /*0098*/ 	.word	0xffffffff


	//   ....[5]....
        /*009c*/ 	.word	0xffffffff


	//   ....[6]....
        /*00a0*/ 	.word	0xffffffff


	//   ....[7]....
        /*00a4*/ 	.word	0xffffffff


	//   ....[8]....
        /*00a8*/ 	.word	0xffffffff


	//   ....[9]....
        /*00ac*/ 	.word	0xffffffff


	//----- nvinfo : EIATTR_COOP_GROUP_INSTR_OFFSETS
	.align		4
.L_527:
        /*00b0*/ 	.byte	0x04, 0x28
        /*00b2*/ 	.short	(.L_529 - .L_528)


	//   ....[0]....
.L_528:
        /*00b4*/ 	.word	0x000008e0


	//   ....[1]....
        /*00b8*/ 	.word	0x000008f0


	//   ....[2]....
        /*00bc*/ 	.word	0x00000920


	//   ....[3]....
        /*00c0*/ 	.word	0x00000930


	//   ....[4]....
        /*00c4*/ 	.word	0x00000960


	//   ....[5]....
        /*00c8*/ 	.word	0x00000970


	//   ....[6]....
        /*00cc*/ 	.word	0x000009a0


	//   ....[7]....
        /*00d0*/ 	.word	0x000009b0


	//   ....[8]....
        /*00d4*/ 	.word	0x000009e0


	//   ....[9]....
        /*00d8*/ 	.word	0x000009f0


	//----- nvinfo : EIATTR_EXIT_INSTR_OFFSETS
	.align		4
.L_529:
        /*00dc*/ 	.byte	0x04, 0x1c
        /*00de*/ 	.short	(.L_531 - .L_530)


	//   ....[0]....
.L_530:
        /*00e0*/ 	.word	0x00000a00


	//   ....[1]....
        /*00e4*/ 	.word	0x00000be0


	//   ....[2]....
        /*00e8*/ 	.word	0x00000bf0


	//   ....[3]....
        /*00ec*/ 	.word	0x00000d70


	//----- nvinfo : EIATTR_CRS_STACK_SIZE
	.align		4
.L_531:
        /*00f0*/ 	.byte	0x04, 0x1e
        /*00f2*/ 	.short	(.L_533 - .L_532)
.L_532:
        /*00f4*/ 	.word	0x00000000


	//----- nvinfo : EIATTR_CBANK_PARAM_SIZE
	.align		4
.L_533:
        /*00f8*/ 	.byte	0x03, 0x19
        /*00fa*/ 	.short	0x0028


	//----- nvinfo : EIATTR_PARAM_CBANK
	.align		4
        /*00fc*/ 	.byte	0x04, 0x0a
        /*00fe*/ 	.short	(.L_535 - .L_534)
	.align		4
.L_534:
        /*0100*/ 	.word	index@(.nv.constant0._ZN18transformer_engine50scaled_aligned_causal_masked_softmax_warp_backwardI13__nv_bfloat16S1_fLi7EEEvPT0_PKT_S6_T1_iii)
        /*0104*/ 	.short	0x0210
        /*0106*/ 	.short	0x0028


	//----- nvinfo : EIATTR_SW_WAR
	.align		4
.L_535:
        /*0108*/ 	.byte	0x04, 0x36
        /*010a*/ 	.short	(.L_537 - .L_536)
.L_536:
        /*010c*/ 	.word	0x00000008
.L_537:


//--------------------- .nv.info._ZN18transformer_engine50scaled_aligned_causal_masked_softmax_warp_backwardI13__nv_bfloat16S1_fLi6EEEvPT0_PKT_S6_T1_iii --------------------------
	.section	.nv.info._ZN18transformer_engine50scaled_aligned_causal_masked_softmax_warp_backwardI13__nv_bfloat16S1_fLi6EEEvPT0_PKT_S6_T1_iii,"",@"SHT_CUDA_INFO"
	.sectionflags	@""
	.align	4


	//----- nvinfo : EIATTR_CUDA_API_VERSION
	.align		4
        /*0000*/ 	.byte	0x04, 0x37
        /*0002*/ 	.short	(.L_539 - .L_538)
.L_538:
        /*0004*/ 	.word	0x00000082


	//----- nvinfo : EIATTR_KPARAM_INFO
	.align		4
.L_539:
        /*0008*/ 	.byte	0x04, 0x17
        /*000a*/ 	.short	(.L_541 - .L_540)
.L_540:
        /*000c*/ 	.word	0x00000000
        /*0010*/ 	.short	0x0006
        /*0012*/ 	.short	0x0024
        /*0014*/ 	.byte	0x00, 0xf0, 0x11, 0x00


	//----- nvinfo : EIATTR_KPARAM_INFO
	.align		4
.L_541:
        /*0018*/ 	.byte	0x04, 0x17
        /*001a*/ 	.short	(.L_543 - .L_542)
.L_542:
        /*001c*/ 	.word	0x00000000
        /*0020*/ 	.short	0x0005
        /*0022*/ 	.short	0x0020
        /*0024*/ 	.byte	0x00, 0xf0, 0x11, 0x00


	//----- nvinfo : EIATTR_KPARAM_INFO
	.align		4
.L_543:
        /*0028*/ 	.byte	0x04, 0x17
        /*002a*/ 	.short	(.L_545 - .L_544)
.L_544:
        /*002c*/ 	.word	0x00000000
        /*0030*/ 	.short	0x0004
        /*0032*/ 	.short	0x001c
        /*0034*/ 	.byte	0x00, 0xf0, 0x11, 0x00


	//----- nvinfo : EIATTR_KPARAM_INFO
	.align		4
.L_545:
        /*0038*/ 	.byte	0x04, 0x17
        /*003a*/ 	.short	(.L_547 - .L_546)
.L_546:
        /*003c*/ 	.word	0x00000000
        /*0040*/ 	.short	0x0003
        /*0042*/ 	.short	0x0018
        /*0044*/ 	.byte	0x00, 0xf0, 0x11, 0x00


	//----- nvinfo : EIATTR_KPARAM_INFO
	.align		4
.L_547:
        /*0048*/ 	.byte	0x04, 0x17
        /*004a*/ 	.short	(.L_549 - .L_548)
.L_548:
        /*004c*/ 	.word	0x00000000
        /*0050*/ 	.short	0x0002
        /*0052*/ 	.short	0x0010
        /*0054*/ 	.byte	0x00, 0xf0, 0x21, 0x00


	//----- nvinfo : EIATTR_KPARAM_INFO
	.align		4
.L_549:
        /*0058*/ 	.byte	0x04, 0x17
        /*005a*/ 	.short	(.L_551 - .L_550)
.L_550:
        /*005c*/ 	.word	0x00000000
        /*0060*/ 	.short	0x0001
        /*0062*/ 	.short	0x0008
        /*0064*/ 	.byte	0x00, 0xf0, 0x21, 0x00


	//----- nvinfo : EIATTR_KPARAM_INFO
	.align		4
.L_551:
        /*0068*/ 	.byte	0x04, 0x17
        /*006a*/ 	.short	(.L_553 - .L_552)
.L_552:
        /*006c*/ 	.word	0x00000000
        /*0070*/ 	.short	0x0000
        /*0072*/ 	.short	0x0000
        /*0074*/ 	.byte	0x00, 0xf0, 0x21, 0x00


	//----- nvinfo : EIATTR_SPARSE_MMA_MASK
	.align		4
.L_553:
        /*0078*/ 	.byte	0x03, 0x50
        /*007a*/ 	.short	0x0000


	//----- nvinfo : EIATTR_MAXREG_COUNT
	.align		4
        /*007c*/ 	.byte	0x03, 0x1b
        /*007e*/ 	.short	0x00ff


	//----- nvinfo : EIATTR_MERCURY_ISA_VERSION
	.align		4
        /*0080*/ 	.byte	0x03, 0x5f
        /*0082*/ 	.short	0x0101


	//----- nvinfo : EIATTR_COOP_GROUP_MASK_REGIDS
	.align		4
        /*0084*/ 	.byte	0x04, 0x29
        /*0086*/ 	.short	(.L_555 - .L_554)


	//   ....[0]....
.L_554:
        /*0088*/ 	.word	0xffffffff


	//   ....[1]....
        /*008c*/ 	.word	0xffffffff


	//   ....[2]....
        /*0090*/ 	.word	0xffffffff


	//   ....[3]....
        /*0094*/ 	.word	0xffffffff


	//   ....[4]....
        /*0098*/ 	.word	0xffffffff


	//   ....[5]....
        /*009c*/ 	.word	0xffffffff


	//   ....[6]....
        /*00a0*/ 	.word	0xffffffff


	//   ....[7]....
        /*00a4*/ 	.word	0xffffffff


	//   ....[8]....
        /*00a8*/ 	.word	0xffffffff


	//   ....[9]....
        /*00ac*/ 	.word	0xffffffff


	//----- nvinfo : EIATTR_COOP_GROUP_INSTR_OFFSETS
	.align		4
.L_555:
        /*00b0*/ 	.byte	0x04, 0x28
        /*00b2*/ 	.short	(.L_557 - .L_556)


	//   ....[0]....
.L_556:
        /*00b4*/ 	.word	0x00000710


	//   ....[1]....
        /*00b8*/ 	.word	0x00000720


	//   ....[2]....
        /*00bc*/ 	.word	0x00000750


	//   ....[3]....
        /*00c0*/ 	.word	0x00000760


	//   ....[4]....
        /*00c4*/ 	.word	0x00000790


	//   ....[5]....
        /*00c8*/ 	.word	0x000007a0


	//   ....[6]....
        /*00cc*/ 	.word	0x000007d0


	//   ....[7]....
        /*00d0*/ 	.word	0x000007e0


	//   ....[8]....
        /*00d4*/ 	.word	0x00000810


	//   ....[9]....
        /*00d8*/ 	.word	0x00000820


	//----- nvinfo : EIATTR_EXIT_INSTR_OFFSETS
	.align		4
.L_557:
        /*00dc*/ 	.byte	0x04, 0x1c
        /*00de*/ 	.short	(.L_559 - .L_558)


	//   ....[0]....
.L_558:
        /*00e0*/ 	.word	0x00000830


	//   ....[1]....
        /*00e4*/ 	.word	0x00000970


	//   ....[2]....
        /*00e8*/ 	.word	0x00000a20


	//   ....[3]....
        /*00ec*/ 	.word	0x00000a80


	//----- nvinfo : EIATTR_CRS_STACK_SIZE
	.align		4
.L_559:
        /*00f0*/ 	.byte	0x04, 0x1e
        /*00f2*/ 	.short	(.L_561 - .L_560)
.L_560:
        /*00f4*/ 	.word	0x00000000


	//----- nvinfo : EIATTR_CBANK_PARAM_SIZE
	.align		4
.L_561:
        /*00f8*/ 	.byte	0x03, 0x19
        /*00fa*/ 	.short	0x0028


	//----- nvinfo : EIATTR_PARAM_CBANK
	.align		4
        /*00fc*/ 	.byte	0x04, 0x0a
        /*00fe*/ 	.short	(.L_563 - .L_562)
	.align		4
.L_562:
        /*0100*/ 	.word	index@(.nv.constant0._ZN18transformer_engine50scaled_aligned_causal_masked_softmax_warp_backwardI13__nv_bfloat16S1_fLi6EEEvPT0_PKT_S6_T1_iii)
        /*0104*/ 	.short	0x0210
        /*0106*/ 	.short	0x0028


	//----- nvinfo : EIATTR_SW_WAR
	.align		4
.L_563:
        /*0108*/ 	.byte	0x04, 0x36
        /*010a*/ 	.short	(.L_565 - .L_564)
.L_564:
        /*010c*/ 	.word	0x00000008
.L_565:


//--------------------- .nv.info._ZN18transformer_engine50scaled_aligned_causal_masked_softmax_warp_backwardI13__nv_bfloat16S1_fLi5EEEvPT0_PKT_S6_T1_iii --------------------------
	.section	.nv.info._ZN18transformer_engine50scaled_aligned_causal_masked_softmax_warp_backwardI13__nv_bfloat16S1_fLi5EEEvPT0_PKT_S6_T1_iii,"",@"SHT_CUDA_INFO"
	.sectionflags	@""
	.align	4


	//----- nvinfo : EIATTR_CUDA_API_VERSION
	.align		4
        /*0000*/ 	.byte	0x04, 0x37
        /*0002*/ 	.short	(.L_567 - .L_566)
.L_566:
        /*0004*/ 	.word	0x00000082


	//----- nvinfo : EIATTR_KPARAM_INFO
	.align		4
.L_567:
        /*0008*/ 	.byte	0x04, 0x17
        /*000a*/ 	.short	(.L_569 - .L_568)
.L_568:
        /*000c*/ 	.word	0x00000000
        /*0010*/ 	.short	0x0006
        /*0012*/ 	.short	0x0024
        /*0014*/ 	.byte	0x00, 0xf0, 0x11, 0x00


	//----- nvinfo : EIATTR_KPARAM_INFO
	.align		4
.L_569:
        /*0018*/ 	.byte	0x04, 0x17
        /*001a*/ 	.short	(.L_571 - .L_570)
.L_570:
        /*001c*/ 	.word	0x00000000
        /*0020*/ 	.short	0x0005
        /*0022*/ 	.short	0x0020
        /*0024*/ 	.byte	0x00, 0xf0, 0x11, 0x00


	//----- nvinfo : EIATTR_KPARAM_INFO
	.align		4
.L_571:
        /*0028*/ 	.byte	0x04, 0x17
        /*002a*/ 	.short	(.L_573 - .L_572)
.L_572:
        /*002c*/ 	.word	0x00000000
        /*0030*/ 	.short	0x0004
        /*0032*/ 	.short	0x001c
        /*0034*/ 	.byte	0x00, 0xf0, 0x11, 0x00


	//----- nvinfo : EIATTR_KPARAM_INFO
	.align		4
.L_573:
        /*0038*/ 	.byte	0x04, 0x17
        /*003a*/ 	.short	(.L_575 - .L_574)
.L_574:
        /*003c*/ 	.word	0x00000000
        /*0040*/ 	.short	0x0003
        /*0042*/ 	.short	0x0018
        /*0044*/ 	.byte	0x00, 0xf0, 0x11, 0x00


	//----- nvinfo : EIATTR_KPARAM_INFO
	.align		4
.L_575:
        /*0048*/ 	.byte	0x04, 0x17
        /*004a*/ 	.short	(.L_577 - .L_576)
.L_576:
        /*004c*/ 	.word	0x00000000
        /*0050*/ 	.short	0x0002
        /*0052*/ 	.short	0x0010
        /*0054*/ 	.byte	0x00, 0xf0, 0x21, 0x00


	//----- nvinfo : EIATTR_KPARAM_INFO
	.align		4
.L_577:
        /*0058*/ 	.byte	0x04, 0x17
        /*005a*/ 	.short	(.L_579 - .L_578)
.L_578:
        /*005c*/ 	.word	0x00000000
        /*0060*/ 	.short	0x0001
        /*0062*/ 	.short	0x0008
        /*0064*/ 	.byte	0x00, 0xf0, 0x21, 0x00


	//----- nvinfo : EIATTR_KPARAM_INFO
	.align		4
.L_579:
        /*0068*/ 	.byte	0x04, 0x17
        /*006a*/ 	.short	(.L_581 - .L_580)
.L_580:
        /*006c*/ 	.word	0x00000000
        /*0070*/ 	.short	0x0000
        /*0072*/ 	.short	0x0000
        /*0074*/ 	.byte	0x00, 0xf0, 0x21, 0x00


	//----- nvinfo : EIATTR_SPARSE_MMA_MASK
	.align		4
.L_581:
        /*0078*/ 	.byte	0x03, 0x50
        /*007a*/ 	.short	0x0000


	//----- nvinfo : EIATTR_MAXREG_COUNT
	.align		4
        /*007c*/ 	.byte	0x03, 0x1b
        /*007e*/ 	.short	0x00ff


	//----- nvinfo : EIATTR_MERCURY_ISA_VERSION
	.align		4
        /*0080*/ 	.byte	0x03, 0x5f
        /*0082*/ 	.short	0x0101


	//----- nvinfo : EIATTR_COOP_GROUP_MASK_REGIDS
	.align		4
        /*0084*/ 	.byte	0x04, 0x29
        /*0086*/ 	.short	(.L_583 - .L_582)


	//   ....[0]....
.L_582:
        /*0088*/ 	.word	0xffffffff


	//   ....[1]....
        /*008c*/ 	.word	0xffffffff


	//   ....[2]....
        /*0090*/ 	.word	0xffffffff


	//   ....[3]....
        /*0094*/ 	.word	0xffffffff


	//   ....[4]....
        /*0098*/ 	.word	0xffffffff


	//   ....[5]....
        /*009c*/ 	.word	0xffffffff


	//   ....[6]....
        /*00a0*/ 	.word	0xffffffff


	//   ....[7]....
        /*00a4*/ 	.word	0xffffffff


	//   ....[8]....
        /*00a8*/ 	.word	0xffffffff


	//   ....[9]....
        /*00ac*/ 	.word	0xffffffff


	//----- nvinfo : EIATTR_COOP_GROUP_INSTR_OFFSETS
	.align		4
.L_583:
        /*00b0*/ 	.byte	0x04, 0x28
        /*00b2*/ 	.short	(.L_585 - .L_584)


	//   ....[0]....
.L_584:
        /*00b4*/ 	.word	0x00000530


	//   ....[1]....
        /*00b8*/ 	.word	0x00000540


	//   ....[2]....
        /*00bc*/ 	.word	0x00000570


	//   ....[3]....
        /*00c0*/ 	.word	0x00000580


	//   ....[4]....
        /*00c4*/ 	.word	0x000005b0


	//   ....[5]....
        /*00c8*/ 	.word	0x000005c0


	//   ....[6]....
        /*00cc*/ 	.word	0x000005f0


	//   ....[7]....
        /*00d0*/ 	.word	0x00000600


	//   ....[8]....
        /*00d4*/ 	.word	0x00000630


	//   ....[9]....
        /*00d8*/ 	.word	0x00000640


	//----- nvinfo : EIATTR_EXIT_INSTR_OFFSETS
	.align		4
.L_585:
        /*00dc*/ 	.byte	0x04, 0x1c
        /*00de*/ 	.short	(.L_587 - .L_586)


	//   ....[0]....
.L_586:
        /*00e0*/ 	.word	0x00000650


	//   ....[1]....
        /*00e4*/ 	.word	0x00000750


	//   ....[2]....
        /*00e8*/ 	.word	0x00000760


	//   ....[3]....
        /*00ec*/ 	.word	0x00000830


	//----- nvinfo : EIATTR_CRS_STACK_SIZE
	.align		4
.L_587:
        /*00f0*/ 	.byte	0x04, 0x1e
        /*00f2*/ 	.short	(.L_589 - .L_588)
.L_588:
        /*00f4*/ 	.word	0x00000000


	//----- nvinfo : EIATTR_CBANK_PARAM_SIZE
	.align		4
.L_589:
        /*00f8*/ 	.byte	0x03, 0x19
        /*00fa*/ 	.short	0x0028


	//----- nvinfo : EIATTR_PARAM_CBANK
	.align		4
        /*00fc*/ 	.byte	0x04, 0x0a
        /*00fe*/ 	.short	(.L_591 - .L_590)
	.align		4
.L_590:
        /*0100*/ 	.word	index@(.nv.constant0._ZN18transformer_engine50scaled_aligned_causal_masked_softmax_warp_backwardI13__nv_bfloat16S1_fLi5EEEvPT0_PKT_S6_T1_iii)
        /*0104*/ 	.short	0x0210
        /*0106*/ 	.short	0x0028


	//----- nvinfo : EIATTR_SW_WAR
	.align		4
.L_591:
        /*0108*/ 	.byte	0x04, 0x36
        /*010a*/ 	.short	(.L_593 - .L_592)
.L_592:
        /*010c*/ 	.word	0x00000008
.L_593:


//--------------------- .nv.info._ZN18transformer_engine50scaled_aligned_causal_masked_softmax_warp_backwardI13__nv_bfloat16S1_fLi4EEEvPT0_PKT_S6_T1_iii --------------------------
	.section	.nv.info._ZN18transformer_engine50scaled_aligned_causal_masked_softmax_warp_backwardI13__nv_bfloat16S1_fLi4EEEvPT0_PKT_S6_T1_iii,"",@"SHT_CUDA_INFO"
	.sectionflags	@""
	.align	4


	//----- nvinfo : EIATTR_CUDA_API_VERSION
	.align		4
        /*0000*/ 	.byte	0x04, 0x37
        /*0002*/ 	.short	(.L_595 - .L_594)
.L_594:
        /*0004*/ 	.word	0x00000082


	//----- nvinfo : EIATTR_KPARAM_INFO
	.align		4
.L_595:
        /*0008*/ 	.byte	0x04, 0x17
        /*000a*/ 	.short	(.L_597 - .L_596)
.L_596:
        /*000c*/ 	.word	0x00000000
        /*0010*/ 	.short	0x0006
        /*0012*/ 	.short	0x0024
        /*0014*/ 	.byte	0x00, 0xf0, 0x11, 0x00


	//----- nvinfo : EIATTR_KPARAM_INFO
	.align		4
.L_597:
        /*0018*/ 	.byte	0x04, 0x17
        /*001a*/ 	.short	(.L_599 - .L_598)
.L_598:
        /*001c*/ 	.word	0x00000000
        /*0020*/ 	.short	0x0005
        /*0022*/ 	.short	0x0020
        /*0024*/ 	.byte	0x00, 0xf0, 0x11, 0x00


	//----- nvinfo : EIATTR_KPARAM_INFO
	.align		4
.L_599:
        /*0028*/ 	.byte	0x04, 0x17
        /*002a*/ 	.short	(.L_601 - .L_600)
.L_600:
        /*002c*/ 	.word	0x00000000
        /*0030*/ 	.short	0x0004
        /*0032*/ 	.short	0x001c
        /*0034*/ 	.byte	0x00, 0xf0, 0x11, 0x00


	//----- nvinfo : EIATTR_KPARAM_INFO
	.align		4
.L_601:
        /*0038*/ 	.byte	0x04, 0x17
        /*003a*/ 	.short	(.L_603 - .L_602)
.L_602:
        /*003c*/ 	.word	0x00000000
        /*0040*/ 	.short	0x0003
        /*0042*/ 	.short	0x0018
        /*0044*/ 	.byte	0x00, 0xf0, 0x11, 0x00


	//----- nvinfo : EIATTR_KPARAM_INFO
	.align		4
.L_603:
        /*0048*/ 	.byte	0x04, 0x17
        /*004a*/ 	.short	(.L_605 - .L_604)
.L_604:
        /*004c*/ 	.word	0x00000000
        /*0050*/ 	.short	0x0002
        /*0052*/ 	.short	0x0010
        /*0054*/ 	.byte	0x00, 0xf0, 0x21, 0x00


	//----- nvinfo : EIATTR_KPARAM_INFO
	.align		4
.L_605:
        /*0058*/ 	.byte	0x04, 0x17
        /*005a*/ 	.short	(.L_607 - .L_606)
.L_606:
        /*005c*/ 	.word	0x00000000
        /*0060*/ 	.short	0x0001
        /*0062*/ 	.short	0x0008
        /*0064*/ 	.byte	0x00, 0xf0, 0x21, 0x00


	//----- nvinfo : EIATTR_KPARAM_INFO
	.align		4
.L_607:
        /*0068*/ 	.byte	0x04, 0x17
        /*006a*/ 	.short	(.L_609 - .L_608)
.L_608:
        /*006c*/ 	.word	0x00000000
        /*0070*/ 	.short	0x0000
        /*0072*/ 	.short	0x0000
        /*0074*/ 	.byte	0x00, 0xf0, 0x21, 0x00


	//----- nvinfo : EIATTR_SPARSE_MMA_MASK
	.align		4
.L_609:
        /*0078*/ 	.byte	0x03, 0x50
        /*007a*/ 	.short	0x0000


	//----- nvinfo : EIATTR_MAXREG_COUNT
	.align		4
        /*007c*/ 	.byte	0x03, 0x1b
        /*007e*/ 	.short	0x00ff


	//----- nvinfo : EIATTR_MERCURY_ISA_VERSION
	.align		4
        /*0080*/ 	.byte	0x03, 0x5f
        /*0082*/ 	.short	0x0101


	//----- nvinfo : EIATTR_COOP_GROUP_MASK_REGIDS
	.align		4
        /*0084*/ 	.byte	0x04, 0x29
        /*0086*/ 	.short	(.L_611 - .L_610)


	//   ....[0]....
.L_610:
        /*0088*/ 	.word	0xffffffff


	//   ....[1]....
        /*008c*/ 	.word	0xffffffff


	//   ....[2]....
        /*0090*/ 	.word	0xffffffff


	//   ....[3]....
        /*0094*/ 	.word	0xffffffff


	//   ....[4]....
        /*0098*/ 	.word	0xffffffff


	//   ....[5]....
        /*009c*/ 	.word	0xffffffff


	//   ....[6]....
        /*00a0*/ 	.word	0xffffffff


	//   ....[7]....
        /*00a4*/ 	.word	0xffffffff


	//----- nvinfo : EIATTR_COOP_GROUP_INSTR_OFFSETS
	.align		4
.L_611:
        /*00a8*/ 	.byte	0x04, 0x28
        /*00aa*/ 	.short	(.L_613 - .L_612)


	//   ....[0]....
.L_612:
        /*00ac*/ 	.word	0x00000580


	//   ....[1]....
        /*00b0*/ 	.word	0x00000590


	//   ....[2]....
        /*00b4*/ 	.word	0x000005c0


	//   ....[3]....
        /*00b8*/ 	.word	0x000005d0


	//   ....[4]....
        /*00bc*/ 	.word	0x00000600


	//   ....[5]....
        /*00c0*/ 	.word	0x00000610


	//   ....[6]....
        /*00c4*/ 	.word	0x00000640


	//   ....[7]....
        /*00c8*/ 	.word	0x00000650


	//----- nvinfo : EIATTR_EXIT_INSTR_OFFSETS
	.align		4
.L_613:
        /*00cc*/ 	.byte	0x04, 0x1c
        /*00ce*/ 	.short	(.L_615 - .L_614)


	//   ....[0]....
.L_614:
        /*00d0*/ 	.word	0x00000660


	//   ....[1]....
        /*00d4*/ 	.word	0x00000770


	//   ....[2]....
        /*00d8*/ 	.word	0x00000780


	//   ....[3]....
        /*00dc*/ 	.word	0x00000830


	//----- nvinfo : EIATTR_CRS_STACK_SIZE
	.align		4
.L_615:
        /*00e0*/ 	.byte	0x04, 0x1e
        /*00e2*/ 	.short	(.L_617 - .L_616)
.L_616:
        /*00e4*/ 	.word	0x00000000


	//----- nvinfo : EIATTR_CBANK_PARAM_SIZE
	.align		4
.L_617:
        /*00e8*/ 	.byte	0x03, 0x19
        /*00ea*/ 	.short	0x0028


	//----- nvinfo : EIATTR_PARAM_CBANK
	.align		4
        /*00ec*/ 	.byte	0x04, 0x0a
        /*00ee*/ 	.short	(.L_619 - .L_618)
	.align		4
.L_618:
        /*00f0*/ 	.word	index@(.nv.constant0._ZN18transformer_engine50scaled_aligned_causal_masked_softmax_warp_backwardI13__nv_bfloat16S1_fLi4EEEvPT0_PKT_S6_T1_iii)
        /*00f4*/ 	.short	0x0210
        /*00f6*/ 	.short	0x0028


	//----- nvinfo : EIATTR_SW_WAR
	.align		4
.L_619:
        /*00f8*/ 	.byte	0x04, 0x36
        /*00fa*/ 	.short	(.L_621 - .L_620)
.L_620:
        /*00fc*/ 	.word	0x00000008
.L_621:


//--------------------- .nv.info._ZN18transformer_engine50scaled_aligned_causal_masked_softmax_warp_backwardI6__halfS1_fLi14EEEvPT0_PKT_S6_T1_iii --------------------------
	.section	.nv.info._ZN18transformer_engine50scaled_aligned_causal_masked_softmax_warp_backwardI6__halfS1_fLi14EEEvPT0_PKT_S6_T1_iii,"",@"SHT_CUDA_INFO"
	.sectionflags	@""
	.align	4


	//----- nvinfo : EIATTR_CUDA_API_VERSION
	.align		4
        /*0000*/ 	.byte	0x04, 0x37
        /*0002*/ 	.short	(.L_623 - .L_622)
.L_622:
        /*0004*/ 	.word	0x00000082


	//----- nvinfo : EIATTR_KPARAM_INFO
	.align		4
.L_623:
        /*0008*/ 	.byte	0x04, 0x17
        /*000a*/ 	.short	(.L_625 - .L_624)
.L_624:
        /*000c*/ 	.word	0x00000000
        /*0010*/ 	.short	0x0006
        /*0012*/ 	.short	0x0024
        /*0014*/ 	.byte	0x00, 0xf0, 0x11, 0x00


	//----- nvinfo : EIATTR_KPARAM_INFO
	.align		4
.L_625:
        /*0018*/ 	.byte	0x04, 0x17
        /*001a*/ 	.short	(.L_627 - .L_626)
.L_626:
        /*001c*/ 	.word	0x00000000
        /*0020*/ 	.short	0x0005
        /*0022*/ 	.short	0x0020
        /*0024*/ 	.byte	0x00, 0xf0, 0x11, 0x00


	//----- nvinfo : EIATTR_KPARAM_INFO
	.align		4
.L_627:
        /*0028*/ 	.byte	0x04, 0x17
        /*002a*/ 	.short	(.L_629 - .L_628)
.L_628:
        /*002c*/ 	.word	0x00000000
        /*0030*/ 	.short	0x0004
        /*0032*/ 	.short	0x001c
        /*0034*/ 	.byte	0x00, 0xf0, 0x11, 0x00


	//----- nvinfo : EIATTR_KPARAM_INFO
	.align		4
.L_629:
        /*0038*/ 	.byte	0x04, 0x17
        /*003a*/ 	.short	(.L_631 - .L_630)
.L_630:
        /*003c*/ 	.word	0x00000000
        /*0040*/ 	.short	0x0003
        /*0042*/ 	.short	0x0018
        /*0044*/ 	.byte	0x00, 0xf0, 0x11, 0x00


	//----- nvinfo : EIATTR_KPARAM_INFO
	.align		4
.L_631:
        /*0048*/ 	.byte	0x04, 0x17
        /*004a*/ 	.short	(.L_633 - .L_632)
.L_632:
        /*004c*/ 	.word	0x00000000
        /*0050*/ 	.short	0x0002
        /*0052*/ 	.short	0x0010
        /*0054*/ 	.byte	0x00, 0xf0, 0x21, 0x00


	//----- nvinfo : EIATTR_KPARAM_INFO
	.align		4
.L_633:
        /*0058*/ 	.byte	0x04, 0x17
        /*005a*/ 	.short	(.L_635 - .L_634)
.L_634:
        /*005c*/ 	.word	0x00000000
        /*0060*/ 	.short	0x0001
        /*0062*/ 	.short	0x0008
        /*0064*/ 	.byte	0x00, 0xf0, 0x21, 0x00


	//----- nvinfo : EIATTR_KPARAM_INFO
	.align		4
.L_635:
        /*0068*/ 	.byte	0x04, 0x17
        /*006a*/ 	.short	(.L_637 - .L_636)
.L_636:
        /*006c*/ 	.word	0x00000000
        /*0070*/ 	.short	0x0000
        /*0072*/ 	.short	0x0000
        /*0074*/ 	.byte	0x00, 0xf0, 0x21, 0x00


	//----- nvinfo : EIATTR_SPARSE_MMA_MASK
	.align		4
.L_637:
        /*0078*/ 	.byte	0x03, 0x50
        /*007a*/ 	.short	0x0000


	//----- nvinfo : EIATTR_MAXREG_COUNT
	.align		4
        /*007c*/ 	.byte	0x03, 0x1b
        /*007e*/ 	.short	0x00ff


	//----- nvinfo : EIATTR_ANNOTATIONS
	.align		4
        /*0080*/ 	.byte	0x04, 0x55
        /*0082*/ 	.short	(.L_639 - .L_638)


	//   ....[0]....
.L_638:
        /* <DEDUP_REMOVED lines=2018> */


	//----- nvinfo : EIATTR_MERCURY_ISA_VERSION
	.align		4
.L_639:
        /*7e8c*/ 	.byte	0x03, 0x5f
        /*7e8e*/ 	.short	0x0101


	//----- nvinfo : EIATTR_COOP_GROUP_MASK_REGIDS
	.align		4
        /*7e90*/ 	.byte	0x04, 0x29
        /*7e92*/ 	.short	(.L_641 - .L_640)


	//   ....[0]....
.L_640:
        /*7e94*/ 	.word	0xffffffff


	//   ....[1]....
        /*7e98*/ 	.word	0xffffffff


	//   ....[2]....
        /*7e9c*/ 	.word	0xffffffff


	//   ....[3]....
        /*7ea0*/ 	.word	0xffffffff


	//   ....[4]....
        /*7ea4*/ 	.word	0xffffffff


	//----- nvinfo : EIATTR_COOP_GROUP_INSTR_OFFSETS
	.align		4
.L_641:
        /*7ea8*/ 	.byte	0x04, 0x28
        /*7eaa*/ 	.short	(.L_643 - .L_642)


	//   ....[0]....
.L_642:
        /*7eac*/ 	.word	0x0001ec20


	//   ....[1]....
        /*7eb0*/ 	.word	0x0001ec40


	//   ....[2]....
        /*7eb4*/ 	.word	0x0001ec60


	//   ....[3]....
        /*7eb8*/ 	.word	0x0001ec80


	//   ....[4]....
        /*7ebc*/ 	.word	0x0001ecb0


	//----- nvinfo : EIATTR_EXIT_INSTR_OFFSETS
	.align		4
.L_643:
        /*7ec0*/ 	.byte	0x04, 0x1c
        /*7ec2*/ 	.short	(.L_645 - .L_644)


	//   ....[0]....
.L_644:
        /*7ec4*/ 	.word	0x0001ecc0


	//   ....[1]....
        /*7ec8*/ 	.word	0x0002db60


	//   ....[2]....
        /*7ecc*/ 	.word	0x0002dcd0


	//----- nvinfo : EIATTR_CRS_STACK_SIZE
	.align		4
.L_645:
        /*7ed0*/ 	.byte	0x04, 0x1e
        /*7ed2*/ 	.short	(.L_647 - .L_646)
.L_646:
        /*7ed4*/ 	.word	0x00000000


	//----- nvinfo : EIATTR_CBANK_PARAM_SIZE
	.align		4
.L_647:
        /*7ed8*/ 	.byte	0x03, 0x19
        /*7eda*/ 	.short	0x0028


	//----- nvinfo : EIATTR_PARAM_CBANK
	.align		4
        /*7edc*/ 	.byte	0x04, 0x0a
        /*7ede*/ 	.short	(.L_649 - .L_648)
	.align		4
.L_648:
        /*7ee0*/ 	.word	index@(.nv.constant0._ZN18transformer_engine50scaled_aligned_causal_masked_softmax_warp_backwardI6__halfS1_fLi14EEEvPT0_PKT_S6_T1_iii)
        /*7ee4*/ 	.short	0x0210
        /*7ee6*/ 	.short	0x0028


	//----- nvinfo : EIATTR_SW_WAR
	.align		4
.L_649:
        /*7ee8*/ 	.byte	0x04, 0x36
        /*7eea*/ 	.short	(.L_651 - .L_650)
.L_650:
        /*7eec*/ 	.word	0x00000008
.L_651:


//--------------------- .nv.info._ZN18transformer_engine50scaled_aligned_causal_masked_softmax_warp_backwardI6__halfS1_fLi13EEEvPT0_PKT_S6_T1_iii --------------------------
	.section	.nv.info._ZN18transformer_engine50scaled_aligned_causal_masked_softmax_warp_backwardI6__halfS1_fLi13EEEvPT0_PKT_S6_T1_iii,"",@"SHT_CUDA_INFO"
	.sectionflags	@""
	.align	4


	//----- nvinfo : EIATTR_CUDA_API_VERSION
	.align		4
        /*0000*/ 	.byte	0x04, 0x37
        /*0002*/ 	.short	(.L_653 - .L_652)
.L_652:
        /*0004*/ 	.word	0x00000082


	//----- nvinfo : EIATTR_KPARAM_INFO
	.align		4
.L_653:
        /*0008*/ 	.byte	0x04, 0x17
        /*000a*/ 	.short	(.L_655 - .L_654)
.L_654:
        /*000c*/ 	.word	0x00000000
        /*0010*/ 	.short	0x0006
        /*0012*/ 	.short	0x0024
        /*0014*/ 	.byte	0x00, 0xf0, 0x11, 0x00


	//----- nvinfo : EIATTR_KPARAM_INFO
	.align		4
.L_655:
        /*0018*/ 	.byte	0x04, 0x17
        /*001a*/ 	.short	(.L_657 - .L_656)
.L_656:
        /*001c*/ 	.word	0x00000000
        /*0020*/ 	.short	0x0005
        /*0022*/ 	.short	0x0020
        /*0024*/ 	.byte	0x00, 0xf0, 0x11, 0x00


	//----- nvinfo : EIATTR_KPARAM_INFO
	.align		4
.L_657:
        /*0028*/ 	.byte	0x04, 0x17
        /*002a*/ 	.short	(.L_659 - .L_658)
.L_658:
        /*002c*/ 	.word	0x00000000
        /*0030*/ 	.short	0x0004
        /*0032*/ 	.short	0x001c
        /*0034*/ 	.byte	0x00, 0xf0, 0x11, 0x00


	//----- nvinfo : EIATTR_KPARAM_INFO
	.align		4
.L_659:
        /*0038*/ 	.byte	0x04, 0x17
        /*003a*/ 	.short	(.L_661 - .L_660)
.L_660:
        /*003c*/ 	.word	0x00000000
        /*0040*/ 	.short	0x0003
        /*0042*/ 	.short	0x0018
        /*0044*/ 	.byte	0x00, 0xf0, 0x11, 0x00


	//----- nvinfo : EIATTR_KPARAM_INFO
	.align		4
.L_661:
        /*0048*/ 	.byte	0x04, 0x17
        /*004a*/ 	.short	(.L_663 - .L_662)
.L_662:
        /*004c*/ 	.word	0x00000000
        /*0050*/ 	.short	0x0002
        /*0052*/ 	.short	0x0010
        /*0054*/ 	.byte	0x00, 0xf0, 0x21, 0x00


	//----- nvinfo : EIATTR_KPARAM_INFO
	.align		4
.L_663:
        /*0058*/ 	.byte	0x04, 0x17
        /*005a*/ 	.short	(.L_665 - .L_664)
.L_664:
        /*005c*/ 	.word	0x00000000
        /*0060*/ 	.short	0x0001
        /*0062*/ 	.short	0x0008
        /*0064*/ 	.byte	0x00, 0xf0, 0x21, 0x00


	//----- nvinfo : EIATTR_KPARAM_INFO
	.align		4
.L_665:
        /*0068*/ 	.byte	0x04, 0x17
        /*006a*/ 	.short	(.L_667 - .L_666)
.L_666:
        /*006c*/ 	.word	0x00000000
        /*0070*/ 	.short	0x0000
        /*0072*/ 	.short	0x0000
        /*0074*/ 	.byte	0x00, 0xf0, 0x21, 0x00


	//----- nvinfo : EIATTR_SPARSE_MMA_MASK
	.align		4
.L_667:
        /*0078*/ 	.byte	0x03, 0x50
        /*007a*/ 	.short	0x0000


	//----- nvinfo : EIATTR_MAXREG_COUNT
	.align		4
        /*007c*/ 	.byte	0x03, 0x1b
        /*007e*/ 	.short	0x00ff


	//----- nvinfo : EIATTR_ANNOTATIONS
	.align		4
        /*0080*/ 	.byte	0x04, 0x55
        /*0082*/ 	.short	(.L_669 - .L_668)


	//   ....[0]....
.L_668:
        /* <DEDUP_REMOVED lines=711> */


	//----- nvinfo : EIATTR_MERCURY_ISA_VERSION
	.align		4
.L_669:
        /*2ce4*/ 	.byte	0x03, 0x5f
        /*2ce6*/ 	.short	0x0101


	//----- nvinfo : EIATTR_COOP_GROUP_MASK_REGIDS
	.align		4
        /*2ce8*/ 	.byte	0x04, 0x29
        /*2cea*/ 	.short	(.L_671 - .L_670)


	//   ....[0]....
.L_670:
        /*2cec*/ 	.word	0xffffffff


	//   ....[1]....
        /*2cf0*/ 	.word	0xffffffff


	//   ....[2]....
        /*2cf4*/ 	.word	0xffffffff


	//   ....[3]....
        /*2cf8*/ 	.word	0xffffffff


	//   ....[4]....
        /*2cfc*/ 	.word	0xffffffff


	//----- nvinfo : EIATTR_COOP_GROUP_INSTR_OFFSETS
	.align		4
.L_671:
        /*2d00*/ 	.byte	0x04, 0x28
        /*2d02*/ 	.short	(.L_673 - .L_672)


	//   ....[0]....
.L_672:
        /*2d04*/ 	.word	0x0000db40


	//   ....[1]....
        /*2d08*/ 	.word	0x0000db60


	//   ....[2]....
        /*2d0c*/ 	.word	0x0000db80


	//   ....[3]....
        /*2d10*/ 	.word	0x0000dba0


	//   ....[4]....
        /*2d14*/ 	.word	0x0000dbd0


	//----- nvinfo : EIATTR_EXIT_INSTR_OFFSETS
	.align		4
.L_673:
        /*2d18*/ 	.byte	0x04, 0x1c
        /*2d1a*/ 	.short	(.L_675 - .L_674)


	//   ....[0]....
.L_674:
        /*2d1c*/ 	.word	0x0000dbe0


	//   ....[1]....
        /*2d20*/ 	.word	0x00014a10


	//   ....[2]....
        /*2d24*/ 	.word	0x00014b70


	//----- nvinfo : EIATTR_CRS_STACK_SIZE
	.align		4
.L_675:
        /*2d28*/ 	.byte	0x04, 0x1e
        /*2d2a*/ 	.short	(.L_677 - .L_676)
.L_676:
        /*2d2c*/ 	.word	0x00000000


	//----- nvinfo : EIATTR_CBANK_PARAM_SIZE
	.align		4
.L_677:
        /*2d30*/ 	.byte	0x03, 0x19
        /*2d32*/ 	.short	0x0028


	//----- nvinfo : EIATTR_PARAM_CBANK
	.align		4
        /*2d34*/ 	.byte	0x04, 0x0a
        /*2d36*/ 	.short	(.L_679 - .L_678)
	.align		4
.L_678:
        /*2d38*/ 	.word	index@(.nv.constant0._ZN18transformer_engine50scaled_aligned_causal_masked_softmax_warp_backwardI6__halfS1_fLi13EEEvPT0_PKT_S6_T1_iii)
        /*2d3c*/ 	.short	0x0210
        /*2d3e*/ 	.short	0x0028


	//----- nvinfo : EIATTR_SW_WAR
	.align		4
.L_679:
        /*2d40*/ 	.byte	0x04, 0x36
        /*2d42*/ 	.short	(.L_681 - .L_680)
.L_680:
        /*2d44*/ 	.word	0x00000008
.L_681:


//--------------------- .nv.info._ZN18transformer_engine50scaled_aligned_causal_masked_softmax_warp_backwardI6__halfS1_fLi12EEEvPT0_PKT_S6_T1_iii --------------------------
	.section	.nv.info._ZN18transformer_engine50scaled_aligned_causal_masked_softmax_warp_backwardI6__halfS1_fLi12EEEvPT0_PKT_S6_T1_iii,"",@"SHT_CUDA_INFO"
	.sectionflags	@""
	.align	4


	//----- nvinfo : EIATTR_CUDA_API_VERSION
	.align		4
        /*0000*/ 	.byte	0x04, 0x37
        /*0002*/ 	.short	(.L_683 - .L_682)
.L_682:
        /*0004*/ 	.word	0x00000082


	//----- nvinfo : EIATTR_KPARAM_INFO
	.align		4
.L_683:
        /*0008*/ 	.byte	0x04, 0x17
        /*000a*/ 	.short	(.L_685 - .L_684)
.L_684:
        /*000c*/ 	.word	0x00000000
        /*0010*/ 	.short	0x0006
        /*0012*/ 	.short	0x0024
        /*0014*/ 	.byte	0x00, 0xf0, 0x11, 0x00


	//----- nvinfo : EIATTR_KPARAM_INFO
	.align		4
.L_685:
        /*0018*/ 	.byte	0x04, 0x17
        /*001a*/ 	.short	(.L_687 - .L_686)
.L_686:
        /*001c*/ 	.word	0x00000000
        /*0020*/ 	.short	0x0005
        /*0022*/ 	.short	0x0020
        /*0024*/ 	.byte	0x00, 0xf0, 0x11, 0x00


	//----- nvinfo : EIATTR_KPARAM_INFO
	.align		4
.L_687:
        /*0028*/ 	.byte	0x04, 0x17
        /*002a*/ 	.short	(.L_689 - .L_688)
.L_688:
        /*002c*/ 	.word	0x00000000
        /*0030*/ 	.short	0x0004
        /*0032*/ 	.short	0x001c
        /*0034*/ 	.byte	0x00, 0xf0, 0x11, 0x00


	//----- nvinfo : EIATTR_KPARAM_INFO
	.align		4
.L_689:
        /*0038*/ 	.byte	0x04, 0x17
        /*003a*/ 	.short	(.L_691 - .L_690)
.L_690:
        /*003c*/ 	.word	0x00000000
        /*0040*/ 	.short	0x0003
        /*0042*/ 	.short	0x0018
        /*0044*/ 	.byte	0x00, 0xf0, 0x11, 0x00


	//----- nvinfo : EIATTR_KPARAM_INFO
	.align		4
.L_691:
        /*0048*/ 	.byte	0x04, 0x17
        /*004a*/ 	.short	(.L_693 - .L_692)
.L_692:
        /*004c*/ 	.word	0x00000000
        /*0050*/ 	.short	0x0002
        /*0052*/ 	.short	0x0010
        /*0054*/ 	.byte	0x00, 0xf0, 0x21, 0x00


	//----- nvinfo : EIATTR_KPARAM_INFO
	.align		4
.L_693:
        /*0058*/ 	.byte	0x04, 0x17
        /*005a*/ 	.short	(.L_695 - .L_694)
.L_694:
        /*005c*/ 	.word	0x00000000
        /*0060*/ 	.short	0x0001
        /*0062*/ 	.short	0x0008
        /*0064*/ 	.byte	0x00, 0xf0, 0x21, 0x00


	//----- nvinfo : EIATTR_KPARAM_INFO
	.align		4
.L_695:
        /*0068*/ 	.byte	0x04, 0x17
        /*006a*/ 	.short	(.L_697 - .L_696)
.L_696:
        /*006c*/ 	.word	0x00000000
        /*0070*/ 	.short	0x0000
        /*0072*/ 	.short	0x0000
        /*0074*/ 	.byte	0x00, 0xf0, 0x21, 0x00


	//----- nvinfo : EIATTR_SPARSE_MMA_MASK
	.align		4
.L_697:
        /*0078*/ 	.byte	0x03, 0x50
        /*007a*/ 	.short	0x0000


	//----- nvinfo : EIATTR_MAXREG_COUNT
	.align		4
        /*007c*/ 	.byte	0x03, 0x1b
        /*007e*/ 	.short	0x00ff


	//----- nvinfo : EIATTR_ANNOTATIONS
	.align		4
        /*0080*/ 	.byte	0x04, 0x55
        /*0082*/ 	.short	(.L_699 - .L_698)


	//   ....[0]....
.L_698:
        /* <DEDUP_REMOVED lines=39> */


	//----- nvinfo : EIATTR_MERCURY_ISA_VERSION
	.align		4
.L_699:
        /*02dc*/ 	.byte	0x03, 0x5f
        /*02de*/ 	.short	0x0101


	//----- nvinfo : EIATTR_COOP_GROUP_MASK_REGIDS
	.align		4
        /*02e0*/ 	.byte	0x04, 0x29
        /*02e2*/ 	.short	(.L_701 - .L_700)


	//   ....[0]....
.L_700:
        /*02e4*/ 	.word	0xffffffff


	//   ....[1]....
        /*02e8*/ 	.word	0xffffffff


	//   ....[2]....
        /*02ec*/ 	.word	0xffffffff


	//   ....[3]....
        /*02f0*/ 	.word	0xffffffff


	//   ....[4]....
        /*02f4*/ 	.word	0xffffffff


	//----- nvinfo : EIATTR_COOP_GROUP_INSTR_OFFSETS
	.align		4
.L_701:
        /*02f8*/ 	.byte	0x04, 0x28
        /*02fa*/ 	.short	(.L_703 - .L_702)


	//   ....[0]....
.L_702:
        /*02fc*/ 	.word	0x00005090


	//   ....[1]....
        /*0300*/ 	.word	0x000050b0


	//   ....[2]....
        /*0304*/ 	.word	0x000050d0


	//   ....[3]....
        /*0308*/ 	.word	0x000050f0


	//   ....[4]....
        /*030c*/ 	.word	0x00005120


	//----- nvinfo : EIATTR_EXIT_INSTR_OFFSETS
	.align		4
.L_703:
        /*0310*/ 	.byte	0x04, 0x1c
        /*0312*/ 	.short	(.L_705 - .L_704)


	//   ....[0]....
.L_704:
        /*0314*/ 	.word	0x00005150


	//   ....[1]....
        /*0318*/ 	.word	0x00007f80


	//   ....[2]....
        /*031c*/ 	.word	0x000080b0


	//----- nvinfo : EIATTR_CRS_STACK_SIZE
	.align		4
.L_705:
        /*0320*/ 	.byte	0x04, 0x1e
        /*0322*/ 	.short	(.L_707 - .L_706)
.L_706:
        /*0324*/ 	.word	0x00000000


	//----- nvinfo : EIATTR_CBANK_PARAM_SIZE
	.align		4
.L_707:
        /*0328*/ 	.byte	0x03, 0x19
        /*032a*/ 	.short	0x0028


	//----- nvinfo : EIATTR_PARAM_CBANK
	.align		4
        /*032c*/ 	.byte	0x04, 0x0a
        /*032e*/ 	.short	(.L_709 - .L_708)
	.align		4
.L_708:
        /*0330*/ 	.word	index@(.nv.constant0._ZN18transformer_engine50scaled_aligned_causal_masked_softmax_warp_backwardI6__halfS1_fLi12EEEvPT0_PKT_S6_T1_iii)
        /*0334*/ 	.short	0x0210
        /*0336*/ 	.short	0x0028


	//----- nvinfo : EIATTR_SW_WAR
	.align		4
.L_709:
        /*0338*/ 	.byte	0x04, 0x36
        /*033a*/ 	.short	(.L_711 - .L_710)
.L_710:
        /*033c*/ 	.word	0x00000008
.L_711:


//--------------------- .nv.info._ZN18transformer_engine50scaled_aligned_causal_masked_softmax_warp_backwardI6__halfS1_fLi11EEEvPT0_PKT_S6_T1_iii --------------------------
	.section	.nv.info._ZN18transformer_engine50scaled_aligned_causal_masked_softmax_warp_backwardI6__halfS1_fLi11EEEvPT0_PKT_S6_T1_iii,"",@"SHT_CUDA_INFO"
	.sectionflags	@""
	.align	4


	//----- nvinfo : EIATTR_CUDA_API_VERSION
	.align		4
        /*0000*/ 	.byte	0x04, 0x37
        /*0002*/ 	.short	(.L_713 - .L_712)
.L_712:
        /*0004*/ 	.word	0x00000082


	//----- nvinfo : EIATTR_KPARAM_INFO
	.align		4
.L_713:
        /*0008*/ 	.byte	0x04, 0x17
        /*000a*/ 	.short	(.L_715 - .L_714)
.L_714:
        /*000c*/ 	.word	0x00000000
        /*0010*/ 	.short	0x0006
        /*0012*/ 	.short	0x0024
        /*0014*/ 	.byte	0x00, 0xf0, 0x11, 0x00


	//----- nvinfo : EIATTR_KPARAM_INFO
	.align		4
.L_715:
        /*0018*/ 	.byte	0x04, 0x17
        /*001a*/ 	.short	(.L_717 - .L_716)
.L_716:
        /*001c*/ 	.word	0x00000000
        /*0020*/ 	.short	0x0005
        /*0022*/ 	.short	0x0020
        /*0024*/ 	.byte	0x00, 0xf0, 0x11, 0x00


	//----- nvinfo : EIATTR_KPARAM_INFO
	.align		4
.L_717:
        /*0028*/ 	.byte	0x04, 0x17
        /*002a*/ 	.short	(.L_719 - .L_718)
.L_718:
        /*002c*/ 	.word	0x00000000
        /*0030*/ 	.short	0x0004
        /*0032*/ 	.short	0x001c
        /*0034*/ 	.byte	0x00, 0xf0, 0x11, 0x00


	//----- nvinfo : EIATTR_KPARAM_INFO
	.align		4
.L_719:
        /*0038*/ 	.byte	0x04, 0x17
        /*003a*/ 	.short	(.L_721 - .L_720)
.L_720:
        /*003c*/ 	.word	0x00000000
        /*0040*/ 	.short	0x0003
        /*0042*/ 	.short	0x0018
        /*0044*/ 	.byte	0x00, 0xf0, 0x11, 0x00


	//----- nvinfo : EIATTR_KPARAM_INFO
	.align		4
.L_721:
        /*0048*/ 	.byte	0x04, 0x17
        /*004a*/ 	.short	(.L_723 - .L_722)
.L_722:
        /*004c*/ 	.word	0x00000000
        /*0050*/ 	.short	0x0002
        /*0052*/ 	.short	0x0010
        /*0054*/ 	.byte	0x00, 0xf0, 0x21, 0x00


	//----- nvinfo : EIATTR_KPARAM_INFO
	.align		4
.L_723:
        /*0058*/ 	.byte	0x04, 0x17
        /*005a*/ 	.short	(.L_725 - .L_724)
.L_724:
        /*005c*/ 	.word	0x00000000
        /*0060*/ 	.short	0x0001
        /*0062*/ 	.short	0x0008
        /*0064*/ 	.byte	0x00, 0xf0, 0x21, 0x00


	//----- nvinfo : EIATTR_KPARAM_INFO
	.align		4
.L_725:
        /*0068*/ 	.byte	0x04, 0x17
        /*006a*/ 	.short	(.L_727 - .L_726)
.L_726:
        /*006c*/ 	.word	0x00000000
        /*0070*/ 	.short	0x0000
        /*0072*/ 	.short	0x0000
        /*0074*/ 	.byte	0x00, 0xf0, 0x21, 0x00


	//----- nvinfo : EIATTR_SPARSE_MMA_MASK
	.align		4
.L_727:
        /*0078*/ 	.byte	0x03, 0x50
        /*007a*/ 	.short	0x0000


	//----- nvinfo : EIATTR_MAXREG_COUNT
	.align		4
        /*007c*/ 	.byte	0x03, 0x1b
        /*007e*/ 	.short	0x00ff


	//----- nvinfo : EIATTR_MERCURY_ISA_VERSION
	.align		4
        /*0080*/ 	.byte	0x03, 0x5f
        /*0082*/ 	.short	0x0101


	//----- nvinfo : EIATTR_COOP_GROUP_MASK_REGIDS
	.align		4
        /*0084*/ 	.byte	0x04, 0x29
        /*0086*/ 	.short	(.L_729 - .L_728)


	//   ....[0]....
.L_728:
        /*0088*/ 	.word	0xffffffff


	//   ....[1]....
        /*008c*/ 	.word	0xffffffff


	//   ....[2]....
        /*0090*/ 	.word	0xffffffff


	//   ....[3]....
        /*0094*/ 	.word	0xffffffff


	//   ....[4]....
        /*0098*/ 	.word	0xffffffff


	//----- nvinfo : EIATTR_COOP_GROUP_INSTR_OFFSETS
	.align		4
.L_729:
        /*009c*/ 	.byte	0x04, 0x28
        /*009e*/ 	.short	(.L_731 - .L_730)


	//   ....[0]....
.L_730:
        /*00a0*/ 	.word	0x00002780


	//   ....[1]....
        /*00a4*/ 	.word	0x000027a0


	//   ....[2]....
        /*00a8*/ 	.word	0x000027c0


	//   ....[3]....
        /*00ac*/ 	.word	0x000027e0


	//   ....[4]....
        /*00b0*/ 	.word	0x00002800


	//----- nvinfo : EIATTR_EXIT_INSTR_OFFSETS
	.align		4
.L_731:
        /*00b4*/ 	.byte	0x04, 0x1c
        /*00b6*/ 	.short	(.L_733 - .L_732)


	//   ....[0]....
.L_732:
        /*00b8*/ 	.word	0x00002810


	//   ....[1]....
        /*00bc*/ 	.word	0x00003e80


	//   ....[2]....
        /*00c0*/ 	.word	0x00003fb0


	//----- nvinfo : EIATTR_CRS_STACK_SIZE
	.align		4
.L_733:
        /*00c4*/ 	.byte	0x04, 0x1e
        /*00c6*/ 	.short	(.L_735 - .L_734)
.L_734:
        /*00c8*/ 	.word	0x00000000


	//----- nvinfo : EIATTR_CBANK_PARAM_SIZE
	.align		4
.L_735:
        /*00cc*/ 	.byte	0x03, 0x19
        /*00ce*/ 	.short	0x0028


	//----- nvinfo : EIATTR_PARAM_CBANK
	.align		4
        /*00d0*/ 	.byte	0x04, 0x0a
        /*00d2*/ 	.short	(.L_737 - .L_736)
	.align		4
.L_736:
        /*00d4*/ 	.word	index@(.nv.constant0._ZN18transformer_engine50scaled_aligned_causal_masked_softmax_warp_backwardI6__halfS1_fLi11EEEvPT0_PKT_S6_T1_iii)
        /*00d8*/ 	.short	0x0210
        /*00da*/ 	.short	0x0028


	//----- nvinfo : EIATTR_SW_WAR
	.align		4
.L_737:
        /*00dc*/ 	.byte	0x04, 0x36
        /*00de*/ 	.short	(.L_739 - .L_738)
.L_738:
        /*00e0*/ 	.word	0x00000008
.L_739:


//--------------------- .nv.info._ZN18transformer_engine50scaled_aligned_causal_masked_softmax_warp_backwardI6__halfS1_fLi10EEEvPT0_PKT_S6_T1_iii --------------------------
	.section	.nv.info._ZN18transformer_engine50scaled_aligned_causal_masked_softmax_warp_backwardI6__halfS1_fLi10EEEvPT0_PKT_S6_T1_iii,"",@"SHT_CUDA_INFO"
	.sectionflags	@""
	.align	4


	//----- nvinfo : EIATTR_CUDA_API_VERSION
	.align		4
        /*0000*/ 	.byte	0x04, 0x37
        /*0002*/ 	.short	(.L_741 - .L_740)
.L_740:
        /*0004*/ 	.word	0x00000082


	//----- nvinfo : EIATTR_KPARAM_INFO
	.align		4
.L_741:
        /*0008*/ 	.byte	0x04, 0x17
        /*000a*/ 	.short	(.L_743 - .L_742)
.L_742:
        /*000c*/ 	.word	0x00000000
        /*0010*/ 	.short	0x0006
        /*0012*/ 	.short	0x0024
        /*0014*/ 	.byte	0x00, 0xf0, 0x11, 0x00


	//----- nvinfo : EIATTR_KPARAM_INFO
	.align		4
.L_743:
        /*0018*/ 	.byte	0x04, 0x17
        /*001a*/ 	.short	(.L_745 - .L_744)
.L_744:
        /*001c*/ 	.word	0x00000000
        /*0020*/ 	.short	0x0005
        /*0022*/ 	.short	0x0020
        /*0024*/ 	.byte	0x00, 0xf0, 0x11, 0x00


	//----- nvinfo : EIATTR_KPARAM_INFO
	.align		4
.L_745:
        /*0028*/ 	.byte	0x04, 0x17
        /*002a*/ 	.short	(.L_747 - .L_746)
.L_746:
        /*002c*/ 	.word	0x00000000
        /*0030*/ 	.short	0x0004
        /*0032*/ 	.short	0x001c
        /*0034*/ 	.byte	0x00, 0xf0, 0x11, 0x00


	//----- nvinfo : EIATTR_KPARAM_INFO
	.align		4
.L_747:
        /*0038*/ 	.byte	0x04, 0x17
        /*003a*/ 	.short	(.L_749 - .L_748)
.L_748:
        /*003c*/ 	.word	0x00000000
        /*0040*/ 	.short	0x0003
        /*0042*/ 	.short	0x0018
        /*0044*/ 	.byte	0x00, 0xf0, 0x11, 0x00


	//----- nvinfo : EIATTR_KPARAM_INFO
	.align		4
.L_749:
        /*0048*/ 	.byte	0x04, 0x17
        /*004a*/ 	.short	(.L_751 - .L_750)
.L_750:
        /*004c*/ 	.word	0x00000000
        /*0050*/ 	.short	0x0002
        /*0052*/ 	.short	0x0010
        /*0054*/ 	.byte	0x00, 0xf0, 0x21, 0x00


	//----- nvinfo : EIATTR_KPARAM_INFO
	.align		4
.L_751:
        /*0058*/ 	.byte	0x04, 0x17
        /*005a*/ 	.short	(.L_753 - .L_752)
.L_752:
        /*005c*/ 	.word	0x00000000
        /*0060*/ 	.short	0x0001
        /*0062*/ 	.short	0x0008
        /*0064*/ 	.byte	0x00, 0xf0, 0x21, 0x00


	//----- nvinfo : EIATTR_KPARAM_INFO
	.align		4
.L_753:
        /*0068*/ 	.byte	0x04, 0x17
        /*006a*/ 	.short	(.L_755 - .L_754)
.L_754:
        /*006c*/ 	.word	0x00000000
        /*0070*/ 	.short	0x0000
        /*0072*/ 	.short	0x0000
        /*0074*/ 	.byte	0x00, 0xf0, 0x21, 0x00


	//----- nvinfo : EIATTR_SPARSE_MMA_MASK
	.align		4
.L_755:
        /*0078*/ 	.byte	0x03, 0x50
        /*007a*/ 	.short	0x0000


	//----- nvinfo : EIATTR_MAXREG_COUNT
	.align		4
        /*007c*/ 	.byte	0x03, 0x1b
        /*007e*/ 	.short	0x00ff


	//----- nvinfo : EIATTR_MERCURY_ISA_VERSION
	.align		4
        /*0080*/ 	.byte	0x03, 0x5f
        /*0082*/ 	.short	0x0101


	//----- nvinfo : EIATTR_COOP_GROUP_MASK_REGIDS
	.align		4
        /*0084*/ 	.byte	0x04, 0x29
        /*0086*/ 	.short	(.L_757 - .L_756)


	//   ....[0]....
.L_756:
        /*0088*/ 	.word	0xffffffff


	//   ....[1]....
        /*008c*/ 	.word	0xffffffff


	//   ....[2]....
        /*0090*/ 	.word	0xffffffff


	//   ....[3]....
        /*0094*/ 	.word	0xffffffff


	//   ....[4]....
        /*0098*/ 	.word	0xffffffff


	//----- nvinfo : EIATTR_COOP_GROUP_INSTR_OFFSETS
	.align		4
.L_757:
        /*009c*/ 	.byte	0x04, 0x28
        /*009e*/ 	.short	(.L_759 - .L_758)


	//   ....[0]....
.L_758:
        /*00a0*/ 	.word	0x00001520


	//   ....[1]....
        /*00a4*/ 	.word	0x00001540


	//   ....[2]....
        /*00a8*/ 	.word	0x00001560


	//   ....[3]....
        /*00ac*/ 	.word	0x00001580


	//   ....[4]....
        /*00b0*/ 	.word	0x000015a0


	//----- nvinfo : EIATTR_EXIT_INSTR_OFFSETS
	.align		4
.L_759:
        /*00b4*/ 	.byte	0x04, 0x1c
        /*00b6*/ 	.short	(.L_761 - .L_760)


	//   ....[0]....
.L_760:
        /*00b8*/ 	.word	0x000015b0


	//   ....[1]....
        /*00bc*/ 	.word	0x00002090


	//   ....[2]....
        /*00c0*/ 	.word	0x000021c0


	//----- nvinfo : EIATTR_CRS_STACK_SIZE
	.align		4
.L_761:
        /*00c4*/ 	.byte	0x04, 0x1e
        /*00c6*/ 	.short	(.L_763 - .L_762)
.L_762:
        /*00c8*/ 	.word	0x00000000


	//----- nvinfo : EIATTR_CBANK_PARAM_SIZE
	.align		4
.L_763:
        /*00cc*/ 	.byte	0x03, 0x19
        /*00ce*/ 	.short	0x0028


	//----- nvinfo : EIATTR_PARAM_CBANK
	.align		4
        /*00d0*/ 	.byte	0x04, 0x0a
        /*00d2*/ 	.short	(.L_765 - .L_764)
	.align		4
.L_764:
        /*00d4*/ 	.word	index@(.nv.constant0._ZN18transformer_engine50scaled_aligned_causal_masked_softmax_warp_backwardI6__halfS1_fLi10EEEvPT0_PKT_S6_T1_iii)
        /*00d8*/ 	.short	0x0210
        /*00da*/ 	.short	0x0028


	//----- nvinfo : EIATTR_SW_WAR
	.align		4
.L_765:
        /*00dc*/ 	.byte	0x04, 0x36
        /*00de*/ 	.short	(.L_767 - .L_766)
.L_766:
        /*00e0*/ 	.word	0x00000008
.L_767:


//--------------------- .nv.info._ZN18transformer_engine50scaled_aligned_causal_masked_softmax_warp_backwardI6__halfS1_fLi9EEEvPT0_PKT_S6_T1_iii --------------------------
	.section	.nv.info._ZN18transformer_engine50scaled_aligned_causal_masked_softmax_warp_backwardI6__halfS1_fLi9EEEvPT0_PKT_S6_T1_iii,"",@"SHT_CUDA_INFO"
	.sectionflags	@""
	.align	4


	//----- nvinfo : EIATTR_CUDA_API_VERSION
	.align		4
        /*0000*/ 	.byte	0x04, 0x37
        /*0002*/ 	.short	(.L_769 - .L_768)
.L_768:
        /*0004*/ 	.word	0x00000082


	//----- nvinfo : EIATTR_KPARAM_INFO
	.align		4
.L_769:
        /*0008*/ 	.byte	0x04, 0x17
        /*000a*/ 	.short	(.L_771 - .L_770)
.L_770:
        /*000c*/ 	.word	0x00000000
        /*0010*/ 	.short	0x0006
        /*0012*/ 	.short	0x0024
        /*0014*/ 	.byte	0x00, 0xf0, 0x11, 0x00


	//----- nvinfo : EIATTR_KPARAM_INFO
	.align		4
.L_771:
        /*0018*/ 	.byte	0x04, 0x17
        /*001a*/ 	.short	(.L_773 - .L_772)
.L_772:
        /*001c*/ 	.word	0x00000000
        /*0020*/ 	.short	0x0005
        /*0022*/ 	.short	0x0020
        /*0024*/ 	.byte	0x00, 0xf0, 0x11, 0x00


	//----- nvinfo : EIATTR_KPARAM_INFO
	.align		4
.L_773:
        /*0028*/ 	.byte	0x04, 0x17
        /*002a*/ 	.short	(.L_775 - .L_774)
.L_774:
        /*002c*/ 	.word	0x00000000
        /*0030*/ 	.short	0x0004
        /*0032*/ 	.short	0x001c
        /*0034*/ 	.byte	0x00, 0xf0, 0x11, 0x00


	//----- nvinfo : EIATTR_KPARAM_INFO
	.align		4
.L_775:
        /*0038*/ 	.byte	0x04, 0x17
        /*003a*/ 	.short	(.L_777 - .L_776)
.L_776:
        /*003c*/ 	.word	0x00000000
        /*0040*/ 	.short	0x0003
        /*0042*/ 	.short	0x0018
        /*0044*/ 	.byte	0x00, 0xf0, 0x11, 0x00


	//----- nvinfo : EIATTR_KPARAM_INFO
	.align		4
.L_777:
        /*0048*/ 	.byte	0x04, 0x17
        /*004a*/ 	.short	(.L_779 - .L_778)
.L_778:
        /*004c*/ 	.word	0x00000000
        /*0050*/ 	.short	0x0002
        /*0052*/ 	.short	0x0010
        /*0054*/ 	.byte	0x00, 0xf0, 0x21, 0x00


	//----- nvinfo : EIATTR_KPARAM_INFO
	.align		4
.L_779:
        /*0058*/ 	.byte	0x04, 0x17
        /*005a*/ 	.short	(.L_781 - .L_780)
.L_780:
        /*005c*/ 	.word	0x00000000
        /*0060*/ 	.short	0x0001
        /*0062*/ 	.short	0x0008
        /*0064*/ 	.byte	0x00, 0xf0, 0x21, 0x00


	//----- nvinfo : EIATTR_KPARAM_INFO
	.align		4
.L_781:
        /*0068*/ 	.byte	0x04, 0x17
        /*006a*/ 	.short	(.L_783 - .L_782)
.L_782:
        /*006c*/ 	.word	0x00000000
        /*0070*/ 	.short	0x0000
        /*0072*/ 	.short	0x0000
        /*0074*/ 	.byte	0x00, 0xf0, 0x21, 0x00


	//----- nvinfo : EIATTR_SPARSE_MMA_MASK
	.align		4
.L_783:
        /*0078*/ 	.byte	0x03, 0x50
        /*007a*/ 	.short	0x0000


	//----- nvinfo : EIATTR_MAXREG_COUNT
	.align		4
        /*007c*/ 	.byte	0x03, 0x1b
        /*007e*/ 	.short	0x00ff


	//----- nvinfo : EIATTR_MERCURY_ISA_VERSION
	.align		4
        /*0080*/ 	.byte	0x03, 0x5f
        /*0082*/ 	.short	0x0101


	//----- nvinfo : EIATTR_COOP_GROUP_MASK_REGIDS
	.align		4
        /*0084*/ 	.byte	0x04, 0x29
        /*0086*/ 	.short	(.L_785 - .L_784)


	//   ....[0]....
.L_784:
        /*0088*/ 	.word	0xffffffff


	//   ....[1]....
        /*008c*/ 	.word	0xffffffff


	//   ....[2]....
        /*0090*/ 	.word	0xffffffff


	//   ....[3]....
        /*0094*/ 	.word	0xffffffff


	//   ....[4]....
        /*0098*/ 	.word	0xffffffff


	//----- nvinfo : EIATTR_COOP_GROUP_INSTR_OFFSETS
	.align		4
.L_785:
        /*009c*/ 	.byte	0x04, 0x28
        /*009e*/ 	.short	(.L_787 - .L_786)


	//   ....[0]....
.L_786:
        /*00a0*/ 	.word	0x00000c00


	//   ....[1]....
        /*00a4*/ 	.word	0x00000c20


	//   ....[2]....
        /*00a8*/ 	.word	0x00000c40


	//   ....[3]....
        /*00ac*/ 	.word	0x00000c60


	//   ....[4]....
        /*00b0*/ 	.word	0x00000c80


	//----- nvinfo : EIATTR_EXIT_INSTR_OFFSETS
	.align		4
.L_787:
        /*00b4*/ 	.byte	0x04, 0x1c
        /*00b6*/ 	.short	(.L_789 - .L_788)


	//   ....[0]....
.L_788:
        /*00b8*/ 	.word	0x00000c90


	//   ....[1]....
        /*00bc*/ 	.word	0x00001190


	//   ....[2]....
        /*00c0*/ 	.word	0x000012c0


	//----- nvinfo : EIATTR_CRS_STACK_SIZE
	.align		4
.L_789:
        /*00c4*/ 	.byte	0x04, 0x1e
        /*00c6*/ 	.short	(.L_791 - .L_790)
.L_790:
        /*00c8*/ 	.word	0x00000000


	//----- nvinfo : EIATTR_CBANK_PARAM_SIZE
	.align		4
.L_791:
        /*00cc*/ 	.byte	0x03, 0x19
        /*00ce*/ 	.short	0x0028


	//----- nvinfo : EIATTR_PARAM_CBANK
	.align		4
        /*00d0*/ 	.byte	0x04, 0x0a
        /*00d2*/ 	.short	(.L_793 - .L_792)
	.align		4
.L_792:
        /*00d4*/ 	.word	index@(.nv.constant0._ZN18transformer_engine50scaled_aligned_causal_masked_softmax_warp_backwardI6__halfS1_fLi9EEEvPT0_PKT_S6_T1_iii)
        /*00d8*/ 	.short	0x0210
        /*00da*/ 	.short	0x0028


	//----- nvinfo : EIATTR_SW_WAR
	.align		4
.L_793:
        /*00dc*/ 	.byte	0x04, 0x36
        /*00de*/ 	.short	(.L_795 - .L_794)
.L_794:
        /*00e0*/ 	.word	0x00000008
.L_795:


//--------------------- .nv.info._ZN18transformer_engine50scaled_aligned_causal_masked_softmax_warp_backwardI6__halfS1_fLi8EEEvPT0_PKT_S6_T1_iii --------------------------
	.section	.nv.info._ZN18transformer_engine50scaled_aligned_causal_masked_softmax_warp_backwardI6__halfS1_fLi8EEEvPT0_PKT_S6_T1_iii,"",@"SHT_CUDA_INFO"
	.sectionflags	@""
	.align	4


	//----- nvinfo : EIATTR_CUDA_API_VERSION
	.align		4
        /*0000*/ 	.byte	0x04, 0x37
        /*0002*/ 	.short	(.L_797 - .L_796)
.L_796:
        /*0004*/ 	.word	0x00000082


	//----- nvinfo : EIATTR_KPARAM_INFO
	.align		4
.L_797:
        /*0008*/ 	.byte	0x04, 0x17
        /*000a*/ 	.short	(.L_799 - .L_798)
.L_798:
        /*000c*/ 	.word	0x00000000
        /*0010*/ 	.short	0x0006
        /*0012*/ 	.short	0x0024
        /*0014*/ 	.byte	0x00, 0xf0, 0x11, 0x00


	//----- nvinfo : EIATTR_KPARAM_INFO
	.align		4
.L_799:
        /*0018*/ 	.byte	0x04, 0x17
        /*001a*/ 	.short	(.L_801 - .L_800)
.L_800:
        /*001c*/ 	.word	0x00000000
        /*0020*/ 	.short	0x0005
        /*0022*/ 	.short	0x0020
        /*0024*/ 	.byte	0x00, 0xf0, 0x11, 0x00


	//----- nvinfo : EIATTR_KPARAM_INFO
	.align		4
.L_801:
        /*0028*/ 	.byte	0x04, 0x17
        /*002a*/ 	.short	(.L_803 - .L_802)
.L_802:
        /*002c*/ 	.word	0x00000000
        /*0030*/ 	.short	0x0004
        /*0032*/ 	.short	0x001c
        /*0034*/ 	.byte	0x00, 0xf0, 0x11, 0x00


	//----- nvinfo : EIATTR_KPARAM_INFO
	.align		4
.L_803:
        /*0038*/ 	.byte	0x04, 0x17
        /*003a*/ 	.short	(.L_805 - .L_804)
.L_804:
        /*003c*/ 	.word	0x00000000
        /*0040*/ 	.short	0x0003
        /*0042*/ 	.short	0x0018
        /*0044*/ 	.byte	0x00, 0xf0, 0x11, 0x00


	//----- nvinfo : EIATTR_KPARAM_INFO
	.align		4
.L_805:
        /*0048*/ 	.byte	0x04, 0x17
        /*004a*/ 	.short	(.L_807 - .L_806)
.L_806:
        /*004c*/ 	.word	0x00000000
        /*0050*/ 	.short	0x0002
        /*0052*/ 	.short	0x0010
        /*0054*/ 	.byte	0x00, 0xf0, 0x21, 0x00


	//----- nvinfo : EIATTR_KPARAM_INFO
	.align		4
.L_807:
        /*0058*/ 	.byte	0x04, 0x17
        /*005a*/ 	.short	(.L_809 - .L_808)
.L_808:
        /*005c*/ 	.word	0x00000000
        /*0060*/ 	.short	0x0001
        /*0062*/ 	.short	0x0008
        /*0064*/ 	.byte	0x00, 0xf0, 0x21, 0x00


	//----- nvinfo : EIATTR_KPARAM_INFO
	.align		4
.L_809:
        /*0068*/ 	.byte	0x04, 0x17
        /*006a*/ 	.short	(.L_811 - .L_810)
.L_810:
        /*006c*/ 	.word	0x00000000
        /*0070*/ 	.short	0x0000
        /*0072*/ 	.short	0x0000
        /*0074*/ 	.byte	0x00, 0xf0, 0x21, 0x00


	//----- nvinfo : EIATTR_SPARSE_MMA_MASK
	.align		4
.L_811:
        /*0078*/ 	.byte	0x03, 0x50
        /*007a*/ 	.short	0x0000


	//----- nvinfo : EIATTR_MAXREG_COUNT
	.align		4
        /*007c*/ 	.byte	0x03, 0x1b
        /*007e*/ 	.short	0x00ff


	//----- nvinfo : EIATTR_MERCURY_ISA_VERSION
	.align		4
        /*0080*/ 	.byte	0x03, 0x5f
        /*0082*/ 	.short	0x0101


	//----- nvinfo : EIATTR_COOP_GROUP_MASK_REGIDS
	.align		4
        /*0084*/ 	.byte	0x04, 0x29
        /*0086*/ 	.short	(.L_813 - .L_812)


	//   ....[0]....
.L_812:
        /*0088*/ 	.word	0xffffffff


	//   ....[1]....
        /*008c*/ 	.word	0xffffffff


	//   ....[2]....
        /*0090*/ 	.word	0xffffffff


	//   ....[3]....
        /*0094*/ 	.word	0xffffffff


	//   ....[4]....
        /*0098*/ 	.word	0xffffffff


	//----- nvinfo : EIATTR_COOP_GROUP_INSTR_OFFSETS
	.align		4
.L_813:
        /*009c*/ 	.byte	0x04, 0x28
        /*009e*/ 	.short	(.L_815 - .L_814)


	//   ....[0]....
.L_814:
        /*00a0*/ 	.word	0x00000760


	//   ....[1]....
        /*00a4*/ 	.word	0x00000780


	//   ....[2]....
        /*00a8*/ 	.word	0x000007a0


	//   ....[3]....
        /*00ac*/ 	.word	0x000007c0


	//   ....[4]....
        /*00b0*/ 	.word	0x000007e0


	//----- nvinfo : EIATTR_EXIT_INSTR_OFFSETS
	.align		4
.L_815:
        /*00b4*/ 	.byte	0x04, 0x1c
        /*00b6*/ 	.short	(.L_817 - .L_816)


	//   ....[0]....
.L_816:
        /*00b8*/ 	.word	0x000007f0


	//   ....[1]....
        /*00bc*/ 	.word	0x000009d0


	//   ....[2]....
        /*00c0*/ 	.word	0x00000b00


	//----- nvinfo : EIATTR_CRS_STACK_SIZE
	.align		4
.L_817:
        /*00c4*/ 	.byte	0x04, 0x1e
        /*00c6*/ 	.short	(.L_819 - .L_818)
.L_818:
        /*00c8*/ 	.word	0x00000000


	//----- nvinfo : EIATTR_CBANK_PARAM_SIZE
	.align		4
.L_819:
        /*00cc*/ 	.byte	0x03, 0x19
        /*00ce*/ 	.short	0x0028


	//----- nvinfo : EIATTR_PARAM_CBANK
	.align		4
        /*00d0*/ 	.byte	0x04, 0x0a
        /*00d2*/ 	.short	(.L_821 - .L_820)
	.align		4
.L_820:
        /*00d4*/ 	.word	index@(.nv.constant0._ZN18transformer_engine50scaled_aligned_causal_masked_softmax_warp_backwardI6__halfS1_fLi8EEEvPT0_PKT_S6_T1_iii)
        /*00d8*/ 	.short	0x0210
        /*00da*/ 	.short	0x0028


	//----- nvinfo : EIATTR_SW_WAR
	.align		4
.L_821:
        /*00dc*/ 	.byte	0x04, 0x36
        /*00de*/ 	.short	(.L_823 - .L_822)
.L_822:
        /*00e0*/ 	.word	0x00000008
.L_823:


//--------------------- .nv.info._ZN18transformer_engine50scaled_aligned_causal_masked_softmax_warp_backwardI6__halfS1_fLi7EEEvPT0_PKT_S6_T1_iii --------------------------
	.section	.nv.info._ZN18transformer_engine50scaled_aligned_causal_masked_softmax_warp_backwardI6__halfS1_fLi7EEEvPT0_PKT_S6_T1_iii,"",@"SHT_CUDA_INFO"
	.sectionflags	@""
	.align	4


	//----- nvinfo : EIATTR_CUDA_API_VERSION
	.align		4
        /*0000*/ 	.byte	0x04, 0x37
        /*0002*/ 	.short	(.L_825 - .L_824)
.L_824:
        /*0004*/ 	.word	0x00000082


	//----- nvinfo : EIATTR_KPARAM_INFO
	.align		4
.L_825:
        /*0008*/ 	.byte	0x04, 0x17
        /*000a*/ 	.short	(.L_827 - .L_826)
.L_826:
        /*000c*/ 	.word	0x00000000
        /*0010*/ 	.short	0x0006
        /*0012*/ 	.short	0x0024
        /*0014*/ 	.byte	0x00, 0xf0, 0x11, 0x00


	//----- nvinfo : EIATTR_KPARAM_INFO
	.align		4
.L_827:
        /*0018*/ 	.byte	0x04, 0x17
        /*001a*/ 	.short	(.L_829 - .L_828)
.L_828:
        /*001c*/ 	.word	0x00000000
        /*0020*/ 	.short	0x0005
        /*0022*/ 	.short	0x0020
        /*0024*/ 	.byte	0x00, 0xf0, 0x11, 0x00


	//----- nvinfo : EIATTR_KPARAM_INFO
	.align		4
.L_829:
        /*0028*/ 	.byte	0x04, 0x17
        /*002a*/ 	.short	(.L_831 - .L_830)
.L_830:
        /*002c*/ 	.word	0x00000000
        /*0030*/ 	.short	0x0004
        /*0032*/ 	.short	0x001c
        /*0034*/ 	.byte	0x00, 0xf0, 0x11, 0x00


	//----- nvinfo : EIATTR_KPARAM_INFO
	.align		4
.L_831:
        /*0038*/ 	.byte	0x04, 0x17
        /*003a*/ 	.short	(.L_833 - .L_832)
.L_832:
        /*003c*/ 	.word	0x00000000
        /*0040*/ 	.short	0x0003
        /*0042*/ 	.short	0x0018
        /*0044*/ 	.byte	0x00, 0xf0, 0x11, 0x00


	//----- nvinfo : EIATTR_KPARAM_INFO
	.align		4
.L_833:
        /*0048*/ 	.byte	0x04, 0x17
        /*004a*/ 	.short	(.L_835 - .L_834)
.L_834:
        /*004c*/ 	.word	0x00000000
        /*0050*/ 	.short	0x0002
        /*0052*/ 	.short	0x0010
        /*0054*/ 	.byte	0x00, 0xf0, 0x21, 0x00


	//----- nvinfo : EIATTR_KPARAM_INFO
	.align		4
.L_835:
        /*0058*/ 	.byte	0x04, 0x17
        /*005a*/ 	.short	(.L_837 - .L_836)
.L_836:
        /*005c*/ 	.word	0x00000000
        /*0060*/ 	.short	0x0001
        /*0062*/ 	.short	0x0008
        /*0064*/ 	.byte	0x00, 0xf0, 0x21, 0x00


	//----- nvinfo : EIATTR_KPARAM_INFO
	.align		4
.L_837:
        /*0068*/ 	.byte	0x04, 0x17
        /*006a*/ 	.short	(.L_839 - .L_838)
.L_838:
        /*006c*/ 	.word	0x00000000
        /*0070*/ 	.short	0x0000
        /*0072*/ 	.short	0x0000
        /*0074*/ 	.byte	0x00, 0xf0, 0x21, 0x00


	//----- nvinfo : EIATTR_SPARSE_MMA_MASK
	.align		4
.L_839:
        /*0078*/ 	.byte	0x03, 0x50
        /*007a*/ 	.short	0x0000


	//----- nvinfo : EIATTR_MAXREG_COUNT
	.align		4
        /*007c*/ 	.byte	0x03, 0x1b
        /*007e*/ 	.short	0x00ff


	//----- nvinfo : EIATTR_MERCURY_ISA_VERSION
	.align		4
        /*0080*/ 	.byte	0x03, 0x5f
        /*0082*/ 	.short	0x0101


	//----- nvinfo : EIATTR_COOP_GROUP_MASK_REGIDS
	.align		4
        /*0084*/ 	.byte	0x04, 0x29
        /*0086*/ 	.short	(.L_841 - .L_840)


	//   ....[0]....
.L_840:
        /*0088*/ 	.word	0xffffffff


	//   ....[1]....
        /*008c*/ 	.word	0xffffffff


	//   ....[2]....
        /*0090*/ 	.word	0xffffffff


	//   ....[3]....
        /*0094*/ 	.word	0xffffffff


	//   ....[4]....
        /*0098*/ 	.word	0xffffffff


	//   ....[5]....
        /*009c*/ 	.word	0xffffffff


	//   ....[6]....
        /*00a0*/ 	.word	0xffffffff


	//   ....[7]....
        /*00a4*/ 	.word	0xffffffff


	//   ....[8]....
        /*00a8*/ 	.word	0xffffffff


	//   ....[9]....
        /*00ac*/ 	.word	0xffffffff


	//----- nvinfo : EIATTR_COOP_GROUP_INSTR_OFFSETS
	.align		4
.L_841:
        /*00b0*/ 	.byte	0x04, 0x28
        /*00b2*/ 	.short	(.L_843 - .L_842)


	//   ....[0]....
.L_842:
        /*00b4*/ 	.word	0x000008e0


	//   ....[1]....
        /*00b8*/ 	.word	0x000008f0


	//   ....[2]....
        /*00bc*/ 	.word	0x00000920


	//   ....[3]....
        /*00c0*/ 	.word	0x00000930


	//   ....[4]....
        /*00c4*/ 	.word	0x00000960


	//   ....[5]....
        /*00c8*/ 	.word	0x00000970


	//   ....[6]....
        /*00cc*/ 	.word	0x000009a0


	//   ....[7]....
        /*00d0*/ 	.word	0x000009b0


	//   ....[8]....
        /*00d4*/ 	.word	0x000009e0


	//   ....[9]....
        /*00d8*/ 	.word	0x000009f0


	//----- nvinfo : EIATTR_EXIT_INSTR_OFFSETS
	.align		4
.L_843:
        /*00dc*/ 	.byte	0x04, 0x1c
        /*00de*/ 	.short	(.L_845 - .L_844)


	//   ....[0]....
.L_844:
        /*00e0*/ 	.word	0x00000a00


	//   ....[1]....
        /*00e4*/ 	.word	0x00000be0


	//   ....[2]....
        /*00e8*/ 	.word	0x00000bf0


	//   ....[3]....
        /*00ec*/ 	.word	0x00000d70


	//----- nvinfo : EIATTR_CRS_STACK_SIZE
	.align		4
.L_845:
        /*00f0*/ 	.byte	0x04, 0x1e
        /*00f2*/ 	.short	(.L_847 - .L_846)
.L_846:
        /*00f4*/ 	.word	0x00000000


	//----- nvinfo : EIATTR_CBANK_PARAM_SIZE
	.align		4
.L_847:
        /*00f8*/ 	.byte	0x03, 0x19
        /*00fa*/ 	.short	0x0028


	//----- nvinfo : EIATTR_PARAM_CBANK
	.align		4
        /*00fc*/ 	.byte	0x04, 0x0a
        /*00fe*/ 	.short	(.L_849 - .L_848)
	.align		4
.L_848:
        /*0100*/ 	.word	index@(.nv.constant0._ZN18transformer_engine50scaled_aligned_causal_masked_softmax_warp_backwardI6__halfS1_fLi7EEEvPT0_PKT_S6_T1_iii)
        /*0104*/ 	.short	0x0210
        /*0106*/ 	.short	0x0028


	//----- nvinfo : EIATTR_SW_WAR
	.align		4
.L_849:
        /*0108*/ 	.byte	0x04, 0x36
        /*010a*/ 	.short	(.L_851 - .L_850)
.L_850:
        /*010c*/ 	.word	0x00000008
.L_851:


//--------------------- .nv.info._ZN18transformer_engine50scaled_aligned_causal_masked_softmax_warp_backwardI6__halfS1_fLi6EEEvPT0_PKT_S6_T1_iii --------------------------
	.section	.nv.info._ZN18transformer_engine50scaled_aligned_causal_masked_softmax_warp_backwardI6__halfS1_fLi6EEEvPT0_PKT_S6_T1_iii,"",@"SHT_CUDA_INFO"
	.sectionflags	@""
	.align	4


	//----- nvinfo : EIATTR_CUDA_API_VERSION
	.align		4
        /*0000*/ 	.byte	0x04, 0x37
        /*0002*/ 	.short	(.L_853 - .L_852)
.L_852:
        /*0004*/ 	.word	0x00000082


	//----- nvinfo : EIATTR_KPARAM_INFO
	.align		4
.L_853:
        /*0008*/ 	.byte	0x04, 0x17
        /*000a*/ 	.short	(.L_855 - .L_854)
.L_854:
        /*000c*/ 	.word	0x00000000
        /*0010*/ 	.short	0x0006
        /*0012*/ 	.short	0x0024
        /*0014*/ 	.byte	0x00, 0xf0, 0x11, 0x00


	//----- nvinfo : EIATTR_KPARAM_INFO
	.align		4
.L_855:
        /*0018*/ 	.byte	0x04, 0x17
        /*001a*/ 	.short	(.L_857 - .L_856)
.L_856:
        /*001c*/ 	.word	0x00000000
        /*0020*/ 	.short	0x0005
        /*0022*/ 	.short	0x0020
        /*0024*/ 	.byte	0x00, 0xf0, 0x11, 0x00


	//----- nvinfo : EIATTR_KPARAM_INFO
	.align		4
.L_857:
        /*0028*/ 	.byte	0x04, 0x17
        /*002a*/ 	.short	(.L_859 - .L_858)
.L_858:
        /*002c*/ 	.word	0x00000000
        /*0030*/ 	.short	0x0004
        /*0032*/ 	.short	0x001c
        /*0034*/ 	.byte	0x00, 0xf0, 0x11, 0x00


	//----- nvinfo : EIATTR_KPARAM_INFO
	.align		4
.L_859:
        /*0038*/ 	.byte	0x04, 0x17
        /*003a*/ 	.short	(.L_861 - .L_860)
.L_860:
        /*003c*/ 	.word	0x00000000
        /*0040*/ 	.short	0x0003
        /*0042*/ 	.short	0x0018
        /*0044*/ 	.byte	0x00, 0xf0, 0x11, 0x00


	//----- nvinfo : EIATTR_KPARAM_INFO
	.align		4
.L_861:
        /*0048*/ 	.byte	0x04, 0x17
        /*004a*/ 	.short	(.L_863 - .L_862)
.L_862:
        /*004c*/ 	.word	0x00000000
        /*0050*/ 	.short	0x0002
        /*0052*/ 	.short	0x0010
        /*0054*/ 	.byte	0x00, 0xf0, 0x21, 0x00


	//----- nvinfo : EIATTR_KPARAM_INFO
	.align		4
.L_863:
        /*0058*/ 	.byte	0x04, 0x17
        /*005a*/ 	.short	(.L_865 - .L_864)
.L_864:
        /*005c*/ 	.word	0x00000000
        /*0060*/ 	.short	0x0001
        /*0062*/ 	.short	0x0008
        /*0064*/ 	.byte	0x00, 0xf0, 0x21, 0x00


	//----- nvinfo : EIATTR_KPARAM_INFO
	.align		4
.L_865:
        /*0068*/ 	.byte	0x04, 0x17
        /*006a*/ 	.short	(.L_867 - .L_866)
.L_866:
        /*006c*/ 	.word	0x00000000
        /*0070*/ 	.short	0x0000
        /*0072*/ 	.short	0x0000
        /*0074*/ 	.byte	0x00, 0xf0, 0x21, 0x00


	//----- nvinfo : EIATTR_SPARSE_MMA_MASK
	.align		4
.L_867:
        /*0078*/ 	.byte	0x03, 0x50
        /*007a*/ 	.short	0x0000


	//----- nvinfo : EIATTR_MAXREG_COUNT
	.align		4
        /*007c*/ 	.byte	0x03, 0x1b
        /*007e*/ 	.short	0x00ff


	//----- nvinfo : EIATTR_MERCURY_ISA_VERSION
	.align		4
        /*0080*/ 	.byte	0x03, 0x5f
        /*0082*/ 	.short	0x0101


	//----- nvinfo : EIATTR_COOP_GROUP_MASK_REGIDS
	.align		4
        /*0084*/ 	.byte	0x04, 0x29
        /*0086*/ 	.short	(.L_869 - .L_868)


	//   ....[0]....
.L_868:
        /*0088*/ 	.word	0xffffffff


	//   ....[1]....
        /*008c*/ 	.word	0xffffffff


	//   ....[2]....
        /*0090*/ 	.word	0xffffffff


	//   ....[3]....
        /*0094*/ 	.word	0xffffffff


	//   ....[4]....
        /*0098*/ 	.word	0xffffffff


	//   ....[5]....
        /*009c*/ 	.word	0xffffffff


	//   ....[6]....
        /*00a0*/ 	.word	0xffffffff


	//   ....[7]....
        /*00a4*/ 	.word	0xffffffff


	//   ....[8]....
        /*00a8*/ 	.word	0xffffffff


	//   ....[9]....
        /*00ac*/ 	.word	0xffffffff


	//----- nvinfo : EIATTR_COOP_GROUP_INSTR_OFFSETS
	.align		4
.L_869:
        /*00b0*/ 	.byte	0x04, 0x28
        /*00b2*/ 	.short	(.L_871 - .L_870)


	//   ....[0]....
.L_870:
        /*00b4*/ 	.word	0x00000710


	//   ....[1]....
        /*00b8*/ 	.word	0x00000720


	//   ....[2]....
        /*00bc*/ 	.word	0x00000750


	//   ....[3]....
        /*00c0*/ 	.word	0x00000760


	//   ....[4]....
        /*00c4*/ 	.word	0x00000790


	//   ....[5]....
        /*00c8*/ 	.word	0x000007a0


	//   ....[6]....
        /*00cc*/ 	.word	0x000007d0


	//   ....[7]....
        /*00d0*/ 	.word	0x000007e0


	//   ....[8]....
        /*00d4*/ 	.word	0x00000810


	//   ....[9]....
        /*00d8*/ 	.word	0x00000820


	//----- nvinfo : EIATTR_EXIT_INSTR_OFFSETS
	.align		4
.L_871:
        /*00dc*/ 	.byte	0x04, 0x1c
        /*00de*/ 	.short	(.L_873 - .L_872)


	//   ....[0]....
.L_872:
        /*00e0*/ 	.word	0x00000830


	//   ....[1]....
        /*00e4*/ 	.word	0x00000970


	//   ....[2]....
        /*00e8*/ 	.word	0x00000a20


	//   ....[3]....
        /*00ec*/ 	.word	0x00000a80


	//----- nvinfo : EIATTR_CRS_STACK_SIZE
	.align		4
.L_873:
        /*00f0*/ 	.byte	0x04, 0x1e
        /*00f2*/ 	.short	(.L_875 - .L_874)
.L_874:
        /*00f4*/ 	.word	0x00000000


	//----- nvinfo : EIATTR_CBANK_PARAM_SIZE
	.align		4
.L_875:
        /*00f8*/ 	.byte	0x03, 0x19
        /*00fa*/ 	.short	0x0028


	//----- nvinfo : EIATTR_PARAM_CBANK
	.align		4
        /*00fc*/ 	.byte	0x04, 0x0a
        /*00fe*/ 	.short	(.L_877 - .L_876)
	.align		4
.L_876:
        /*0100*/ 	.word	index@(.nv.constant0._ZN18transformer_engine50scaled_aligned_causal_masked_softmax_warp_backwardI6__halfS1_fLi6EEEvPT0_PKT_S6_T1_iii)
        /*0104*/ 	.short	0x0210
        /*0106*/ 	.short	0x0028


	//----- nvinfo : EIATTR_SW_WAR
	.align		4
.L_877:
        /*0108*/ 	.byte	0x04, 0x36
        /*010a*/ 	.short	(.L_879 - .L_878)
.L_878:
        /*010c*/ 	.word	0x00000008
.L_879:


//--------------------- .nv.info._ZN18transformer_engine50scaled_aligned_causal_masked_softmax_warp_backwardI6__halfS1_fLi5EEEvPT0_PKT_S6_T1_iii --------------------------
	.section	.nv.info._ZN18transformer_engine50scaled_aligned_causal_masked_softmax_warp_backwardI6__halfS1_fLi5EEEvPT0_PKT_S6_T1_iii,"",@"SHT_CUDA_INFO"
	.sectionflags	@""
	.align	4


	//----- nvinfo : EIATTR_CUDA_API_VERSION
	.align		4
        /*0000*/ 	.byte	0x04, 0x37
        /*0002*/ 	.short	(.L_881 - .L_880)
.L_880:
        /*0004*/ 	.word	0x00000082


	//----- nvinfo : EIATTR_KPARAM_INFO
	.align		4
.L_881:
        /*0008*/ 	.byte	0x04, 0x17
        /*000a*/ 	.short	(.L_883 - .L_882)
.L_882:
        /*000c*/ 	.word	0x00000000
        /*0010*/ 	.short	0x0006
        /*0012*/ 	.short	0x0024
        /*0014*/ 	.byte	0x00, 0xf0, 0x11, 0x00


	//----- nvinfo : EIATTR_KPARAM_INFO
	.align		4
.L_883:
        /*0018*/ 	.byte	0x04, 0x17
        /*001a*/ 	.short	(.L_885 - .L_884)
.L_884:
        /*001c*/ 	.word	0x00000000
        /*0020*/ 	.short	0x0005
        /*0022*/ 	.short	0x0020
        /*0024*/ 	.byte	0x00, 0xf0, 0x11, 0x00


	//----- nvinfo : EIATTR_KPARAM_INFO
	.align		4
.L_885:
        /*0028*/ 	.byte	0x04, 0x17
        /*002a*/ 	.short	(.L_887 - .L_886)
.L_886:
        /*002c*/ 	.word	0x00000000
        /*0030*/ 	.short	0x0004
        /*0032*/ 	.short	0x001c
        /*0034*/ 	.byte	0x00, 0xf0, 0x11, 0x00


	//----- nvinfo : EIATTR_KPARAM_INFO
	.align		4
.L_887:
        /*0038*/ 	.byte	0x04, 0x17
        /*003a*/ 	.short	(.L_889 - .L_888)
.L_888:
        /*003c*/ 	.word	0x00000000
        /*0040*/ 	.short	0x0003
        /*0042*/ 	.short	0x0018
        /*0044*/ 	.byte	0x00, 0xf0, 0x11, 0x00


	//----- nvinfo : EIATTR_KPARAM_INFO
	.align		4
.L_889:
        /*0048*/ 	.byte	0x04, 0x17
        /*004a*/ 	.short	(.L_891 - .L_890)
.L_890:
        /*004c*/ 	.word	0x00000000
        /*0050*/ 	.short	0x0002
        /*0052*/ 	.short	0x0010
        /*0054*/ 	.byte	0x00, 0xf0, 0x21, 0x00


	//----- nvinfo : EIATTR_KPARAM_INFO
	.align		4
.L_891:
        /*0058*/ 	.byte	0x04, 0x17
        /*005a*/ 	.short	(.L_893 - .L_892)
.L_892:
        /*005c*/ 	.word	0x00000000
        /*0060*/ 	.short	0x0001
        /*0062*/ 	.short	0x0008
        /*0064*/ 	.byte	0x00, 0xf0, 0x21, 0x00


	//----- nvinfo : EIATTR_KPARAM_INFO
	.align		4
.L_893:
        /*0068*/ 	.byte	0x04, 0x17
        /*006a*/ 	.short	(.L_895 - .L_894)
.L_894:
        /*006c*/ 	.word	0x00000000
        /*0070*/ 	.short	0x0000
        /*0072*/ 	.short	0x0000
        /*0074*/ 	.byte	0x00, 0xf0, 0x21, 0x00


	//----- nvinfo : EIATTR_SPARSE_MMA_MASK
	.align		4
.L_895:
        /*0078*/ 	.byte	0x03, 0x50
        /*007a*/ 	.short	0x0000


	//----- nvinfo : EIATTR_MAXREG_COUNT
	.align		4
        /*007c*/ 	.byte	0x03, 0x1b
        /*007e*/ 	.short	0x00ff


	//----- nvinfo : EIATTR_MERCURY_ISA_VERSION
	.align		4
        /*0080*/ 	.byte	0x03, 0x5f
        /*0082*/ 	.short	0x0101


	//----- nvinfo : EIATTR_COOP_GROUP_MASK_REGIDS
	.align		4
        /*0084*/ 	.byte	0x04, 0x29
        /*0086*/ 	.short	(.L_897 - .L_896)


	//   ....[0]....
.L_896:
        /*0088*/ 	.word	0xffffffff


	//   ....[1]....
        /*008c*/ 	.word	0xffffffff


	//   ....[2]....
        /*0090*/ 	.word	0xffffffff


	//   ....[3]....
        /*0094*/ 	.word	0xffffffff


	//   ....[4]....
        /*0098*/ 	.word	0xffffffff


	//   ....[5]....
        /*009c*/ 	.word	0xffffffff


	//   ....[6]....
        /*00a0*/ 	.word	0xffffffff


	//   ....[7]....
        /*00a4*/ 	.word	0xffffffff


	//   ....[8]....
        /*00a8*/ 	.word	0xffffffff


	//   ....[9]....
        /*00ac*/ 	.word	0xffffffff


	//----- nvinfo : EIATTR_COOP_GROUP_INSTR_OFFSETS
	.align		4
.L_897:
        /*00b0*/ 	.byte	0x04, 0x28
        /*00b2*/ 	.short	(.L_899 - .L_898)


	//   ....[0]....
.L_898:
        /*00b4*/ 	.word	0x00000530


	//   ....[1]....
        /*00b8*/ 	.word	0x00000540


	//   ....[2]....
        /*00bc*/ 	.word	0x00000570


	//   ....[3]....
        /*00c0*/ 	.word	0x00000580


	//   ....[4]....
        /*00c4*/ 	.word	0x000005b0


	//   ....[5]....
        /*00c8*/ 	.word	0x000005c0


	//   ....[6]....
        /*00cc*/ 	.word	0x000005f0


	//   ....[7]....
        /*00d0*/ 	.word	0x00000600


	//   ....[8]....
        /*00d4*/ 	.word	0x00000630


	//   ....[9]....
        /*00d8*/ 	.word	0x00000640


	//----- nvinfo : EIATTR_EXIT_INSTR_OFFSETS
	.align		4
.L_899:
        /*00dc*/ 	.byte	0x04, 0x1c
        /*00de*/ 	.short	(.L_901 - .L_900)


	//   ....[0]....
.L_900:
        /*00e0*/ 	.word	0x00000650


	//   ....[1]....
        /*00e4*/ 	.word	0x00000750


	//   ....[2]....
        /*00e8*/ 	.word	0x00000760


	//   ....[3]....
        /*00ec*/ 	.word	0x00000830


	//----- nvinfo : EIATTR_CRS_STACK_SIZE
	.align		4
.L_901:
        /*00f0*/ 	.byte	0x04, 0x1e
        /*00f2*/ 	.short	(.L_903 - .L_902)
.L_902:
        /*00f4*/ 	.word	0x00000000


	//----- nvinfo : EIATTR_CBANK_PARAM_SIZE
	.align		4
.L_903:
        /*00f8*/ 	.byte	0x03, 0x19
        /*00fa*/ 	.short	0x0028


	//----- nvinfo : EIATTR_PARAM_CBANK
	.align		4
        /*00fc*/ 	.byte	0x04, 0x0a
        /*00fe*/ 	.short	(.L_905 - .L_904)
	.align		4
.L_904:
        /*0100*/ 	.word	index@(.nv.constant0._ZN18transformer_engine50scaled_aligned_causal_masked_softmax_warp_backwardI6__halfS1_fLi5EEEvPT0_PKT_S6_T1_iii)
        /*0104*/ 	.short	0x0210
        /*0106*/ 	.short	0x0028


	//----- nvinfo : EIATTR_SW_WAR
	.align		4
.L_905:
        /*0108*/ 	.byte	0x04, 0x36
        /*010a*/ 	.short	(.L_907 - .L_906)
.L_906:
        /*010c*/ 	.word	0x00000008
.L_907:


//--------------------- .nv.info._ZN18transformer_engine50scaled_aligned_causal_masked_softmax_warp_backwardI6__halfS1_fLi4EEEvPT0_PKT_S6_T1_iii --------------------------
	.section	.nv.info._ZN18transformer_engine50scaled_aligned_causal_masked_softmax_warp_backwardI6__halfS1_fLi4EEEvPT0_PKT_S6_T1_iii,"",@"SHT_CUDA_INFO"
	.sectionflags	@""
	.align	4


	//----- nvinfo : EIATTR_CUDA_API_VERSION
	.align		4
        /*0000*/ 	.byte	0x04, 0x37
        /*0002*/ 	.short	(.L_909 - .L_908)
.L_908:
        /*0004*/ 	.word	0x00000082


	//----- nvinfo : EIATTR_KPARAM_INFO
	.align		4
.L_909:
        /*0008*/ 	.byte	0x04, 0x17
        /*000a*/ 	.short	(.L_911 - .L_910)
.L_910:
        /*000c*/ 	.word	0x00000000
        /*0010*/ 	.short	0x0006
        /*0012*/ 	.short	0x0024
        /*0014*/ 	.byte	0x00, 0xf0, 0x11, 0x00


	//----- nvinfo : EIATTR_KPARAM_INFO
	.align		4
.L_911:
        /*0018*/ 	.byte	0x04, 0x17
        /*001a*/ 	.short	(.L_913 - .L_912)
.L_912:
        /*001c*/ 	.word	0x00000000
        /*0020*/ 	.short	0x0005
        /*0022*/ 	.short	0x0020
        /*0024*/ 	.byte	0x00, 0xf0, 0x11, 0x00


	//----- nvinfo : EIATTR_KPARAM_INFO
	.align		4
.L_913:
        /*0028*/ 	.byte	0x04, 0x17
        /*002a*/ 	.short	(.L_915 - .L_914)
.L_914:
        /*002c*/ 	.word	0x00000000
        /*0030*/ 	.short	0x0004
        /*0032*/ 	.short	0x001c
        /*0034*/ 	.byte	0x00, 0xf0, 0x11, 0x00


	//----- nvinfo : EIATTR_KPARAM_INFO
	.align		4
.L_915:
        /*0038*/ 	.byte	0x04, 0x17
        /*003a*/ 	.short	(.L_917 - .L_916)
.L_916:
        /*003c*/ 	.word	0x00000000
        /*0040*/ 	.short	0x0003
        /*0042*/ 	.short	0x0018
        /*0044*/ 	.byte	0x00, 0xf0, 0x11, 0x00


	//----- nvinfo : EIATTR_KPARAM_INFO
	.align		4
.L_917:
        /*0048*/ 	.byte	0x04, 0x17
        /*004a*/ 	.short	(.L_919 - .L_918)
.L_918:
        /*004c*/ 	.word	0x00000000
        /*0050*/ 	.short	0x0002
        /*0052*/ 	.short	0x0010
        /*0054*/ 	.byte	0x00, 0xf0, 0x21, 0x00


	//----- nvinfo : EIATTR_KPARAM_INFO
	.align		4
.L_919:
        /*0058*/ 	.byte	0x04, 0x17
        /*005a*/ 	.short	(.L_921 - .L_920)
.L_920:
        /*005c*/ 	.word	0x00000000
        /*0060*/ 	.short	0x0001
        /*0062*/ 	.short	0x0008
        /*0064*/ 	.byte	0x00, 0xf0, 0x21, 0x00


	//----- nvinfo : EIATTR_KPARAM_INFO
	.align		4
.L_921:
        /*0068*/ 	.byte	0x04, 0x17
        /*006a*/ 	.short	(.L_923 - .L_922)
.L_922:
        /*006c*/ 	.word	0x00000000
        /*0070*/ 	.short	0x0000
        /*0072*/ 	.short	0x0000
        /*0074*/ 	.byte	0x00, 0xf0, 0x21, 0x00


	//----- nvinfo : EIATTR_SPARSE_MMA_MASK
	.align		4
.L_923:
        /*0078*/ 	.byte	0x03, 0x50
        /*007a*/ 	.short	0x0000


	//----- nvinfo : EIATTR_MAXREG_COUNT
	.align		4
        /*007c*/ 	.byte	0x03, 0x1b
        /*007e*/ 	.short	0x00ff


	//----- nvinfo : EIATTR_MERCURY_ISA_VERSION
	.align		4
        /*0080*/ 	.byte	0x03, 0x5f
        /*0082*/ 	.short	0x0101


	//----- nvinfo : EIATTR_COOP_GROUP_MASK_REGIDS
	.align		4
        /*0084*/ 	.byte	0x04, 0x29
        /*0086*/ 	.short	(.L_925 - .L_924)


	//   ....[0]....
.L_924:
        /*0088*/ 	.word	0xffffffff


	//   ....[1]....
        /*008c*/ 	.word	0xffffffff


	//   ....[2]....
        /*0090*/ 	.word	0xffffffff


	//   ....[3]....
        /*0094*/ 	.word	0xffffffff


	//   ....[4]....
        /*0098*/ 	.word	0xffffffff


	//   ....[5]....
        /*009c*/ 	.word	0xffffffff


	//   ....[6]....
        /*00a0*/ 	.word	0xffffffff


	//   ....[7]....
        /*00a4*/ 	.word	0xffffffff


	//----- nvinfo : EIATTR_COOP_GROUP_INSTR_OFFSETS
	.align		4
.L_925:
        /*00a8*/ 	.byte	0x04, 0x28
        /*00aa*/ 	.short	(.L_927 - .L_926)


	//   ....[0]....
.L_926:
        /*00ac*/ 	.word	0x00000580


	//   ....[1]....
        /*00b0*/ 	.word	0x00000590


	//   ....[2]....
        /*00b4*/ 	.word	0x000005c0


	//   ....[3]....
        /*00b8*/ 	.word	0x000005d0


	//   ....[4]....
        /*00bc*/ 	.word	0x00000600


	//   ....[5]....
        /*00c0*/ 	.word	0x00000610


	//   ....[6]....
        /*00c4*/ 	.word	0x00000640


	//   ....[7]....
        /*00c8*/ 	.word	0x00000650


	//----- nvinfo : EIATTR_EXIT_INSTR_OFFSETS
	.align		4
.L_927:
        /*00cc*/ 	.byte	0x04, 0x1c
        /*00ce*/ 	.short	(.L_929 - .L_928)


	//   ....[0]....
.L_928:
        /*00d0*/ 	.word	0x00000660


	//   ....[1]....
        /*00d4*/ 	.word	0x00000770


	//   ....[2]....
        /*00d8*/ 	.word	0x00000780


	//   ....[3]....
        /*00dc*/ 	.word	0x00000830


	//----- nvinfo : EIATTR_CRS_STACK_SIZE
	.align		4
.L_929:
        /*00e0*/ 	.byte	0x04, 0x1e
        /*00e2*/ 	.short	(.L_931 - .L_930)
.L_930:
        /*00e4*/ 	.word	0x00000000


	//----- nvinfo : EIATTR_CBANK_PARAM_SIZE
	.align		4
.L_931:
        /*00e8*/ 	.byte	0x03, 0x19
        /*00ea*/ 	.short	0x0028


	//----- nvinfo : EIATTR_PARAM_CBANK
	.align		4
        /*00ec*/ 	.byte	0x04, 0x0a
        /*00ee*/ 	.short	(.L_933 - .L_932)
	.align		4
.L_932:
        /*00f0*/ 	.word	index@(.nv.constant0._ZN18transformer_engine50scaled_aligned_causal_masked_softmax_warp_backwardI6__halfS1_fLi4EEEvPT0_PKT_S6_T1_iii)
        /*00f4*/ 	.short	0x0210
        /*00f6*/ 	.short	0x0028


	//----- nvinfo : EIATTR_SW_WAR
	.align		4
.L_933:
        /*00f8*/ 	.byte	0x04, 0x36
        /*00fa*/ 	.short	(.L_935 - .L_934)
.L_934:
        /*00fc*/ 	.word	0x00000008
.L_935:


//--------------------- .nv.info._ZN18transformer_engine49scaled_aligned_causal_masked_softmax_warp_forwardI13__nv_bfloat16S1_fLi14EEEvPT0_PKT_T1_iii --------------------------
	.section	.nv.info._ZN18transformer_engine49scaled_aligned_causal_masked_softmax_warp_forwardI13__nv_bfloat16S1_fLi14EEEvPT0_PKT_T1_iii,"",@"SHT_CUDA_INFO"
	.sectionflags	@""
	.align	4


	//----- nvinfo : EIATTR_CUDA_API_VERSION
	.align		4
        /*0000*/ 	.byte	0x04, 0x37
        /*0002*/ 	.short	(.L_937 - .L_936)
.L_936:
        /*0004*/ 	.word	0x00000082


	//----- nvinfo : EIATTR_KPARAM_INFO
	.align		4
.L_937:
        /*0008*/ 	.byte	0x04, 0x17
        /*000a*/ 	.short	(.L_939 - .L_938)
.L_938:
        /*000c*/ 	.word	0x00000000
        /*0010*/ 	.short	0x0005
        /*0012*/ 	.short	0x001c
        /*0014*/ 	.byte	0x00, 0xf0, 0x11, 0x00


	//----- nvinfo : EIATTR_KPARAM_INFO
	.align		4
.L_939:
        /*0018*/ 	.byte	0x04, 0x17
        /*001a*/ 	.short	(.L_941 - .L_940)
.L_940:
        /*001c*/ 	.word	0x00000000
        /*0020*/ 	.short	0x0004
        /*0022*/ 	.short	0x0018
        /*0024*/ 	.byte	0x00, 0xf0, 0x11, 0x00


	//----- nvinfo : EIATTR_KPARAM_INFO
	.align		4
.L_941:
        /*0028*/ 	.byte	0x04, 0x17
        /*002a*/ 	.short	(.L_943 - .L_942)
.L_942:
        /*002c*/ 	.word	0x00000000
        /*0030*/ 	.short	0x0003
        /*0032*/ 	.short	0x0014
        /*0034*/ 	.byte	0x00, 0xf0, 0x11, 0x00


	//----- nvinfo : EIATTR_KPARAM_INFO
	.align		4
.L_943:
        /*0038*/ 	.byte	0x04, 0x17
        /*003a*/ 	.short	(.L_945 - .L_944)
.L_944:
        /*003c*/ 	.word	0x00000000
        /*0040*/ 	.short	0x0002
        /*0042*/ 	.short	0x0010
        /*0044*/ 	.byte	0x00, 0xf0, 0x11, 0x00


	//----- nvinfo : EIATTR_KPARAM_INFO
	.align		4
.L_945:
        /*0048*/ 	.byte	0x04, 0x17
        /*004a*/ 	.short	(.L_947 - .L_946)
.L_946:
        /*004c*/ 	.word	0x00000000
        /*0050*/ 	.short	0x0001
        /*0052*/ 	.short	0x0008
        /*0054*/ 	.byte	0x00, 0xf0, 0x21, 0x00


	//----- nvinfo : EIATTR_KPARAM_INFO
	.align		4
.L_947:
        /*0058*/ 	.byte	0x04, 0x17
        /*005a*/ 	.short	(.L_949 - .L_948)
.L_948:
        /*005c*/ 	.word	0x00000000
        /*0060*/ 	.short	0x0000
        /*0062*/ 	.short	0x0000
        /*0064*/ 	.byte	0x00, 0xf0, 0x21, 0x00


	//----- nvinfo : EIATTR_SPARSE_MMA_MASK
	.align		4
.L_949:
        /*0068*/ 	.byte	0x03, 0x50
        /*006a*/ 	.short	0x0000


	//----- nvinfo : EIATTR_MAXREG_COUNT
	.align		4
        /*006c*/ 	.byte	0x03, 0x1b
        /*006e*/ 	.short	0x00ff


	//----- nvinfo : EIATTR_ANNOTATIONS
	.align		4
        /*0070*/ 	.byte	0x04, 0x55
        /*0072*/ 	.short	(.L_951 - .L_950)


	//   ....[0]....
.L_950:
        /* <DEDUP_REMOVED lines=984> */


	//----- nvinfo : EIATTR_MERCURY_ISA_VERSION
	.align		4
.L_951:
        /*3de4*/ 	.byte	0x03, 0x5f
        /*3de6*/ 	.short	0x0101


	//----- nvinfo : EIATTR_COOP_GROUP_MASK_REGIDS
	.align		4
        /*3de8*/ 	.byte	0x04, 0x29
        /*3dea*/ 	.short	(.L_953 - .L_952)


	//   ....[0]....
.L_952:
        /*3dec*/ 	.word	0xffffffff


	//   ....[1]....
        /*3df0*/ 	.word	0xffffffff


	//   ....[2]....
        /*3df4*/ 	.word	0xffffffff


	//   ....[3]....
        /*3df8*/ 	.word	0xffffffff


	//   ....[4]....
        /*3dfc*/ 	.word	0xffffffff


	//   ....[5]....
        /*3e00*/ 	.word	0xffffffff


	//   ....[6]....
        /*3e04*/ 	.word	0xffffffff


	//   ....[7]....
        /*3e08*/ 	.word	0xffffffff


	//   ....[8]....
        /*3e0c*/ 	.word	0xffffffff


	//   ....[9]....
        /*3e10*/ 	.word	0xffffffff


	//----- nvinfo : EIATTR_COOP_GROUP_INSTR_OFFSETS
	.align		4
.L_953:
        /*3e14*/ 	.byte	0x04, 0x28
        /*3e16*/ 	.short	(.L_955 - .L_954)


	//   ....[0]....
.L_954:
        /*3e18*/ 	.word	0x000168f0


	//   ....[1]....
        /*3e1c*/ 	.word	0x00016920


	//   ....[2]....
        /*3e20*/ 	.word	0x00016950


	//   ....[3]....
        /*3e24*/ 	.word	0x00016980


	//   ....[4]....
        /*3e28*/ 	.word	0x000169b0


	//   ....[5]....
        /*3e2c*/ 	.word	0x0002e000


	//   ....[6]....
        /*3e30*/ 	.word	0x0002e020


	//   ....[7]....
        /*3e34*/ 	.word	0x0002e040


	//   ....[8]....
        /*3e38*/ 	.word	0x0002e070


	//   ....[9]....
        /*3e3c*/ 	.word	0x0002e0a0


	//----- nvinfo : EIATTR_EXIT_INSTR_OFFSETS
	.align		4
.L_955:
        /*3e40*/ 	.byte	0x04, 0x1c
        /*3e42*/ 	.short	(.L_957 - .L_956)


	//   ....[0]....
.L_956:
        /*3e44*/ 	.word	0x0002e0b0


	//   ....[1]....
        /*3e48*/ 	.word	0x0002e6e0


	//   ....[2]....
        /*3e4c*/ 	.word	0x0002ed30


	//   ....[3]....
        /*3e50*/ 	.word	0x0002f380


	//   ....[4]....
        /*3e54*/ 	.word	0x0002f9d0


	//   ....[5]....
        /*3e58*/ 	.word	0x00030020


	//   ....[6]....
        /*3e5c*/ 	.word	0x00030670


	//   ....[7]....
        /*3e60*/ 	.word	0x00030cc0


	//   ....[8]....
        /*3e64*/ 	.word	0x00031310


	//   ....[9]....
        /*3e68*/ 	.word	0x00031960


	//   ....[10]....
        /*3e6c*/ 	.word	0x00031fb0


	//   ....[11]....
        /*3e70*/ 	.word	0x00032600


	//   ....[12]....
        /*3e74*/ 	.word	0x00032c50


	//   ....[13]....
        /*3e78*/ 	.word	0x000332a0


	//   ....[14]....
        /*3e7c*/ 	.word	0x000338f0


	//   ....[15]....
        /*3e80*/ 	.word	0x00033f40


	//   ....[16]....
        /*3e84*/ 	.word	0x00034590


	//   ....[17]....
        /*3e88*/ 	.word	0x00034be0


	//   ....[18]....
        /*3e8c*/ 	.word	0x00035230


	//   ....[19]....
        /*3e90*/ 	.word	0x00035880


	//   ....[20]....
        /*3e94*/ 	.word	0x00035ed0


	//   ....[21]....
        /*3e98*/ 	.word	0x00036520


	//   ....[22]....
        /*3e9c*/ 	.word	0x00036b70


	//   ....[23]....
        /*3ea0*/ 	.word	0x000371c0


	//   ....[24]....
        /*3ea4*/ 	.word	0x00037810


	//   ....[25]....
        /*3ea8*/ 	.word	0x00037e60


	//   ....[26]....
        /*3eac*/ 	.word	0x000384b0


	//   ....[27]....
        /*3eb0*/ 	.word	0x00038b00


	//   ....[28]....
        /*3eb4*/ 	.word	0x00039150


	//   ....[29]....
        /*3eb8*/ 	.word	0x000397a0


	//   ....[30]....
        /*3ebc*/ 	.word	0x00039df0


	//   ....[31]....
        /*3ec0*/ 	.word	0x0003a440


	//   ....[32]....
        /*3ec4*/ 	.word	0x0003aa90


	//   ....[33]....
        /*3ec8*/ 	.word	0x0003b0e0


	//   ....[34]....
        /*3ecc*/ 	.word	0x0003b730


	//   ....[35]....
        /*3ed0*/ 	.word	0x0003bd80


	//   ....[36]....
        /*3ed4*/ 	.word	0x0003c3d0


	//   ....[37]....
        /*3ed8*/ 	.word	0x0003ca20


	//   ....[38]....
        /*3edc*/ 	.word	0x0003d070


	//   ....[39]....
        /*3ee0*/ 	.word	0x0003d6c0


	//   ....[40]....
        /*3ee4*/ 	.word	0x0003dd10


	//   ....[41]....
        /*3ee8*/ 	.word	0x0003e360


	//   ....[42]....
        /*3eec*/ 	.word	0x0003e9b0


	//   ....[43]....
        /*3ef0*/ 	.word	0x0003f000


	//   ....[44]....
        /*3ef4*/ 	.word	0x0003f650


	//   ....[45]....
        /*3ef8*/ 	.word	0x0003fca0


	//   ....[46]....
        /*3efc*/ 	.word	0x000402f0


	//   ....[47]....
        /*3f00*/ 	.word	0x00040940


	//   ....[48]....
        /*3f04*/ 	.word	0x00040f90


	//   ....[49]....
        /*3f08*/ 	.word	0x000415e0


	//   ....[50]....
        /*3f0c*/ 	.word	0x00041c30


	//   ....[51]....
        /*3f10*/ 	.word	0x00042280


	//   ....[52]....
        /*3f14*/ 	.word	0x000428d0


	//   ....[53]....
        /*3f18*/ 	.word	0x00042f20


	//   ....[54]....
        /*3f1c*/ 	.word	0x00043570


	//   ....[55]....
        /*3f20*/ 	.word	0x00043bc0


	//   ....[56]....
        /*3f24*/ 	.word	0x00044210


	//   ....[57]....
        /*3f28*/ 	.word	0x00044860


	//   ....[58]....
        /*3f2c*/ 	.word	0x00044eb0


	//   ....[59]....
        /*3f30*/ 	.word	0x00045500


	//   ....[60]....
        /*3f34*/ 	.word	0x00045b50


	//   ....[61]....
        /*3f38*/ 	.word	0x000461a0


	//   ....[62]....
        /*3f3c*/ 	.word	0x000467f0


	//   ....[63]....
        /*3f40*/ 	.word	0x00046e40


	//   ....[64]....
        /*3f44*/ 	.word	0x00047490


	//   ....[65]....
        /*3f48*/ 	.word	0x00047ae0


	//   ....[66]....
        /*3f4c*/ 	.word	0x00048130


	//   ....[67]....
        /*3f50*/ 	.word	0x00048770


	//   ....[68]....
        /*3f54*/ 	.word	0x00048db0


	//   ....[69]....
        /*3f58*/ 	.word	0x000493f0


	//   ....[70]....
        /*3f5c*/ 	.word	0x00049a30


	//   ....[71]....
        /*3f60*/ 	.word	0x0004a070


	//   ....[72]....
        /*3f64*/ 	.word	0x0004a680


	//   ....[73]....
        /*3f68*/ 	.word	0x0004ac80


	//   ....[74]....
        /*3f6c*/ 	.word	0x0004b270


	//   ....[75]....
        /*3f70*/ 	.word	0x0004b870


	//   ....[76]....
        /*3f74*/ 	.word	0x0004be90


	//   ....[77]....
        /*3f78*/ 	.word	0x0004c490


	//   ....[78]....
        /*3f7c*/ 	.word	0x0004ca90


	//   ....[79]....
        /*3f80*/ 	.word	0x0004d090


	//   ....[80]....
        /*3f84*/ 	.word	0x0004d690


	//   ....[81]....
        /*3f88*/ 	.word	0x0004dc90


	//   ....[82]....
        /*3f8c*/ 	.word	0x0004e290


	//   ....[83]....
        /*3f90*/ 	.word	0x0004e890


	//   ....[84]....
        /*3f94*/ 	.word	0x0004ee90


	//   ....[85]....
        /*3f98*/ 	.word	0x0004f490


	//   ....[86]....
        /*3f9c*/ 	.word	0x0004fa90


	//   ....[87]....
        /*3fa0*/ 	.word	0x00050090


	//   ....[88]....
        /*3fa4*/ 	.word	0x00050690


	//   ....[89]....
        /*3fa8*/ 	.word	0x00050c90


	//   ....[90]....
        /*3fac*/ 	.word	0x00051290


	//   ....[91]....
        /*3fb0*/ 	.word	0x00051890


	//   ....[92]....
        /*3fb4*/ 	.word	0x00051e90


	//   ....[93]....
        /*3fb8*/ 	.word	0x00052490


	//   ....[94]....
        /*3fbc*/ 	.word	0x00052a90


	//   ....[95]....
        /*3fc0*/ 	.word	0x00053090


	//   ....[96]....
        /*3fc4*/ 	.word	0x00053690


	//   ....[97]....
        /*3fc8*/ 	.word	0x00053c90


	//   ....[98]....
        /*3fcc*/ 	.word	0x00054290


	//   ....[99]....
        /*3fd0*/ 	.word	0x00054890


	//   ....[100]....
        /*3fd4*/ 	.word	0x00054e90


	//   ....[101]....
        /*3fd8*/ 	.word	0x00055490


	//   ....[102]....
        /*3fdc*/ 	.word	0x00055a90


	//   ....[103]....
        /*3fe0*/ 	.word	0x00056090


	//   ....[104]....
        /*3fe4*/ 	.word	0x00056690


	//   ....[105]....
        /*3fe8*/ 	.word	0x00056c90


	//   ....[106]....
        /*3fec*/ 	.word	0x00057290


	//   ....[107]....
        /*3ff0*/ 	.word	0x00057890


	//   ....[108]....
        /*3ff4*/ 	.word	0x00057e90


	//   ....[109]....
        /*3ff8*/ 	.word	0x00058490


	//   ....[110]....
        /*3ffc*/ 	.word	0x00058a90


	//   ....[111]....
        /*4000*/ 	.word	0x00059090


	//   ....[112]....
        /*4004*/ 	.word	0x00059690


	//   ....[113]....
        /*4008*/ 	.word	0x00059c90


	//   ....[114]....
        /*400c*/ 	.word	0x0005a290


	//   ....[115]....
        /*4010*/ 	.word	0x0005a890


	//   ....[116]....
        /*4014*/ 	.word	0x0005ae90


	//   ....[117]....
        /*4018*/ 	.word	0x0005b490


	//   ....[118]....
        /*401c*/ 	.word	0x0005ba90


	//   ....[119]....
        /*4020*/ 	.word	0x0005c090


	//   ....[120]....
        /*4024*/ 	.word	0x0005c690


	//   ....[121]....
        /*4028*/ 	.word	0x0005cc90


	//   ....[122]....
        /*402c*/ 	.word	0x0005d290


	//   ....[123]....
        /*4030*/ 	.word	0x0005d890


	//   ....[124]....
        /*4034*/ 	.word	0x0005de90


	//   ....[125]....
        /*4038*/ 	.word	0x0005e490


	//   ....[126]....
        /*403c*/ 	.word	0x0005ea90


	//   ....[127]....
        /*4040*/ 	.word	0x0005f090


	//   ....[128]....
        /*4044*/ 	.word	0x0005f650


	//   ....[129]....
        /*4048*/ 	.word	0x0005f680


	//   ....[130]....
        /*404c*/ 	.word	0x0005f6a0


	//----- nvinfo : EIATTR_CRS_STACK_SIZE
	.align		4
.L_957:
        /*4050*/ 	.byte	0x04, 0x1e
        /*4052*/ 	.short	(.L_959 - .L_958)
.L_958:
        /*4054*/ 	.word	0x00000000


	//----- nvinfo : EIATTR_CBANK_PARAM_SIZE
	.align		4
.L_959:
        /*4058*/ 	.byte	0x03, 0x19
        /*405a*/ 	.short	0x0020


	//----- nvinfo : EIATTR_PARAM_CBANK
	.align		4
        /*405c*/ 	.byte	0x04, 0x0a
        /*405e*/ 	.short	(.L_961 - .L_960)
	.align		4
.L_960:
        /*4060*/ 	.word	index@(.nv.constant0._ZN18transformer_engine49scaled_aligned_causal_masked_softmax_warp_forwardI13__nv_bfloat16S1_fLi14EEEvPT0_PKT_T1_iii)
        /*4064*/ 	.short	0x0210
        /*4066*/ 	.short	0x0020


	//----- nvinfo : EIATTR_SW_WAR
	.align		4
.L_961:
        /*4068*/ 	.byte	0x04, 0x36
        /*406a*/ 	.short	(.L_963 - .L_962)
.L_962:
        /*406c*/ 	.word	0x00000008
.L_963:


//--------------------- .nv.info._ZN18transformer_engine49scaled_aligned_causal_masked_softmax_warp_forwardI13__nv_bfloat16S1_fLi13EEEvPT0_PKT_T1_iii --------------------------
	.section	.nv.info._ZN18transformer_engine49scaled_aligned_causal_masked_softmax_warp_forwardI13__nv_bfloat16S1_fLi13EEEvPT0_PKT_T1_iii,"",@"SHT_CUDA_INFO"
	.sectionflags	@""
	.align	4


	//----- nvinfo : EIATTR_CUDA_API_VERSION
	.align		4
        /*0000*/ 	.byte	0x04, 0x37
        /*0002*/ 	.short	(.L_965 - .L_964)
.L_964:
        /*0004*/ 	.word	0x00000082


	//----- nvinfo : EIATTR_KPARAM_INFO
	.align		4
.L_965:
        /*0008*/ 	.byte	0x04, 0x17
        /*000a*/ 	.short	(.L_967 - .L_966)
.L_966:
        /*000c*/ 	.word	0x00000000
        /*0010*/ 	.short	0x0005
        /*0012*/ 	.short	0x001c
        /*0014*/ 	.byte	0x00, 0xf0, 0x11, 0x00


	//----- nvinfo : EIATTR_KPARAM_INFO
	.align		4
.L_967:
        /*0018*/ 	.byte	0x04, 0x17
        /*001a*/ 	.short	(.L_969 - .L_968)
.L_968:
        /*001c*/ 	.word	0x00000000
        /*0020*/ 	.short	0x0004
        /*0022*/ 	.short	0x0018
        /*0024*/ 	.byte	0x00, 0xf0, 0x11, 0x00


	//----- nvinfo : EIATTR_KPARAM_INFO
	.align		4
.L_969:
        /*0028*/ 	.byte	0x04, 0x17
        /*002a*/ 	.short	(.L_971 - .L_970)
.L_970:
        /*002c*/ 	.word	0x00000000
        /*0030*/ 	.short	0x0003
        /*0032*/ 	.short	0x0014
        /*0034*/ 	.byte	0x00, 0xf0, 0x11, 0x00


	//----- nvinfo : EIATTR_KPARAM_INFO
	.align		4
.L_971:
        /*0038*/ 	.byte	0x04, 0x17
        /*003a*/ 	.short	(.L_973 - .L_972)
.L_972:
        /*003c*/ 	.word	0x00000000
        /*0040*/ 	.short	0x0002
        /*0042*/ 	.short	0x0010
        /*0044*/ 	.byte	0x00, 0xf0, 0x11, 0x00


	//----- nvinfo : EIATTR_KPARAM_INFO
	.align		4
.L_973:
        /*0048*/ 	.byte	0x04, 0x17
        /*004a*/ 	.short	(.L_975 - .L_974)
.L_974:
        /*004c*/ 	.word	0x00000000
        /*0050*/ 	.short	0x0001
        /*0052*/ 	.short	0x0008
        /*0054*/ 	.byte	0x00, 0xf0, 0x21, 0x00


	//----- nvinfo : EIATTR_KPARAM_INFO
	.align		4
.L_975:
        /*0058*/ 	.byte	0x04, 0x17
        /*005a*/ 	.short	(.L_977 - .L_976)
.L_976:
        /*005c*/ 	.word	0x00000000
        /*0060*/ 	.short	0x0000
        /*0062*/ 	.short	0x0000
        /*0064*/ 	.byte	0x00, 0xf0, 0x21, 0x00


	//----- nvinfo : EIATTR_SPARSE_MMA_MASK
	.align		4
.L_977:
        /*0068*/ 	.byte	0x03, 0x50
        /*006a*/ 	.short	0x0000


	//----- nvinfo : EIATTR_MAXREG_COUNT
	.align		4
        /*006c*/ 	.byte	0x03, 0x1b
        /*006e*/ 	.short	0x00ff


	//----- nvinfo : EIATTR_ANNOTATIONS
	.align		4
        /*0070*/ 	.byte	0x04, 0x55
        /*0072*/ 	.short	(.L_979 - .L_978)


	//   ....[0]....
.L_978:
        /* <DEDUP_REMOVED lines=183> */


	//----- nvinfo : EIATTR_MERCURY_ISA_VERSION
	.align		4
.L_979:
        /*0bcc*/ 	.byte	0x03, 0x5f
        /*0bce*/ 	.short	0x0101


	//----- nvinfo : EIATTR_COOP_GROUP_MASK_REGIDS
	.align		4
        /*0bd0*/ 	.byte	0x04, 0x29
        /*0bd2*/ 	.short	(.L_981 - .L_980)


	//   ....[0]....
.L_980:
        /*0bd4*/ 	.word	0xffffffff


	//   ....[1]....
        /*0bd8*/ 	.word	0xffffffff


	//   ....[2]....
        /*0bdc*/ 	.word	0xffffffff


	//   ....[3]....
        /*0be0*/ 	.word	0xffffffff


	//   ....[4]....
        /*0be4*/ 	.word	0xffffffff


	//   ....[5]....
        /*0be8*/ 	.word	0xffffffff


	//   ....[6]....
        /*0bec*/ 	.word	0xffffffff


	//   ....[7]....
        /*0bf0*/ 	.word	0xffffffff


	//   ....[8]....
        /*0bf4*/ 	.word	0xffffffff


	//   ....[9]....
        /*0bf8*/ 	.word	0xffffffff


	//----- nvinfo : EIATTR_COOP_GROUP_INSTR_OFFSETS
	.align		4
.L_981:
        /*0bfc*/ 	.byte	0x04, 0x28
        /*0bfe*/ 	.short	(.L_983 - .L_982)


	//   ....[0]....
.L_982:
        /*0c00*/ 	.word	0x0000a030


	//   ....[1]....
        /*0c04*/ 	.word	0x0000a060


	//   ....[2]....
        /*0c08*/ 	.word	0x0000a090


	//   ....[3]....
        /*0c0c*/ 	.word	0x0000a0c0


	//   ....[4]....
        /*0c10*/ 	.word	0x0000a0f0


	//   ....[5]....
        /*0c14*/ 	.word	0x00015350


	//   ....[6]....
        /*0c18*/ 	.word	0x00015370


	//   ....[7]....
        /*0c1c*/ 	.word	0x00015390


	//   ....[8]....
        /*0c20*/ 	.word	0x000153b0


	//   ....[9]....
        /*0c24*/ 	.word	0x000153e0


	//----- nvinfo : EIATTR_EXIT_INSTR_OFFSETS
	.align		4
.L_983:
        /*0c28*/ 	.byte	0x04, 0x1c
        /*0c2a*/ 	.short	(.L_985 - .L_984)


	//   ....[0]....
.L_984:
        /*0c2c*/ 	.word	0x00015410


	//   ....[1]....
        /*0c30*/ 	.word	0x00015aa0


	//   ....[2]....
        /*0c34*/ 	.word	0x000160d0


	//   ....[3]....
        /*0c38*/ 	.word	0x00016700


	//   ....[4]....
        /*0c3c*/ 	.word	0x00016d00


	//   ....[5]....
        /*0c40*/ 	.word	0x00017300


	//   ....[6]....
        /*0c44*/ 	.word	0x00017900


	//   ....[7]....
        /*0c48*/ 	.word	0x00017f00


	//   ....[8]....
        /*0c4c*/ 	.word	0x00018500


	//   ....[9]....
        /*0c50*/ 	.word	0x00018b10


	//   ....[10]....
        /*0c54*/ 	.word	0x00019120


	//   ....[11]....
        /*0c58*/ 	.word	0x00019730


	//   ....[12]....
        /*0c5c*/ 	.word	0x00019d30


	//   ....[13]....
        /*0c60*/ 	.word	0x0001a340


	//   ....[14]....
        /*0c64*/ 	.word	0x0001a940


	//   ....[15]....
        /*0c68*/ 	.word	0x0001af50


	//   ....[16]....
        /*0c6c*/ 	.word	0x0001b550


	//   ....[17]....
        /*0c70*/ 	.word	0x0001bb50


	//   ....[18]....
        /*0c74*/ 	.word	0x0001c160


	//   ....[19]....
        /*0c78*/ 	.word	0x0001c760


	//   ....[20]....
        /*0c7c*/ 	.word	0x0001cd60


	//   ....[21]....
        /*0c80*/ 	.word	0x0001d360


	//   ....[22]....
        /*0c84*/ 	.word	0x0001d960


	//   ....[23]....
        /*0c88*/ 	.word	0x0001df60


	//   ....[24]....
        /*0c8c*/ 	.word	0x0001e560


	//   ....[25]....
        /*0c90*/ 	.word	0x0001eb60


	//   ....[26]....
        /*0c94*/ 	.word	0x0001f160


	//   ....[27]....
        /*0c98*/ 	.word	0x0001f760


	//   ....[28]....
        /*0c9c*/ 	.word	0x0001fd60


	//   ....[29]....
        /*0ca0*/ 	.word	0x00020360


	//   ....[30]....
        /*0ca4*/ 	.word	0x00020960


	//   ....[31]....
        /*0ca8*/ 	.word	0x00020f60


	//   ....[32]....
        /*0cac*/ 	.word	0x00021560


	//   ....[33]....
        /*0cb0*/ 	.word	0x00021b60


	//   ....[34]....
        /*0cb4*/ 	.word	0x00022190


	//   ....[35]....
        /*0cb8*/ 	.word	0x00022790


	//   ....[36]....
        /*0cbc*/ 	.word	0x00022d90


	//   ....[37]....
        /*0cc0*/ 	.word	0x00023390


	//   ....[38]....
        /*0cc4*/ 	.word	0x00023990


	//   ....[39]....
        /*0cc8*/ 	.word	0x00023f90


	//   ....[40]....
        /*0ccc*/ 	.word	0x00024590


	//   ....[41]....
        /*0cd0*/ 	.word	0x00024b90


	//   ....[42]....
        /*0cd4*/ 	.word	0x00025190


	//   ....[43]....
        /*0cd8*/ 	.word	0x00025790


	//   ....[44]....
        /*0cdc*/ 	.word	0x00025d90


	//   ....[45]....
        /*0ce0*/ 	.word	0x00026390


	//   ....[46]....
        /*0ce4*/ 	.word	0x00026990


	//   ....[47]....
        /*0ce8*/ 	.word	0x00026f90


	//   ....[48]....
        /*0cec*/ 	.word	0x00027590


	//   ....[49]....
        /*0cf0*/ 	.word	0x00027b90


	//   ....[50]....
        /*0cf4*/ 	.word	0x00028190


	//   ....[51]....
        /*0cf8*/ 	.word	0x00028790


	//   ....[52]....
        /*0cfc*/ 	.word	0x00028d90


	//   ....[53]....
        /*0d00*/ 	.word	0x00029390


	//   ....[54]....
        /*0d04*/ 	.word	0x00029990


	//   ....[55]....
        /*0d08*/ 	.word	0x00029f90


	//   ....[56]....
        /*0d0c*/ 	.word	0x0002a590


	//   ....[57]....
        /*0d10*/ 	.word	0x0002ab90


	//   ....[58]....
        /*0d14*/ 	.word	0x0002b190


	//   ....[59]....
        /*0d18*/ 	.word	0x0002b790


	//   ....[60]....
        /*0d1c*/ 	.word	0x0002bd90


	//   ....[61]....
        /*0d20*/ 	.word	0x0002c390


	//   ....[62]....
        /*0d24*/ 	.word	0x0002c990


	//   ....[63]....
        /*0d28*/ 	.word	0x0002cf90


	//   ....[64]....
        /*0d2c*/ 	.word	0x0002d560


	//   ....[65]....
        /*0d30*/ 	.word	0x0002d590


	//   ....[66]....
        /*0d34*/ 	.word	0x0002d5b0


	//----- nvinfo : EIATTR_CRS_STACK_SIZE
	.align		4
.L_985:
        /*0d38*/ 	.byte	0x04, 0x1e
        /*0d3a*/ 	.short	(.L_987 - .L_986)
.L_986:
        /*0d3c*/ 	.word	0x00000000


	//----- nvinfo : EIATTR_CBANK_PARAM_SIZE
	.align		4
.L_987:
        /*0d40*/ 	.byte	0x03, 0x19
        /*0d42*/ 	.short	0x0020


	//----- nvinfo : EIATTR_PARAM_CBANK
	.align		4
        /*0d44*/ 	.byte	0x04, 0x0a
        /*0d46*/ 	.short	(.L_989 - .L_988)
	.align		4
.L_988:
        /*0d48*/ 	.word	index@(.nv.constant0._ZN18transformer_engine49scaled_aligned_causal_masked_softmax_warp_forwardI13__nv_bfloat16S1_fLi13EEEvPT0_PKT_T1_iii)
        /*0d4c*/ 	.short	0x0210
        /*0d4e*/ 	.short	0x0020


	//----- nvinfo : EIATTR_SW_WAR
	.align		4
.L_989:
        /*0d50*/ 	.byte	0x04, 0x36
        /*0d52*/ 	.short	(.L_991 - .L_990)
.L_990:
        /*0d54*/ 	.word	0x00000008
.L_991:


//--------------------- .nv.info._ZN18transformer_engine49scaled_aligned_causal_masked_softmax_warp_forwardI13__nv_bfloat16S1_fLi12EEEvPT0_PKT_T1_iii --------------------------
	.section	.nv.info._ZN18transformer_engine49scaled_aligned_causal_masked_softmax_warp_forwardI13__nv_bfloat16S1_fLi12EEEvPT0_PKT_T1_iii,"",@"SHT_CUDA_INFO"
	.sectionflags	@""
	.align	4


	//----- nvinfo : EIATTR_CUDA_API_VERSION
	.align		4
        /*0000*/ 	.byte	0x04, 0x37
        /*0002*/ 	.short	(.L_993 - .L_992)
.L_992:
        /*0004*/ 	.word	0x00000082


	//----- nvinfo : EIATTR_KPARAM_INFO
	.align		4
.L_993:
        /*0008*/ 	.byte	0x04, 0x17
        /*000a*/ 	.short	(.L_995 - .L_994)
.L_994:
        /*000c*/ 	.word	0x00000000
        /*0010*/ 	.short	0x0005
        /*0012*/ 	.short	0x001c
        /*0014*/ 	.byte	0x00, 0xf0, 0x11, 0x00


	//----- nvinfo : EIATTR_KPARAM_INFO
	.align		4
.L_995:
        /*0018*/ 	.byte	0x04, 0x17
        /*001a*/ 	.short	(.L_997 - .L_996)
.L_996:
        /*001c*/ 	.word	0x00000000
        /*0020*/ 	.short	0x0004
        /*0022*/ 	.short	0x0018
        /*0024*/ 	.byte	0x00, 0xf0, 0x11, 0x00


	//----- nvinfo : EIATTR_KPARAM_INFO
	.align		4
.L_997:
        /*0028*/ 	.byte	0x04, 0x17
        /*002a*/ 	.short	(.L_999 - .L_998)
.L_998:
        /*002c*/ 	.word	0x00000000
        /*0030*/ 	.short	0x0003
        /*0032*/ 	.short	0x0014
        /*0034*/ 	.byte	0x00, 0xf0, 0x11, 0x00


	//----- nvinfo : EIATTR_KPARAM_INFO
	.align		4
.L_999:
        /*0038*/ 	.byte	0x04, 0x17
        /*003a*/ 	.short	(.L_1001 - .L_1000)
.L_1000:
        /*003c*/ 	.word	0x00000000
        /*0040*/ 	.short	0x0002
        /*0042*/ 	.short	0x0010
        /*0044*/ 	.byte	0x00, 0xf0, 0x11, 0x00


	//----- nvinfo : EIATTR_KPARAM_INFO
	.align		4
.L_1001:
        /*0048*/ 	.byte	0x04, 0x17
        /*004a*/ 	.short	(.L_1003 - .L_1002)
.L_1002:
        /*004c*/ 	.word	0x00000000
        /*0050*/ 	.short	0x0001
        /*0052*/ 	.short	0x0008
        /*0054*/ 	.byte	0x00, 0xf0, 0x21, 0x00


	//----- nvinfo : EIATTR_KPARAM_INFO
	.align		4
.L_1003:
        /*0058*/ 	.byte	0x04, 0x17
        /*005a*/ 	.short	(.L_1005 - .L_1004)
.L_1004:
        /*005c*/ 	.word	0x00000000
        /*0060*/ 	.short	0x0000
        /*0062*/ 	.short	0x0000
        /*0064*/ 	.byte	0x00, 0xf0, 0x21, 0x00


	//----- nvinfo : EIATTR_SPARSE_MMA_MASK
	.align		4
.L_1005:
        /*0068*/ 	.byte	0x03, 0x50
        /*006a*/ 	.short	0x0000


	//----- nvinfo : EIATTR_MAXREG_COUNT
	.align		4
        /*006c*/ 	.byte	0x03, 0x1b
        /*006e*/ 	.short	0x00ff


	//----- nvinfo : EIATTR_MERCURY_ISA_VERSION
	.align		4
        /*0070*/ 	.byte	0x03, 0x5f
        /*0072*/ 	.short	0x0101


	//----- nvinfo : EIATTR_COOP_GROUP_MASK_REGIDS
	.align		4
        /*0074*/ 	.byte	0x04, 0x29
        /*0076*/ 	.short	(.L_1007 - .L_1006)


	//   ....[0]....
.L_1006:
        /*0078*/ 	.word	0xffffffff


	//   ....[1]....
        /*007c*/ 	.word	0xffffffff


	//   ....[2]....
        /*0080*/ 	.word	0xffffffff


	//   ....[3]....
        /*0084*/ 	.word	0xffffffff


	//   ....[4]....
        /*0088*/ 	.word	0xffffffff


	//   ....[5]....
        /*008c*/ 	.word	0xffffffff


	//   ....[6]....
        /*0090*/ 	.word	0xffffffff


	//   ....[7]....
        /*0094*/ 	.word	0xffffffff


	//   ....[8]....
        /*0098*/ 	.word	0xffffffff


	//   ....[9]....
        /*009c*/ 	.word	0xffffffff


	//----- nvinfo : EIATTR_COOP_GROUP_INSTR_OFFSETS
	.align		4
.L_1007:
        /*00a0*/ 	.byte	0x04, 0x28
        /*00a2*/ 	.short	(.L_1009 - .L_1008)


	//   ....[0]....
.L_1008:
        /*00a4*/ 	.word	0x00005020


	//   ....[1]....
        /*00a8*/ 	.word	0x00005050


	//   ....[2]....
        /*00ac*/ 	.word	0x00005080


	//   ....[3]....
        /*00b0*/ 	.word	0x000050c0


	//   ....[4]....
        /*00b4*/ 	.word	0x00005100


	//   ....[5]....
        /*00b8*/ 	.word	0x0000a130


	//   ....[6]....
        /*00bc*/ 	.word	0x0000a150


	//   ....[7]....
        /*00c0*/ 	.word	0x0000a170


	//   ....[8]....
        /*00c4*/ 	.word	0x0000a190


	//   ....[9]....
        /*00c8*/ 	.word	0x0000a1b0


	//----- nvinfo : EIATTR_EXIT_INSTR_OFFSETS
	.align		4
.L_1009:
        /*00cc*/ 	.byte	0x04, 0x1c
        /*00ce*/ 	.short	(.L_1011 - .L_1010)


	//   ....[0]....
.L_1010:
        /*00d0*/ 	.word	0x0000a1c0


	//   ....[1]....
        /*00d4*/ 	.word	0x0000a790


	//   ....[2]....
        /*00d8*/ 	.word	0x0000ad90


	//   ....[3]....
        /*00dc*/ 	.word	0x0000b390


	//   ....[4]....
        /*00e0*/ 	.word	0x0000b990


	//   ....[5]....
        /*00e4*/ 	.word	0x0000bf90


	//   ....[6]....
        /*00e8*/ 	.word	0x0000c590


	//   ....[7]....
        /*00ec*/ 	.word	0x0000cb90


	//   ....[8]....
        /*00f0*/ 	.word	0x0000d190


	//   ....[9]....
        /*00f4*/ 	.word	0x0000d790


	//   ....[10]....
        /*00f8*/ 	.word	0x0000dd90


	//   ....[11]....
        /*00fc*/ 	.word	0x0000e390


	//   ....[12]....
        /*0100*/ 	.word	0x0000e990


	//   ....[13]....
        /*0104*/ 	.word	0x0000ef90


	//   ....[14]....
        /*0108*/ 	.word	0x0000f590


	//   ....[15]....
        /*010c*/ 	.word	0x0000fb90


	//   ....[16]....
        /*0110*/ 	.word	0x00010190


	//   ....[17]....
        /*0114*/ 	.word	0x00010790


	//   ....[18]....
        /*0118*/ 	.word	0x00010d90


	//   ....[19]....
        /*011c*/ 	.word	0x00011390


	//   ....[20]....
        /*0120*/ 	.word	0x00011990


	//   ....[21]....
        /*0124*/ 	.word	0x00011f90


	//   ....[22]....
        /*0128*/ 	.word	0x00012590


	//   ....[23]....
        /*012c*/ 	.word	0x00012b90


	//   ....[24]....
        /*0130*/ 	.word	0x00013190


	//   ....[25]....
        /*0134*/ 	.word	0x00013790


	//   ....[26]....
        /*0138*/ 	.word	0x00013d90


	//   ....[27]....
        /*013c*/ 	.word	0x00014390


	//   ....[28]....
        /*0140*/ 	.word	0x00014990


	//   ....[29]....
        /*0144*/ 	.word	0x00014f90


	//   ....[30]....
        /*0148*/ 	.word	0x00015590


	//   ....[31]....
        /*014c*/ 	.word	0x00015b90


	//   ....[32]....
        /*0150*/ 	.word	0x00016150


	//   ....[33]....
        /*0154*/ 	.word	0x00016180


	//   ....[34]....
        /*0158*/ 	.word	0x000161a0


	//----- nvinfo : EIATTR_CRS_STACK_SIZE
	.align		4
.L_1011:
        /*015c*/ 	.byte	0x04, 0x1e
        /*015e*/ 	.short	(.L_1013 - .L_1012)
.L_1012:
        /*0160*/ 	.word	0x00000000


	//----- nvinfo : EIATTR_CBANK_PARAM_SIZE
	.align		4
.L_1013:
        /*0164*/ 	.byte	0x03, 0x19
        /*0166*/ 	.short	0x0020


	//----- nvinfo : EIATTR_PARAM_CBANK
	.align		4
        /*0168*/ 	.byte	0x04, 0x0a
        /*016a*/ 	.short	(.L_1015 - .L_1014)
	.align		4
.L_1014:
        /*016c*/ 	.word	index@(.nv.constant0._ZN18transformer_engine49scaled_aligned_causal_masked_softmax_warp_forwardI13__nv_bfloat16S1_fLi12EEEvPT0_PKT_T1_iii)
        /*0170*/ 	.short	0x0210
        /*0172*/ 	.short	0x0020


	//----- nvinfo : EIATTR_SW_WAR
	.align		4
.L_1015:
        /*0174*/ 	.byte	0x04, 0x36
        /*0176*/ 	.short	(.L_1017 - .L_1016)
.L_1016:
        /*0178*/ 	.word	0x00000008
.L_1017:


//--------------------- .nv.info._ZN18transformer_engine49scaled_aligned_causal_masked_softmax_warp_forwardI13__nv_bfloat16S1_fLi11EEEvPT0_PKT_T1_iii --------------------------
	.section	.nv.info._ZN18transformer_engine49scaled_aligned_causal_masked_softmax_warp_forwardI13__nv_bfloat16S1_fLi11EEEvPT0_PKT_T1_iii,"",@"SHT_CUDA_INFO"
	.sectionflags	@""
	.align	4


	//----- nvinfo : EIATTR_CUDA_API_VERSION
	.align		4
        /*0000*/ 	.byte	0x04, 0x37
        /*0002*/ 	.short	(.L_1019 - .L_1018)
.L_1018:
        /*0004*/ 	.word	0x00000082


	//----- nvinfo : EIATTR_KPARAM_INFO
	.align		4
.L_1019:
        /*0008*/ 	.byte	0x04, 0x17
        /*000a*/ 	.short	(.L_1021 - .L_1020)
.L_1020:
        /*000c*/ 	.word	0x00000000
        /*0010*/ 	.short	0x0005
        /*0012*/ 	.short	0x001c
        /*0014*/ 	.byte	0x00, 0xf0, 0x11, 0x00


	//----- nvinfo : EIATTR_KPARAM_INFO
	.align		4
.L_1021:
        /*0018*/ 	.byte	0x04, 0x17
        /*001a*/ 	.short	(.L_1023 - .L_1022)
.L_1022:
        /*001c*/ 	.word	0x00000000
        /*0020*/ 	.short	0x0004
        /*0022*/ 	.short	0x0018
        /*0024*/ 	.byte	0x00, 0xf0, 0x11, 0x00


	//----- nvinfo : EIATTR_KPARAM_INFO
	.align		4
.L_1023:
        /*0028*/ 	.byte	0x04, 0x17
        /*002a*/ 	.short	(.L_1025 - .L_1024)
.L_1024:
        /*002c*/ 	.word	0x00000000
        /*0030*/ 	.short	0x0003
        /*0032*/ 	.short	0x0014
        /*0034*/ 	.byte	0x00, 0xf0, 0x11, 0x00


	//----- nvinfo : EIATTR_KPARAM_INFO
	.align		4
.L_1025:
        /*0038*/ 	.byte	0x04, 0x17
        /*003a*/ 	.short	(.L_1027 - .L_1026)
.L_1026:
        /*003c*/ 	.word	0x00000000
        /*0040*/ 	.short	0x0002
        /*0042*/ 	.short	0x0010
        /*0044*/ 	.byte	0x00, 0xf0, 0x11, 0x00


	//----- nvinfo : EIATTR_KPARAM_INFO
	.align		4
.L_1027:
        /*0048*/ 	.byte	0x04, 0x17
        /*004a*/ 	.short	(.L_1029 - .L_1028)
.L_1028:
        /*004c*/ 	.word	0x00000000
        /*0050*/ 	.short	0x0001
        /*0052*/ 	.short	0x0008
        /*0054*/ 	.byte	0x00, 0xf0, 0x21, 0x00


	//----- nvinfo : EIATTR_KPARAM_INFO
	.align		4
.L_1029:
        /*0058*/ 	.byte	0x04, 0x17
        /*005a*/ 	.short	(.L_1031 - .L_1030)
.L_1030:
        /*005c*/ 	.word	0x00000000
        /*0060*/ 	.short	0x0000
        /*0062*/ 	.short	0x0000
        /*0064*/ 	.byte	0x00, 0xf0, 0x21, 0x00


	//----- nvinfo : EIATTR_SPARSE_MMA_MASK
	.align		4
.L_1031:
        /*0068*/ 	.byte	0x03, 0x50
        /*006a*/ 	.short	0x0000


	//----- nvinfo : EIATTR_MAXREG_COUNT
	.align		4
        /*006c*/ 	.byte	0x03, 0x1b
        /*006e*/ 	.short	0x00ff


	//----- nvinfo : EIATTR_MERCURY_ISA_VERSION
	.align		4
        /*0070*/ 	.byte	0x03, 0x5f
        /*0072*/ 	.short	0x0101


	//----- nvinfo : EIATTR_COOP_GROUP_MASK_REGIDS
	.align		4
        /*0074*/ 	.byte	0x04, 0x29
        /*0076*/ 	.short	(.L_1033 - .L_1032)


	//   ....[0]....
.L_1032:
        /*0078*/ 	.word	0xffffffff


	//   ....[1]....
        /*007c*/ 	.word	0xffffffff


	//   ....[2]....
        /*0080*/ 	.word	0xffffffff


	//   ....[3]....
        /*0084*/ 	.word	0xffffffff


	//   ....[4]....
        /*0088*/ 	.word	0xffffffff


	//   ....[5]....
        /*008c*/ 	.word	0xffffffff


	//   ....[6]....
        /*0090*/ 	.word	0xffffffff


	//   ....[7]....
        /*0094*/ 	.word	0xffffffff


	//   ....[8]....
        /*0098*/ 	.word	0xffffffff


	//   ....[9]....
        /*009c*/ 	.word	0xffffffff


	//----- nvinfo : EIATTR_COOP_GROUP_INSTR_OFFSETS
	.align		4
.L_1033:
        /*00a0*/ 	.byte	0x04, 0x28
        /*00a2*/ 	.short	(.L_1035 - .L_1034)


	//   ....[0]....
.L_1034:
        /*00a4*/ 	.word	0x00002930


	//   ....[1]....
        /*00a8*/ 	.word	0x00002960


	//   ....[2]....
        /*00ac*/ 	.word	0x000029a0


	//   ....[3]....
        /*00b0*/ 	.word	0x000029d0


	//   ....[4]....
        /*00b4*/ 	.word	0x00002a10


	//   ....[5]....
        /*00b8*/ 	.word	0x00005240


	//   ....[6]....
        /*00bc*/ 	.word	0x00005260


	//   ....[7]....
        /*00c0*/ 	.word	0x00005280


	//   ....[8]....
        /*00c4*/ 	.word	0x000052a0


	//   ....[9]....
        /*00c8*/ 	.word	0x000052c0


	//----- nvinfo : EIATTR_EXIT_INSTR_OFFSETS
	.align		4
.L_1035:
        /*00cc*/ 	.byte	0x04, 0x1c
        /*00ce*/ 	.short	(.L_1037 - .L_1036)


	//   ....[0]....
.L_1036:
        /*00d0*/ 	.word	0x000052d0


	//   ....[1]....
        /*00d4*/ 	.word	0x000058a0


	//   ....[2]....
        /*00d8*/ 	.word	0x00005ea0


	//   ....[3]....
        /*00dc*/ 	.word	0x000064a0


	//   ....[4]....
        /*00e0*/ 	.word	0x00006aa0


	//   ....[5]....
        /*00e4*/ 	.word	0x000070a0


	//   ....[6]....
        /*00e8*/ 	.word	0x000076a0


	//   ....[7]....
        /*00ec*/ 	.word	0x00007ca0


	//   ....[8]....
        /*00f0*/ 	.word	0x000082a0


	//   ....[9]....
        /*00f4*/ 	.word	0x000088a0


	//   ....[10]....
        /*00f8*/ 	.word	0x00008ea0


	//   ....[11]....
        /*00fc*/ 	.word	0x000094a0


	//   ....[12]....
        /*0100*/ 	.word	0x00009aa0


	//   ....[13]....
        /*0104*/ 	.word	0x0000a0a0


	//   ....[14]....
        /*0108*/ 	.word	0x0000a6a0


	//   ....[15]....
        /*010c*/ 	.word	0x0000aca0


	//   ....[16]....
        /*0110*/ 	.word	0x0000b260


	//   ....[17]....
        /*0114*/ 	.word	0x0000b290


	//   ....[18]....
        /*0118*/ 	.word	0x0000b2b0


	//----- nvinfo : EIATTR_CRS_STACK_SIZE
	.align		4
.L_1037:
        /*011c*/ 	.byte	0x04, 0x1e
        /*011e*/ 	.short	(.L_1039 - .L_1038)
.L_1038:
        /*0120*/ 	.word	0x00000000


	//----- nvinfo : EIATTR_CBANK_PARAM_SIZE
	.align		4
.L_1039:
        /*0124*/ 	.byte	0x03, 0x19
        /*0126*/ 	.short	0x0020


	//----- nvinfo : EIATTR_PARAM_CBANK
	.align		4
        /*0128*/ 	.byte	0x04, 0x0a
        /*012a*/ 	.short	(.L_1041 - .L_1040)
	.align		4
.L_1040:
        /*012c*/ 	.word	index@(.nv.constant0._ZN18transformer_engine49scaled_aligned_causal_masked_softmax_warp_forwardI13__nv_bfloat16S1_fLi11EEEvPT0_PKT_T1_iii)
        /*0130*/ 	.short	0x0210
        /*0132*/ 	.short	0x0020


	//----- nvinfo : EIATTR_SW_WAR
	.align		4
.L_1041:
        /*0134*/ 	.byte	0x04, 0x36
        /*0136*/ 	.short	(.L_1043 - .L_1042)
.L_1042:
        /*0138*/ 	.word	0x00000008
.L_1043:


//--------------------- .nv.info._ZN18transformer_engine49scaled_aligned_causal_masked_softmax_warp_forwardI13__nv_bfloat16S1_fLi10EEEvPT0_PKT_T1_iii --------------------------
	.section	.nv.info._ZN18transformer_engine49scaled_aligned_causal_masked_softmax_warp_forwardI13__nv_bfloat16S1_fLi10EEEvPT0_PKT_T1_iii,"",@"SHT_CUDA_INFO"
	.sectionflags	@""
	.align	4


	//----- nvinfo : EIATTR_CUDA_API_VERSION
	.align		4
        /*0000*/ 	.byte	0x04, 0x37
        /*0002*/ 	.short	(.L_1045 - .L_1044)
.L_1044:
        /*0004*/ 	.word	0x00000082


	//----- nvinfo : EIATTR_KPARAM_INFO
	.align		4
.L_1045:
        /*0008*/ 	.byte	0x04, 0x17
        /*000a*/ 	.short	(.L_1047 - .L_1046)
.L_1046:
        /*000c*/ 	.word	0x00000000
        /*0010*/ 	.short	0x0005
        /*0012*/ 	.short	0x001c
        /*0014*/ 	.byte	0x00, 0xf0, 0x11, 0x00


	//----- nvinfo : EIATTR_KPARAM_INFO
	.align		4
.L_1047:
        /*0018*/ 	.byte	0x04, 0x17
        /*001a*/ 	.short	(.L_1049 - .L_1048)
.L_1048:
        /*001c*/ 	.word	0x00000000
        /*0020*/ 	.short	0x0004
        /*0022*/ 	.short	0x0018
        /*0024*/ 	.byte	0x00, 0xf0, 0x11, 0x00


	//----- nvinfo : EIATTR_KPARAM_INFO
	.align		4
.L_1049:
        /*0028*/ 	.byte	0x04, 0x17
        /*002a*/ 	.short	(.L_1051 - .L_1050)
.L_1050:
        /*002c*/ 	.word	0x00000000
        /*0030*/ 	.short	0x0003
        /*0032*/ 	.short	0x0014
        /*0034*/ 	.byte	0x00, 0xf0, 0x11, 0x00


	//----- nvinfo : EIATTR_KPARAM_INFO
	.align		4
.L_1051:
        /*0038*/ 	.byte	0x04, 0x17
        /*003a*/ 	.short	(.L_1053 - .L_1052)
.L_1052:
        /*003c*/ 	.word	0x00000000
        /*0040*/ 	.short	0x0002
        /*0042*/ 	.short	0x0010
        /*0044*/ 	.byte	0x00, 0xf0, 0x11, 0x00


	//----- nvinfo : EIATTR_KPARAM_INFO
	.align		4
.L_1053:
        /*0048*/ 	.byte	0x04, 0x17
        /*004a*/ 	.short	(.L_1055 - .L_1054)
.L_1054:
        /*004c*/ 	.word	0x00000000
        /*0050*/ 	.short	0x0001
        /*0052*/ 	.short	0x0008
        /*0054*/ 	.byte	0x00, 0xf0, 0x21, 0x00


	//----- nvinfo : EIATTR_KPARAM_INFO
	.align		4
.L_1055:
        /*0058*/ 	.byte	0x04, 0x17
        /*005a*/ 	.short	(.L_1057 - .L_1056)
.L_1056:
        /*005c*/ 	.word	0x00000000
        /*0060*/ 	.short	0x0000
        /*0062*/ 	.short	0x0000
        /*0064*/ 	.byte	0x00, 0xf0, 0x21, 0x00


	//----- nvinfo : EIATTR_SPARSE_MMA_MASK
	.align		4
.L_1057:
        /*0068*/ 	.byte	0x03, 0x50
        /*006a*/ 	.short	0x0000


	//----- nvinfo : EIATTR_MAXREG_COUNT
	.align		4
        /*006c*/ 	.byte	0x03, 0x1b
        /*006e*/ 	.short	0x00ff


	//----- nvinfo : EIATTR_MERCURY_ISA_VERSION
	.align		4
        /*0070*/ 	.byte	0x03, 0x5f
        /*0072*/ 	.short	0x0101


	//----- nvinfo : EIATTR_COOP_GROUP_MASK_REGIDS
	.align		4
        /*0074*/ 	.byte	0x04, 0x29
        /*0076*/ 	.short	(.L_1059 - .L_1058)


	//   ....[0]....
.L_1058:
        /*0078*/ 	.word	0xffffffff


	//   ....[1]....
        /*007c*/ 	.word	0xffffffff


	//   ....[2]....
        /*0080*/ 	.word	0xffffffff


	//   ....[3]....
        /*0084*/ 	.word	0xffffffff


	//   ....[4]....
        /*0088*/ 	.word	0xffffffff


	//   ....[5]....
        /*008c*/ 	.word	0xffffffff


	//   ....[6]....
        /*0090*/ 	.word	0xffffffff


	//   ....[7]....
        /*0094*/ 	.word	0xffffffff


	//   ....[8]....
        /*0098*/ 	.word	0xffffffff


	//   ....[9]....
        /*009c*/ 	.word	0xffffffff


	//----- nvinfo : EIATTR_COOP_GROUP_INSTR_OFFSETS
	.align		4
.L_1059:
        /*00a0*/ 	.byte	0x04, 0x28
        /*00a2*/ 	.short	(.L_1061 - .L_1060)


	//   ....[0]....
.L_1060:
        /*00a4*/ 	.word	0x000015d0


	//   ....[1]....
        /*00a8*/ 	.word	0x00001610


	//   ....[2]....
        /*00ac*/ 	.word	0x00001640


	//   ....[3]....
        /*00b0*/ 	.word	0x00001670


	//   ....[4]....
        /*00b4*/ 	.word	0x000016b0


	//   ....[5]....
        /*00b8*/ 	.word	0x00002ae0


	//   ....[6]....
        /*00bc*/ 	.word	0x00002b00


	//   ....[7]....
        /*00c0*/ 	.word	0x00002b20


	//   ....[8]....
        /*00c4*/ 	.word	0x00002b40


	//   ....[9]....
        /*00c8*/ 	.word	0x00002b60


	//----- nvinfo : EIATTR_EXIT_INSTR_OFFSETS
	.align		4
.L_1061:
        /*00cc*/ 	.byte	0x04, 0x1c
        /*00ce*/ 	.short	(.L_1063 - .L_1062)


	//   ....[0]....
.L_1062:
        /*00d0*/ 	.word	0x00002b70


	//   ....[1]....
        /*00d4*/ 	.word	0x00003130


	//   ....[2]....
        /*00d8*/ 	.word	0x00003730


	//   ....[3]....
        /*00dc*/ 	.word	0x00003d30


	//   ....[4]....
        /*00e0*/ 	.word	0x00004330


	//   ....[5]....
        /*00e4*/ 	.word	0x00004930


	//   ....[6]....
        /*00e8*/ 	.word	0x00004f30


	//   ....[7]....
        /*00ec*/ 	.word	0x00005530


	//   ....[8]....
        /*00f0*/ 	.word	0x00005af0


	//   ....[9]....
        /*00f4*/ 	.word	0x00005b20


	//   ....[10]....
        /*00f8*/ 	.word	0x00005b40


	//----- nvinfo : EIATTR_CRS_STACK_SIZE
	.align		4
.L_1063:
        /*00fc*/ 	.byte	0x04, 0x1e
        /*00fe*/ 	.short	(.L_1065 - .L_1064)
.L_1064:
        /*0100*/ 	.word	0x00000000


	//----- nvinfo : EIATTR_CBANK_PARAM_SIZE
	.align		4
.L_1065:
        /*0104*/ 	.byte	0x03, 0x19
        /*0106*/ 	.short	0x0020


	//----- nvinfo : EIATTR_PARAM_CBANK
	.align		4
        /*0108*/ 	.byte	0x04, 0x0a
        /*010a*/ 	.short	(.L_1067 - .L_1066)
	.align		4
.L_1066:
        /*010c*/ 	.word	index@(.nv.constant0._ZN18transformer_engine49scaled_aligned_causal_masked_softmax_warp_forwardI13__nv_bfloat16S1_fLi10EEEvPT0_PKT_T1_iii)
        /*0110*/ 	.short	0x0210
        /*0112*/ 	.short	0x0020


	//----- nvinfo : EIATTR_SW_WAR
	.align		4
.L_1067:
        /*0114*/ 	.byte	0x04, 0x36
        /*0116*/ 	.short	(.L_1069 - .L_1068)
.L_1068:
        /*0118*/ 	.word	0x00000008
.L_1069:


//--------------------- .nv.info._ZN18transformer_engine49scaled_aligned_causal_masked_softmax_warp_forwardI13__nv_bfloat16S1_fLi9EEEvPT0_PKT_T1_iii --------------------------
	.section	.nv.info._ZN18transformer_engine49scaled_aligned_causal_masked_softmax_warp_forwardI13__nv_bfloat16S1_fLi9EEEvPT0_PKT_T1_iii,"",@"SHT_CUDA_INFO"
	.sectionflags	@""
	.align	4


	//----- nvinfo : EIATTR_CUDA_API_VERSION
	.align		4
        /*0000*/ 	.byte	0x04, 0x37
        /*0002*/ 	.short	(.L_1071 - .L_1070)
.L_1070:
        /*0004*/ 	.word	0x00000082


	//----- nvinfo : EIATTR_KPARAM_INFO
	.align		4
.L_1071:
        /*0008*/ 	.byte	0x04, 0x17
        /*000a*/ 	.short	(.L_1073 - .L_1072)
.L_1072:
        /*000c*/ 	.word	0x00000000
        /*0010*/ 	.short	0x0005
        /*0012*/ 	.short	0x001c
        /*0014*/ 	.byte	0x00, 0xf0, 0x11, 0x00


	//----- nvinfo : EIATTR_KPARAM_INFO
	.align		4
.L_1073:
        /*0018*/ 	.byte	0x04, 0x17
        /*001a*/ 	.short	(.L_1075 - .L_1074)
.L_1074:
        /*001c*/ 	.word	0x00000000
        /*0020*/ 	.short	0x0004
        /*0022*/ 	.short	0x0018
        /*0024*/ 	.byte	0x00, 0xf0, 0x11, 0x00


	//----- nvinfo : EIATTR_KPARAM_INFO
	.align		4
.L_1075:
        /*0028*/ 	.byte	0x04, 0x17
        /*002a*/ 	.short	(.L_1077 - .L_1076)
.L_1076:
        /*002c*/ 	.word	0x00000000
        /*0030*/ 	.short	0x0003
        /*0032*/ 	.short	0x0014
        /*0034*/ 	.byte	0x00, 0xf0, 0x11, 0x00


	//----- nvinfo : EIATTR_KPARAM_INFO
	.align		4
.L_1077:
        /*0038*/ 	.byte	0x04, 0x17
        /*003a*/ 	.short	(.L_1079 - .L_1078)
.L_1078:
        /*003c*/ 	.word	0x00000000
        /*0040*/ 	.short	0x0002
        /*0042*/ 	.short	0x0010
        /*0044*/ 	.byte	0x00, 0xf0, 0x11, 0x00


	//----- nvinfo : EIATTR_KPARAM_INFO
	.align		4
.L_1079:
        /*0048*/ 	.byte	0x04, 0x17
        /*004a*/ 	.short	(.L_1081 - .L_1080)
.L_1080:
        /*004c*/ 	.word	0x00000000
        /*0050*/ 	.short	0x0001
        /*0052*/ 	.short	0x0008
        /*0054*/ 	.byte	0x00, 0xf0, 0x21, 0x00


	//----- nvinfo : EIATTR_KPARAM_INFO
	.align		4
.L_1081:
        /*0058*/ 	.byte	0x04, 0x17
        /*005a*/ 	.short	(.L_1083 - .L_1082)
.L_1082:
        /*005c*/ 	.word	0x00000000
        /*0060*/ 	.short	0x0000
        /*0062*/ 	.short	0x0000
        /*0064*/ 	.byte	0x00, 0xf0, 0x21, 0x00


	//----- nvinfo : EIATTR_SPARSE_MMA_MASK
	.align		4
.L_1083:
        /*0068*/ 	.byte	0x03, 0x50
        /*006a*/ 	.short	0x0000


	//----- nvinfo : EIATTR_MAXREG_COUNT
	.align		4
        /*006c*/ 	.byte	0x03, 0x1b
        /*006e*/ 	.short	0x00ff


	//----- nvinfo : EIATTR_MERCURY_ISA_VERSION
	.align		4
        /*0070*/ 	.byte	0x03, 0x5f
        /*0072*/ 	.short	0x0101


	//----- nvinfo : EIATTR_COOP_GROUP_MASK_REGIDS
	.align		4
        /*0074*/ 	.byte	0x04, 0x29
        /*0076*/ 	.short	(.L_1085 - .L_1084)


	//   ....[0]....
.L_1084:
        /*0078*/ 	.word	0xffffffff


	//   ....[1]....
        /*007c*/ 	.word	0xffffffff


	//   ....[2]....
        /*0080*/ 	.word	0xffffffff


	//   ....[3]....
        /*0084*/ 	.word	0xffffffff


	//   ....[4]....
        /*0088*/ 	.word	0xffffffff


	//   ....[5]....
        /*008c*/ 	.word	0xffffffff


	//   ....[6]....
        /*0090*/ 	.word	0xffffffff


	//   ....[7]....
        /*0094*/ 	.word	0xffffffff


	//   ....[8]....
        /*0098*/ 	.word	0xffffffff


	//   ....[9]....
        /*009c*/ 	.word	0xffffffff


	//----- nvinfo : EIATTR_COOP_GROUP_INSTR_OFFSETS
	.align		4
.L_1085:
        /*00a0*/ 	.byte	0x04, 0x28
        /*00a2*/ 	.short	(.L_1087 - .L_1086)


	//   ....[0]....
.L_1086:
        /*00a4*/ 	.word	0x00000bf0


	//   ....[1]....
        /*00a8*/ 	.word	0x00000c20


	//   ....[2]....
        /*00ac*/ 	.word	0x00000c50


	//   ....[3]....
        /*00b0*/ 	.word	0x00000c80


	//   ....[4]....
        /*00b4*/ 	.word	0x00000cc0


	//   ....[5]....
        /*00b8*/ 	.word	0x000016f0


	//   ....[6]....
        /*00bc*/ 	.word	0x00001710


	//   ....[7]....
        /*00c0*/ 	.word	0x00001730


	//   ....[8]....
        /*00c4*/ 	.word	0x00001750


	//   ....[9]....
        /*00c8*/ 	.word	0x00001770


	//----- nvinfo : EIATTR_EXIT_INSTR_OFFSETS
	.align		4
.L_1087:
        /*00cc*/ 	.byte	0x04, 0x1c
        /*00ce*/ 	.short	(.L_1089 - .L_1088)


	//   ....[0]....
.L_1088:
        /*00d0*/ 	.word	0x00001780


	//   ....[1]....
        /*00d4*/ 	.word	0x00001db0


	//   ....[2]....
        /*00d8*/ 	.word	0x00002410


	//   ....[3]....
        /*00dc*/ 	.word	0x00002a70


	//   ....[4]....
        /*00e0*/ 	.word	0x00003090


	//   ....[5]....
        /*00e4*/ 	.word	0x000030c0


	//   ....[6]....
        /*00e8*/ 	.word	0x000030e0


	//----- nvinfo : EIATTR_CRS_STACK_SIZE
	.align		4
.L_1089:
        /*00ec*/ 	.byte	0x04, 0x1e
        /*00ee*/ 	.short	(.L_1091 - .L_1090)
.L_1090:
        /*00f0*/ 	.word	0x00000000


	//----- nvinfo : EIATTR_CBANK_PARAM_SIZE
	.align		4
.L_1091:
        /*00f4*/ 	.byte	0x03, 0x19
        /*00f6*/ 	.short	0x0020


	//----- nvinfo : EIATTR_PARAM_CBANK
	.align		4
        /*00f8*/ 	.byte	0x04, 0x0a
        /*00fa*/ 	.short	(.L_1093 - .L_1092)
	.align		4
.L_1092:
        /*00fc*/ 	.word	index@(.nv.constant0._ZN18transformer_engine49scaled_aligned_causal_masked_softmax_warp_forwardI13__nv_bfloat16S1_fLi9EEEvPT0_PKT_T1_iii)
        /*0100*/ 	.short	0x0210
        /*0102*/ 	.short	0x0020


	//----- nvinfo : EIATTR_SW_WAR
	.align		4
.L_1093:
        /*0104*/ 	.byte	0x04, 0x36
        /*0106*/ 	.short	(.L_1095 - .L_1094)
.L_1094:
        /*0108*/ 	.word	0x00000008
.L_1095:


//--------------------- .nv.info._ZN18transformer_engine49scaled_aligned_causal_masked_softmax_warp_forwardI13__nv_bfloat16S1_fLi8EEEvPT0_PKT_T1_iii --------------------------
	.section	.nv.info._ZN18transformer_engine49scaled_aligned_causal_masked_softmax_warp_forwardI13__nv_bfloat16S1_fLi8EEEvPT0_PKT_T1_iii,"",@"SHT_CUDA_INFO"
	.sectionflags	@""
	.align	4


	//----- nvinfo : EIATTR_CUDA_API_VERSION
	.align		4
        /*0000*/ 	.byte	0x04, 0x37
        /*0002*/ 	.short	(.L_1097 - .L_1096)
.L_1096:
        /*0004*/ 	.word	0x00000082


	//----- nvinfo : EIATTR_KPARAM_INFO
	.align		4
.L_1097:
        /*0008*/ 	.byte	0x04, 0x17
        /*000a*/ 	.short	(.L_1099 - .L_1098)
.L_1098:
        /*000c*/ 	.word	0x00000000
        /*0010*/ 	.short	0x0005
        /*0012*/ 	.short	0x001c
        /*0014*/ 	.byte	0x00, 0xf0, 0x11, 0x00


	//----- nvinfo : EIATTR_KPARAM_INFO
	.align		4
.L_1099:
        /*0018*/ 	.byte	0x04, 0x17
        /*001a*/ 	.short	(.L_1101 - .L_1100)
.L_1100:
        /*001c*/ 	.word	0x00000000
        /*0020*/ 	.short	0x0004
        /*0022*/ 	.short	0x0018
        /*0024*/ 	.byte	0x00, 0xf0, 0x11, 0x00


	//----- nvinfo : EIATTR_KPARAM_INFO
	.align		4
.L_1101:
        /*0028*/ 	.byte	0x04, 0x17
        /*002a*/ 	.short	(.L_1103 - .L_1102)
.L_1102:
        /*002c*/ 	.word	0x00000000
        /*0030*/ 	.short	0x0003
        /*0032*/ 	.short	0x0014
        /*0034*/ 	.byte	0x00, 0xf0, 0x11, 0x00


	//----- nvinfo : EIATTR_KPARAM_INFO
	.align		4
.L_1103:
        /*0038*/ 	.byte	0x04, 0x17
        /*003a*/ 	.short	(.L_1105 - .L_1104)
.L_1104:
        /*003c*/ 	.word	0x00000000
        /*0040*/ 	.short	0x0002
        /*0042*/ 	.short	0x0010
        /*0044*/ 	.byte	0x00, 0xf0, 0x11, 0x00


	//----- nvinfo : EIATTR_KPARAM_INFO
	.align		4
.L_1105:
        /*0048*/ 	.byte	0x04, 0x17
        /*004a*/ 	.short	(.L_1107 - .L_1106)
.L_1106:
        /*004c*/ 	.word	0x00000000
        /*0050*/ 	.short	0x0001
        /*0052*/ 	.short	0x0008
        /*0054*/ 	.byte	0x00, 0xf0, 0x21, 0x00


	//----- nvinfo : EIATTR_KPARAM_INFO
	.align		4
.L_1107:
        /*0058*/ 	.byte	0x04, 0x17
        /*005a*/ 	.short	(.L_1109 - .L_1108)
.L_1108:
        /*005c*/ 	.word	0x00000000
        /*0060*/ 	.short	0x0000
        /*0062*/ 	.short	0x0000
        /*0064*/ 	.byte	0x00, 0xf0, 0x21, 0x00


	//----- nvinfo : EIATTR_SPARSE_MMA_MASK
	.align		4
.L_1109:
        /*0068*/ 	.byte	0x03, 0x50
        /*006a*/ 	.short	0x0000


	//----- nvinfo : EIATTR_MAXREG_COUNT
	.align		4
        /*006c*/ 	.byte	0x03, 0x1b
        /*006e*/ 	.short	0x00ff


	//----- nvinfo : EIATTR_MERCURY_ISA_VERSION
	.align		4
        /*0070*/ 	.byte	0x03, 0x5f
        /*0072*/ 	.short	0x0101


	//----- nvinfo : EIATTR_COOP_GROUP_MASK_REGIDS
	.align		4
        /*0074*/ 	.byte	0x04, 0x29
        /*0076*/ 	.short	(.L_1111 - .L_1110)


	//   ....[0]....
.L_1110:
        /*0078*/ 	.word	0xffffffff


	//   ....[1]....
        /*007c*/ 	.word	0xffffffff


	//   ....[2]....
        /*0080*/ 	.word	0xffffffff


	//   ....[3]....
        /*0084*/ 	.word	0xffffffff


	//   ....[4]....
        /*0088*/ 	.word	0xffffffff


	//   ....[5]....
        /*008c*/ 	.word	0xffffffff


	//   ....[6]....
        /*0090*/ 	.word	0xffffffff


	//   ....[7]....
        /*0094*/ 	.word	0xffffffff


	//   ....[8]....
        /*0098*/ 	.word	0xffffffff


	//   ....[9]....
        /*009c*/ 	.word	0xffffffff


	//----- nvinfo : EIATTR_COOP_GROUP_INSTR_OFFSETS
	.align		4
.L_1111:
        /*00a0*/ 	.byte	0x04, 0x28
        /*00a2*/ 	.short	(.L_1113 - .L_1112)


	//   ....[0]....
.L_1112:
        /*00a4*/ 	.word	0x00000700


	//   ....[1]....
        /*00a8*/ 	.word	0x00000740


	//   ....[2]....
        /*00ac*/ 	.word	0x00000780


	//   ....[3]....
        /*00b0*/ 	.word	0x000007b0


	//   ....[4]....
        /*00b4*/ 	.word	0x000007e0


	//   ....[5]....
        /*00b8*/ 	.word	0x00000d10


	//   ....[6]....
        /*00bc*/ 	.word	0x00000d30


	//   ....[7]....
        /*00c0*/ 	.word	0x00000d50


	//   ....[8]....
        /*00c4*/ 	.word	0x00000d70


	//   ....[9]....
        /*00c8*/ 	.word	0x00000d90


	//----- nvinfo : EIATTR_EXIT_INSTR_OFFSETS
	.align		4
.L_1113:
        /*00cc*/ 	.byte	0x04, 0x1c
        /*00ce*/ 	.short	(.L_1115 - .L_1114)


	//   ....[0]....
.L_1114:
        /*00d0*/ 	.word	0x00000da0


	//   ....[1]....
        /*00d4*/ 	.word	0x000013e0


	//   ....[2]....
        /*00d8*/ 	.word	0x00001a00


	//   ....[3]....
        /*00dc*/ 	.word	0x00001a30


	//   ....[4]....
        /*00e0*/ 	.word	0x00001a50


	//----- nvinfo : EIATTR_CRS_STACK_SIZE
	.align		4
.L_1115:
        /*00e4*/ 	.byte	0x04, 0x1e
        /*00e6*/ 	.short	(.L_1117 - .L_1116)
.L_1116:
        /*00e8*/ 	.word	0x00000000


	//----- nvinfo : EIATTR_CBANK_PARAM_SIZE
	.align		4
.L_1117:
        /*00ec*/ 	.byte	0x03, 0x19
        /*00ee*/ 	.short	0x0020


	//----- nvinfo : EIATTR_PARAM_CBANK
	.align		4
        /*00f0*/ 	.byte	0x04, 0x0a
        /*00f2*/ 	.short	(.L_1119 - .L_1118)
	.align		4
.L_1118:
        /*00f4*/ 	.word	index@(.nv.constant0._ZN18transformer_engine49scaled_aligned_causal_masked_softmax_warp_forwardI13__nv_bfloat16S1_fLi8EEEvPT0_PKT_T1_iii)
        /*00f8*/ 	.short	0x0210
        /*00fa*/ 	.short	0x0020


	//----- nvinfo : EIATTR_SW_WAR
	.align		4
.L_1119:
        /*00fc*/ 	.byte	0x04, 0x36
        /*00fe*/ 	.short	(.L_1121 - .L_1120)
.L_1120:
        /*0100*/ 	.word	0x00000008
.L_1121:


//--------------------- .nv.info._ZN18transformer_engine49scaled_aligned_causal_masked_softmax_warp_forwardI13__nv_bfloat16S1_fLi7EEEvPT0_PKT_T1_iii --------------------------
	.section	.nv.info._ZN18transformer_engine49scaled_aligned_causal_masked_softmax_warp_forwardI13__nv_bfloat16S1_fLi7EEEvPT0_PKT_T1_iii,"",@"SHT_CUDA_INFO"
	.sectionflags	@""
	.align	4


	//----- nvinfo : EIATTR_CUDA_API_VERSION
	.align		4
        /*0000*/ 	.byte	0x04, 0x37
        /*0002*/ 	.short	(.L_1123 - .L_1122)
.L_1122:
        /*0004*/ 	.word	0x00000082


	//----- nvinfo : EIATTR_KPARAM_INFO
	.align		4
.L_1123:
        /*0008*/ 	.byte	0x04, 0x17
        /*000a*/ 	.short	(.L_1125 - .L_1124)
.L_1124:
        /*000c*/ 	.word	0x00000000
        /*0010*/ 	.short	0x0005
        /*0012*/ 	.short	0x001c
        /*0014*/ 	.byte	0x00, 0xf0, 0x11, 0x00


	//----- nvinfo : EIATTR_KPARAM_INFO
	.align		4
.L_1125:
        /*0018*/ 	.byte	0x04, 0x17
        /*001a*/ 	.short	(.L_1127 - .L_1126)
.L_1126:
        /*001c*/ 	.word	0x00000000
        /*0020*/ 	.short	0x0004
        /*0022*/ 	.short	0x0018
        /*0024*/ 	.byte	0x00, 0xf0, 0x11, 0x00


	//----- nvinfo : EIATTR_KPARAM_INFO
	.align		4
.L_1127:
        /*0028*/ 	.byte	0x04, 0x17
        /*002a*/ 	.short	(.L_1129 - .L_1128)
.L_1128:
        /*002c*/ 	.word	0x00000000
        /*0030*/ 	.short	0x0003
        /*0032*/ 	.short	0x0014
        /*0034*/ 	.byte	0x00, 0xf0, 0x11, 0x00


	//----- nvinfo : EIATTR_KPARAM_INFO
	.align		4
.L_1129:
        /*0038*/ 	.byte	0x04, 0x17
        /*003a*/ 	.short	(.L_1131 - .L_1130)
.L_1130:
        /*003c*/ 	.word	0x00000000
        /*0040*/ 	.short	0x0002
        /*0042*/ 	.short	0x0010
        /*0044*/ 	.byte	0x00, 0xf0, 0x11, 0x00


	//----- nvinfo : EIATTR_KPARAM_INFO
	.align		4
.L_1131:
        /*0048*/ 	.byte	0x04, 0x17
        /*004a*/ 	.short	(.L_1133 - .L_1132)
.L_1132:
        /*004c*/ 	.word	0x00000000
        /*0050*/ 	.short	0x0001
        /*0052*/ 	.short	0x0008
        /*0054*/ 	.byte	0x00, 0xf0, 0x21, 0x00


	//----- nvinfo : EIATTR_KPARAM_INFO
	.align		4
.L_1133:
        /*0058*/ 	.byte	0x04, 0x17
        /*005a*/ 	.short	(.L_1135 - .L_1134)
.L_1134:
        /*005c*/ 	.word	0x00000000
        /*0060*/ 	.short	0x0000
        /*0062*/ 	.short	0x0000
        /*0064*/ 	.byte	0x00, 0xf0, 0x21, 0x00


	//----- nvinfo : EIATTR_SPARSE_MMA_MASK
	.align		4
.L_1135:
        /*0068*/ 	.byte	0x03, 0x50
        /*006a*/ 	.short	0x0000


	//----- nvinfo : EIATTR_MAXREG_COUNT
	.align		4
        /*006c*/ 	.byte	0x03, 0x1b
        /*006e*/ 	.short	0x00ff


	//----- nvinfo : EIATTR_MERCURY_ISA_VERSION
	.align		4
        /*0070*/ 	.byte	0x03, 0x5f
        /*0072*/ 	.short	0x0101


	//----- nvinfo : EIATTR_COOP_GROUP_MASK_REGIDS
	.align		4
        /*0074*/ 	.byte	0x04, 0x29
        /*0076*/ 	.short	(.L_1137 - .L_1136)


	//   ....[0]....
.L_1136:
        /*0078*/ 	.word	0xffffffff


	//   ....[1]....
        /*007c*/ 	.word	0xffffffff


	//   ....[2]....
        /*0080*/ 	.word	0xffffffff


	//   ....[3]....
        /*0084*/ 	.word	0xffffffff


	//   ....[4]....
        /*0088*/ 	.word	0xffffffff


	//   ....[5]....
        /*008c*/ 	.word	0xffffffff


	//   ....[6]....
        /*0090*/ 	.word	0xffffffff


	//   ....[7]....
        /*0094*/ 	.word	0xffffffff


	//   ....[8]....
        /*0098*/ 	.word	0xffffffff


	//   ....[9]....
        /*009c*/ 	.word	0xffffffff


	//   ....[10]....
        /*00a0*/ 	.word	0xffffffff


	//   ....[11]....
        /*00a4*/ 	.word	0xffffffff


	//   ....[12]....
        /*00a8*/ 	.word	0xffffffff


	//   ....[13]....
        /*00ac*/ 	.word	0xffffffff


	//   ....[14]....
        /*00b0*/ 	.word	0xffffffff


	//   ....[15]....
        /*00b4*/ 	.word	0xffffffff


	//   ....[16]....
        /*00b8*/ 	.word	0xffffffff


	//   ....[17]....
        /*00bc*/ 	.word	0xffffffff


	//   ....[18]....
        /*00c0*/ 	.word	0xffffffff


	//   ....[19]....
        /*00c4*/ 	.word	0xffffffff


	//----- nvinfo : EIATTR_COOP_GROUP_INSTR_OFFSETS
	.align		4
.L_1137:
        /*00c8*/ 	.byte	0x04, 0x28
        /*00ca*/ 	.short	(.L_1139 - .L_1138)


	//   ....[0]....
.L_1138:
        /*00cc*/ 	.word	0x000007e0


	//   ....[1]....
        /*00d0*/ 	.word	0x00000840


	//   ....[2]....
        /*00d4*/ 	.word	0x00000870


	//   ....[3]....
        /*00d8*/ 	.word	0x000008a0


	//   ....[4]....
        /*00dc*/ 	.word	0x000008d0


	//   ....[5]....
        /*00e0*/ 	.word	0x00000900


	//   ....[6]....
        /*00e4*/ 	.word	0x00000930


	//   ....[7]....
        /*00e8*/ 	.word	0x00000960


	//   ....[8]....
        /*00ec*/ 	.word	0x00000990


	//   ....[9]....
        /*00f0*/ 	.word	0x000009c0


	//   ....[10]....
        /*00f4*/ 	.word	0x00000f20


	//   ....[11]....
        /*00f8*/ 	.word	0x00000f40


	//   ....[12]....
        /*00fc*/ 	.word	0x00000f60


	//   ....[13]....
        /*0100*/ 	.word	0x00000f80


	//   ....[14]....
        /*0104*/ 	.word	0x00000fa0


	//   ....[15]....
        /*0108*/ 	.word	0x00000fc0


	//   ....[16]....
        /*010c*/ 	.word	0x00000fe0


	//   ....[17]....
        /*0110*/ 	.word	0x00001000


	//   ....[18]....
        /*0114*/ 	.word	0x00001020


	//   ....[19]....
        /*0118*/ 	.word	0x00001040


	//----- nvinfo : EIATTR_EXIT_INSTR_OFFSETS
	.align		4
.L_1139:
        /*011c*/ 	.byte	0x04, 0x1c
        /*011e*/ 	.short	(.L_1141 - .L_1140)


	//   ....[0]....
.L_1140:
        /*0120*/ 	.word	0x00001050


	//   ....[1]....
        /*0124*/ 	.word	0x000018a0


	//   ....[2]....
        /*0128*/ 	.word	0x00001ee0


	//   ....[3]....
        /*012c*/ 	.word	0x00001f00


	//   ....[4]....
        /*0130*/ 	.word	0x00001f20


	//----- nvinfo : EIATTR_CRS_STACK_SIZE
	.align		4
.L_1141:
        /*0134*/ 	.byte	0x04, 0x1e
        /*0136*/ 	.short	(.L_1143 - .L_1142)
.L_1142:
        /*0138*/ 	.word	0x00000000


	//----- nvinfo : EIATTR_CBANK_PARAM_SIZE
	.align		4
.L_1143:
        /*013c*/ 	.byte	0x03, 0x19
        /*013e*/ 	.short	0x0020


	//----- nvinfo : EIATTR_PARAM_CBANK
	.align		4
        /*0140*/ 	.byte	0x04, 0x0a
        /*0142*/ 	.short	(.L_1145 - .L_1144)
	.align		4
.L_1144:
        /*0144*/ 	.word	index@(.nv.constant0._ZN18transformer_engine49scaled_aligned_causal_masked_softmax_warp_forwardI13__nv_bfloat16S1_fLi7EEEvPT0_PKT_T1_iii)
        /*0148*/ 	.short	0x0210
        /*014a*/ 	.short	0x0020


	//----- nvinfo : EIATTR_SW_WAR
	.align		4
.L_1145:
        /*014c*/ 	.byte	0x04, 0x36
        /*014e*/ 	.short	(.L_1147 - .L_1146)
.L_1146:
        /*0150*/ 	.word	0x00000008
.L_1147:


//--------------------- .nv.info._ZN18transformer_engine49scaled_aligned_causal_masked_softmax_warp_forwardI13__nv_bfloat16S1_fLi6EEEvPT0_PKT_T1_iii --------------------------
	.section	.nv.info._ZN18transformer_engine49scaled_aligned_causal_masked_softmax_warp_forwardI13__nv_bfloat16S1_fLi6EEEvPT0_PKT_T1_iii,"",@"SHT_CUDA_INFO"
	.sectionflags	@""
	.align	4


	//----- nvinfo : EIATTR_CUDA_API_VERSION
	.align		4
        /*0000*/ 	.byte	0x04, 0x37
        /*0002*/ 	.short	(.L_1149 - .L_1148)
.L_1148:
        /*0004*/ 	.word	0x00000082


	//----- nvinfo : EIATTR_KPARAM_INFO
	.align		4
.L_1149:
        /*0008*/ 	.byte	0x04, 0x17
        /*000a*/ 	.short	(.L_1151 - .L_1150)
.L_1150:
        /*000c*/ 	.word	0x00000000
        /*0010*/ 	.short	0x0005
        /*0012*/ 	.short	0x001c
        /*0014*/ 	.byte	0x00, 0xf0, 0x11, 0x00


	//----- nvinfo : EIATTR_KPARAM_INFO
	.align		4
.L_1151:
        /*0018*/ 	.byte	0x04, 0x17
        /*001a*/ 	.short	(.L_1153 - .L_1152)
.L_1152:
        /*001c*/ 	.word	0x00000000
        /*0020*/ 	.short	0x0004
        /*0022*/ 	.short	0x0018
        /*0024*/ 	.byte	0x00, 0xf0, 0x11, 0x00


	//----- nvinfo : EIATTR_KPARAM_INFO
	.align		4
.L_1153:
        /*0028*/ 	.byte	0x04, 0x17
        /*002a*/ 	.short	(.L_1155 - .L_1154)
.L_1154:
        /*002c*/ 	.word	0x00000000
        /*0030*/ 	.short	0x0003
        /*0032*/ 	.short	0x0014
        /*0034*/ 	.byte	0x00, 0xf0, 0x11, 0x00


	//----- nvinfo : EIATTR_KPARAM_INFO
	.align		4
.L_1155:
        /*0038*/ 	.byte	0x04, 0x17
        /*003a*/ 	.short	(.L_1157 - .L_1156)
.L_1156:
        /*003c*/ 	.word	0x00000000
        /*0040*/ 	.short	0x0002
        /*0042*/ 	.short	0x0010
        /*0044*/ 	.byte	0x00, 0xf0, 0x11, 0x00


	//----- nvinfo : EIATTR_KPARAM_INFO
	.align		4
.L_1157:
        /*0048*/ 	.byte	0x04, 0x17
        /*004a*/ 	.short	(.L_1159 - .L_1158)
.L_1158:
        /*004c*/ 	.word	0x00000000
        /*0050*/ 	.short	0x0001
        /*0052*/ 	.short	0x0008
        /*0054*/ 	.byte	0x00, 0xf0, 0x21, 0x00


	//----- nvinfo : EIATTR_KPARAM_INFO
	.align		4
.L_1159:
        /*0058*/ 	.byte	0x04, 0x17
        /*005a*/ 	.short	(.L_1161 - .L_1160)
.L_1160:
        /*005c*/ 	.word	0x00000000
        /*0060*/ 	.short	0x0000
        /*0062*/ 	.short	0x0000
        /*0064*/ 	.byte	0x00, 0xf0, 0x21, 0x00


	//----- nvinfo : EIATTR_SPARSE_MMA_MASK
	.align		4
.L_1161:
        /*0068*/ 	.byte	0x03, 0x50
        /*006a*/ 	.short	0x0000


	//----- nvinfo : EIATTR_MAXREG_COUNT
	.align		4
        /*006c*/ 	.byte	0x03, 0x1b
        /*006e*/ 	.short	0x00ff


	//----- nvinfo : EIATTR_MERCURY_ISA_VERSION
	.align		4
        /*0070*/ 	.byte	0x03, 0x5f
        /*0072*/ 	.short	0x0101


	//----- nvinfo : EIATTR_COOP_GROUP_MASK_REGIDS
	.align		4
        /*0074*/ 	.byte	0x04, 0x29
        /*0076*/ 	.short	(.L_1163 - .L_1162)


	//   ....[0]....
.L_1162:
        /*0078*/ 	.word	0xffffffff


	//   ....[1]....
        /*007c*/ 	.word	0xffffffff


	//   ....[2]....
        /*0080*/ 	.word	0xffffffff


	//   ....[3]....
        /*0084*/ 	.word	0xffffffff


	//   ....[4]....
        /*0088*/ 	.word	0xffffffff


	//   ....[5]....
        /*008c*/ 	.word	0xffffffff


	//   ....[6]....
        /*0090*/ 	.word	0xffffffff


	//   ....[7]....
        /*0094*/ 	.word	0xffffffff


	//   ....[8]....
        /*0098*/ 	.word	0xffffffff


	//   ....[9]....
        /*009c*/ 	.word	0xffffffff


	//   ....[10]....
        /*00a0*/ 	.word	0xffffffff


	//   ....[11]....
        /*00a4*/ 	.word	0xffffffff


	//   ....[12]....
        /*00a8*/ 	.word	0xffffffff


	//   ....[13]....
        /*00ac*/ 	.word	0xffffffff


	//   ....[14]....
        /*00b0*/ 	.word	0xffffffff


	//   ....[15]....
        /*00b4*/ 	.word	0xffffffff


	//   ....[16]....
        /*00b8*/ 	.word	0xffffffff


	//   ....[17]....
        /*00bc*/ 	.word	0xffffffff


	//   ....[18]....
        /*00c0*/ 	.word	0xffffffff


	//   ....[19]....
        /*00c4*/ 	.word	0xffffffff


	//----- nvinfo : EIATTR_COOP_GROUP_INSTR_OFFSETS
	.align		4
.L_1163:
        /*00c8*/ 	.byte	0x04, 0x28
        /*00ca*/ 	.short	(.L_1165 - .L_1164)


	//   ....[0]....
.L_1164:
        /*00cc*/ 	.word	0x000005b0


	//   ....[1]....
        /*00d0*/ 	.word	0x000005d0


	//   ....[2]....
        /*00d4*/ 	.word	0x00000610


	//   ....[3]....
        /*00d8*/ 	.word	0x00000630


	//   ....[4]....
        /*00dc*/ 	.word	0x00000670


	//   ....[5]....
        /*00e0*/ 	.word	0x00000690


	//   ....[6]....
        /*00e4*/ 	.word	0x000006d0


	//   ....[7]....
        /*00e8*/ 	.word	0x000006f0


	//   ....[8]....
        /*00ec*/ 	.word	0x00000730


	//   ....[9]....
        /*00f0*/ 	.word	0x00000760


	//   ....[10]....
        /*00f4*/ 	.word	0x00000a30


	//   ....[11]....
        /*00f8*/ 	.word	0x00000a50


	//   ....[12]....
        /*00fc*/ 	.word	0x00000a70


	//   ....[13]....
        /*0100*/ 	.word	0x00000a90


	//   ....[14]....
        /*0104*/ 	.word	0x00000ab0


	//   ....[15]....
        /*0108*/ 	.word	0x00000ad0


	//   ....[16]....
        /*010c*/ 	.word	0x00000af0


	//   ....[17]....
        /*0110*/ 	.word	0x00000b10


	//   ....[18]....
        /*0114*/ 	.word	0x00000b40


	//   ....[19]....
        /*0118*/ 	.word	0x00000b50


	//----- nvinfo : EIATTR_EXIT_INSTR_OFFSETS
	.align		4
.L_1165:
        /*011c*/ 	.byte	0x04, 0x1c
        /*011e*/ 	.short	(.L_1167 - .L_1166)


	//   ....[0]....
.L_1166:
        /*0120*/ 	.word	0x00000b60


	//   ....[1]....
        /*0124*/ 	.word	0x00001150


	//   ....[2]....
        /*0128*/ 	.word	0x000012b0


	//   ....[3]....
        /*012c*/ 	.word	0x000014b0


	//   ....[4]....
        /*0130*/ 	.word	0x000014f0


	//----- nvinfo : EIATTR_CRS_STACK_SIZE
	.align		4
.L_1167:
        /*0134*/ 	.byte	0x04, 0x1e
        /*0136*/ 	.short	(.L_1169 - .L_1168)
.L_1168:
        /*0138*/ 	.word	0x00000000


	//----- nvinfo : EIATTR_CBANK_PARAM_SIZE
	.align		4
.L_1169:
        /*013c*/ 	.byte	0x03, 0x19
        /*013e*/ 	.short	0x0020


	//----- nvinfo : EIATTR_PARAM_CBANK
	.align		4
        /*0140*/ 	.byte	0x04, 0x0a
        /*0142*/ 	.short	(.L_1171 - .L_1170)
	.align		4
.L_1170:
        /*0144*/ 	.word	index@(.nv.constant0._ZN18transformer_engine49scaled_aligned_causal_masked_softmax_warp_forwardI13__nv_bfloat16S1_fLi6EEEvPT0_PKT_T1_iii)
        /*0148*/ 	.short	0x0210
        /*014a*/ 	.short	0x0020


	//----- nvinfo : EIATTR_SW_WAR
	.align		4
.L_1171:
        /*014c*/ 	.byte	0x04, 0x36
        /*014e*/ 	.short	(.L_1173 - .L_1172)
.L_1172:
        /*0150*/ 	.word	0x00000008
.L_1173:


//--------------------- .nv.info._ZN18transformer_engine49scaled_aligned_causal_masked_softmax_warp_forwardI13__nv_bfloat16S1_fLi5EEEvPT0_PKT_T1_iii --------------------------
	.section	.nv.info._ZN18transformer_engine49scaled_aligned_causal_masked_softmax_warp_forwardI13__nv_bfloat16S1_fLi5EEEvPT0_PKT_T1_iii,"",@"SHT_CUDA_INFO"
	.sectionflags	@""
	.align	4


	//----- nvinfo : EIATTR_CUDA_API_VERSION
	.align		4
        /*0000*/ 	.byte	0x04, 0x37
        /*0002*/ 	.short	(.L_1175 - .L_1174)
.L_1174:
        /*0004*/ 	.word	0x00000082


	//----- nvinfo : EIATTR_KPARAM_INFO
	.align		4
.L_1175:
        /*0008*/ 	.byte	0x04, 0x17
        /*000a*/ 	.short	(.L_1177 - .L_1176)
.L_1176:
        /*000c*/ 	.word	0x00000000
        /*0010*/ 	.short	0x0005
        /*0012*/ 	.short	0x001c
        /*0014*/ 	.byte	0x00, 0xf0, 0x11, 0x00


	//----- nvinfo : EIATTR_KPARAM_INFO
	.align		4
.L_1177:
        /*0018*/ 	.byte	0x04, 0x17
        /*001a*/ 	.short	(.L_1179 - .L_1178)
.L_1178:
        /*001c*/ 	.word	0x00000000
        /*0020*/ 	.short	0x0004
        /*0022*/ 	.short	0x0018
        /*0024*/ 	.byte	0x00, 0xf0, 0x11, 0x00


	//----- nvinfo : EIATTR_KPARAM_INFO
	.align		4
.L_1179:
        /*0028*/ 	.byte	0x04, 0x17
        /*002a*/ 	.short	(.L_1181 - .L_1180)
.L_1180:
        /*002c*/ 	.word	0x00000000
        /*0030*/ 	.short	0x0003
        /*0032*/ 	.short	0x0014
        /*0034*/ 	.byte	0x00, 0xf0, 0x11, 0x00


	//----- nvinfo : EIATTR_KPARAM_INFO
	.align		4
.L_1181:
        /*0038*/ 	.byte	0x04, 0x17
        /*003a*/ 	.short	(.L_1183 - .L_1182)
.L_1182:
        /*003c*/ 	.word	0x00000000
        /*0040*/ 	.short	0x0002
        /*0042*/ 	.short	0x0010
        /*0044*/ 	.byte	0x00, 0xf0, 0x11, 0x00


	//----- nvinfo : EIATTR_KPARAM_INFO
	.align		4
.L_1183:
        /*0048*/ 	.byte	0x04, 0x17
        /*004a*/ 	.short	(.L_1185 - .L_1184)
.L_1184:
        /*004c*/ 	.word	0x00000000
        /*0050*/ 	.short	0x0001
        /*0052*/ 	.short	0x0008
        /*0054*/ 	.byte	0x00, 0xf0, 0x21, 0x00


	//----- nvinfo : EIATTR_KPARAM_INFO
	.align		4
.L_1185:
        /*0058*/ 	.byte	0x04, 0x17
        /*005a*/ 	.short	(.L_1187 - .L_1186)
.L_1186:
        /*005c*/ 	.word	0x00000000
        /*0060*/ 	.short	0x0000
        /*0062*/ 	.short	0x0000
        /*0064*/ 	.byte	0x00, 0xf0, 0x21, 0x00


	//----- nvinfo : EIATTR_SPARSE_MMA_MASK
	.align		4
.L_1187:
        /*0068*/ 	.byte	0x03, 0x50
        /*006a*/ 	.short	0x0000


	//----- nvinfo : EIATTR_MAXREG_COUNT
	.align		4
        /*006c*/ 	.byte	0x03, 0x1b
        /*006e*/ 	.short	0x00ff


	//----- nvinfo : EIATTR_MERCURY_ISA_VERSION
	.align		4
        /*0070*/ 	.byte	0x03, 0x5f
        /*0072*/ 	.short	0x0101


	//----- nvinfo : EIATTR_COOP_GROUP_MASK_REGIDS
	.align		4
        /*0074*/ 	.byte	0x04, 0x29
        /*0076*/ 	.short	(.L_1189 - .L_1188)


	//   ....[0]....
.L_1188:
        /*0078*/ 	.word	0xffffffff


	//   ....[1]....
        /*007c*/ 	.word	0xffffffff


	//   ....[2]....
        /*0080*/ 	.word	0xffffffff


	//   ....[3]....
        /*0084*/ 	.word	0xffffffff


	//   ....[4]....
        /*0088*/ 	.word	0xffffffff


	//   ....[5]....
        /*008c*/ 	.word	0xffffffff


	//   ....[6]....
        /*0090*/ 	.word	0xffffffff


	//   ....[7]....
        /*0094*/ 	.word	0xffffffff


	//   ....[8]....
        /*0098*/ 	.word	0xffffffff


	//   ....[9]....
        /*009c*/ 	.word	0xffffffff


	//   ....[10]....
        /*00a0*/ 	.word	0xffffffff


	//   ....[11]....
        /*00a4*/ 	.word	0xffffffff


	//   ....[12]....
        /*00a8*/ 	.word	0xffffffff


	//   ....[13]....
        /*00ac*/ 	.word	0xffffffff


	//   ....[14]....
        /*00b0*/ 	.word	0xffffffff


	//   ....[15]....
        /*00b4*/ 	.word	0xffffffff


	//   ....[16]....
        /*00b8*/ 	.word	0xffffffff


	//   ....[17]....
        /*00bc*/ 	.word	0xffffffff


	//   ....[18]....
        /*00c0*/ 	.word	0xffffffff


	//   ....[19]....
        /*00c4*/ 	.word	0xffffffff


	//----- nvinfo : EIATTR_COOP_GROUP_INSTR_OFFSETS
	.align		4
.L_1189:
        /*00c8*/ 	.byte	0x04, 0x28
        /*00ca*/ 	.short	(.L_1191 - .L_1190)


	//   ....[0]....
.L_1190:
        /*00cc*/ 	.word	0x00000510


	//   ....[1]....
        /*00d0*/ 	.word	0x00000520


	//   ....[2]....
        /*00d4*/ 	.word	0x00000570


	//   ....[3]....
        /*00d8*/ 	.word	0x00000580


	//   ....[4]....
        /*00dc*/ 	.word	0x000005d0


	//   ....[5]....
        /*00e0*/ 	.word	0x000005e0


	//   ....[6]....
        /*00e4*/ 	.word	0x00000640


	//   ....[7]....
        /*00e8*/ 	.word	0x00000650


	//   ....[8]....
        /*00ec*/ 	.word	0x000006b0


	//   ....[9]....
        /*00f0*/ 	.word	0x000006c0


	//   ....[10]....
        /*00f4*/ 	.word	0x00000840


	//   ....[11]....
        /*00f8*/ 	.word	0x00000860


	//   ....[12]....
        /*00fc*/ 	.word	0x00000880


	//   ....[13]....
        /*0100*/ 	.word	0x000008a0


	//   ....[14]....
        /*0104*/ 	.word	0x000008c0


	//   ....[15]....
        /*0108*/ 	.word	0x000008e0


	//   ....[16]....
        /*010c*/ 	.word	0x00000900


	//   ....[17]....
        /*0110*/ 	.word	0x00000920


	//   ....[18]....
        /*0114*/ 	.word	0x00000940


	//   ....[19]....
        /*0118*/ 	.word	0x00000960


	//----- nvinfo : EIATTR_EXIT_INSTR_OFFSETS
	.align		4
.L_1191:
        /*011c*/ 	.byte	0x04, 0x1c
        /*011e*/ 	.short	(.L_1193 - .L_1192)


	//   ....[0]....
.L_1192:
        /*0120*/ 	.word	0x00000970


	//   ....[1]....
        /*0124*/ 	.word	0x00000cc0


	//   ....[2]....
        /*0128*/ 	.word	0x00000ee0


	//   ....[3]....
        /*012c*/ 	.word	0x00000f00


	//   ....[4]....
        /*0130*/ 	.word	0x00000f20


	//----- nvinfo : EIATTR_CRS_STACK_SIZE
	.align		4
.L_1193:
        /*0134*/ 	.byte	0x04, 0x1e
        /*0136*/ 	.short	(.L_1195 - .L_1194)
.L_1194:
        /*0138*/ 	.word	0x00000000


	//----- nvinfo : EIATTR_CBANK_PARAM_SIZE
	.align		4
.L_1195:
        /*013c*/ 	.byte	0x03, 0x19
        /*013e*/ 	.short	0x0020


	//----- nvinfo : EIATTR_PARAM_CBANK
	.align		4
        /*0140*/ 	.byte	0x04, 0x0a
        /*0142*/ 	.short	(.L_1197 - .L_1196)
	.align		4
.L_1196:
        /*0144*/ 	.word	index@(.nv.constant0._ZN18transformer_engine49scaled_aligned_causal_masked_softmax_warp_forwardI13__nv_bfloat16S1_fLi5EEEvPT0_PKT_T1_iii)
        /*0148*/ 	.short	0x0210
        /*014a*/ 	.short	0x0020


	//----- nvinfo : EIATTR_SW_WAR
	.align		4
.L_1197:
        /*014c*/ 	.byte	0x04, 0x36
        /*014e*/ 	.short	(.L_1199 - .L_1198)
.L_1198:
        /*0150*/ 	.word	0x00000008
.L_1199:


//--------------------- .nv.info._ZN18transformer_engine49scaled_aligned_causal_masked_softmax_warp_forwardI13__nv_bfloat16S1_fLi4EEEvPT0_PKT_T1_iii --------------------------
	.section	.nv.info._ZN18transformer_engine49scaled_aligned_causal_masked_softmax_warp_forwardI13__nv_bfloat16S1_fLi4EEEvPT0_PKT_T1_iii,"",@"SHT_CUDA_INFO"
	.sectionflags	@""
	.align	4


	//----- nvinfo : EIATTR_CUDA_API_VERSION
	.align		4
        /*0000*/ 	.byte	0x04, 0x37
        /*0002*/ 	.short	(.L_1201 - .L_1200)
.L_1200:
        /*0004*/ 	.word	0x00000082


	//----- nvinfo : EIATTR_KPARAM_INFO
	.align		4
.L_1201:
        /*0008*/ 	.byte	0x04, 0x17
        /*000a*/ 	.short	(.L_1203 - .L_1202)
.L_1202:
        /*000c*/ 	.word	0x00000000
        /*0010*/ 	.short	0x0005
        /*0012*/ 	.short	0x001c
        /*0014*/ 	.byte	0x00, 0xf0, 0x11, 0x00


	//----- nvinfo : EIATTR_KPARAM_INFO
	.align		4
.L_1203:
        /*0018*/ 	.byte	0x04, 0x17
        /*001a*/ 	.short	(.L_1205 - .L_1204)
.L_1204:
        /*001c*/ 	.word	0x00000000
        /*0020*/ 	.short	0x0004
        /*0022*/ 	.short	0x0018
        /*0024*/ 	.byte	0x00, 0xf0, 0x11, 0x00


	//----- nvinfo : EIATTR_KPARAM_INFO
	.align		4
.L_1205:
        /*0028*/ 	.byte	0x04, 0x17
        /*002a*/ 	.short	(.L_1207 - .L_1206)
.L_1206:
        /*002c*/ 	.word	0x00000000
        /*0030*/ 	.short	0x0003
        /*0032*/ 	.short	0x0014
        /*0034*/ 	.byte	0x00, 0xf0, 0x11, 0x00


	//----- nvinfo : EIATTR_KPARAM_INFO
	.align		4
.L_1207:
        /*0038*/ 	.byte	0x04, 0x17
        /*003a*/ 	.short	(.L_1209 - .L_1208)
.L_1208:
        /*003c*/ 	.word	0x00000000
        /*0040*/ 	.short	0x0002
        /*0042*/ 	.short	0x0010
        /*0044*/ 	.byte	0x00, 0xf0, 0x11, 0x00


	//----- nvinfo : EIATTR_KPARAM_INFO
	.align		4
.L_1209:
        /*0048*/ 	.byte	0x04, 0x17
        /*004a*/ 	.short	(.L_1211 - .L_1210)
.L_1210:
        /*004c*/ 	.word	0x00000000
        /*0050*/ 	.short	0x0001
        /*0052*/ 	.short	0x0008
        /*0054*/ 	.byte	0x00, 0xf0, 0x21, 0x00


	//----- nvinfo : EIATTR_KPARAM_INFO
	.align		4
.L_1211:
        /*0058*/ 	.byte	0x04, 0x17
        /*005a*/ 	.short	(.L_1213 - .L_1212)
.L_1212:
        /*005c*/ 	.word	0x00000000
        /*0060*/ 	.short	0x0000
        /*0062*/ 	.short	0x0000
        /*0064*/ 	.byte	0x00, 0xf0, 0x21, 0x00


	//----- nvinfo : EIATTR_SPARSE_MMA_MASK
	.align		4
.L_1213:
        /*0068*/ 	.byte	0x03, 0x50
        /*006a*/ 	.short	0x0000


	//----- nvinfo : EIATTR_MAXREG_COUNT
	.align		4
        /*006c*/ 	.byte	0x03, 0x1b
        /*006e*/ 	.short	0x00ff


	//----- nvinfo : EIATTR_MERCURY_ISA_VERSION
	.align		4
        /*0070*/ 	.byte	0x03, 0x5f
        /*0072*/ 	.short	0x0101


	//----- nvinfo : EIATTR_COOP_GROUP_MASK_REGIDS
	.align		4
        /*0074*/ 	.byte	0x04, 0x29
        /*0076*/ 	.short	(.L_1215 - .L_1214)


	//   ....[0]....
.L_1214:
        /*0078*/ 	.word	0xffffffff


	//   ....[1]....
        /*007c*/ 	.word	0xffffffff


	//   ....[2]....
        /*0080*/ 	.word	0xffffffff


	//   ....[3]....
        /*0084*/ 	.word	0xffffffff


	//   ....[4]....
        /*0088*/ 	.word	0xffffffff


	//   ....[5]....
        /*008c*/ 	.word	0xffffffff


	//   ....[6]....
        /*0090*/ 	.word	0xffffffff


	//   ....[7]....
        /*0094*/ 	.word	0xffffffff


	//   ....[8]....
        /*0098*/ 	.word	0xffffffff


	//   ....[9]....
        /*009c*/ 	.word	0xffffffff


	//   ....[10]....
        /*00a0*/ 	.word	0xffffffff


	//   ....[11]....
        /*00a4*/ 	.word	0xffffffff


	//   ....[12]....
        /*00a8*/ 	.word	0xffffffff


	//   ....[13]....
        /*00ac*/ 	.word	0xffffffff


	//   ....[14]....
        /*00b0*/ 	.word	0xffffffff


	//   ....[15]....
        /*00b4*/ 	.word	0xffffffff


	//----- nvinfo : EIATTR_COOP_GROUP_INSTR_OFFSETS
	.align		4
.L_1215:
        /*00b8*/ 	.byte	0x04, 0x28
        /*00ba*/ 	.short	(.L_1217 - .L_1216)


	//   ....[0]....
.L_1216:
        /*00bc*/ 	.word	0x00000500


	//   ....[1]....
        /*00c0*/ 	.word	0x00000520


	//   ....[2]....
        /*00c4*/ 	.word	0x00000570


	//   ....[3]....
        /*00c8*/ 	.word	0x00000580


	//   ....[4]....
        /*00cc*/ 	.word	0x000005d0


	//   ....[5]....
        /*00d0*/ 	.word	0x000005e0


	//   ....[6]....
        /*00d4*/ 	.word	0x00000640


	//   ....[7]....
        /*00d8*/ 	.word	0x00000650


	//   ....[8]....
        /*00dc*/ 	.word	0x000007d0


	//   ....[9]....
        /*00e0*/ 	.word	0x000007f0


	//   ....[10]....
        /*00e4*/ 	.word	0x00000810


	//   ....[11]....
        /*00e8*/ 	.word	0x00000830


	//   ....[12]....
        /*00ec*/ 	.word	0x00000850


	//   ....[13]....
        /*00f0*/ 	.word	0x00000870


	//   ....[14]....
        /*00f4*/ 	.word	0x00000890


	//   ....[15]....
        /*00f8*/ 	.word	0x000008b0


	//----- nvinfo : EIATTR_EXIT_INSTR_OFFSETS
	.align		4
.L_1217:
        /*00fc*/ 	.byte	0x04, 0x1c
        /*00fe*/ 	.short	(.L_1219 - .L_1218)


	//   ....[0]....
.L_1218:
        /*0100*/ 	.word	0x000008c0


	//   ....[1]....
        /*0104*/ 	.word	0x00000c20


	//   ....[2]....
        /*0108*/ 	.word	0x00000e30


	//   ....[3]....
        /*010c*/ 	.word	0x00000e50


	//   ....[4]....
        /*0110*/ 	.word	0x00000e70


	//----- nvinfo : EIATTR_CRS_STACK_SIZE
	.align		4
.L_1219:
        /*0114*/ 	.byte	0x04, 0x1e
        /*0116*/ 	.short	(.L_1221 - .L_1220)
.L_1220:
        /*0118*/ 	.word	0x00000000


	//----- nvinfo : EIATTR_CBANK_PARAM_SIZE
	.align		4
.L_1221:
        /*011c*/ 	.byte	0x03, 0x19
        /*011e*/ 	.short	0x0020


	//----- nvinfo : EIATTR_PARAM_CBANK
	.align		4
        /*0120*/ 	.byte	0x04, 0x0a
        /*0122*/ 	.short	(.L_1223 - .L_1222)
	.align		4
.L_1222:
        /*0124*/ 	.word	index@(.nv.constant0._ZN18transformer_engine49scaled_aligned_causal_masked_softmax_warp_forwardI13__nv_bfloat16S1_fLi4EEEvPT0_PKT_T1_iii)
        /*0128*/ 	.short	0x0210
        /*012a*/ 	.short	0x0020


	//----- nvinfo : EIATTR_SW_WAR
	.align		4
.L_1223:
        /*012c*/ 	.byte	0x04, 0x36
        /*012e*/ 	.short	(.L_1225 - .L_1224)
.L_1224:
        /*0130*/ 	.word	0x00000008
.L_1225:


//--------------------- .nv.info._ZN18transformer_engine49scaled_aligned_causal_masked_softmax_warp_forwardI6__halfS1_fLi14EEEvPT0_PKT_T1_iii --------------------------
	.section	.nv.info._ZN18transformer_engine49scaled_aligned_causal_masked_softmax_warp_forwardI6__halfS1_fLi14EEEvPT0_PKT_T1_iii,"",@"SHT_CUDA_INFO"
	.sectionflags	@""
	.align	4


	//----- nvinfo : EIATTR_CUDA_API_VERSION
	.align		4
        /*0000*/ 	.byte	0x04, 0x37
        /*0002*/ 	.short	(.L_1227 - .L_1226)
.L_1226:
        /*0004*/ 	.word	0x00000082


	//----- nvinfo : EIATTR_KPARAM_INFO
	.align		4
.L_1227:
        /*0008*/ 	.byte	0x04, 0x17
        /*000a*/ 	.short	(.L_1229 - .L_1228)
.L_1228:
        /*000c*/ 	.word	0x00000000
        /*0010*/ 	.short	0x0005
        /*0012*/ 	.short	0x001c
        /*0014*/ 	.byte	0x00, 0xf0, 0x11, 0x00


	//----- nvinfo : EIATTR_KPARAM_INFO
	.align		4
.L_1229:
        /*0018*/ 	.byte	0x04, 0x17
        /*001a*/ 	.short	(.L_1231 - .L_1230)
.L_1230:
        /*001c*/ 	.word	0x00000000
        /*0020*/ 	.short	0x0004
        /*0022*/ 	.short	0x0018
        /*0024*/ 	.byte	0x00, 0xf0, 0x11, 0x00


	//----- nvinfo : EIATTR_KPARAM_INFO
	.align		4
.L_1231:
        /*0028*/ 	.byte	0x04, 0x17
        /*002a*/ 	.short	(.L_1233 - .L_1232)
.L_1232:
        /*002c*/ 	.word	0x00000000
        /*0030*/ 	.short	0x0003
        /*0032*/ 	.short	0x0014
        /*0034*/ 	.byte	0x00, 0xf0, 0x11, 0x00


	//----- nvinfo : EIATTR_KPARAM_INFO
	.align		4
.L_1233:
        /*0038*/ 	.byte	0x04, 0x17
        /*003a*/ 	.short	(.L_1235 - .L_1234)
.L_1234:
        /*003c*/ 	.word	0x00000000
        /*0040*/ 	.short	0x0002
        /*0042*/ 	.short	0x0010
        /*0044*/ 	.byte	0x00, 0xf0, 0x11, 0x00


	//----- nvinfo : EIATTR_KPARAM_INFO
	.align		4
.L_1235:
        /*0048*/ 	.byte	0x04, 0x17
        /*004a*/ 	.short	(.L_1237 - .L_1236)
.L_1236:
        /*004c*/ 	.word	0x00000000
        /*0050*/ 	.short	0x0001
        /*0052*/ 	.short	0x0008
        /*0054*/ 	.byte	0x00, 0xf0, 0x21, 0x00


	//----- nvinfo : EIATTR_KPARAM_INFO
	.align		4
.L_1237:
        /*0058*/ 	.byte	0x04, 0x17
        /*005a*/ 	.short	(.L_1239 - .L_1238)
.L_1238:
        /*005c*/ 	.word	0x00000000
        /*0060*/ 	.short	0x0000
        /*0062*/ 	.short	0x0000
        /*0064*/ 	.byte	0x00, 0xf0, 0x21, 0x00


	//----- nvinfo : EIATTR_SPARSE_MMA_MASK
	.align		4
.L_1239:
        /*0068*/ 	.byte	0x03, 0x50
        /*006a*/ 	.short	0x0000


	//----- nvinfo : EIATTR_MAXREG_COUNT
	.align		4
        /*006c*/ 	.byte	0x03, 0x1b
        /*006e*/ 	.short	0x00ff


	//----- nvinfo : EIATTR_ANNOTATIONS
	.align		4
        /*0070*/ 	.byte	0x04, 0x55
        /*0072*/ 	.short	(.L_1241 - .L_1240)


	//   ....[0]....
.L_1240:
        /* <DEDUP_REMOVED lines=984> */


	//----- nvinfo : EIATTR_MERCURY_ISA_VERSION
	.align		4
.L_1241:
        /*3de4*/ 	.byte	0x03, 0x5f
        /*3de6*/ 	.short	0x0101


	//----- nvinfo : EIATTR_COOP_GROUP_MASK_REGIDS
	.align		4
        /*3de8*/ 	.byte	0x04, 0x29
        /*3dea*/ 	.short	(.L_1243 - .L_1242)


	//   ....[0]....
.L_1242:
        /*3dec*/ 	.word	0xffffffff


	//   ....[1]....
        /*3df0*/ 	.word	0xffffffff


	//   ....[2]....
        /*3df4*/ 	.word	0xffffffff


	//   ....[3]....
        /*3df8*/ 	.word	0xffffffff


	//   ....[4]....
        /*3dfc*/ 	.word	0xffffffff


	//   ....[5]....
        /*3e00*/ 	.word	0xffffffff


	//   ....[6]....
        /*3e04*/ 	.word	0xffffffff


	//   ....[7]....
        /*3e08*/ 	.word	0xffffffff


	//   ....[8]....
        /*3e0c*/ 	.word	0xffffffff


	//   ....[9]....
        /*3e10*/ 	.word	0xffffffff


	//----- nvinfo : EIATTR_COOP_GROUP_INSTR_OFFSETS
	.align		4
.L_1243:
        /*3e14*/ 	.byte	0x04, 0x28
        /*3e16*/ 	.short	(.L_1245 - .L_1244)


	//   ....[0]....
.L_1244:
        /*3e18*/ 	.word	0x000168f0


	//   ....[1]....
        /*3e1c*/ 	.word	0x00016920


	//   ....[2]....
        /*3e20*/ 	.word	0x00016950


	//   ....[3]....
        /*3e24*/ 	.word	0x00016980


	//   ....[4]....
        /*3e28*/ 	.word	0x000169b0


	//   ....[5]....
        /*3e2c*/ 	.word	0x0002e000


	//   ....[6]....
        /*3e30*/ 	.word	0x0002e020


	//   ....[7]....
        /*3e34*/ 	.word	0x0002e040


	//   ....[8]....
        /*3e38*/ 	.word	0x0002e070


	//   ....[9]....
        /*3e3c*/ 	.word	0x0002e0a0


	//----- nvinfo : EIATTR_EXIT_INSTR_OFFSETS
	.align		4
.L_1245:
        /*3e40*/ 	.byte	0x04, 0x1c
        /*3e42*/ 	.short	(.L_1247 - .L_1246)


	//   ....[0]....
.L_1246:
        /*3e44*/ 	.word	0x0002e0b0


	//   ....[1]....
        /*3e48*/ 	.word	0x0002e6e0


	//   ....[2]....
        /*3e4c*/ 	.word	0x0002ed30


	//   ....[3]....
        /*3e50*/ 	.word	0x0002f380


	//   ....[4]....
        /*3e54*/ 	.word	0x0002f9d0


	//   ....[5]....
        /*3e58*/ 	.word	0x00030020


	//   ....[6]....
        /*3e5c*/ 	.word	0x00030670


	//   ....[7]....
        /*3e60*/ 	.word	0x00030cc0


	//   ....[8]....
        /*3e64*/ 	.word	0x00031310


	//   ....[9]....
        /*3e68*/ 	.word	0x00031960


	//   ....[10]....
        /*3e6c*/ 	.word	0x00031fb0


	//   ....[11]....
        /*3e70*/ 	.word	0x00032600


	//   ....[12]....
        /*3e74*/ 	.word	0x00032c50


	//   ....[13]....
        /*3e78*/ 	.word	0x000332a0


	//   ....[14]....
        /*3e7c*/ 	.word	0x000338f0


	//   ....[15]....
        /*3e80*/ 	.word	0x00033f40


	//   ....[16]....
        /*3e84*/ 	.word	0x00034590


	//   ....[17]....
        /*3e88*/ 	.word	0x00034be0


	//   ....[18]....
        /*3e8c*/ 	.word	0x00035230


	//   ....[19]....
        /*3e90*/ 	.word	0x00035880


	//   ....[20]....
        /*3e94*/ 	.word	0x00035ed0


	//   ....[21]....
        /*3e98*/ 	.word	0x00036520


	//   ....[22]....
        /*3e9c*/ 	.word	0x00036b70


	//   ....[23]....
        /*3ea0*/ 	.word	0x000371c0


	//   ....[24]....
        /*3ea4*/ 	.word	0x00037810


	//   ....[25]....
        /*3ea8*/ 	.word	0x00037e60


	//   ....[26]....
        /*3eac*/ 	.word	0x000384b0


	//   ....[27]....
        /*3eb0*/ 	.word	0x00038b00


	//   ....[28]....
        /*3eb4*/ 	.word	0x00039150


	//   ....[29]....
        /*3eb8*/ 	.word	0x000397a0


	//   ....[30]....
        /*3ebc*/ 	.word	0x00039df0


	//   ....[31]....
        /*3ec0*/ 	.word	0x0003a440


	//   ....[32]....
        /*3ec4*/ 	.word	0x0003aa90


	//   ....[33]....
        /*3ec8*/ 	.word	0x0003b0e0


	//   ....[34]....
        /*3ecc*/ 	.word	0x0003b730


	//   ....[35]....
        /*3ed0*/ 	.word	0x0003bd80


	//   ....[36]....
        /*3ed4*/ 	.word	0x0003c3d0


	//   ....[37]....
        /*3ed8*/ 	.word	0x0003ca20


	//   ....[38]....
        /*3edc*/ 	.word	0x0003d070


	//   ....[39]....
        /*3ee0*/ 	.word	0x0003d6c0


	//   ....[40]....
        /*3ee4*/ 	.word	0x0003dd10


	//   ....[41]....
        /*3ee8*/ 	.word	0x0003e360


	//   ....[42]....
        /*3eec*/ 	.word	0x0003e9b0


	//   ....[43]....
        /*3ef0*/ 	.word	0x0003f000


	//   ....[44]....
        /*3ef4*/ 	.word	0x0003f650


	//   ....[45]....
        /*3ef8*/ 	.word	0x0003fca0


	//   ....[46]....
        /*3efc*/ 	.word	0x000402f0


	//   ....[47]....
        /*3f00*/ 	.word	0x00040940


	//   ....[48]....
        /*3f04*/ 	.word	0x00040f90


	//   ....[49]....
        /*3f08*/ 	.word	0x000415e0


	//   ....[50]....
        /*3f0c*/ 	.word	0x00041c30


	//   ....[51]....
        /*3f10*/ 	.word	0x00042280


	//   ....[52]....
        /*3f14*/ 	.word	0x000428d0


	//   ....[53]....
        /*3f18*/ 	.word	0x00042f20


	//   ....[54]....
        /*3f1c*/ 	.word	0x00043570


	//   ....[55]....
        /*3f20*/ 	.word	0x00043bc0


	//   ....[56]....
        /*3f24*/ 	.word	0x00044210


	//   ....[57]....
        /*3f28*/ 	.word	0x00044860


	//   ....[58]....
        /*3f2c*/ 	.word	0x00044eb0


	//   ....[59]....
        /*3f30*/ 	.word	0x00045500


	//   ....[60]....
        /*3f34*/ 	.word	0x00045b50


	//   ....[61]....
        /*3f38*/ 	.word	0x000461a0


	//   ....[62]....
        /*3f3c*/ 	.word	0x000467f0


	//   ....[63]....
        /*3f40*/ 	.word	0x00046e40


	//   ....[64]....
        /*3f44*/ 	.word	0x00047490


	//   ....[65]....
        /*3f48*/ 	.word	0x00047ae0


	//   ....[66]....
        /*3f4c*/ 	.word	0x00048130


	//   ....[67]....
        /*3f50*/ 	.word	0x00048770


	//   ....[68]....
        /*3f54*/ 	.word	0x00048db0


	//   ....[69]....
        /*3f58*/ 	.word	0x000493f0


	//   ....[70]....
        /*3f5c*/ 	.word	0x00049a30


	//   ....[71]....
        /*3f60*/ 	.word	0x0004a070


	//   ....[72]....
        /*3f64*/ 	.word	0x0004a680


	//   ....[73]....
        /*3f68*/ 	.word	0x0004ac80


	//   ....[74]....
        /*3f6c*/ 	.word	0x0004b270


	//   ....[75]....
        /*3f70*/ 	.word	0x0004b870


	//   ....[76]....
        /*3f74*/ 	.word	0x0004be90


	//   ....[77]....
        /*3f78*/ 	.word	0x0004c490


	//   ....[78]....
        /*3f7c*/ 	.word	0x0004ca90


	//   ....[79]....
        /*3f80*/ 	.word	0x0004d090


	//   ....[80]....
        /*3f84*/ 	.word	0x0004d690


	//   ....[81]....
        /*3f88*/ 	.word	0x0004dc90


	//   ....[82]....
        /*3f8c*/ 	.word	0x0004e290


	//   ....[83]....
        /*3f90*/ 	.word	0x0004e890


	//   ....[84]....
        /*3f94*/ 	.word	0x0004ee90


	//   ....[85]....
        /*3f98*/ 	.word	0x0004f490


	//   ....[86]....
        /*3f9c*/ 	.word	0x0004fa90


	//   ....[87]....
        /*3fa0*/ 	.word	0x00050090


	//   ....[88]....
        /*3fa4*/ 	.word	0x00050690


	//   ....[89]....
        /*3fa8*/ 	.word	0x00050c90


	//   ....[90]....
        /*3fac*/ 	.word	0x00051290


	//   ....[91]....
        /*3fb0*/ 	.word	0x00051890


	//   ....[92]....
        /*3fb4*/ 	.word	0x00051e90


	//   ....[93]....
        /*3fb8*/ 	.word	0x00052490


	//   ....[94]....
        /*3fbc*/ 	.word	0x00052a90


	//   ....[95]....
        /*3fc0*/ 	.word	0x00053090


	//   ....[96]....
        /*3fc4*/ 	.word	0x00053690


	//   ....[97]....
        /*3fc8*/ 	.word	0x00053c90


	//   ....[98]....
        /*3fcc*/ 	.word	0x00054290


	//   ....[99]....
        /*3fd0*/ 	.word	0x00054890


	//   ....[100]....
        /*3fd4*/ 	.word	0x00054e90


	//   ....[101]....
        /*3fd8*/ 	.word	0x00055490


	//   ....[102]....
        /*3fdc*/ 	.word	0x00055a90


	//   ....[103]....
        /*3fe0*/ 	.word	0x00056090


	//   ....[104]....
        /*3fe4*/ 	.word	0x00056690


	//   ....[105]....
        /*3fe8*/ 	.word	0x00056c90


	//   ....[106]....
        /*3fec*/ 	.word	0x00057290


	//   ....[107]....
        /*3ff0*/ 	.word	0x00057890


	//   ....[108]....
        /*3ff4*/ 	.word	0x00057e90


	//   ....[109]....
        /*3ff8*/ 	.word	0x00058490


	//   ....[110]....
        /*3ffc*/ 	.word	0x00058a90


	//   ....[111]....
        /*4000*/ 	.word	0x00059090


	//   ....[112]....
        /*4004*/ 	.word	0x00059690


	//   ....[113]....
        /*4008*/ 	.word	0x00059c90


	//   ....[114]....
        /*400c*/ 	.word	0x0005a290


	//   ....[115]....
        /*4010*/ 	.word	0x0005a890


	//   ....[116]....
        /*4014*/ 	.word	0x0005ae90


	//   ....[117]....
        /*4018*/ 	.word	0x0005b490


	//   ....[118]....
        /*401c*/ 	.word	0x0005ba90


	//   ....[119]....
        /*4020*/ 	.word	0x0005c090


	//   ....[120]....
        /*4024*/ 	.word	0x0005c690


	//   ....[121]....
        /*4028*/ 	.word	0x0005cc90


	//   ....[122]....
        /*402c*/ 	.word	0x0005d290


	//   ....[123]....
        /*4030*/ 	.word	0x0005d890


	//   ....[124]....
        /*4034*/ 	.word	0x0005de90


	//   ....[125]....
        /*4038*/ 	.word	0x0005e490


	//   ....[126]....
        /*403c*/ 	.word	0x0005ea90


	//   ....[127]....
        /*4040*/ 	.word	0x0005f090


	//   ....[128]....
        /*4044*/ 	.word	0x0005f650


	//   ....[129]....
        /*4048*/ 	.word	0x0005f680


	//   ....[130]....
        /*404c*/ 	.word	0x0005f6a0


	//----- nvinfo : EIATTR_CRS_STACK_SIZE
	.align		4
.L_1247:
        /*4050*/ 	.byte	0x04, 0x1e
        /*4052*/ 	.short	(.L_1249 - .L_1248)
.L_1248:
        /*4054*/ 	.word	0x00000000


	//----- nvinfo : EIATTR_CBANK_PARAM_SIZE
	.align		4
.L_1249:
        /*4058*/ 	.byte	0x03, 0x19
        /*405a*/ 	.short	0x0020


	//----- nvinfo : EIATTR_PARAM_CBANK
	.align		4
        /*405c*/ 	.byte	0x04, 0x0a
        /*405e*/ 	.short	(.L_1251 - .L_1250)
	.align		4
.L_1250:
        /*4060*/ 	.word	index@(.nv.constant0._ZN18transformer_engine49scaled_aligned_causal_masked_softmax_warp_forwardI6__halfS1_fLi14EEEvPT0_PKT_T1_iii)
        /*4064*/ 	.short	0x0210
        /*4066*/ 	.short	0x0020


	//----- nvinfo : EIATTR_SW_WAR
	.align		4
.L_1251:
        /*4068*/ 	.byte	0x04, 0x36
        /*406a*/ 	.short	(.L_1253 - .L_1252)
.L_1252:
        /*406c*/ 	.word	0x00000008
.L_1253:


//--------------------- .nv.info._ZN18transformer_engine49scaled_aligned_causal_masked_softmax_warp_forwardI6__halfS1_fLi13EEEvPT0_PKT_T1_iii --------------------------
	.section	.nv.info._ZN18transformer_engine49scaled_aligned_causal_masked_softmax_warp_forwardI6__halfS1_fLi13EEEvPT0_PKT_T1_iii,"",@"SHT_CUDA_INFO"
	.sectionflags	@""
	.align	4


	//----- nvinfo : EIATTR_CUDA_API_VERSION
	.align		4
        /*0000*/ 	.byte	0x04, 0x37
        /*0002*/ 	.short	(.L_1255 - .L_1254)
.L_1254:
        /*0004*/ 	.word	0x00000082


	//----- nvinfo : EIATTR_KPARAM_INFO
	.align		4
.L_1255:
        /*0008*/ 	.byte	0x04, 0x17
        /*000a*/ 	.short	(.L_1257 - .L_1256)
.L_1256:
        /*000c*/ 	.word	0x00000000
        /*0010*/ 	.short	0x0005
        /*0012*/ 	.short	0x001c
        /*0014*/ 	.byte	0x00, 0xf0, 0x11, 0x00


	//----- nvinfo : EIATTR_KPARAM_INFO
	.align		4
.L_1257:
        /*0018*/ 	.byte	0x04, 0x17
        /*001a*/ 	.short	(.L_1259 - .L_1258)
.L_1258:
        /*001c*/ 	.word	0x00000000
        /*0020*/ 	.short	0x0004
        /*0022*/ 	.short	0x0018
        /*0024*/ 	.byte	0x00, 0xf0, 0x11, 0x00


	//----- nvinfo : EIATTR_KPARAM_INFO
	.align		4
.L_1259:
        /*0028*/ 	.byte	0x04, 0x17
        /*002a*/ 	.short	(.L_1261 - .L_1260)
.L_1260:
        /*002c*/ 	.word	0x00000000
        /*0030*/ 	.short	0x0003
        /*0032*/ 	.short	0x0014
        /*0034*/ 	.byte	0x00, 0xf0, 0x11, 0x00


	//----- nvinfo : EIATTR_KPARAM_INFO
	.align		4
.L_1261:
        /*0038*/ 	.byte	0x04, 0x17
        /*003a*/ 	.short	(.L_1263 - .L_1262)
.L_1262:
        /*003c*/ 	.word	0x00000000
        /*0040*/ 	.short	0x0002
        /*0042*/ 	.short	0x0010
        /*0044*/ 	.byte	0x00, 0xf0, 0x11, 0x00


	//----- nvinfo : EIATTR_KPARAM_INFO
	.align		4
.L_1263:
        /*0048*/ 	.byte	0x04, 0x17
        /*004a*/ 	.short	(.L_1265 - .L_1264)
.L_1264:
        /*004c*/ 	.word	0x00000000
        /*0050*/ 	.short	0x0001
        /*0052*/ 	.short	0x0008
        /*0054*/ 	.byte	0x00, 0xf0, 0x21, 0x00


	//----- nvinfo : EIATTR_KPARAM_INFO
	.align		4
.L_1265:
        /*0058*/ 	.byte	0x04, 0x17
        /*005a*/ 	.short	(.L_1267 - .L_1266)
.L_1266:
        /*005c*/ 	.word	0x00000000
        /*0060*/ 	.short	0x0000
        /*0062*/ 	.short	0x0000
        /*0064*/ 	.byte	0x00, 0xf0, 0x21, 0x00


	//----- nvinfo : EIATTR_SPARSE_MMA_MASK
	.align		4
.L_1267:
        /*0068*/ 	.byte	0x03, 0x50
        /*006a*/ 	.short	0x0000


	//----- nvinfo : EIATTR_MAXREG_COUNT
	.align		4
        /*006c*/ 	.byte	0x03, 0x1b
        /*006e*/ 	.short	0x00ff


	//----- nvinfo : EIATTR_ANNOTATIONS
	.align		4
        /*0070*/ 	.byte	0x04, 0x55
        /*0072*/ 	.short	(.L_1269 - .L_1268)


	//   ....[0]....
.L_1268:
        /* <DEDUP_REMOVED lines=183> */


	//----- nvinfo : EIATTR_MERCURY_ISA_VERSION
	.align		4
.L_1269:
        /*0bcc*/ 	.byte	0x03, 0x5f
        /*0bce*/ 	.short	0x0101


	//----- nvinfo : EIATTR_COOP_GROUP_MASK_REGIDS
	.align		4
        /*0bd0*/ 	.byte	0x04, 0x29
        /*0bd2*/ 	.short	(.L_1271 - .L_1270)


	//   ....[0]....
.L_1270:
        /*0bd4*/ 	.word	0xffffffff


	//   ....[1]....
        /*0bd8*/ 	.word	0xffffffff


	//   ....[2]....
        /*0bdc*/ 	.word	0xffffffff


	//   ....[3]....
        /*0be0*/ 	.word	0xffffffff


	//   ....[4]....
        /*0be4*/ 	.word	0xffffffff


	//   ....[5]....
        /*0be8*/ 	.word	0xffffffff


	//   ....[6]....
        /*0bec*/ 	.word	0xffffffff


	//   ....[7]....
        /*0bf0*/ 	.word	0xffffffff


	//   ....[8]....
        /*0bf4*/ 	.word	0xffffffff


	//   ....[9]....
        /*0bf8*/ 	.word	0xffffffff


	//----- nvinfo : EIATTR_COOP_GROUP_INSTR_OFFSETS
	.align		4
.L_1271:
        /*0bfc*/ 	.byte	0x04, 0x28
        /*0bfe*/ 	.short	(.L_1273 - .L_1272)


	//   ....[0]....
.L_1272:
        /*0c00*/ 	.word	0x0000a030


	//   ....[1]....
        /*0c04*/ 	.word	0x0000a060


	//   ....[2]....
        /*0c08*/ 	.word	0x0000a090


	//   ....[3]....
        /*0c0c*/ 	.word	0x0000a0c0


	//   ....[4]....
        /*0c10*/ 	.word	0x0000a0f0


	//   ....[5]....
        /*0c14*/ 	.word	0x00015350


	//   ....[6]....
        /*0c18*/ 	.word	0x00015370


	//   ....[7]....
        /*0c1c*/ 	.word	0x00015390


	//   ....[8]....
        /*0c20*/ 	.word	0x000153b0


	//   ....[9]....
        /*0c24*/ 	.word	0x000153e0


	//----- nvinfo : EIATTR_EXIT_INSTR_OFFSETS
	.align		4
.L_1273:
        /*0c28*/ 	.byte	0x04, 0x1c
        /*0c2a*/ 	.short	(.L_1275 - .L_1274)


	//   ....[0]....
.L_1274:
        /*0c2c*/ 	.word	0x00015410


	//   ....[1]....
        /*0c30*/ 	.word	0x00015aa0


	//   ....[2]....
        /*0c34*/ 	.word	0x000160d0


	//   ....[3]....
        /*0c38*/ 	.word	0x00016700


	//   ....[4]....
        /*0c3c*/ 	.word	0x00016d00


	//   ....[5]....
        /*0c40*/ 	.word	0x00017300


	//   ....[6]....
        /*0c44*/ 	.word	0x00017900


	//   ....[7]....
        /*0c48*/ 	.word	0x00017f00


	//   ....[8]....
        /*0c4c*/ 	.word	0x00018500


	//   ....[9]....
        /*0c50*/ 	.word	0x00018b10


	//   ....[10]....
        /*0c54*/ 	.word	0x00019120


	//   ....[11]....
        /*0c58*/ 	.word	0x00019730


	//   ....[12]....
        /*0c5c*/ 	.word	0x00019d30


	//   ....[13]....
        /*0c60*/ 	.word	0x0001a340


	//   ....[14]....
        /*0c64*/ 	.word	0x0001a940


	//   ....[15]....
        /*0c68*/ 	.word	0x0001af50


	//   ....[16]....
        /*0c6c*/ 	.word	0x0001b550


	//   ....[17]....
        /*0c70*/ 	.word	0x0001bb50


	//   ....[18]....
        /*0c74*/ 	.word	0x0001c160


	//   ....[19]....
        /*0c78*/ 	.word	0x0001c760


	//   ....[20]....
        /*0c7c*/ 	.word	0x0001cd60


	//   ....[21]....
        /*0c80*/ 	.word	0x0001d360


	//   ....[22]....
        /*0c84*/ 	.word	0x0001d960


	//   ....[23]....
        /*0c88*/ 	.word	0x0001df60


	//   ....[24]....
        /*0c8c*/ 	.word	0x0001e560


	//   ....[25]....
        /*0c90*/ 	.word	0x0001eb60


	//   ....[26]....
        /*0c94*/ 	.word	0x0001f160


	//   ....[27]....
        /*0c98*/ 	.word	0x0001f760


	//   ....[28]....
        /*0c9c*/ 	.word	0x0001fd60


	//   ....[29]....
        /*0ca0*/ 	.word	0x00020360


	//   ....[30]....
        /*0ca4*/ 	.word	0x00020960


	//   ....[31]....
        /*0ca8*/ 	.word	0x00020f60


	//   ....[32]....
        /*0cac*/ 	.word	0x00021560


	//   ....[33]....
        /*0cb0*/ 	.word	0x00021b60


	//   ....[34]....
        /*0cb4*/ 	.word	0x00022190


	//   ....[35]....
        /*0cb8*/ 	.word	0x00022790


	//   ....[36]....
        /*0cbc*/ 	.word	0x00022d90


	//   ....[37]....
        /*0cc0*/ 	.word	0x00023390


	//   ....[38]....
        /*0cc4*/ 	.word	0x00023990


	//   ....[39]....
        /*0cc8*/ 	.word	0x00023f90


	//   ....[40]....
        /*0ccc*/ 	.word	0x00024590


	//   ....[41]....
        /*0cd0*/ 	.word	0x00024b90


	//   ....[42]....
        /*0cd4*/ 	.word	0x00025190


	//   ....[43]....
        /*0cd8*/ 	.word	0x00025790


	//   ....[44]....
        /*0cdc*/ 	.word	0x00025d90


	//   ....[45]....
        /*0ce0*/ 	.word	0x00026390


	//   ....[46]....
        /*0ce4*/ 	.word	0x00026990


	//   ....[47]....
        /*0ce8*/ 	.word	0x00026f90


	//   ....[48]....
        /*0cec*/ 	.word	0x00027590


	//   ....[49]....
        /*0cf0*/ 	.word	0x00027b90


	//   ....[50]....
        /*0cf4*/ 	.word	0x00028190


	//   ....[51]....
        /*0cf8*/ 	.word	0x00028790


	//   ....[52]....
        /*0cfc*/ 	.word	0x00028d90


	//   ....[53]....
        /*0d00*/ 	.word	0x00029390


	//   ....[54]....
        /*0d04*/ 	.word	0x00029990


	//   ....[55]....
        /*0d08*/ 	.word	0x00029f90


	//   ....[56]....
        /*0d0c*/ 	.word	0x0002a590


	//   ....[57]....
        /*0d10*/ 	.word	0x0002ab90


	//   ....[58]....
        /*0d14*/ 	.word	0x0002b190


	//   ....[59]....
        /*0d18*/ 	.word	0x0002b790


	//   ....[60]....
        /*0d1c*/ 	.word	0x0002bd90


	//   ....[61]....
        /*0d20*/ 	.word	0x0002c390


	//   ....[62]....
        /*0d24*/ 	.word	0x0002c990


	//   ....[63]....
        /*0d28*/ 	.word	0x0002cf90


	//   ....[64]....
        /*0d2c*/ 	.word	0x0002d560


	//   ....[65]....
        /*0d30*/ 	.word	0x0002d590


	//   ....[66]....
        /*0d34*/ 	.word	0x0002d5b0


	//----- nvinfo : EIATTR_CRS_STACK_SIZE
	.align		4
.L_1275:
        /*0d38*/ 	.byte	0x04, 0x1e
        /*0d3a*/ 	.short	(.L_1277 - .L_1276)
.L_1276:
        /*0d3c*/ 	.word	0x00000000


	//----- nvinfo : EIATTR_CBANK_PARAM_SIZE
	.align		4
.L_1277:
        /*0d40*/ 	.byte	0x03, 0x19
        /*0d42*/ 	.short	0x0020


	//----- nvinfo : EIATTR_PARAM_CBANK
	.align		4
        /*0d44*/ 	.byte	0x04, 0x0a
        /*0d46*/ 	.short	(.L_1279 - .L_1278)
	.align		4
.L_1278:
        /*0d48*/ 	.word	index@(.nv.constant0._ZN18transformer_engine49scaled_aligned_causal_masked_softmax_warp_forwardI6__halfS1_fLi13EEEvPT0_PKT_T1_iii)
        /*0d4c*/ 	.short	0x0210
        /*0d4e*/ 	.short	0x0020


	//----- nvinfo : EIATTR_SW_WAR
	.align		4
.L_1279:
        /*0d50*/ 	.byte	0x04, 0x36
        /*0d52*/ 	.short	(.L_1281 - .L_1280)
.L_1280:
        /*0d54*/ 	.word	0x00000008
.L_1281:


//--------------------- .nv.info._ZN18transformer_engine49scaled_aligned_causal_masked_softmax_warp_forwardI6__halfS1_fLi12EEEvPT0_PKT_T1_iii --------------------------
	.section	.nv.info._ZN18transformer_engine49scaled_aligned_causal_masked_softmax_warp_forwardI6__halfS1_fLi12EEEvPT0_PKT_T1_iii,"",@"SHT_CUDA_INFO"
	.sectionflags	@""
	.align	4


	//----- nvinfo : EIATTR_CUDA_API_VERSION
	.align		4
        /*0000*/ 	.byte	0x04, 0x37
        /*0002*/ 	.short	(.L_1283 - .L_1282)
.L_1282:
        /*0004*/ 	.word	0x00000082


	//----- nvinfo : EIATTR_KPARAM_INFO
	.align		4
.L_1283:
        /*0008*/ 	.byte	0x04, 0x17
        /*000a*/ 	.short	(.L_1285 - .L_1284)
.L_1284:
        /*000c*/ 	.word	0x00000000
        /*0010*/ 	.short	0x0005
        /*0012*/ 	.short	0x001c
        /*0014*/ 	.byte	0x00, 0xf0, 0x11, 0x00


	//----- nvinfo : EIATTR_KPARAM_INFO
	.align		4
.L_1285:
        /*0018*/ 	.byte	0x04, 0x17
        /*001a*/ 	.short	(.L_1287 - .L_1286)
.L_1286:
        /*001c*/ 	.word	0x00000000
        /*0020*/ 	.short	0x0004
        /*0022*/ 	.short	0x0018
        /*0024*/ 	.byte	0x00, 0xf0, 0x11, 0x00


	//----- nvinfo : EIATTR_KPARAM_INFO
	.align		4
.L_1287:
        /*0028*/ 	.byte	0x04, 0x17
        /*002a*/ 	.short	(.L_1289 - .L_1288)
.L_1288:
        /*002c*/ 	.word	0x00000000
        /*0030*/ 	.short	0x0003
        /*0032*/ 	.short	0x0014
        /*0034*/ 	.byte	0x00, 0xf0, 0x11, 0x00


	//----- nvinfo : EIATTR_KPARAM_INFO
	.align		4
.L_1289:
        /*0038*/ 	.byte	0x04, 0x17
        /*003a*/ 	.short	(.L_1291 - .L_1290)
.L_1290:
        /*003c*/ 	.word	0x00000000
        /*0040*/ 	.short	0x0002
        /*0042*/ 	.short	0x0010
        /*0044*/ 	.byte	0x00, 0xf0, 0x11, 0x00


	//----- nvinfo : EIATTR_KPARAM_INFO
	.align		4
.L_1291:
        /*0048*/ 	.byte	0x04, 0x17
        /*004a*/ 	.short	(.L_1293 - .L_1292)
.L_1292:
        /*004c*/ 	.word	0x00000000
        /*0050*/ 	.short	0x0001
        /*0052*/ 	.short	0x0008
        /*0054*/ 	.byte	0x00, 0xf0, 0x21, 0x00


	//----- nvinfo : EIATTR_KPARAM_INFO
	.align		4
.L_1293:
        /*0058*/ 	.byte	0x04, 0x17
        /*005a*/ 	.short	(.L_1295 - .L_1294)
.L_1294:
        /*005c*/ 	.word	0x00000000
        /*0060*/ 	.short	0x0000
        /*0062*/ 	.short	0x0000
        /*0064*/ 	.byte	0x00, 0xf0, 0x21, 0x00


	//----- nvinfo : EIATTR_SPARSE_MMA_MASK
	.align		4
.L_1295:
        /*0068*/ 	.byte	0x03, 0x50
        /*006a*/ 	.short	0x0000


	//----- nvinfo : EIATTR_MAXREG_COUNT
	.align		4
        /*006c*/ 	.byte	0x03, 0x1b
        /*006e*/ 	.short	0x00ff


	//----- nvinfo : EIATTR_MERCURY_ISA_VERSION
	.align		4
        /*0070*/ 	.byte	0x03, 0x5f
        /*0072*/ 	.short	0x0101


	//----- nvinfo : EIATTR_COOP_GROUP_MASK_REGIDS
	.align		4
        /*0074*/ 	.byte	0x04, 0x29
        /*0076*/ 	.short	(.L_1297 - .L_1296)


	//   ....[0]....
.L_1296:
        /*0078*/ 	.word	0xffffffff


	//   ....[1]....
        /*007c*/ 	.word	0xffffffff


	//   ....[2]....
        /*0080*/ 	.word	0xffffffff


	//   ....[3]....
        /*0084*/ 	.word	0xffffffff


	//   ....[4]....
        /*0088*/ 	.word	0xffffffff


	//   ....[5]....
        /*008c*/ 	.word	0xffffffff


	//   ....[6]....
        /*0090*/ 	.word	0xffffffff


	//   ....[7]....
        /*0094*/ 	.word	0xffffffff


	//   ....[8]....
        /*0098*/ 	.word	0xffffffff


	//   ....[9]....
        /*009c*/ 	.word	0xffffffff


	//----- nvinfo : EIATTR_COOP_GROUP_INSTR_OFFSETS
	.align		4
.L_1297:
        /*00a0*/ 	.byte	0x04, 0x28
        /*00a2*/ 	.short	(.L_1299 - .L_1298)


	//   ....[0]....
.L_1298:
        /*00a4*/ 	.word	0x00005020


	//   ....[1]....
        /*00a8*/ 	.word	0x00005050


	//   ....[2]....
        /*00ac*/ 	.word	0x00005080


	//   ....[3]....
        /*00b0*/ 	.word	0x000050c0


	//   ....[4]....
        /*00b4*/ 	.word	0x00005100


	//   ....[5]....
        /*00b8*/ 	.word	0x0000a130


	//   ....[6]....
        /*00bc*/ 	.word	0x0000a150


	//   ....[7]....
        /*00c0*/ 	.word	0x0000a170


	//   ....[8]....
        /*00c4*/ 	.word	0x0000a190


	//   ....[9]....
        /*00c8*/ 	.word	0x0000a1b0


	//----- nvinfo : EIATTR_EXIT_INSTR_OFFSETS
	.align		4
.L_1299:
        /*00cc*/ 	.byte	0x04, 0x1c
        /*00ce*/ 	.short	(.L_1301 - .L_1300)


	//   ....[0]....
.L_1300:
        /*00d0*/ 	.word	0x0000a1c0


	//   ....[1]....
        /*00d4*/ 	.word	0x0000a790


	//   ....[2]....
        /*00d8*/ 	.word	0x0000ad90


	//   ....[3]....
        /*00dc*/ 	.word	0x0000b390


	//   ....[4]....
        /*00e0*/ 	.word	0x0000b990


	//   ....[5]....
        /*00e4*/ 	.word	0x0000bf90


	//   ....[6]....
        /*00e8*/ 	.word	0x0000c590


	//   ....[7]....
        /*00ec*/ 	.word	0x0000cb90


	//   ....[8]....
        /*00f0*/ 	.word	0x0000d190


	//   ....[9]....
        /*00f4*/ 	.word	0x0000d790


	//   ....[10]....
        /*00f8*/ 	.word	0x0000dd90


	//   ....[11]....
        /*00fc*/ 	.word	0x0000e390


	//   ....[12]....
        /*0100*/ 	.word	0x0000e990


	//   ....[13]....
        /*0104*/ 	.word	0x0000ef90


	//   ....[14]....
        /*0108*/ 	.word	0x0000f590


	//   ....[15]....
        /*010c*/ 	.word	0x0000fb90


	//   ....[16]....
        /*0110*/ 	.word	0x00010190


	//   ....[17]....
        /*0114*/ 	.word	0x00010790


	//   ....[18]....
        /*0118*/ 	.word	0x00010d90


	//   ....[19]....
        /*011c*/ 	.word	0x00011390


	//   ....[20]....
        /*0120*/ 	.word	0x00011990


	//   ....[21]....
        /*0124*/ 	.word	0x00011f90


	//   ....[22]....
        /*0128*/ 	.word	0x00012590


	//   ....[23]....
        /*012c*/ 	.word	0x00012b90


	//   ....[24]....
        /*0130*/ 	.word	0x00013190


	//   ....[25]....
        /*0134*/ 	.word	0x00013790


	//   ....[26]....
        /*0138*/ 	.word	0x00013d90


	//   ....[27]....
        /*013c*/ 	.word	0x00014390


	//   ....[28]....
        /*0140*/ 	.word	0x00014990


	//   ....[29]....
        /*0144*/ 	.word	0x00014f90


	//   ....[30]....
        /*0148*/ 	.word	0x00015590


	//   ....[31]....
        /*014c*/ 	.word	0x00015b90


	//   ....[32]....
        /*0150*/ 	.word	0x00016150


	//   ....[33]....
        /*0154*/ 	.word	0x00016180


	//   ....[34]....
        /*0158*/ 	.word	0x000161a0


	//----- nvinfo : EIATTR_CRS_STACK_SIZE
	.align		4
.L_1301:
        /*015c*/ 	.byte	0x04, 0x1e
        /*015e*/ 	.short	(.L_1303 - .L_1302)
.L_1302:
        /*0160*/ 	.word	0x00000000


	//----- nvinfo : EIATTR_CBANK_PARAM_SIZE
	.align		4
.L_1303:
        /*0164*/ 	.byte	0x03, 0x19
        /*0166*/ 	.short	0x0020


	//----- nvinfo : EIATTR_PARAM_CBANK
	.align		4
        /*0168*/ 	.byte	0x04, 0x0a
        /*016a*/ 	.short	(.L_1305 - .L_1304)
	.align		4
.L_1304:
        /*016c*/ 	.word	index@(.nv.constant0._ZN18transformer_engine49scaled_aligned_causal_masked_softmax_warp_forwardI6__halfS1_fLi12EEEvPT0_PKT_T1_iii)
        /*0170*/ 	.short	0x0210
        /*0172*/ 	.short	0x0020


	//----- nvinfo : EIATTR_SW_WAR
	.align		4
.L_1305:
        /*0174*/ 	.byte	0x04, 0x36
        /*0176*/ 	.short	(.L_1307 - .L_1306)
.L_1306:
        /*0178*/ 	.word	0x00000008
.L_1307:


//--------------------- .nv.info._ZN18transformer_engine49scaled_aligned_causal_masked_softmax_warp_forwardI6__halfS1_fLi11EEEvPT0_PKT_T1_iii --------------------------
	.section	.nv.info._ZN18transformer_engine49scaled_aligned_causal_masked_softmax_warp_forwardI6__halfS1_fLi11EEEvPT0_PKT_T1_iii,"",@"SHT_CUDA_INFO"
	.sectionflags	@""
	.align	4


	//----- nvinfo : EIATTR_CUDA_API_VERSION
	.align		4
        /*0000*/ 	.byte	0x04, 0x37
        /*0002*/ 	.short	(.L_1309 - .L_1308)
.L_1308:
        /*0004*/ 	.word	0x00000082


	//----- nvinfo : EIATTR_KPARAM_INFO
	.align		4
.L_1309:
        /*0008*/ 	.byte	0x04, 0x17
        /*000a*/ 	.short	(.L_1311 - .L_1310)
.L_1310:
        /*000c*/ 	.word	0x00000000
        /*0010*/ 	.short	0x0005
        /*0012*/ 	.short	0x001c
        /*0014*/ 	.byte	0x00, 0xf0, 0x11, 0x00


	//----- nvinfo : EIATTR_KPARAM_INFO
	.align		4
.L_1311:
        /*0018*/ 	.byte	0x04, 0x17
        /*001a*/ 	.short	(.L_1313 - .L_1312)
.L_1312:
        /*001c*/ 	.word	0x00000000
        /*0020*/ 	.short	0x0004
        /*0022*/ 	.short	0x0018
        /*0024*/ 	.byte	0x00, 0xf0, 0x11, 0x00


	//----- nvinfo : EIATTR_KPARAM_INFO
	.align		4
.L_1313:
        /*0028*/ 	.byte	0x04, 0x17
        /*002a*/ 	.short	(.L_1315 - .L_1314)
.L_1314:
        /*002c*/ 	.word	0x00000000
        /*0030*/ 	.short	0x0003
        /*0032*/ 	.short	0x0014
        /*0034*/ 	.byte	0x00, 0xf0, 0x11, 0x00


	//----- nvinfo : EIATTR_KPARAM_INFO
	.align		4
.L_1315:
        /*0038*/ 	.byte	0x04, 0x17
        /*003a*/ 	.short	(.L_1317 - .L_1316)
.L_1316:
        /*003c*/ 	.word	0x00000000
        /*0040*/ 	.short	0x0002
        /*0042*/ 	.short	0x0010
        /*0044*/ 	.byte	0x00, 0xf0, 0x11, 0x00


	//----- nvinfo : EIATTR_KPARAM_INFO
	.align		4
.L_1317:
        /*0048*/ 	.byte	0x04, 0x17
        /*004a*/ 	.short	(.L_1319 - .L_1318)
.L_1318:
        /*004c*/ 	.word	0x00000000
        /*0050*/ 	.short	0x0001
        /*0052*/ 	.short	0x0008
        /*0054*/ 	.byte	0x00, 0xf0, 0x21, 0x00


	//----- nvinfo : EIATTR_KPARAM_INFO
	.align		4
.L_1319:
        /*0058*/ 	.byte	0x04, 0x17
        /*005a*/ 	.short	(.L_1321 - .L_1320)
.L_1320:
        /*005c*/ 	.word	0x00000000
        /*0060*/ 	.short	0x0000
        /*0062*/ 	.short	0x0000
        /*0064*/ 	.byte	0x00, 0xf0, 0x21, 0x00


	//----- nvinfo : EIATTR_SPARSE_MMA_MASK
	.align		4
.L_1321:
        /*0068*/ 	.byte	0x03, 0x50
        /*006a*/ 	.short	0x0000


	//----- nvinfo : EIATTR_MAXREG_COUNT
	.align		4
        /*006c*/ 	.byte	0x03, 0x1b
        /*006e*/ 	.short	0x00ff


	//----- nvinfo : EIATTR_MERCURY_ISA_VERSION
	.align		4
        /*0070*/ 	.byte	0x03, 0x5f
        /*0072*/ 	.short	0x0101


	//----- nvinfo : EIATTR_COOP_GROUP_MASK_REGIDS
	.align		4
        /*0074*/ 	.byte	0x04, 0x29
        /*0076*/ 	.short	(.L_1323 - .L_1322)


	//   ....[0]....
.L_1322:
        /*0078*/ 	.word	0xffffffff


	//   ....[1]....
        /*007c*/ 	.word	0xffffffff


	//   ....[2]....
        /*0080*/ 	.word	0xffffffff


	//   ....[3]....
        /*0084*/ 	.word	0xffffffff


	//   ....[4]....
        /*0088*/ 	.word	0xffffffff


	//   ....[5]....
        /*008c*/ 	.word	0xffffffff


	//   ....[6]....
        /*0090*/ 	.word	0xffffffff


	//   ....[7]....
        /*0094*/ 	.word	0xffffffff


	//   ....[8]....
        /*0098*/ 	.word	0xffffffff


	//   ....[9]....
        /*009c*/ 	.word	0xffffffff


	//----- nvinfo : EIATTR_COOP_GROUP_INSTR_OFFSETS
	.align		4
.L_1323:
        /*00a0*/ 	.byte	0x04, 0x28
        /*00a2*/ 	.short	(.L_1325 - .L_1324)


	//   ....[0]....
.L_1324:
        /*00a4*/ 	.word	0x00002930


	//   ....[1]....
        /*00a8*/ 	.word	0x00002960


	//   ....[2]....
        /*00ac*/ 	.word	0x000029a0


	//   ....[3]....
        /*00b0*/ 	.word	0x000029d0


	//   ....[4]....
        /*00b4*/ 	.word	0x00002a10


	//   ....[5]....
        /*00b8*/ 	.word	0x00005240


	//   ....[6]....
        /*00bc*/ 	.word	0x00005260


	//   ....[7]....
        /*00c0*/ 	.word	0x00005280


	//   ....[8]....
        /*00c4*/ 	.word	0x000052a0


	//   ....[9]....
        /*00c8*/ 	.word	0x000052c0


	//----- nvinfo : EIATTR_EXIT_INSTR_OFFSETS
	.align		4
.L_1325:
        /*00cc*/ 	.byte	0x04, 0x1c
        /*00ce*/ 	.short	(.L_1327 - .L_1326)


	//   ....[0]....
.L_1326:
        /*00d0*/ 	.word	0x000052d0


	//   ....[1]....
        /*00d4*/ 	.word	0x000058a0


	//   ....[2]....
        /*00d8*/ 	.word	0x00005ea0


	//   ....[3]....
        /*00dc*/ 	.word	0x000064a0


	//   ....[4]....
        /*00e0*/ 	.word	0x00006aa0


	//   ....[5]....
        /*00e4*/ 	.word	0x000070a0


	//   ....[6]....
        /*00e8*/ 	.word	0x000076a0


	//   ....[7]....
        /*00ec*/ 	.word	0x00007ca0


	//   ....[8]....
        /*00f0*/ 	.word	0x000082a0


	//   ....[9]....
        /*00f4*/ 	.word	0x000088a0


	//   ....[10]....
        /*00f8*/ 	.word	0x00008ea0


	//   ....[11]....
        /*00fc*/ 	.word	0x000094a0


	//   ....[12]....
        /*0100*/ 	.word	0x00009aa0


	//   ....[13]....
        /*0104*/ 	.word	0x0000a0a0


	//   ....[14]....
        /*0108*/ 	.word	0x0000a6a0


	//   ....[15]....
        /*010c*/ 	.word	0x0000aca0


	//   ....[16]....
        /*0110*/ 	.word	0x0000b260


	//   ....[17]....
        /*0114*/ 	.word	0x0000b290


	//   ....[18]....
        /*0118*/ 	.word	0x0000b2b0


	//----- nvinfo : EIATTR_CRS_STACK_SIZE
	.align		4
.L_1327:
        /*011c*/ 	.byte	0x04, 0x1e
        /*011e*/ 	.short	(.L_1329 - .L_1328)
.L_1328:
        /*0120*/ 	.word	0x00000000


	//----- nvinfo : EIATTR_CBANK_PARAM_SIZE
	.align		4
.L_1329:
        /*0124*/ 	.byte	0x03, 0x19
        /*0126*/ 	.short	0x0020


	//----- nvinfo : EIATTR_PARAM_CBANK
	.align		4
        /*0128*/ 	.byte	0x04, 0x0a
        /*012a*/ 	.short	(.L_1331 - .L_1330)
	.align		4
.L_1330:
        /*012c*/ 	.word	index@(.nv.constant0._ZN18transformer_engine49scaled_aligned_causal_masked_softmax_warp_forwardI6__halfS1_fLi11EEEvPT0_PKT_T1_iii)
        /*0130*/ 	.short	0x0210
        /*0132*/ 	.short	0x0020


	//----- nvinfo : EIATTR_SW_WAR
	.align		4
.L_1331:
        /*0134*/ 	.byte	0x04, 0x36
        /*0136*/ 	.short	(.L_1333 - .L_1332)
.L_1332:
        /*0138*/ 	.word	0x00000008
.L_1333:


//--------------------- .nv.info._ZN18transformer_engine49scaled_aligned_causal_masked_softmax_warp_forwardI6__halfS1_fLi10EEEvPT0_PKT_T1_iii --------------------------
	.section	.nv.info._ZN18transformer_engine49scaled_aligned_causal_masked_softmax_warp_forwardI6__halfS1_fLi10EEEvPT0_PKT_T1_iii,"",@"SHT_CUDA_INFO"
	.sectionflags	@""
	.align	4


	//----- nvinfo : EIATTR_CUDA_API_VERSION
	.align		4
        /*0000*/ 	.byte	0x04, 0x37
        /*0002*/ 	.short	(.L_1335 - .L_1334)
.L_1334:
        /*0004*/ 	.word	0x00000082


	//----- nvinfo : EIATTR_KPARAM_INFO
	.align		4
.L_1335:
        /*0008*/ 	.byte	0x04, 0x17
        /*000a*/ 	.short	(.L_1337 - .L_1336)
.L_1336:
        /*000c*/ 	.word	0x00000000
        /*0010*/ 	.short	0x0005
        /*0012*/ 	.short	0x001c
        /*0014*/ 	.byte	0x00, 0xf0, 0x11, 0x00


	//----- nvinfo : EIATTR_KPARAM_INFO
	.align		4
.L_1337:
        /*0018*/ 	.byte	0x04, 0x17
        /*001a*/ 	.short	(.L_1339 - .L_1338)
.L_1338:
        /*001c*/ 	.word	0x00000000
        /*0020*/ 	.short	0x0004
        /*0022*/ 	.short	0x0018
        /*0024*/ 	.byte	0x00, 0xf0, 0x11, 0x00


	//----- nvinfo : EIATTR_KPARAM_INFO
	.align		4
.L_1339:
        /*0028*/ 	.byte	0x04, 0x17
        /*002a*/ 	.short	(.L_1341 - .L_1340)
.L_1340:
        /*002c*/ 	.word	0x00000000
        /*0030*/ 	.short	0x0003
        /*0032*/ 	.short	0x0014
        /*0034*/ 	.byte	0x00, 0xf0, 0x11, 0x00


	//----- nvinfo : EIATTR_KPARAM_INFO
	.align		4
.L_1341:
        /*0038*/ 	.byte	0x04, 0x17
        /*003a*/ 	.short	(.L_1343 - .L_1342)
.L_1342:
        /*003c*/ 	.word	0x00000000
        /*0040*/ 	.short	0x0002
        /*0042*/ 	.short	0x0010
        /*0044*/ 	.byte	0x00, 0xf0, 0x11, 0x00


	//----- nvinfo : EIATTR_KPARAM_INFO
	.align		4
.L_1343:
        /*0048*/ 	.byte	0x04, 0x17
        /*004a*/ 	.short	(.L_1345 - .L_1344)
.L_1344:
        /*004c*/ 	.word	0x00000000
        /*0050*/ 	.short	0x0001
        /*0052*/ 	.short	0x0008
        /*0054*/ 	.byte	0x00, 0xf0, 0x21, 0x00


	//----- nvinfo : EIATTR_KPARAM_INFO
	.align		4
.L_1345:
        /*0058*/ 	.byte	0x04, 0x17
        /*005a*/ 	.short	(.L_1347 - .L_1346)
.L_1346:
        /*005c*/ 	.word	0x00000000
        /*0060*/ 	.short	0x0000
        /*0062*/ 	.short	0x0000
        /*0064*/ 	.byte	0x00, 0xf0, 0x21, 0x00


	//----- nvinfo : EIATTR_SPARSE_MMA_MASK
	.align		4
.L_1347:
        /*0068*/ 	.byte	0x03, 0x50
        /*006a*/ 	.short	0x0000


	//----- nvinfo : EIATTR_MAXREG_COUNT
	.align		4
        /*006c*/ 	.byte	0x03, 0x1b
        /*006e*/ 	.short	0x00ff


	//----- nvinfo : EIATTR_MERCURY_ISA_VERSION
	.align		4
        /*0070*/ 	.byte	0x03, 0x5f
        /*0072*/ 	.short	0x0101


	//----- nvinfo : EIATTR_COOP_GROUP_MASK_REGIDS
	.align		4
        /*0074*/ 	.byte	0x04, 0x29
        /*0076*/ 	.short	(.L_1349 - .L_1348)


	//   ....[0]....
.L_1348:
        /*0078*/ 	.word	0xffffffff


	//   ....[1]....
        /*007c*/ 	.word	0xffffffff


	//   ....[2]....
        /*0080*/ 	.word	0xffffffff


	//   ....[3]....
        /*0084*/ 	.word	0xffffffff


	//   ....[4]....
        /*0088*/ 	.word	0xffffffff


	//   ....[5]....
        /*008c*/ 	.word	0xffffffff


	//   ....[6]....
        /*0090*/ 	.word	0xffffffff


	//   ....[7]....
        /*0094*/ 	.word	0xffffffff


	//   ....[8]....
        /*0098*/ 	.word	0xffffffff


	//   ....[9]....
        /*009c*/ 	.word	0xffffffff


	//----- nvinfo : EIATTR_COOP_GROUP_INSTR_OFFSETS
	.align		4
.L_1349:
        /*00a0*/ 	.byte	0x04, 0x28
        /*00a2*/ 	.short	(.L_1351 - .L_1350)


	//   ....[0]....
.L_1350:
        /*00a4*/ 	.word	0x000015d0


	//   ....[1]....
        /*00a8*/ 	.word	0x00001610


	//   ....[2]....
        /*00ac*/ 	.word	0x00001640


	//   ....[3]....
        /*00b0*/ 	.word	0x00001670


	//   ....[4]....
        /*00b4*/ 	.word	0x000016b0


	//   ....[5]....
        /*00b8*/ 	.word	0x00002ae0


	//   ....[6]....
        /*00bc*/ 	.word	0x00002b00


	//   ....[7]....
        /*00c0*/ 	.word	0x00002b20


	//   ....[8]....
        /*00c4*/ 	.word	0x00002b40


	//   ....[9]....
        /*00c8*/ 	.word	0x00002b60


	//----- nvinfo : EIATTR_EXIT_INSTR_OFFSETS
	.align		4
.L_1351:
        /*00cc*/ 	.byte	0x04, 0x1c
        /*00ce*/ 	.short	(.L_1353 - .L_1352)


	//   ....[0]....
.L_1352:
        /*00d0*/ 	.word	0x00002b70


	//   ....[1]....
        /*00d4*/ 	.word	0x00003130


	//   ....[2]....
        /*00d8*/ 	.word	0x00003730


	//   ....[3]....
        /*00dc*/ 	.word	0x00003d30


	//   ....[4]....
        /*00e0*/ 	.word	0x00004330


	//   ....[5]....
        /*00e4*/ 	.word	0x00004930


	//   ....[6]....
        /*00e8*/ 	.word	0x00004f30


	//   ....[7]....
        /*00ec*/ 	.word	0x00005530


	//   ....[8]....
        /*00f0*/ 	.word	0x00005af0


	//   ....[9]....
        /*00f4*/ 	.word	0x00005b20


	//   ....[10]....
        /*00f8*/ 	.word	0x00005b40


	//----- nvinfo : EIATTR_CRS_STACK_SIZE
	.align		4
.L_1353:
        /*00fc*/ 	.byte	0x04, 0x1e
        /*00fe*/ 	.short	(.L_1355 - .L_1354)
.L_1354:
        /*0100*/ 	.word	0x00000000


	//----- nvinfo : EIATTR_CBANK_PARAM_SIZE
	.align		4
.L_1355:
        /*0104*/ 	.byte	0x03, 0x19
        /*0106*/ 	.short	0x0020


	//----- nvinfo : EIATTR_PARAM_CBANK
	.align		4
        /*0108*/ 	.byte	0x04, 0x0a
        /*010a*/ 	.short	(.L_1357 - .L_1356)
	.align		4
.L_1356:
        /*010c*/ 	.word	index@(.nv.constant0._ZN18transformer_engine49scaled_aligned_causal_masked_softmax_warp_forwardI6__halfS1_fLi10EEEvPT0_PKT_T1_iii)
        /*0110*/ 	.short	0x0210
        /*0112*/ 	.short	0x0020


	//----- nvinfo : EIATTR_SW_WAR
	.align		4
.L_1357:
        /*0114*/ 	.byte	0x04, 0x36
        /*0116*/ 	.short	(.L_1359 - .L_1358)
.L_1358:
        /*0118*/ 	.word	0x00000008
.L_1359:


//--------------------- .nv.info._ZN18transformer_engine49scaled_aligned_causal_masked_softmax_warp_forwardI6__halfS1_fLi9EEEvPT0_PKT_T1_iii --------------------------
	.section	.nv.info._ZN18transformer_engine49scaled_aligned_causal_masked_softmax_warp_forwardI6__halfS1_fLi9EEEvPT0_PKT_T1_iii,"",@"SHT_CUDA_INFO"
	.sectionflags	@""
	.align	4


	//----- nvinfo : EIATTR_CUDA_API_VERSION
	.align		4
        /*0000*/ 	.byte	0x04, 0x37
        /*0002*/ 	.short	(.L_1361 - .L_1360)
.L_1360:
        /*0004*/ 	.word	0x00000082


	//----- nvinfo : EIATTR_KPARAM_INFO
	.align		4
.L_1361:
        /*0008*/ 	.byte	0x04, 0x17
        /*000a*/ 	.short	(.L_1363 - .L_1362)
.L_1362:
        /*000c*/ 	.word	0x00000000
        /*0010*/ 	.short	0x0005
        /*0012*/ 	.short	0x001c
        /*0014*/ 	.byte	0x00, 0xf0, 0x11, 0x00


	//----- nvinfo : EIATTR_KPARAM_INFO
	.align		4
.L_1363:
        /*0018*/ 	.byte	0x04, 0x17
        /*001a*/ 	.short	(.L_1365 - .L_1364)
.L_1364:
        /*001c*/ 	.word	0x00000000
        /*0020*/ 	.short	0x0004
        /*0022*/ 	.short	0x0018
        /*0024*/ 	.byte	0x00, 0xf0, 0x11, 0x00


	//----- nvinfo : EIATTR_KPARAM_INFO
	.align		4
.L_1365:
        /*0028*/ 	.byte	0x04, 0x17
        /*002a*/ 	.short	(.L_1367 - .L_1366)
.L_1366:
        /*002c*/ 	.word	0x00000000
        /*0030*/ 	.short	0x0003
        /*0032*/ 	.short	0x0014
        /*0034*/ 	.byte	0x00, 0xf0, 0x11, 0x00


	//----- nvinfo : EIATTR_KPARAM_INFO
	.align		4
.L_1367:
        /*0038*/ 	.byte	0x04, 0x17
        /*003a*/ 	.short	(.L_1369 - .L_1368)
.L_1368:
        /*003c*/ 	.word	0x00000000
        /*0040*/ 	.short	0x0002
        /*0042*/ 	.short	0x0010
        /*0044*/ 	.byte	0x00, 0xf0, 0x11, 0x00


	//----- nvinfo : EIATTR_KPARAM_INFO
	.align		4
.L_1369:
        /*0048*/ 	.byte	0x04, 0x17
        /*004a*/ 	.short	(.L_1371 - .L_1370)
.L_1370:
        /*004c*/ 	.word	0x00000000
        /*0050*/ 	.short	0x0001
        /*0052*/ 	.short	0x0008
        /*0054*/ 	.byte	0x00, 0xf0, 0x21, 0x00


	//----- nvinfo : EIATTR_KPARAM_INFO
	.align		4
.L_1371:
        /*0058*/ 	.byte	0x04, 0x17
        /*005a*/ 	.short	(.L_1373 - .L_1372)
.L_1372:
        /*005c*/ 	.word	0x00000000
        /*0060*/ 	.short	0x0000
        /*0062*/ 	.short	0x0000
        /*0064*/ 	.byte	0x00, 0xf0, 0x21, 0x00


	//----- nvinfo : EIATTR_SPARSE_MMA_MASK
	.align		4
.L_1373:
        /*0068*/ 	.byte	0x03, 0x50
        /*006a*/ 	.short	0x0000


	//----- nvinfo : EIATTR_MAXREG_COUNT
	.align		4
        /*006c*/ 	.byte	0x03, 0x1b
        /*006e*/ 	.short	0x00ff


	//----- nvinfo : EIATTR_MERCURY_ISA_VERSION
	.align		4
        /*0070*/ 	.byte	0x03, 0x5f
        /*0072*/ 	.short	0x0101


	//----- nvinfo : EIATTR_COOP_GROUP_MASK_REGIDS
	.align		4
        /*0074*/ 	.byte	0x04, 0x29
        /*0076*/ 	.short	(.L_1375 - .L_1374)


	//   ....[0]....
.L_1374:
        /*0078*/ 	.word	0xffffffff


	//   ....[1]....
        /*007c*/ 	.word	0xffffffff


	//   ....[2]....
        /*0080*/ 	.word	0xffffffff


	//   ....[3]....
        /*0084*/ 	.word	0xffffffff


	//   ....[4]....
        /*0088*/ 	.word	0xffffffff


	//   ....[5]....
        /*008c*/ 	.word	0xffffffff


	//   ....[6]....
        /*0090*/ 	.word	0xffffffff


	//   ....[7]....
        /*0094*/ 	.word	0xffffffff


	//   ....[8]....
        /*0098*/ 	.word	0xffffffff


	//   ....[9]....
        /*009c*/ 	.word	0xffffffff


	//----- nvinfo : EIATTR_COOP_GROUP_INSTR_OFFSETS
	.align		4
.L_1375:
        /*00a0*/ 	.byte	0x04, 0x28
        /*00a2*/ 	.short	(.L_1377 - .L_1376)


	//   ....[0]....
.L_1376:
        /*00a4*/ 	.word	0x00000bf0


	//   ....[1]....
        /*00a8*/ 	.word	0x00000c20


	//   ....[2]....
        /*00ac*/ 	.word	0x00000c50


	//   ....[3]....
        /*00b0*/ 	.word	0x00000c80


	//   ....[4]....
        /*00b4*/ 	.word	0x00000cc0


	//   ....[5]....
        /*00b8*/ 	.word	0x000016f0


	//   ....[6]....
        /*00bc*/ 	.word	0x00001710


	//   ....[7]....
        /*00c0*/ 	.word	0x00001730


	//   ....[8]....
        /*00c4*/ 	.word	0x00001750


	//   ....[9]....
        /*00c8*/ 	.word	0x00001770


	//----- nvinfo : EIATTR_EXIT_INSTR_OFFSETS
	.align		4
.L_1377:
        /*00cc*/ 	.byte	0x04, 0x1c
        /*00ce*/ 	.short	(.L_1379 - .L_1378)


	//   ....[0]....
.L_1378:
        /*00d0*/ 	.word	0x00001780


	//   ....[1]....
        /*00d4*/ 	.word	0x00001db0


	//   ....[2]....
        /*00d8*/ 	.word	0x00002410


	//   ....[3]....
        /*00dc*/ 	.word	0x00002a70


	//   ....[4]....
        /*00e0*/ 	.word	0x00003090


	//   ....[5]....
        /*00e4*/ 	.word	0x000030c0


	//   ....[6]....
        /*00e8*/ 	.word	0x000030e0


	//----- nvinfo : EIATTR_CRS_STACK_SIZE
	.align		4
.L_1379:
        /*00ec*/ 	.byte	0x04, 0x1e
        /*00ee*/ 	.short	(.L_1381 - .L_1380)
.L_1380:
        /*00f0*/ 	.word	0x00000000


	//----- nvinfo : EIATTR_CBANK_PARAM_SIZE
	.align		4
.L_1381:
        /*00f4*/ 	.byte	0x03, 0x19
        /*00f6*/ 	.short	0x0020


	//----- nvinfo : EIATTR_PARAM_CBANK
	.align		4
        /*00f8*/ 	.byte	0x04, 0x0a
        /*00fa*/ 	.short	(.L_1383 - .L_1382)
	.align		4
.L_1382:
        /*00fc*/ 	.word	index@(.nv.constant0._ZN18transformer_engine49scaled_aligned_causal_masked_softmax_warp_forwardI6__halfS1_fLi9EEEvPT0_PKT_T1_iii)
        /*0100*/ 	.short	0x0210
        /*0102*/ 	.short	0x0020


	//----- nvinfo : EIATTR_SW_WAR
	.align		4
.L_1383:
        /*0104*/ 	.byte	0x04, 0x36
        /*0106*/ 	.short	(.L_1385 - .L_1384)
.L_1384:
        /*0108*/ 	.word	0x00000008
.L_1385:


//--------------------- .nv.info._ZN18transformer_engine49scaled_aligned_causal_masked_softmax_warp_forwardI6__halfS1_fLi8EEEvPT0_PKT_T1_iii --------------------------
	.section	.nv.info._ZN18transformer_engine49scaled_aligned_causal_masked_softmax_warp_forwardI6__halfS1_fLi8EEEvPT0_PKT_T1_iii,"",@"SHT_CUDA_INFO"
	.sectionflags	@""
	.align	4


	//----- nvinfo : EIATTR_CUDA_API_VERSION
	.align		4
        /*0000*/ 	.byte	0x04, 0x37
        /*0002*/ 	.short	(.L_1387 - .L_1386)
.L_1386:
        /*0004*/ 	.word	0x00000082


	//----- nvinfo : EIATTR_KPARAM_INFO
	.align		4
.L_1387:
        /*0008*/ 	.byte	0x04, 0x17
        /*000a*/ 	.short	(.L_1389 - .L_1388)
.L_1388:
        /*000c*/ 	.word	0x00000000
        /*0010*/ 	.short	0x0005
        /*0012*/ 	.short	0x001c
        /*0014*/ 	.byte	0x00, 0xf0, 0x11, 0x00


	//----- nvinfo : EIATTR_KPARAM_INFO
	.align		4
.L_1389:
        /*0018*/ 	.byte	0x04, 0x17
        /*001a*/ 	.short	(.L_1391 - .L_1390)
.L_1390:
        /*001c*/ 	.word	0x00000000
        /*0020*/ 	.short	0x0004
        /*0022*/ 	.short	0x0018
        /*0024*/ 	.byte	0x00, 0xf0, 0x11, 0x00


	//----- nvinfo : EIATTR_KPARAM_INFO
	.align		4
.L_1391:
        /*0028*/ 	.byte	0x04, 0x17
        /*002a*/ 	.short	(.L_1393 - .L_1392)
.L_1392:
        /*002c*/ 	.word	0x00000000
        /*0030*/ 	.short	0x0003
        /*0032*/ 	.short	0x0014
        /*0034*/ 	.byte	0x00, 0xf0, 0x11, 0x00


	//----- nvinfo : EIATTR_KPARAM_INFO
	.align		4
.L_1393:
        /*0038*/ 	.byte	0x04, 0x17
        /*003a*/ 	.short	(.L_1395 - .L_1394)
.L_1394:
        /*003c*/ 	.word	0x00000000
        /*0040*/ 	.short	0x0002
        /*0042*/ 	.short	0x0010
        /*0044*/ 	.byte	0x00, 0xf0, 0x11, 0x00


	//----- nvinfo : EIATTR_KPARAM_INFO
	.align		4
.L_1395:
        /*0048*/ 	.byte	0x04, 0x17
        /*004a*/ 	.short	(.L_1397 - .L_1396)
.L_1396:
        /*004c*/ 	.word	0x00000000
        /*0050*/ 	.short	0x0001
        /*0052*/ 	.short	0x0008
        /*0054*/ 	.byte	0x00, 0xf0, 0x21, 0x00


	//----- nvinfo : EIATTR_KPARAM_INFO
	.align		4
.L_1397:
        /*0058*/ 	.byte	0x04, 0x17
        /*005a*/ 	.short	(.L_1399 - .L_1398)
.L_1398:
        /*005c*/ 	.word	0x00000000
        /*0060*/ 	.short	0x0000
        /*0062*/ 	.short	0x0000
        /*0064*/ 	.byte	0x00, 0xf0, 0x21, 0x00


	//----- nvinfo : EIATTR_SPARSE_MMA_MASK
	.align		4
.L_1399:
        /*0068*/ 	.byte	0x03, 0x50
        /*006a*/ 	.short	0x0000


	//----- nvinfo : EIATTR_MAXREG_COUNT
	.align		4
        /*006c*/ 	.byte	0x03, 0x1b
        /*006e*/ 	.short	0x00ff


	//----- nvinfo : EIATTR_MERCURY_ISA_VERSION
	.align		4
        /*0070*/ 	.byte	0x03, 0x5f
        /*0072*/ 	.short	0x0101


	//----- nvinfo : EIATTR_COOP_GROUP_MASK_REGIDS
	.align		4
        /*0074*/ 	.byte	0x04, 0x29
        /*0076*/ 	.short	(.L_1401 - .L_1400)


	//   ....[0]....
.L_1400:
        /*0078*/ 	.word	0xffffffff


	//   ....[1]....
        /*007c*/ 	.word	0xffffffff


	//   ....[2]....
        /*0080*/ 	.word	0xffffffff


	//   ....[3]....
        /*0084*/ 	.word	0xffffffff


	//   ....[4]....
        /*0088*/ 	.word	0xffffffff


	//   ....[5]....
        /*008c*/ 	.word	0xffffffff


	//   ....[6]....
        /*0090*/ 	.word	0xffffffff


	//   ....[7]....
        /*0094*/ 	.word	0xffffffff


	//   ....[8]....
        /*0098*/ 	.word	0xffffffff


	//   ....[9]....
        /*009c*/ 	.word	0xffffffff


	//----- nvinfo : EIATTR_COOP_GROUP_INSTR_OFFSETS
	.align		4
.L_1401:
        /*00a0*/ 	.byte	0x04, 0x28
        /*00a2*/ 	.short	(.L_1403 - .L_1402)


	//   ....[0]....
.L_1402:
        /*00a4*/ 	.word	0x00000700


	//   ....[1]....
        /*00a8*/ 	.word	0x00000740


	//   ....[2]....
        /*00ac*/ 	.word	0x00000780


	//   ....[3]....
        /*00b0*/ 	.word	0x000007b0


	//   ....[4]....
        /*00b4*/ 	.word	0x000007e0


	//   ....[5]....
        /*00b8*/ 	.word	0x00000d10


	//   ....[6]....
        /*00bc*/ 	.word	0x00000d30


	//   ....[7]....
        /*00c0*/ 	.word	0x00000d50


	//   ....[8]....
        /*00c4*/ 	.word	0x00000d70


	//   ....[9]....
        /*00c8*/ 	.word	0x00000d90


	//----- nvinfo : EIATTR_EXIT_INSTR_OFFSETS
	.align		4
.L_1403:
        /*00cc*/ 	.byte	0x04, 0x1c
        /*00ce*/ 	.short	(.L_1405 - .L_1404)


	//   ....[0]....
.L_1404:
        /*00d0*/ 	.word	0x00000da0


	//   ....[1]....
        /*00d4*/ 	.word	0x000013e0


	//   ....[2]....
        /*00d8*/ 	.word	0x00001a00


	//   ....[3]....
        /*00dc*/ 	.word	0x00001a30


	//   ....[4]....
        /*00e0*/ 	.word	0x00001a50


	//----- nvinfo : EIATTR_CRS_STACK_SIZE
	.align		4
.L_1405:
        /*00e4*/ 	.byte	0x04, 0x1e
        /*00e6*/ 	.short	(.L_1407 - .L_1406)
.L_1406:
        /*00e8*/ 	.word	0x00000000


	//----- nvinfo : EIATTR_CBANK_PARAM_SIZE
	.align		4
.L_1407:
        /*00ec*/ 	.byte	0x03, 0x19
        /*00ee*/ 	.short	0x0020


	//----- nvinfo : EIATTR_PARAM_CBANK
	.align		4
        /*00f0*/ 	.byte	0x04, 0x0a
        /*00f2*/ 	.short	(.L_1409 - .L_1408)
	.align		4
.L_1408:
        /*00f4*/ 	.word	index@(.nv.constant0._ZN18transformer_engine49scaled_aligned_causal_masked_softmax_warp_forwardI6__halfS1_fLi8EEEvPT0_PKT_T1_iii)
        /*00f8*/ 	.short	0x0210
        /*00fa*/ 	.short	0x0020


	//----- nvinfo : EIATTR_SW_WAR
	.align		4
.L_1409:
        /*00fc*/ 	.byte	0x04, 0x36
        /*00fe*/ 	.short	(.L_1411 - .L_1410)
.L_1410:
        /*0100*/ 	.word	0x00000008
.L_1411:


//--------------------- .nv.info._ZN18transformer_engine49scaled_aligned_causal_masked_softmax_warp_forwardI6__halfS1_fLi7EEEvPT0_PKT_T1_iii --------------------------
	.section	.nv.info._ZN18transformer_engine49scaled_aligned_causal_masked_softmax_warp_forwardI6__halfS1_fLi7EEEvPT0_PKT_T1_iii,"",@"SHT_CUDA_INFO"
	.sectionflags	@""
	.align	4


	//----- nvinfo : EIATTR_CUDA_API_VERSION
	.align		4
        /*0000*/ 	.byte	0x04, 0x37
        /*0002*/ 	.short	(.L_1413 - .L_1412)
.L_1412:
        /*0004*/ 	.word	0x00000082


	//----- nvinfo : EIATTR_KPARAM_INFO
	.align		4
.L_1413:
        /*0008*/ 	.byte	0x04, 0x17
        /*000a*/ 	.short	(.L_1415 - .L_1414)
.L_1414:
        /*000c*/ 	.word	0x00000000
        /*0010*/ 	.short	0x0005
        /*0012*/ 	.short	0x001c
        /*0014*/ 	.byte	0x00, 0xf0, 0x11, 0x00


	//----- nvinfo : EIATTR_KPARAM_INFO
	.align		4
.L_1415:
        /*0018*/ 	.byte	0x04, 0x17
        /*001a*/ 	.short	(.L_1417 - .L_1416)
.L_1416:
        /*001c*/ 	.word	0x00000000
        /*0020*/ 	.short	0x0004
        /*0022*/ 	.short	0x0018
        /*0024*/ 	.byte	0x00, 0xf0, 0x11, 0x00


	//----- nvinfo : EIATTR_KPARAM_INFO
	.align		4
.L_1417:
        /*0028*/ 	.byte	0x04, 0x17
        /*002a*/ 	.short	(.L_1419 - .L_1418)
.L_1418:
        /*002c*/ 	.word	0x00000000
        /*0030*/ 	.short	0x0003
        /*0032*/ 	.short	0x0014
        /*0034*/ 	.byte	0x00, 0xf0, 0x11, 0x00


	//----- nvinfo : EIATTR_KPARAM_INFO
	.align		4
.L_1419:
        /*0038*/ 	.byte	0x04, 0x17
        /*003a*/ 	.short	(.L_1421 - .L_1420)
.L_1420:
        /*003c*/ 	.word	0x00000000
        /*0040*/ 	.short	0x0002
        /*0042*/ 	.short	0x0010
        /*0044*/ 	.byte	0x00, 0xf0, 0x11, 0x00


	//----- nvinfo : EIATTR_KPARAM_INFO
	.align		4
.L_1421:
        /*0048*/ 	.byte	0x04, 0x17
        /*004a*/ 	.short	(.L_1423 - .L_1422)
.L_1422:
        /*004c*/ 	.word	0x00000000
        /*0050*/ 	.short	0x0001
        /*0052*/ 	.short	0x0008
        /*0054*/ 	.byte	0x00, 0xf0, 0x21, 0x00


	//----- nvinfo : EIATTR_KPARAM_INFO
	.align		4
.L_1423:
        /*0058*/ 	.byte	0x04, 0x17
        /*005a*/ 	.short	(.L_1425 - .L_1424)
.L_1424:
        /*005c*/ 	.word	0x00000000
        /*0060*/ 	.short	0x0000
        /*0062*/ 	.short	0x0000
        /*0064*/ 	.byte	0x00, 0xf0, 0x21, 0x00


	//----- nvinfo : EIATTR_SPARSE_MMA_MASK
	.align		4
.L_1425:
        /*0068*/ 	.byte	0x03, 0x50
        /*006a*/ 	.short	0x0000


	//----- nvinfo : EIATTR_MAXREG_COUNT
	.align		4
        /*006c*/ 	.byte	0x03, 0x1b
        /*006e*/ 	.short	0x00ff


	//----- nvinfo : EIATTR_MERCURY_ISA_VERSION
	.align		4
        /*0070*/ 	.byte	0x03, 0x5f
        /*0072*/ 	.short	0x0101


	//----- nvinfo : EIATTR_COOP_GROUP_MASK_REGIDS
	.align		4
        /*0074*/ 	.byte	0x04, 0x29
        /*0076*/ 	.short	(.L_1427 - .L_1426)


	//   ....[0]....
.L_1426:
        /*0078*/ 	.word	0xffffffff


	//   ....[1]....
        /*007c*/ 	.word	0xffffffff


	//   ....[2]....
        /*0080*/ 	.word	0xffffffff


	//   ....[3]....
        /*0084*/ 	.word	0xffffffff


	//   ....[4]....
        /*0088*/ 	.word	0xffffffff


	//   ....[5]....
        /*008c*/ 	.word	0xffffffff


	//   ....[6]....
        /*0090*/ 	.word	0xffffffff


	//   ....[7]....
        /*0094*/ 	.word	0xffffffff


	//   ....[8]....
        /*0098*/ 	.word	0xffffffff


	//   ....[9]....
        /*009c*/ 	.word	0xffffffff


	//   ....[10]....
        /*00a0*/ 	.word	0xffffffff


	//   ....[11]....
        /*00a4*/ 	.word	0xffffffff


	//   ....[12]....
        /*00a8*/ 	.word	0xffffffff


	//   ....[13]....
        /*00ac*/ 	.word	0xffffffff


	//   ....[14]....
        /*00b0*/ 	.word	0xffffffff


	//   ....[15]....
        /*00b4*/ 	.word	0xffffffff


	//   ....[16]....
        /*00b8*/ 	.word	0xffffffff


	//   ....[17]....
        /*00bc*/ 	.word	0xffffffff


	//   ....[18]....
        /*00c0*/ 	.word	0xffffffff


	//   ....[19]....
        /*00c4*/ 	.word	0xffffffff


	//----- nvinfo : EIATTR_COOP_GROUP_INSTR_OFFSETS
	.align		4
.L_1427:
        /*00c8*/ 	.byte	0x04, 0x28
        /*00ca*/ 	.short	(.L_1429 - .L_1428)


	//   ....[0]....
.L_1428:
        /*00cc*/ 	.word	0x000007e0


	//   ....[1]....
        /*00d0*/ 	.word	0x00000840


	//   ....[2]....
        /*00d4*/ 	.word	0x00000870


	//   ....[3]....
        /*00d8*/ 	.word	0x000008a0


	//   ....[4]....
        /*00dc*/ 	.word	0x000008d0


	//   ....[5]....
        /*00e0*/ 	.word	0x00000900


	//   ....[6]....
        /*00e4*/ 	.word	0x00000930


	//   ....[7]....
        /*00e8*/ 	.word	0x00000960


	//   ....[8]....
        /*00ec*/ 	.word	0x00000990


	//   ....[9]....
        /*00f0*/ 	.word	0x000009c0


	//   ....[10]....
        /*00f4*/ 	.word	0x00000f20


	//   ....[11]....
        /*00f8*/ 	.word	0x00000f40


	//   ....[12]....
        /*00fc*/ 	.word	0x00000f60


	//   ....[13]....
        /*0100*/ 	.word	0x00000f80


	//   ....[14]....
        /*0104*/ 	.word	0x00000fa0


	//   ....[15]....
        /*0108*/ 	.word	0x00000fc0


	//   ....[16]....
        /*010c*/ 	.word	0x00000fe0


	//   ....[17]....
        /*0110*/ 	.word	0x00001000


	//   ....[18]....
        /*0114*/ 	.word	0x00001020


	//   ....[19]....
        /*0118*/ 	.word	0x00001040


	//----- nvinfo : EIATTR_EXIT_INSTR_OFFSETS
	.align		4
.L_1429:
        /*011c*/ 	.byte	0x04, 0x1c
        /*011e*/ 	.short	(.L_1431 - .L_1430)


	//   ....[0]....
.L_1430:
        /*0120*/ 	.word	0x00001050


	//   ....[1]....
        /*0124*/ 	.word	0x000018a0


	//   ....[2]....
        /*0128*/ 	.word	0x00001ee0


	//   ....[3]....
        /*012c*/ 	.word	0x00001f00


	//   ....[4]....
        /*0130*/ 	.word	0x00001f20


	//----- nvinfo : EIATTR_CRS_STACK_SIZE
	.align		4
.L_1431:
        /*0134*/ 	.byte	0x04, 0x1e
        /*0136*/ 	.short	(.L_1433 - .L_1432)
.L_1432:
        /*0138*/ 	.word	0x00000000


	//----- nvinfo : EIATTR_CBANK_PARAM_SIZE
	.align		4
.L_1433:
        /*013c*/ 	.byte	0x03, 0x19
        /*013e*/ 	.short	0x0020


	//----- nvinfo : EIATTR_PARAM_CBANK
	.align		4
        /*0140*/ 	.byte	0x04, 0x0a
        /*0142*/ 	.short	(.L_1435 - .L_1434)
	.align		4
.L_1434:
        /*0144*/ 	.word	index@(.nv.constant0._ZN18transformer_engine49scaled_aligned_causal_masked_softmax_warp_forwardI6__halfS1_fLi7EEEvPT0_PKT_T1_iii)
        /*0148*/ 	.short	0x0210
        /*014a*/ 	.short	0x0020


	//----- nvinfo : EIATTR_SW_WAR
	.align		4
.L_1435:
        /*014c*/ 	.byte	0x04, 0x36
        /*014e*/ 	.short	(.L_1437 - .L_1436)
.L_1436:
        /*0150*/ 	.word	0x00000008
.L_1437:


//--------------------- .nv.info._ZN18transformer_engine49scaled_aligned_causal_masked_softmax_warp_forwardI6__halfS1_fLi6EEEvPT0_PKT_T1_iii --------------------------
	.section	.nv.info._ZN18transformer_engine49scaled_aligned_causal_masked_softmax_warp_forwardI6__halfS1_fLi6EEEvPT0_PKT_T1_iii,"",@"SHT_CUDA_INFO"
	.sectionflags	@""
	.align	4


	//----- nvinfo : EIATTR_CUDA_API_VERSION
	.align		4
        /*0000*/ 	.byte	0x04, 0x37
        /*0002*/ 	.short	(.L_1439 - .L_1438)
.L_1438:
        /*0004*/ 	.word	0x00000082


	//----- nvinfo : EIATTR_KPARAM_INFO
	.align		4
.L_1439:
        /*0008*/ 	.byte	0x04, 0x17
        /*000a*/ 	.short	(.L_1441 - .L_1440)
.L_1440:
        /*000c*/ 	.word	0x00000000
        /*0010*/ 	.short	0x0005
        /*0012*/ 	.short	0x001c
        /*0014*/ 	.byte	0x00, 0xf0, 0x11, 0x00


	//----- nvinfo : EIATTR_KPARAM_INFO
	.align		4
.L_1441:
        /*0018*/ 	.byte	0x04, 0x17
        /*001a*/ 	.short	(.L_1443 - .L_1442)
.L_1442:
        /*001c*/ 	.word	0x00000000
        /*0020*/ 	.short	0x0004
        /*0022*/ 	.short	0x0018
        /*0024*/ 	.byte	0x00, 0xf0, 0x11, 0x00


	//----- nvinfo : EIATTR_KPARAM_INFO
	.align		4
.L_1443:
        /*0028*/ 	.byte	0x04, 0x17
        /*002a*/ 	.short	(.L_1445 - .L_1444)
.L_1444:
        /*002c*/ 	.word	0x00000000
        /*0030*/ 	.short	0x0003
        /*0032*/ 	.short	0x0014
        /*0034*/ 	.byte	0x00, 0xf0, 0x11, 0x00


	//----- nvinfo : EIATTR_KPARAM_INFO
	.align		4
.L_1445:
        /*0038*/ 	.byte	0x04, 0x17
        /*003a*/ 	.short	(.L_1447 - .L_1446)
.L_1446:
        /*003c*/ 	.word	0x00000000
        /*0040*/ 	.short	0x0002
        /*0042*/ 	.short	0x0010
        /*0044*/ 	.byte	0x00, 0xf0, 0x11, 0x00


	//----- nvinfo : EIATTR_KPARAM_INFO
	.align		4
.L_1447:
        /*0048*/ 	.byte	0x04, 0x17
        /*004a*/ 	.short	(.L_1449 - .L_1448)
.L_1448:
        /*004c*/ 	.word	0x00000000
        /*0050*/ 	.short	0x0001
        /*0052*/ 	.short	0x0008
        /*0054*/ 	.byte	0x00, 0xf0, 0x21, 0x00


	//----- nvinfo : EIATTR_KPARAM_INFO
	.align		4
.L_1449:
        /*0058*/ 	.byte	0x04, 0x17
        /*005a*/ 	.short	(.L_1451 - .L_1450)
.L_1450:
        /*005c*/ 	.word	0x00000000
        /*0060*/ 	.short	0x0000
        /*0062*/ 	.short	0x0000
        /*0064*/ 	.byte	0x00, 0xf0, 0x21, 0x00


	//----- nvinfo : EIATTR_SPARSE_MMA_MASK
	.align		4
.L_1451:
        /*0068*/ 	.byte	0x03, 0x50
        /*006a*/ 	.short	0x0000


	//----- nvinfo : EIATTR_MAXREG_COUNT
	.align		4
        /*006c*/ 	.byte	0x03, 0x1b
        /*006e*/ 	.short	0x00ff


	//----- nvinfo : EIATTR_MERCURY_ISA_VERSION
	.align		4
        /*0070*/ 	.byte	0x03, 0x5f
        /*0072*/ 	.short	0x0101


	//----- nvinfo : EIATTR_COOP_GROUP_MASK_REGIDS
	.align		4
        /*0074*/ 	.byte	0x04, 0x29
        /*0076*/ 	.short	(.L_1453 - .L_1452)


	//   ....[0]....
.L_1452:
        /*0078*/ 	.word	0xffffffff


	//   ....[1]....
        /*007c*/ 	.word	0xffffffff


	//   ....[2]....
        /*0080*/ 	.word	0xffffffff


	//   ....[3]....
        /*0084*/ 	.word	0xffffffff


	//   ....[4]....
        /*0088*/ 	.word	0xffffffff


	//   ....[5]....
        /*008c*/ 	.word	0xffffffff


	//   ....[6]....
        /*0090*/ 	.word	0xffffffff


	//   ....[7]....
        /*0094*/ 	.word	0xffffffff


	//   ....[8]....
        /*0098*/ 	.word	0xffffffff


	//   ....[9]....
        /*009c*/ 	.word	0xffffffff


	//   ....[10]....
        /*00a0*/ 	.word	0xffffffff


	//   ....[11]....
        /*00a4*/ 	.word	0xffffffff


	//   ....[12]....
        /*00a8*/ 	.word	0xffffffff


	//   ....[13]....
        /*00ac*/ 	.word	0xffffffff


	//   ....[14]....
        /*00b0*/ 	.word	0xffffffff


	//   ....[15]....
        /*00b4*/ 	.word	0xffffffff


	//   ....[16]....
        /*00b8*/ 	.word	0xffffffff


	//   ....[17]....
        /*00bc*/ 	.word	0xffffffff


	//   ....[18]....
        /*00c0*/ 	.word	0xffffffff


	//   ....[19]....
        /*00c4*/ 	.word	0xffffffff


	//----- nvinfo : EIATTR_COOP_GROUP_INSTR_OFFSETS
	.align		4
.L_1453:
        /*00c8*/ 	.byte	0x04, 0x28
        /*00ca*/ 	.short	(.L_1455 - .L_1454)


	//   ....[0]....
.L_1454:
        /*00cc*/ 	.word	0x000005b0


	//   ....[1]....
        /*00d0*/ 	.word	0x000005d0


	//   ....[2]....
        /*00d4*/ 	.word	0x00000610


	//   ....[3]....
        /*00d8*/ 	.word	0x00000630


	//   ....[4]....
        /*00dc*/ 	.word	0x00000670


	//   ....[5]....
        /*00e0*/ 	.word	0x00000690


	//   ....[6]....
        /*00e4*/ 	.word	0x000006d0


	//   ....[7]....
        /*00e8*/ 	.word	0x000006f0


	//   ....[8]....
        /*00ec*/ 	.word	0x00000730


	//   ....[9]....
        /*00f0*/ 	.word	0x00000760


	//   ....[10]....
        /*00f4*/ 	.word	0x00000a30


	//   ....[11]....
        /*00f8*/ 	.word	0x00000a50


	//   ....[12]....
        /*00fc*/ 	.word	0x00000a70


	//   ....[13]....
        /*0100*/ 	.word	0x00000a90


	//   ....[14]....
        /*0104*/ 	.word	0x00000ab0


	//   ....[15]....
        /*0108*/ 	.word	0x00000ad0


	//   ....[16]....
        /*010c*/ 	.word	0x00000af0


	//   ....[17]....
        /*0110*/ 	.word	0x00000b10


	//   ....[18]....
        /*0114*/ 	.word	0x00000b40


	//   ....[19]....
        /*0118*/ 	.word	0x00000b50


	//----- nvinfo : EIATTR_EXIT_INSTR_OFFSETS
	.align		4
.L_1455:
        /*011c*/ 	.byte	0x04, 0x1c
        /*011e*/ 	.short	(.L_1457 - .L_1456)


	//   ....[0]....
.L_1456:
        /*0120*/ 	.word	0x00000b60


	//   ....[1]....
        /*0124*/ 	.word	0x00001150


	//   ....[2]....
        /*0128*/ 	.word	0x000012b0


	//   ....[3]....
        /*012c*/ 	.word	0x000014b0


	//   ....[4]....
        /*0130*/ 	.word	0x000014f0


	//----- nvinfo : EIATTR_CRS_STACK_SIZE
	.align		4
.L_1457:
        /*0134*/ 	.byte	0x04, 0x1e
        /*0136*/ 	.short	(.L_1459 - .L_1458)
.L_1458:
        /*0138*/ 	.word	0x00000000


	//----- nvinfo : EIATTR_CBANK_PARAM_SIZE
	.align		4
.L_1459:
        /*013c*/ 	.byte	0x03, 0x19
        /*013e*/ 	.short	0x0020


	//----- nvinfo : EIATTR_PARAM_CBANK
	.align		4
        /*0140*/ 	.byte	0x04, 0x0a
        /*0142*/ 	.short	(.L_1461 - .L_1460)
	.align		4
.L_1460:
        /*0144*/ 	.word	index@(.nv.constant0._ZN18transformer_engine49scaled_aligned_causal_masked_softmax_warp_forwardI6__halfS1_fLi6EEEvPT0_PKT_T1_iii)
        /*0148*/ 	.short	0x0210
        /*014a*/ 	.short	0x0020


	//----- nvinfo : EIATTR_SW_WAR
	.align		4
.L_1461:
        /*014c*/ 	.byte	0x04, 0x36
        /*014e*/ 	.short	(.L_1463 - .L_1462)
.L_1462:
        /*0150*/ 	.word	0x00000008
.L_1463:


//--------------------- .nv.info._ZN18transformer_engine49scaled_aligned_causal_masked_softmax_warp_forwardI6__halfS1_fLi5EEEvPT0_PKT_T1_iii --------------------------
	.section	.nv.info._ZN18transformer_engine49scaled_aligned_causal_masked_softmax_warp_forwardI6__halfS1_fLi5EEEvPT0_PKT_T1_iii,"",@"SHT_CUDA_INFO"
	.sectionflags	@""
	.align	4


	//----- nvinfo : EIATTR_CUDA_API_VERSION
	.align		4
        /*0000*/ 	.byte	0x04, 0x37
        /*0002*/ 	.short	(.L_1465 - .L_1464)
.L_1464:
        /*0004*/ 	.word	0x00000082


	//----- nvinfo : EIATTR_KPARAM_INFO
	.align		4
.L_1465:
        /*0008*/ 	.byte	0x04, 0x17
        /*000a*/ 	.short	(.L_1467 - .L_1466)
.L_1466:
        /*000c*/ 	.word	0x00000000
        /*0010*/ 	.short	0x0005
        /*0012*/ 	.short	0x001c
        /*0014*/ 	.byte	0x00, 0xf0, 0x11, 0x00


	//----- nvinfo : EIATTR_KPARAM_INFO
	.align		4
.L_1467:
        /*0018*/ 	.byte	0x04, 0x17
        /*001a*/ 	.short	(.L_1469 - .L_1468)
.L_1468:
        /*001c*/ 	.word	0x00000000
        /*0020*/ 	.short	0x0004
        /*0022*/ 	.short	0x0018
        /*0024*/ 	.byte	0x00, 0xf0, 0x11, 0x00


	//----- nvinfo : EIATTR_KPARAM_INFO
	.align		4
.L_1469:
        /*0028*/ 	.byte	0x04, 0x17
        /*002a*/ 	.short	(.L_1471 - .L_1470)
.L_1470:
        /*002c*/ 	.word	0x00000000
        /*0030*/ 	.short	0x0003
        /*0032*/ 	.short	0x0014
        /*0034*/ 	.byte	0x00, 0xf0, 0x11, 0x00


	//----- nvinfo : EIATTR_KPARAM_INFO
	.align		4
.L_1471:
        /*0038*/ 	.byte	0x04, 0x17
        /*003a*/ 	.short	(.L_1473 - .L_1472)
.L_1472:
        /*003c*/ 	.word	0x00000000
        /*0040*/ 	.short	0x0002
        /*0042*/ 	.short	0x0010
        /*0044*/ 	.byte	0x00, 0xf0, 0x11, 0x00


	//----- nvinfo : EIATTR_KPARAM_INFO
	.align		4
.L_1473:
        /*0048*/ 	.byte	0x04, 0x17
        /*004a*/ 	.short	(.L_1475 - .L_1474)
.L_1474:
        /*004c*/ 	.word	0x00000000
        /*0050*/ 	.short	0x0001
        /*0052*/ 	.short	0x0008
        /*0054*/ 	.byte	0x00, 0xf0, 0x21, 0x00


	//----- nvinfo : EIATTR_KPARAM_INFO
	.align		4
.L_1475:
        /*0058*/ 	.byte	0x04, 0x17
        /*005a*/ 	.short	(.L_1477 - .L_1476)
.L_1476:
        /*005c*/ 	.word	0x00000000
        /*0060*/ 	.short	0x0000
        /*0062*/ 	.short	0x0000
        /*0064*/ 	.byte	0x00, 0xf0, 0x21, 0x00


	//----- nvinfo : EIATTR_SPARSE_MMA_MASK
	.align		4
.L_1477:
        /*0068*/ 	.byte	0x03, 0x50
        /*006a*/ 	.short	0x0000


	//----- nvinfo : EIATTR_MAXREG_COUNT
	.align		4
        /*006c*/ 	.byte	0x03, 0x1b
        /*006e*/ 	.short	0x00ff


	//----- nvinfo : EIATTR_MERCURY_ISA_VERSION
	.align		4
        /*0070*/ 	.byte	0x03, 0x5f
        /*0072*/ 	.short	0x0101


	//----- nvinfo : EIATTR_COOP_GROUP_MASK_REGIDS
	.align		4
        /*0074*/ 	.byte	0x04, 0x29
        /*0076*/ 	.short	(.L_1479 - .L_1478)


	//   ....[0]....
.L_1478:
        /*0078*/ 	.word	0xffffffff


	//   ....[1]....
        /*007c*/ 	.word	0xffffffff


	//   ....[2]....
        /*0080*/ 	.word	0xffffffff


	//   ....[3]....
        /*0084*/ 	.word	0xffffffff


	//   ....[4]....
        /*0088*/ 	.word	0xffffffff


	//   ....[5]....
        /*008c*/ 	.word	0xffffffff


	//   ....[6]....
        /*0090*/ 	.word	0xffffffff


	//   ....[7]....
        /*0094*/ 	.word	0xffffffff


	//   ....[8]....
        /*0098*/ 	.word	0xffffffff


	//   ....[9]....
        /*009c*/ 	.word	0xffffffff


	//   ....[10]....
        /*00a0*/ 	.word	0xffffffff


	//   ....[11]....
        /*00a4*/ 	.word	0xffffffff


	//   ....[12]....
        /*00a8*/ 	.word	0xffffffff


	//   ....[13]....
        /*00ac*/ 	.word	0xffffffff


	//   ....[14]....
        /*00b0*/ 	.word	0xffffffff


	//   ....[15]....
        /*00b4*/ 	.word	0xffffffff


	//   ....[16]....
        /*00b8*/ 	.word	0xffffffff


	//   ....[17]....
        /*00bc*/ 	.word	0xffffffff


	//   ....[18]....
        /*00c0*/ 	.word	0xffffffff


	//   ....[19]....
        /*00c4*/ 	.word	0xffffffff


	//----- nvinfo : EIATTR_COOP_GROUP_INSTR_OFFSETS
	.align		4
.L_1479:
        /*00c8*/ 	.byte	0x04, 0x28
        /*00ca*/ 	.short	(.L_1481 - .L_1480)


	//   ....[0]....
.L_1480:
        /*00cc*/ 	.word	0x00000510


	//   ....[1]....
        /*00d0*/ 	.word	0x00000520


	//   ....[2]....
        /*00d4*/ 	.word	0x00000570


	//   ....[3]....
        /*00d8*/ 	.word	0x00000580


	//   ....[4]....
        /*00dc*/ 	.word	0x000005d0


	//   ....[5]....
        /*00e0*/ 	.word	0x000005e0


	//   ....[6]....
        /*00e4*/ 	.word	0x00000640


	//   ....[7]....
        /*00e8*/ 	.word	0x00000650


	//   ....[8]....
        /*00ec*/ 	.word	0x000006b0


	//   ....[9]....
        /*00f0*/ 	.word	0x000006c0


	//   ....[10]....
        /*00f4*/ 	.word	0x00000840


	//   ....[11]....
        /*00f8*/ 	.word	0x00000860


	//   ....[12]....
        /*00fc*/ 	.word	0x00000880


	//   ....[13]....
        /*0100*/ 	.word	0x000008a0


	//   ....[14]....
        /*0104*/ 	.word	0x000008c0


	//   ....[15]....
        /*0108*/ 	.word	0x000008e0


	//   ....[16]....
        /*010c*/ 	.word	0x00000900


	//   ....[17]....
        /*0110*/ 	.word	0x00000920


	//   ....[18]....
        /*0114*/ 	.word	0x00000940


	//   ....[19]....
        /*0118*/ 	.word	0x00000960


	//----- nvinfo : EIATTR_EXIT_INSTR_OFFSETS
	.align		4
.L_1481:
        /*011c*/ 	.byte	0x04, 0x1c
        /*011e*/ 	.short	(.L_1483 - .L_1482)


	//   ....[0]....
.L_1482:
        /*0120*/ 	.word	0x00000970


	//   ....[1]....
        /*0124*/ 	.word	0x00000cc0


	//   ....[2]....
        /*0128*/ 	.word	0x00000ee0


	//   ....[3]....
        /*012c*/ 	.word	0x00000f00


	//   ....[4]....
        /*0130*/ 	.word	0x00000f20


	//----- nvinfo : EIATTR_CRS_STACK_SIZE
	.align		4
.L_1483:
        /*0134*/ 	.byte	0x04, 0x1e
        /*0136*/ 	.short	(.L_1485 - .L_1484)
.L_1484:
        /*0138*/ 	.word	0x00000000


	//----- nvinfo : EIATTR_CBANK_PARAM_SIZE
	.align		4
.L_1485:
        /*013c*/ 	.byte	0x03, 0x19
        /*013e*/ 	.short	0x0020


	//----- nvinfo : EIATTR_PARAM_CBANK
	.align		4
        /*0140*/ 	.byte	0x04, 0x0a
        /*0142*/ 	.short	(.L_1487 - .L_1486)
	.align		4
.L_1486:
        /*0144*/ 	.word	index@(.nv.constant0._ZN18transformer_engine49scaled_aligned_causal_masked_softmax_warp_forwardI6__halfS1_fLi5EEEvPT0_PKT_T1_iii)
        /*0148*/ 	.short	0x0210
        /*014a*/ 	.short	0x0020


	//----- nvinfo : EIATTR_SW_WAR
	.align		4
.L_1487:
        /*014c*/ 	.byte	0x04, 0x36
        /*014e*/ 	.short	(.L_1489 - .L_1488)
.L_1488:
        /*0150*/ 	.word	0x00000008
.L_1489:


//--------------------- .nv.info._ZN18transformer_engine49scaled_aligned_causal_masked_softmax_warp_forwardI6__halfS1_fLi4EEEvPT0_PKT_T1_iii --------------------------
	.section	.nv.info._ZN18transformer_engine49scaled_aligned_causal_masked_softmax_warp_forwardI6__halfS1_fLi4EEEvPT0_PKT_T1_iii,"",@"SHT_CUDA_INFO"
	.sectionflags	@""
	.align	4


	//----- nvinfo : EIATTR_CUDA_API_VERSION
	.align		4
        /*0000*/ 	.byte	0x04, 0x37
        /*0002*/ 	.short	(.L_1491 - .L_1490)
.L_1490:
        /*0004*/ 	.word	0x00000082


	//----- nvinfo : EIATTR_KPARAM_INFO
	.align		4
.L_1491:
        /*0008*/ 	.byte	0x04, 0x17
        /*000a*/ 	.short	(.L_1493 - .L_1492)
.L_1492:
        /*000c*/ 	.word	0x00000000
        /*0010*/ 	.short	0x0005
        /*0012*/ 	.short	0x001c
        /*0014*/ 	.byte	0x00, 0xf0, 0x11, 0x00


	//----- nvinfo : EIATTR_KPARAM_INFO
	.align		4
.L_1493:
        /*0018*/ 	.byte	0x04, 0x17
        /*001a*/ 	.short	(.L_1495 - .L_1494)
.L_1494:
        /*001c*/ 	.word	0x00000000
        /*0020*/ 	.short	0x0004
        /*0022*/ 	.short	0x0018
        /*0024*/ 	.byte	0x00, 0xf0, 0x11, 0x00


	//----- nvinfo : EIATTR_KPARAM_INFO
	.align		4
.L_1495:
        /*0028*/ 	.byte	0x04, 0x17
        /*002a*/ 	.short	(.L_1497 - .L_1496)
.L_1496:
        /*002c*/ 	.word	0x00000000
        /*0030*/ 	.short	0x0003
        /*0032*/ 	.short	0x0014
        /*0034*/ 	.byte	0x00, 0xf0, 0x11, 0x00


	//----- nvinfo : EIATTR_KPARAM_INFO
	.align		4
.L_1497:
        /*0038*/ 	.byte	0x04, 0x17
        /*003a*/ 	.short	(.L_1499 - .L_1498)
.L_1498:
        /*003c*/ 	.word	0x00000000
        /*0040*/ 	.short	0x0002
        /*0042*/ 	.short	0x0010
        /*0044*/ 	.byte	0x00, 0xf0, 0x11, 0x00


	//----- nvinfo : EIATTR_KPARAM_INFO
	.align		4
.L_1499:
        /*0048*/ 	.byte	0x04, 0x17
        /*004a*/ 	.short	(.L_1501 - .L_1500)
.L_1500:
        /*004c*/ 	.word	0x00000000
        /*0050*/ 	.short	0x0001
        /*0052*/ 	.short	0x0008
        /*0054*/ 	.byte	0x00, 0xf0, 0x21, 0x00


	//----- nvinfo : EIATTR_KPARAM_INFO
	.align		4
.L_1501:
        /*0058*/ 	.byte	0x04, 0x17
        /*005a*/ 	.short	(.L_1503 - .L_1502)
.L_1502:
        /*005c*/ 	.word	0x00000000
        /*0060*/ 	.short	0x0000
        /*0062*/ 	.short	0x0000
        /*0064*/ 	.byte	0x00, 0xf0, 0x21, 0x00


	//----- nvinfo : EIATTR_SPARSE_MMA_MASK
	.align		4
.L_1503:
        /*0068*/ 	.byte	0x03, 0x50
        /*006a*/ 	.short	0x0000


	//----- nvinfo : EIATTR_MAXREG_COUNT
	.align		4
        /*006c*/ 	.byte	0x03, 0x1b
        /*006e*/ 	.short	0x00ff


	//----- nvinfo : EIATTR_MERCURY_ISA_VERSION
	.align		4
        /*0070*/ 	.byte	0x03, 0x5f
        /*0072*/ 	.short	0x0101


	//----- nvinfo : EIATTR_COOP_GROUP_MASK_REGIDS
	.align		4
        /*0074*/ 	.byte	0x04, 0x29
        /*0076*/ 	.short	(.L_1505 - .L_1504)


	//   ....[0]....
.L_1504:
        /*0078*/ 	.word	0xffffffff


	//   ....[1]....
        /*007c*/ 	.word	0xffffffff


	//   ....[2]....
        /*0080*/ 	.word	0xffffffff


	//   ....[3]....
        /*0084*/ 	.word	0xffffffff


	//   ....[4]....
        /*0088*/ 	.word	0xffffffff


	//   ....[5]....
        /*008c*/ 	.word	0xffffffff


	//   ....[6]....
        /*0090*/ 	.word	0xffffffff


	//   ....[7]....
        /*0094*/ 	.word	0xffffffff


	//   ....[8]....
        /*0098*/ 	.word	0xffffffff


	//   ....[9]....
        /*009c*/ 	.word	0xffffffff


	//   ....[10]....
        /*00a0*/ 	.word	0xffffffff


	//   ....[11]....
        /*00a4*/ 	.word	0xffffffff


	//   ....[12]....
        /*00a8*/ 	.word	0xffffffff


	//   ....[13]....
        /*00ac*/ 	.word	0xffffffff


	//   ....[14]....
        /*00b0*/ 	.word	0xffffffff


	//   ....[15]....
        /*00b4*/ 	.word	0xffffffff


	//----- nvinfo : EIATTR_COOP_GROUP_INSTR_OFFSETS
	.align		4
.L_1505:
        /*00b8*/ 	.byte	0x04, 0x28
        /*00ba*/ 	.short	(.L_1507 - .L_1506)


	//   ....[0]....
.L_1506:
        /*00bc*/ 	.word	0x00000500


	//   ....[1]....
        /*00c0*/ 	.word	0x00000520


	//   ....[2]....
        /*00c4*/ 	.word	0x00000570


	//   ....[3]....
        /*00c8*/ 	.word	0x00000580


	//   ....[4]....
        /*00cc*/ 	.word	0x000005d0


	//   ....[5]....
        /*00d0*/ 	.word	0x000005e0


	//   ....[6]....
        /*00d4*/ 	.word	0x00000640


	//   ....[7]....
        /*00d8*/ 	.word	0x00000650


	//   ....[8]....
        /*00dc*/ 	.word	0x000007d0


	//   ....[9]....
        /*00e0*/ 	.word	0x000007f0


	//   ....[10]....
        /*00e4*/ 	.word	0x00000810


	//   ....[11]....
        /*00e8*/ 	.word	0x00000830


	//   ....[12]....
        /*00ec*/ 	.word	0x00000850


	//   ....[13]....
        /*00f0*/ 	.word	0x00000870


	//   ....[14]....
        /*00f4*/ 	.word	0x00000890


	//   ....[15]....
        /*00f8*/ 	.word	0x000008b0


	//----- nvinfo : EIATTR_EXIT_INSTR_OFFSETS
	.align		4
.L_1507:
        /*00fc*/ 	.byte	0x04, 0x1c
        /*00fe*/ 	.short	(.L_1509 - .L_1508)


	//   ....[0]....
.L_1508:
        /*0100*/ 	.word	0x000008c0


	//   ....[1]....
        /*0104*/ 	.word	0x00000c20


	//   ....[2]....
        /*0108*/ 	.word	0x00000e30


	//   ....[3]....
        /*010c*/ 	.word	0x00000e50


	//   ....[4]....
        /*0110*/ 	.word	0x00000e70


	//----- nvinfo : EIATTR_CRS_STACK_SIZE
	.align		4
.L_1509:
        /*0114*/ 	.byte	0x04, 0x1e
        /*0116*/ 	.short	(.L_1511 - .L_1510)
.L_1510:
        /*0118*/ 	.word	0x00000000


	//----- nvinfo : EIATTR_CBANK_PARAM_SIZE
	.align		4
.L_1511:
        /*011c*/ 	.byte	0x03, 0x19
        /*011e*/ 	.short	0x0020


	//----- nvinfo : EIATTR_PARAM_CBANK
	.align		4
        /*0120*/ 	.byte	0x04, 0x0a
        /*0122*/ 	.short	(.L_1513 - .L_1512)
	.align		4
.L_1512:
        /*0124*/ 	.word	index@(.nv.constant0._ZN18transformer_engine49scaled_aligned_causal_masked_softmax_warp_forwardI6__halfS1_fLi4EEEvPT0_PKT_T1_iii)
        /*0128*/ 	.short	0x0210
        /*012a*/ 	.short	0x0020


	//----- nvinfo : EIATTR_SW_WAR
	.align		4
.L_1513:
        /*012c*/ 	.byte	0x04, 0x36
        /*012e*/ 	.short	(.L_1515 - .L_1514)
.L_1514:
        /*0130*/ 	.word	0x00000008
.L_1515:


//--------------------- .nv.callgraph             --------------------------
	.section	.nv.callgraph,"",@"SHT_CUDA_CALLGRAPH"
	.align	4
	.sectionentsize	8
	.align		4
        /*0000*/ 	.word	0x00000000
	.align		4
        /*0004*/ 	.word	0xffffffff
	.align		4
        /*0008*/ 	.word	0x00000000
	.align		4
        /*000c*/ 	.word	0xfffffffe
	.align		4
        /*0010*/ 	.word	0x00000000
	.align		4
        /*0014*/ 	.word	0xfffffffd
	.align		4
        /*0018*/ 	.word	0x00000000
	.align		4
        /*001c*/ 	.word	0xfffffffc


//--------------------- .text._ZN18transformer_engine50scaled_aligned_causal_masked_softmax_warp_backwardI13__nv_bfloat16S1_fLi14EEEvPT0_PKT_S6_T1_iii --------------------------
	.section	.text._ZN18transformer_engine50scaled_aligned_causal_masked_softmax_warp_backwardI13__nv_bfloat16S1_fLi14EEEvPT0_PKT_S6_T1_iii,"ax",@progbits
	.align	128
        .global         _ZN18transformer_engine50scaled_aligned_causal_masked_softmax_warp_backwardI13__nv_bfloat16S1_fLi14EEEvPT0_PKT_S6_T1_iii
        .type           _ZN18transformer_engine50scaled_aligned_causal_masked_softmax_warp_backwardI13__nv_bfloat16S1_fLi14EEEvPT0_PKT_S6_T1_iii,@function
        .size           _ZN18transformer_engine50scaled_aligned_causal_masked_softmax_warp_backwardI13__nv_bfloat16S1_fLi14EEEvPT0_PKT_S6_T1_iii,(.L_x_13650 - _ZN18transformer_engine50scaled_aligned_causal_masked_softmax_warp_backwardI13__nv_bfloat16S1_fLi14EEEvPT0_PKT_S6_T1_iii)
        .other          _ZN18transformer_engine50scaled_aligned_causal_masked_softmax_warp_backwardI13__nv_bfloat16S1_fLi14EEEvPT0_PKT_S6_T1_iii,@"STO_CUDA_ENTRY STV_DEFAULT"
_ZN18transformer_engine50scaled_aligned_causal_masked_softmax_warp_backwardI13__nv_bfloat16S1_fLi14EEEvPT0_PKT_S6_T1_iii:
.text._ZN18transformer_engine50scaled_aligned_causal_masked_softmax_warp_backwardI13__nv_bfloat16S1_fLi14EEEvPT0_PKT_S6_T1_iii:
[----:B------:R-:W0:Y:S02]  /*0000*/  LDC R1, c[0x0][0x28] ;  /* 0x00000a00ff017b82 */ /* 0x000e240000000800 */
[----:B0-----:R-:W-:-:S06]  /*0010*/  IADD3 R1, R1, -0xc80, RZ ;  /* 0xfffff38001017810 */ /* 0x001fcc0007ffe0ff */
[----:B------:R-:W0:Y:S01]  /*0020*/  LDC R7, c[0x0][0x230] ;  /* 0x00008c00ff077b82 */ /* 0x000e220000000800 */
[----:B------:R-:W1:Y:S01]  /*0030*/  S2R R6, SR_CTAID.X ;  /* 0x0000000000067919 */ /* 0x000e620000002500 */
[----:B------:R-:W-:Y:S01]  /*0040*/  ULDC UR4, c[0x0][0x4] ;  /* 0x0000010000047ab9 */ /* 0x000fe20000000800 */
[----:B------:R-:W-:Y:S01]  /*0050*/  ULDC UR6, c[0x0][0x234] ;  /* 0x00008d0000067ab9 */ /* 0x000fe20000000800 */
[----:B------:R-:W-:Y:S01]  /*0060*/  BSSY B0, `(.L_x_0) ;  /* 0x0001c16000007945 */ /* 0x000fe20003800000 */
[----:B------:R2:W-:Y:S01]  /*0070*/  STL [R1+0xc34], RZ ;  /* 0x000c34ff01007387 */ /* 0x0005e20000100800 */
[----:B------:R-:W-:Y:S01]  /*0080*/  HFMA2.MMA R99, -RZ, RZ, 0, 0 ;  /* 0x00000000ff637435 */ /* 0x000fe200000001ff */
[----:B------:R-:W-:Y:S02]  /*0090*/  CS2R R164, SRZ ;  /* 0x0000000000a47805 */ /* 0x000fe4000001ff00 */
[----:B------:R-:W-:Y:S01]  /*00a0*/  CS2R R156, SRZ ;  /* 0x00000000009c7805 */ /* 0x000fe2000001ff00 */
[----:B------:R2:W-:Y:S01]  /*00b0*/  STL [R1+0xc30], RZ ;  /* 0x000c30ff01007387 */ /* 0x0005e20000100800 */
[----:B------:R-:W-:-:S02]  /*00c0*/  CS2R R148, SRZ ;  /* 0x0000000000947805 */ /* 0x000fc4000001ff00 */
[----:B------:R-:W-:Y:S02]  /*00d0*/  CS2R R140, SRZ ;  /* 0x00000000008c7805 */ /* 0x000fe4000001ff00 */
[----:B------:R-:W-:Y:S01]  /*00e0*/  CS2R R134, SRZ ;  /* 0x0000000000867805 */ /* 0x000fe2000001ff00 */
[----:B------:R2:W-:Y:S01]  /*00f0*/  STL [R1+0xc2c], RZ ;  /* 0x000c2cff01007387 */ /* 0x0005e20000100800 */
[----:B------:R-:W-:Y:S02]  /*0100*/  CS2R R132, SRZ ;  /* 0x0000000000847805 */ /* 0x000fe4000001ff00 */
        /* <DEDUP_REMOVED lines=9> */
[----:B0-----:R-:W-:Y:S01]  /*01a0*/  IABS R5, R7 ;  /* 0x0000000700057213 */ /* 0x001fe20000000000 */
[----:B------:R2:W-:Y:S01]  /*01b0*/  STL [R1+0xc24], RZ ;  /* 0x000c24ff01007387 */ /* 0x0005e20000100800 */
[----:B------:R-:W-:-:S02]  /*01c0*/  CS2R R22, SRZ ;  /* 0x0000000000167805 */ /* 0x000fc4000001ff00 */
[----:B------:R-:W-:Y:S01]  /*01d0*/  CS2R R24, SRZ ;  /* 0x0000000000187805 */ /* 0x000fe2000001ff00 */
[----:B------:R-:W0:Y:S01]  /*01e0*/  I2F.RP R0, R5 ;  /* 0x0000000500007306 */ /* 0x000e220000209400 */
[----:B------:R2:W-:Y:S01]  /*01f0*/  STL [R1+0xc20], RZ ;  /* 0x000c20ff01007387 */ /* 0x0005e20000100800 */
[----:B------:R-:W-:Y:S02]  /*0200*/  CS2R R26, SRZ ;  /* 0x00000000001a7805 */ /* 0x000fe4000001ff00 */
[----:B------:R-:W-:Y:S02]  /*0210*/  CS2R R28, SRZ ;  /* 0x00000000001c7805 */ /* 0x000fe4000001ff00 */
[----:B------:R-:W-:Y:S01]  /*0220*/  CS2R R30, SRZ ;  /* 0x00000000001e7805 */ /* 0x000fe2000001ff00 */
[----:B------:R2:W-:Y:S01]  /*0230*/  STL [R1+0xc1c], RZ ;  /* 0x000c1cff01007387 */ /* 0x0005e20000100800 */
[----:B------:R-:W-:Y:S02]  /*0240*/  CS2R R32, SRZ ;  /* 0x0000000000207805 */ /* 0x000fe4000001ff00 */
[----:B------:R-:W-:-:S02]  /*0250*/  CS2R R34, SRZ ;  /* 0x0000000000227805 */ /* 0x000fc4000001ff00 */
[----:B------:R-:W-:Y:S01]  /*0260*/  CS2R R36, SRZ ;  /* 0x0000000000247805 */ /* 0x000fe2000001ff00 */
[----:B------:R2:W-:Y:S01]  /*0270*/  STL [R1+0xc18], RZ ;  /* 0x000c18ff01007387 */ /* 0x0005e20000100800 */
[----:B------:R-:W-:Y:S02]  /*0280*/  CS2R R38, SRZ ;  /* 0x0000000000267805 */ /* 0x000fe4000001ff00 */
[----:B------:R-:W-:Y:S02]  /*0290*/  CS2R R40, SRZ ;  /* 0x0000000000287805 */ /* 0x000fe4000001ff00 */
[----:B------:R-:W-:Y:S01]  /*02a0*/  CS2R R42, SRZ ;  /* 0x00000000002a7805 */ /* 0x000fe2000001ff00 */
[----:B------:R2:W-:Y:S01]  /*02b0*/  STL [R1+0xc14], RZ ;  /* 0x000c14ff01007387 */ /* 0x0005e20000100800 */
[----:B------:R-:W-:Y:S01]  /*02c0*/  CS2R R44, SRZ ;  /* 0x00000000002c7805 */ /* 0x000fe2000001ff00 */
[----:B0-----:R-:W0:Y:S01]  /*02d0*/  MUFU.RCP R0, R0 ;  /* 0x0000000000007308 */ /* 0x001e220000001000 */
        /* <DEDUP_REMOVED lines=15> */
[----:B------:R-:W-:Y:S01]  /*03d0*/  CS2R R68, SRZ ;  /* 0x0000000000447805 */ /* 0x000fe2000001ff00 */
[----:B0-----:R-:W-:Y:S01]  /*03e0*/  VIADD R2, R0, 0xffffffe ;  /* 0x0ffffffe00027836 */ /* 0x001fe20000000000 */
[----:B------:R2:W-:Y:S01]  /*03f0*/  STL [R1+0xc00], RZ ;  /* 0x000c00ff01007387 */ /* 0x0005e20000100800 */
[----:B------:R-:W-:Y:S02]  /*0400*/  CS2R R70, SRZ ;  /* 0x0000000000467805 */ /* 0x000fe4000001ff00 */
[----:B------:R-:W-:Y:S01]  /*0410*/  CS2R R72, SRZ ;  /* 0x0000000000487805 */ /* 0x000fe2000001ff00 */
[----:B------:R0:W3:Y:S01]  /*0420*/  F2I.FTZ.U32.TRUNC.NTZ R3, R2 ;  /* 0x0000000200037305 */ /* 0x0000e2000021f000 */
        /* <DEDUP_REMOVED lines=9> */
[----:B0-----:R-:W-:Y:S01]  /*04c0*/  IMAD.MOV.U32 R2, RZ, RZ, RZ ;  /* 0x000000ffff027224 */ /* 0x001fe200078e00ff */
[----:B------:R-:W-:-:S02]  /*04d0*/  CS2R R86, SRZ ;  /* 0x0000000000567805 */ /* 0x000fc4000001ff00 */
[----:B------:R-:W-:Y:S01]  /*04e0*/  CS2R R88, SRZ ;  /* 0x0000000000587805 */ /* 0x000fe2000001ff00 */
[----:B------:R2:W-:Y:S01]  /*04f0*/  STL [R1+0xbf0], RZ ;  /* 0x000bf0ff01007387 */ /* 0x0005e20000100800 */
[----:B------:R-:W-:Y:S02]  /*0500*/  CS2R R90, SRZ ;  /* 0x00000000005a7805 */ /* 0x000fe4000001ff00 */
[----:B---3--:R-:W-:Y:S02]  /*0510*/  IADD3 R4, RZ, -R3, RZ ;  /* 0x80000003ff047210 */ /* 0x008fe40007ffe0ff */
[----:B------:R-:W-:Y:S01]  /*0520*/  CS2R R92, SRZ ;  /* 0x00000000005c7805 */ /* 0x000fe2000001ff00 */
[----:B------:R2:W-:Y:S01]  /*0530*/  STL [R1+0xbec], RZ ;  /* 0x000becff01007387 */ /* 0x0005e20000100800 */
[----:B------:R-:W-:Y:S02]  /*0540*/  CS2R R94, SRZ ;  /* 0x00000000005e7805 */ /* 0x000fe4000001ff00 */
[----:B------:R-:W-:Y:S01]  /*0550*/  CS2R R96, SRZ ;  /* 0x0000000000607805 */ /* 0x000fe2000001ff00 */
[----:B------:R-:W-:Y:S01]  /*0560*/  IMAD R9, R4, R5, RZ ;  /* 0x0000000504097224 */ /* 0x000fe200078e02ff */
[----:B------:R2:W-:Y:S01]  /*0570*/  STL [R1+0xbe8], RZ ;  /* 0x000be8ff01007387 */ /* 0x0005e20000100800 */
[----:B------:R-:W-:-:S02]  /*0580*/  CS2R R100, SRZ ;  /* 0x0000000000647805 */ /* 0x000fc4000001ff00 */
[----:B------:R-:W-:Y:S01]  /*0590*/  CS2R R102, SRZ ;  /* 0x0000000000667805 */ /* 0x000fe2000001ff00 */
[----:B------:R-:W-:Y:S01]  /*05a0*/  IMAD.HI.U32 R3, R3, R9, R2 ;  /* 0x0000000903037227 */ /* 0x000fe200078e0002 */
        /* <DEDUP_REMOVED lines=46> */
[----:B------:R-:W-:Y:S01]  /*0890*/  CS2R R138, SRZ ;  /* 0x00000000008a7805 */ /* 0x000fe2000001ff00 */
[----:B------:R-:W-:Y:S01]  /*08a0*/  IMAD.MOV.U32 R252, RZ, RZ, RZ ;  /* 0x000000fffffc7224 */ /* 0x000fe200078e00ff */
        /* <DEDUP_REMOVED lines=37> */
[----:B------:R-:W-:-:S03]  /*0b00*/  CS2R R136, SRZ ;  /* 0x0000000000887805 */ /* 0x000fc6000001ff00 */
[----:B------:R2:W-:Y:S04]  /*0b10*/  STL [R1+0xb8c], RZ ;  /* 0x000b8cff01007387 */ /* 0x0005e80000100800 */
        /* <DEDUP_REMOVED lines=652> */
[----:B------:R2:W-:Y:S01]  /*33e0*/  STL [R1+0x2f0], RZ ;  /* 0x0002f0ff01007387 */ /* 0x0005e20000100800 */
[----:B------:R-:W1:Y:S03]  /*33f0*/  S2R R8, SR_TID.Y ;  /* 0x0000000000087919 */ /* 0x000e660000002200 */
        /* <DEDUP_REMOVED lines=8> */
[----:B-1----:R-:W-:Y:S01]  /*3480*/  IMAD R124, R6, UR4, R8 ;  /* 0x00000004067c7c24 */ /* 0x002fe2000f8e0208 */
[----:B------:R-:W-:Y:S01]  /*3490*/  ULDC UR4, c[0x0][0x22c] ;  /* 0x00008b0000047ab9 */ /* 0x000fe20000000800 */
[----:B------:R-:W-:Y:S01]  /*34a0*/  CS2R R8, SRZ ;  /* 0x0000000000087805 */ /* 0x000fe2000001ff00 */
[----:B------:R2:W-:Y:S02]  /*34b0*/  STL [R1+0x2ac], RZ ;  /* 0x0002acff01007387 */ /* 0x0005e40000100800 */
[----:B------:R-:W-:-:S02]  /*34c0*/  IABS R0, R124 ;  /* 0x0000007c00007213 */ /* 0x000fc40000000000 */
[----:B------:R2:W-:Y:S01]  /*34d0*/  STL [R1+0x2a8], RZ ;  /* 0x0002a8ff01007387 */ /* 0x0005e20000100800 */
[----:B------:R-:W-:Y:S02]  /*34e0*/  ISETP.GE.AND P2, PT, R124, RZ, PT ;  /* 0x000000ff7c00720c */ /* 0x000fe40003f46270 */
[----:B------:R-:W-:Y:S01]  /*34f0*/  IMAD.HI.U32 R3, R3, R0, RZ ;  /* 0x0000000003037227 */ /* 0x000fe200078e00ff */
[----:B------:R2:W-:Y:S04]  /*3500*/  STL [R1+0xc4], RZ ;  /* 0x0000c4ff01007387 */ /* 0x0005e80000100800 */
[----:B------:R2:W-:Y:S01]  /*3510*/  STL [R1+0x290], RZ ;  /* 0x000290ff01007387 */ /* 0x0005e20000100800 */
[----:B------:R-:W-:-:S03]  /*3520*/  IADD3 R3, -R3, RZ, RZ ;  /* 0x000000ff03037210 */ /* 0x000fc60007ffe1ff */
[----:B------:R2:W-:Y:S02]  /*3530*/  STL [R1+0x28c], RZ ;  /* 0x00028cff01007387 */ /* 0x0005e40000100800 */
[C---:B------:R-:W-:Y:S01]  /*3540*/  IMAD R0, R5.reuse, R3, R0 ;  /* 0x0000000305007224 */ /* 0x040fe200078e0200 */
[----:B------:R-:W-:Y:S01]  /*3550*/  CS2R R2, SRZ ;  /* 0x0000000000027805 */ /* 0x000fe2000001ff00 */
[----:B------:R2:W-:Y:S03]  /*3560*/  STL [R1+0x288], RZ ;  /* 0x000288ff01007387 */ /* 0x0005e60000100800 */
[----:B------:R-:W-:Y:S01]  /*3570*/  ISETP.GT.U32.AND P0, PT, R5, R0, PT ;  /* 0x000000000500720c */ /* 0x000fe20003f04070 */
[----:B------:R2:W-:Y:S04]  /*3580*/  STL [R1+0xc0], RZ ;  /* 0x0000c0ff01007387 */ /* 0x0005e80000100800 */
[----:B------:R2:W-:Y:S04]  /*3590*/  STL [R1+0x270], RZ ;  /* 0x000270ff01007387 */ /* 0x0005e80000100800 */
[----:B------:R2:W-:Y:S04]  /*35a0*/  STL [R1+0x26c], RZ ;  /* 0x00026cff01007387 */ /* 0x0005e80000100800 */
[----:B------:R2:W-:Y:S01]  /*35b0*/  STL [R1+0x268], RZ ;  /* 0x000268ff01007387 */ /* 0x0005e20000100800 */
[----:B------:R-:W-:Y:S01]  /*35c0*/  @!P0 IMAD.IADD R0, R0, 0x1, -R5 ;  /* 0x0000000100008824 */ /* 0x000fe200078e0a05 */
[----:B------:R-:W-:-:S02]  /*35d0*/  ISETP.NE.AND P0, PT, R7, RZ, PT ;  /* 0x000000ff0700720c */ /* 0x000fc40003f05270 */
[----:B------:R2:W-:Y:S02]  /*35e0*/  STL [R1+0xa4], RZ ;  /* 0x0000a4ff01007387 */ /* 0x0005e40000100800 */
[----:B------:R-:W-:Y:S02]  /*35f0*/  ISETP.GT.U32.AND P1, PT, R5, R0, PT ;  /* 0x000000000500720c */ /* 0x000fe40003f24070 */
[----:B------:R2:W-:Y:S04]  /*3600*/  STL [R1+0x250], RZ ;  /* 0x000250ff01007387 */ /* 0x0005e80000100800 */
[----:B------:R2:W-:Y:S04]  /*3610*/  STL [R1+0x24c], RZ ;  /* 0x00024cff01007387 */ /* 0x0005e80000100800 */
[----:B------:R2:W-:Y:S03]  /*3620*/  STL [R1+0x248], RZ ;  /* 0x000248ff01007387 */ /* 0x0005e60000100800 */
[----:B------:R-:W-:Y:S01]  /*3630*/  @!P1 IADD3 R0, R0, -R5, RZ ;  /* 0x8000000500009210 */ /* 0x000fe20007ffe0ff */
[----:B------:R2:W-:Y:S01]  /*3640*/  STL [R1+0xa0], RZ ;  /* 0x0000a0ff01007387 */ /* 0x0005e20000100800 */
[----:B------:R-:W-:Y:S01]  /*3650*/  ISETP.GE.AND P1, PT, R124, UR4, PT ;  /* 0x000000047c007c0c */ /* 0x000fe2000bf26270 */
[----:B------:R-:W-:Y:S01]  /*3660*/  ULDC.64 UR4, c[0x0][0x208] ;  /* 0x0000820000047ab9 */ /* 0x000fe20000000a00 */
[----:B------:R-:W-:Y:S01]  /*3670*/  CS2R R4, SRZ ;  /* 0x0000000000047805 */ /* 0x000fe2000001ff00 */
[----:B------:R2:W-:Y:S01]  /*3680*/  STL [R1+0x230], RZ ;  /* 0x000230ff01007387 */ /* 0x0005e20000100800 */
[----:B------:R-:W-:Y:S01]  /*3690*/  @!P2 IMAD.MOV R0, RZ, RZ, -R0 ;  /* 0x000000ffff00a224 */ /* 0x000fe200078e0a00 */
[----:B------:R-:W-:-:S02]  /*36a0*/  @!P0 LOP3.LUT R0, RZ, R7, RZ, 0x33, !PT ;  /* 0x00000007ff008212 */ /* 0x000fc400078e33ff */
[----:B------:R2:W-:Y:S02]  /*36b0*/  STL [R1+0x22c], RZ ;  /* 0x00022cff01007387 */ /* 0x0005e40000100800 */
[----:B------:R-:W-:Y:S02]  /*36c0*/  IADD3 R0, R0, UR6, -R7 ;  /* 0x0000000600007c10 */ /* 0x000fe4000fffe807 */
[----:B------:R-:W-:Y:S01]  /*36d0*/  CS2R R6, SRZ ;  /* 0x0000000000067805 */ /* 0x000fe2000001ff00 */
        /* <DEDUP_REMOVED lines=29> */
[----:B------:R2:W-:Y:S04]  /*38b0*/  STL [R1], RZ ;  /* 0x000000ff01007387 */ /* 0x0005e80000100800 */
        /* <DEDUP_REMOVED lines=17> */
[----:B------:R-:W0:Y:S03]  /*39d0*/  S2R R98, SR_TID.X ;  /* 0x0000000000627919 */ /* 0x000e260000002100 */
        /* <DEDUP_REMOVED lines=8> */
[----:B0-----:R-:W-:-:S03]  /*3a60*/  SHF.L.U32 R98, R98, 0x2, RZ ;  /* 0x0000000262627819 */ /* 0x001fc600000006ff */
[----:B------:R2:W-:Y:S04]  /*3a70*/  STL [R1+0x30], RZ ;  /* 0x000030ff01007387 */ /* 0x0005e80000100800 */
[----:B------:R2:W-:Y:S04]  /*3a80*/  STL [R1+0x2c], RZ ;  /* 0x00002cff01007387 */ /* 0x0005e80000100800 */
[----:B------:R2:W-:Y:S04]  /*3a90*/  STL [R1+0xc], RZ ;  /* 0x00000cff01007387 */ /* 0x0005e80000100800 */
[----:B------:R2:W-:Y:S04]  /*3aa0*/  STL [R1+0x8], RZ ;  /* 0x000008ff01007387 */ /* 0x0005e80000100800 */
[----:B------:R2:W-:Y:S01]  /*3ab0*/  STL [R1+0x4], RZ ;  /* 0x000004ff01007387 */ /* 0x0005e20000100800 */
[----:B------:R-:W-:Y:S05]  /*3ac0*/  @P1 BRA `(.L_x_1) ;  /* 0x0000018400bc1947 */ /* 0x000fea0003800000 */
[----:B------:R-:W0:Y:S01]  /*3ad0*/  LDC.64 R126, c[0x0][0x218] ;  /* 0x00008600ff7e7b82 */ /* 0x000e220000000a00 */
[C---:B------:R-:W-:Y:S01]  /*3ae0*/  VIADD R122, R98.reuse, 0x80 ;  /* 0x00000080627a7836 */ /* 0x040fe20000000000 */
[-C--:B------:R-:W-:Y:S01]  /*3af0*/  ISETP.GT.AND P0, PT, R98, R0.reuse, PT ;  /* 0x000000006200720c */ /* 0x080fe20003f04270 */
[----:B------:R-:W-:Y:S01]  /*3b00*/  IMAD R124, R124, UR6, R98 ;  /* 0x000000067c7c7c24 */ /* 0x000fe2000f8e0262 */
[----:B------:R-:W-:Y:S02]  /*3b10*/  BSSY B1, `(.L_x_2) ;  /* 0x0000021000017945 */ /* 0x000fe40003800000 */
[----:B------:R-:W-:Y:S02]  /*3b20*/  ISETP.GT.AND P4, PT, R122, R0, PT ;  /* 0x000000007a00720c */ /* 0x000fe40003f84270 */
[----:B------:R-:W1:Y:S01]  /*3b30*/  LDC.64 R128, c[0x0][0x220] ;  /* 0x00008800ff807b82 */ /* 0x000e620000000a00 */
[----:B------:R-:W-:-:S04]  /*3b40*/  IADD3 R122, R98, 0x100, RZ ;  /* 0x00000100627a7810 */ /* 0x000fc80007ffe0ff */
[----:B------:R-:W-:Y:S01]  /*3b50*/  ISETP.GT.AND P3, PT, R122, R0, PT ;  /* 0x000000007a00720c */ /* 0x000fe20003f64270 */
[----:B------:R-:W-:-:S05]  /*3b60*/  VIADD R122, R98, 0x180 ;  /* 0x00000180627a7836 */ /* 0x000fca0000000000 */
[----:B------:R-:W-:Y:S01]  /*3b70*/  ISETP.GT.AND P2, PT, R122, R0, PT ;  /* 0x000000007a00720c */ /* 0x000fe20003f44270 */
[----:B0-----:R-:W-:-:S04]  /*3b80*/  IMAD.WIDE R122, R124, 0x2, R126 ;  /* 0x000000027c7a7825 */ /* 0x001fc800078e027e */
[----:B-1----:R-:W-:Y:S01]  /*3b90*/  IMAD.WIDE R124, R124, 0x2, R128 ;  /* 0x000000027c7c7825 */ /* 0x002fe200078e0280 */
[----:B------:R-:W-:Y:S07]  /*3ba0*/  @P0 BRA `(.L_x_3) ;  /* 0x00000000005c0947 */ /* 0x000fee0003800000 */
[----:B------:R-:W3:Y:S04]  /*3bb0*/  LDG.E.64 R126, desc[UR4][R124.64] ;  /* 0x000000047c7e7981 */ /* 0x000ee8000c1e1b00 */
[----:B------:R-:W4:Y:S01]  /*3bc0*/  LDG.E.64 R128, desc[UR4][R122.64] ;  /* 0x000000047a807981 */ /* 0x000f22000c1e1b00 */
[C---:B------:R-:W-:Y:S02]  /*3bd0*/  IADD3 R130, R98.reuse, 0x3, RZ ;  /* 0x0000000362827810 */ /* 0x040fe40007ffe0ff */
[-C--:B------:R-:W-:Y:S02]  /*3be0*/  ISETP.GE.AND P0, PT, R98, R0.reuse, PT ;  /* 0x000000006200720c */ /* 0x080fe40003f06270 */
[----:B------:R-:W-:Y:S01]  /*3bf0*/  ISETP.GT.AND P6, PT, R130, R0, PT ;  /* 0x000000008200720c */ /* 0x000fe20003fc4270 */
[----:B------:R-:W-:-:S05]  /*3c00*/  VIADD R130, R98, 0x2 ;  /* 0x0000000262827836 */ /* 0x000fca0000000000 */
[----:B------:R-:W-:-:S05]  /*3c10*/  ISETP.GT.AND P5, PT, R130, R0, PT ;  /* 0x000000008200720c */ /* 0x000fca0003fa4270 */
[--C-:B---3--:R-:W-:Y:S02]  /*3c20*/  @!P0 SHF.R.U64 R130, R126, 0x10, R127.reuse ;  /* 0x000000107e828819 */ /* 0x108fe4000000127f */
[----:B------:R-:W-:Y:S02]  /*3c30*/  @!P6 SHF.R.U32.HI R135, RZ, 0x10, R127 ;  /* 0x00000010ff87e819 */ /* 0x000fe4000001167f */
[----:B------:R-:W-:Y:S02]  /*3c40*/  @!P0 SHF.L.U32 R136, R130, 0x10, RZ ;  /* 0x0000001082888819 */ /* 0x000fe400000006ff */
[C-C-:B----4-:R-:W-:Y:S01]  /*3c50*/  @!P0 SHF.R.U64 R130, R128.reuse, 0x10, R129.reuse ;  /* 0x0000001080828819 */ /* 0x150fe20000001281 */
[----:B------:R-:W-:Y:S01]  /*3c60*/  @!P6 IMAD.U32 R138, R135, 0x10000, RZ ;  /* 0x00010000878ae824 */ /* 0x000fe200078e00ff */
[----:B------:R-:W-:Y:S01]  /*3c70*/  @!P5 SHF.L.U32 R137, R127, 0x10, RZ ;  /* 0x000000107f89d819 */ /* 0x000fe200000006ff */
[----:B------:R-:W-:Y:S01]  /*3c80*/  IMAD.U32 R128, R128, 0x10000, RZ ;  /* 0x0001000080807824 */ /* 0x000fe200078e00ff */
[----:B------:R-:W-:Y:S01]  /*3c90*/  @!P6 SHF.R.U32.HI R127, RZ, 0x10, R129 ;  /* 0x00000010ff7fe819 */ /* 0x000fe20000011681 */
[----:B------:R-:W-:Y:S01]  /*3ca0*/  @!P0 IMAD.U32 R130, R130, 0x10000, RZ ;  /* 0x0001000082828824 */ /* 0x000fe200078e00ff */
[----:B------:R-:W-:Y:S01]  /*3cb0*/  SHF.L.U32 R135, R126, 0x10, RZ ;  /* 0x000000107e877819 */ /* 0x000fe200000006ff */
[----:B------:R-:W-:Y:S01]  /*3cc0*/  @!P5 IMAD.U32 R129, R129, 0x10000, RZ ;  /* 0x000100008181d824 */ /* 0x000fe200078e00ff */
[----:B------:R-:W-:Y:S01]  /*3cd0*/  @!P6 SHF.L.U32 R127, R127, 0x10, RZ ;  /* 0x000000107f7fe819 */ /* 0x000fe200000006ff */
[----:B------:R-:W-:-:S02]  /*3ce0*/  @!P0 FMUL R97, R136, R130 ;  /* 0x0000008288618220 */ /* 0x000fc40000400000 */
[----:B------:R-:W-:Y:S01]  /*3cf0*/  @!P5 FMUL R139, R137, R129 ;  /* 0x00000081898bd220 */ /* 0x000fe20000400000 */
[----:B------:R-:W-:Y:S01]  /*3d00*/  FMUL R130, R135, R128 ;  /* 0x0000008087827220 */ /* 0x000fe20000400000 */
[----:B------:R-:W-:-:S07]  /*3d10*/  @!P6 FMUL R140, R138, R127 ;  /* 0x0000007f8a8ce220 */ /* 0x000fce0000400000 */
.L_x_3:
[----:B------:R-:W-:Y:S05]  /*3d20*/  BSYNC B1 ;  /* 0x0000000000017941 */ /* 0x000fea0003800000 */
.L_x_2:
[----:B------:R-:W-:Y:S01]  /*3d30*/  IADD3 R126, R98, 0x200, RZ ;  /* 0x00000200627e7810 */ /* 0x000fe20007ffe0ff */
[----:B------:R-:W-:Y:S03]  /*3d40*/  BSSY B1, `(.L_x_4) ;  /* 0x000001b000017945 */ /* 0x000fe60003800000 */
[----:B------:R-:W-:Y:S01]  /*3d50*/  ISETP.GT.AND P0, PT, R126, R0, PT ;  /* 0x000000007e00720c */ /* 0x000fe20003f04270 */
[----:B------:R-:W-:-:S12]  /*3d60*/  @P4 BRA `(.L_x_5) ;  /* 0x0000000000604947 */ /* 0x000fd80003800000 */
[----:B------:R-:W3:Y:S04]  /*3d70*/  LDG.E.64 R126, desc[UR4][R124.64+0x100] ;  /* 0x000100047c7e7981 */ /* 0x000ee8000c1e1b00 */
[----:B------:R-:W4:Y:S01]  /*3d80*/  LDG.E.64 R128, desc[UR4][R122.64+0x100] ;  /* 0x000100047a807981 */ /* 0x000f22000c1e1b00 */
[----:B------:R-:W-:-:S05]  /*3d90*/  VIADD R121, R98, 0x81 ;  /* 0x0000008162797836 */ /* 0x000fca0000000000 */
[----:B------:R-:W-:Y:S02]  /*3da0*/  ISETP.GT.AND P4, PT, R121, R0, PT ;  /* 0x000000007900720c */ /* 0x000fe40003f84270 */
[----:B------:R-:W-:-:S04]  /*3db0*/  IADD3 R121, R98, 0x82, RZ ;  /* 0x0000008262797810 */ /* 0x000fc80007ffe0ff */
[----:B------:R-:W-:Y:S01]  /*3dc0*/  ISETP.GT.AND P5, PT, R121, R0, PT ;  /* 0x000000007900720c */ /* 0x000fe20003fa4270 */
[----:B------:R-:W-:-:S05]  /*3dd0*/  VIADD R121, R98, 0x83 ;  /* 0x0000008362797836 */ /* 0x000fca0000000000 */
[----:B------:R-:W-:Y:S02]  /*3de0*/  ISETP.GT.AND P6, PT, R121, R0, PT ;  /* 0x000000007900720c */ /* 0x000fe40003fc4270 */
[----:B---3--:R-:W-:-:S05]  /*3df0*/  @!P4 SHF.R.U64 R121, R126, 0x10, R127 ;  /* 0x000000107e79c819 */ /* 0x008fca000000127f */
[----:B------:R-:W-:-:S06]  /*3e00*/  @!P5 SHF.L.U32 R144, R127, 0x10, RZ ;  /* 0x000000107f90d819 */ /* 0x000fcc00000006ff */
[----:B------:R-:W-:Y:S01]  /*3e10*/  @!P6 SHF.R.U32.HI R127, RZ, 0x10, R127 ;  /* 0x00000010ff7fe819 */ /* 0x000fe2000001167f */
[----:B------:R-:W-:Y:S01]  /*3e20*/  @!P4 IMAD.U32 R143, R121, 0x10000, RZ ;  /* 0x00010000798fc824 */ /* 0x000fe200078e00ff */
[----:B------:R-:W-:Y:S01]  /*3e30*/  SHF.L.U32 R142, R126, 0x10, RZ ;  /* 0x000000107e8e7819 */ /* 0x000fe200000006ff */
[----:B----4-:R-:W-:Y:S01]  /*3e40*/  @!P5 IMAD.U32 R121, R129, 0x10000, RZ ;  /* 0x000100008179d824 */ /* 0x010fe200078e00ff */
[----:B------:R-:W-:-:S03]  /*3e50*/  @!P6 SHF.L.U32 R145, R127, 0x10, RZ ;  /* 0x000000107f91e819 */ /* 0x000fc600000006ff */
[----:B------:R-:W-:Y:S01]  /*3e60*/  @!P5 FMUL R147, R144, R121 ;  /* 0x000000799093d220 */ /* 0x000fe20000400000 */
[C-C-:B------:R-:W-:Y:S01]  /*3e70*/  @!P4 SHF.R.U64 R121, R128.reuse, 0x10, R129.reuse ;  /* 0x000000108079c819 */ /* 0x140fe20000001281 */
[----:B------:R-:W-:Y:S01]  /*3e80*/  IMAD.U32 R128, R128, 0x10000, RZ ;  /* 0x0001000080807824 */ /* 0x000fe200078e00ff */
[----:B------:R-:W-:-:S03]  /*3e90*/  @!P6 SHF.R.U32.HI R129, RZ, 0x10, R129 ;  /* 0x00000010ff81e819 */ /* 0x000fc60000011681 */
[----:B------:R-:W-:Y:S01]  /*3ea0*/  @!P4 IMAD.U32 R121, R121, 0x10000, RZ ;  /* 0x000100007979c824 */ /* 0x000fe200078e00ff */
[----:B------:R-:W-:-:S03]  /*3eb0*/  @!P6 SHF.L.U32 R129, R129, 0x10, RZ ;  /* 0x000000108181e819 */ /* 0x000fc600000006ff */
[----:B------:R-:W-:Y:S01]  /*3ec0*/  @!P4 FMUL R146, R143, R121 ;  /* 0x000000798f92c220 */ /* 0x000fe20000400000 */
[----:B------:R-:W-:Y:S01]  /*3ed0*/  FMUL R121, R142, R128 ;  /* 0x000000808e797220 */ /* 0x000fe20000400000 */
[----:B------:R-:W-:-:S07]  /*3ee0*/  @!P6 FMUL R148, R145, R129 ;  /* 0x000000819194e220 */ /* 0x000fce0000400000 */
.L_x_5:
[----:B------:R-:W-:Y:S05]  /*3ef0*/  BSYNC B1 ;  /* 0x0000000000017941 */ /* 0x000fea0003800000 */
.L_x_4:
        /* <DEDUP_REMOVED lines=28> */
.L_x_7:
[----:B------:R-:W-:Y:S05]  /*40c0*/  BSYNC B1 ;  /* 0x0000000000017941 */ /* 0x000fea0003800000 */
.L_x_6:
        /* <DEDUP_REMOVED lines=28> */
.L_x_9:
[----:B------:R-:W-:Y:S05]  /*4290*/  BSYNC B1 ;  /* 0x0000000000017941 */ /* 0x000fea0003800000 */
.L_x_8:
        /* <DEDUP_REMOVED lines=28> */
.L_x_11:
[----:B------:R-:W-:Y:S05]  /*4460*/  BSYNC B1 ;  /* 0x0000000000017941 */ /* 0x000fea0003800000 */
.L_x_10:
        /* <DEDUP_REMOVED lines=28> */
.L_x_13:
[----:B------:R-:W-:Y:S05]  /*4630*/  BSYNC B1 ;  /* 0x0000000000017941 */ /* 0x000fea0003800000 */
.L_x_12:
        /* <DEDUP_REMOVED lines=28> */
.L_x_15:
[----:B------:R-:W-:Y:S05]  /*4800*/  BSYNC B1 ;  /* 0x0000000000017941 */ /* 0x000fea0003800000 */
.L_x_14:
        /* <DEDUP_REMOVED lines=28> */
.L_x_17:
[----:B------:R-:W-:Y:S05]  /*49d0*/  BSYNC B1 ;  /* 0x0000000000017941 */ /* 0x000fea0003800000 */
.L_x_16:
        /* <DEDUP_REMOVED lines=28> */
.L_x_19:
[----:B------:R-:W-:Y:S05]  /*4ba0*/  BSYNC B1 ;  /* 0x0000000000017941 */ /* 0x000fea0003800000 */
.L_x_18:
        /* <DEDUP_REMOVED lines=28> */
.L_x_21:
[----:B------:R-:W-:Y:S05]  /*4d70*/  BSYNC B1 ;  /* 0x0000000000017941 */ /* 0x000fea0003800000 */
.L_x_20:
        /* <DEDUP_REMOVED lines=28> */
.L_x_23:
[----:B------:R-:W-:Y:S05]  /*4f40*/  BSYNC B1 ;  /* 0x0000000000017941 */ /* 0x000fea0003800000 */
.L_x_22:
        /* <DEDUP_REMOVED lines=28> */
.L_x_25:
[----:B------:R-:W-:Y:S05]  /*5110*/  BSYNC B1 ;  /* 0x0000000000017941 */ /* 0x000fea0003800000 */
.L_x_24:
        /* <DEDUP_REMOVED lines=28> */
.L_x_27:
[----:B------:R-:W-:Y:S05]  /*52e0*/  BSYNC B1 ;  /* 0x0000000000017941 */ /* 0x000fea0003800000 */
.L_x_26:
        /* <DEDUP_REMOVED lines=28> */
.L_x_29:
[----:B------:R-:W-:Y:S05]  /*54b0*/  BSYNC B1 ;  /* 0x0000000000017941 */ /* 0x000fea0003800000 */
.L_x_28:
        /* <DEDUP_REMOVED lines=28> */
.L_x_31:
[----:B------:R-:W-:Y:S05]  /*5680*/  BSYNC B1 ;  /* 0x0000000000017941 */ /* 0x000fea0003800000 */
.L_x_30:
[----:B------:R-:W-:Y:S01]  /*5690*/  IADD3 R126, R98, 0x900, RZ ;  /* 0x00000900627e7810 */ /* 0x000fe20007ffe0ff */
[----:B------:R-:W-:Y:S03]  /*56a0*/  BSSY B1, `(.L_x_32) ;  /* 0x000002d000017945 */ /* 0x000fe60003800000 */
[----:B------:R-:W-:Y:S01]  /*56b0*/  ISETP.GT.AND P3, PT, R126, R0, PT ;  /* 0x000000007e00720c */ /* 0x000fe20003f64270 */
[----:B------:R-:W-:-:S12]  /*56c0*/  @P2 BRA `(.L_x_33) ;  /* 0x0000000000a82947 */ /* 0x000fd80003800000 */
[C---:B------:R-:W-:Y:S01]  /*56d0*/  VIADD R107, R98.reuse, 0x781 ;  /* 0x00000781626b7836 */ /* 0x040fe20000000000 */
[----:B------:R-:W3:Y:S04]  /*56e0*/  LDG.E.64 R126, desc[UR4][R124.64+0xf00] ;  /* 0x000f00047c7e7981 */ /* 0x000ee8000c1e1b00 */
[----:B------:R0:W-:Y:S01]  /*56f0*/  STL [R1+0xc3c], R3 ;  /* 0x000c3c0301007387 */ /* 0x0001e20000100800 */
[-C--:B------:R-:W-:Y:S02]  /*5700*/  ISETP.GT.AND P2, PT, R107, R0.reuse, PT ;  /* 0x000000006b00720c */ /* 0x080fe40003f44270 */
[----:B------:R-:W-:Y:S01]  /*5710*/  IADD3 R107, R98, 0x782, RZ ;  /* 0x00000782626b7810 */ /* 0x000fe20007ffe0ff */
[----:B------:R1:W4:Y:S04]  /*5720*/  LDL R213, [R1+0x1c] ;  /* 0x00001c0001d57983 */ /* 0x0003280000100800 */
[----:B------:R-:W2:Y:S04]  /*5730*/  LDG.E.64 R128, desc[UR4][R122.64+0xf00] ;  /* 0x000f00047a807981 */ /* 0x000ea8000c1e1b00 */
[----:B0-----:R1:W4:Y:S01]  /*5740*/  LDL R3, [R1+0x8] ;  /* 0x0000080001037983 */ /* 0x0013220000100800 */
[----:B------:R-:W-:-:S03]  /*5750*/  ISETP.GT.AND P5, PT, R107, R0, PT ;  /* 0x000000006b00720c */ /* 0x000fc60003fa4270 */
[----:B------:R0:W-:Y:S01]  /*5760*/  STL [R1+0xc38], R2 ;  /* 0x000c380201007387 */ /* 0x0001e20000100800 */
[----:B------:R-:W-:-:S03]  /*5770*/  VIADD R107, R98, 0x783 ;  /* 0x00000783626b7836 */ /* 0x000fc60000000000 */
[----:B------:R1:W2:Y:S04]  /*5780*/  LDL R98, [R1+0xc] ;  /* 0x00000c0001627983 */ /* 0x0002a80000100800 */
[----:B0-----:R1:W2:Y:S01]  /*5790*/  LDL R2, [R1+0x4] ;  /* 0x0000040001027983 */ /* 0x0012a20000100800 */
[----:B------:R-:W-:Y:S02]  /*57a0*/  ISETP.GT.AND P6, PT, R107, R0, PT ;  /* 0x000000006b00720c */ /* 0x000fe40003fc4270 */
[----:B---3--:R-:W-:Y:S02]  /*57b0*/  @!P2 SHF.R.U64 R107, R126, 0x10, R127 ;  /* 0x000000107e6ba819 */ /* 0x008fe4000000127f */
[----:B----4-:R-:W-:-:S09]  /*57c0*/  @!P5 SHF.L.U32 R3, R127, 0x10, RZ ;  /* 0x000000107f03d819 */ /* 0x010fd200000006ff */
[----:B------:R-:W-:Y:S01]  /*57d0*/  @!P6 SHF.R.U32.HI R127, RZ, 0x10, R127 ;  /* 0x00000010ff7fe819 */ /* 0x000fe2000001167f */
[----:B------:R0:W-:Y:S03]  /*57e0*/  @!P5 STL [R1+0x8], R3 ;  /* 0x000008030100d387 */ /* 0x0001e60000100800 */
[----:B--2---:R-:W-:Y:S02]  /*57f0*/  @!P6 SHF.L.U32 R98, R127, 0x10, RZ ;  /* 0x000000107f62e819 */ /* 0x004fe400000006ff */
[----:B------:R1:W2:Y:S01]  /*5800*/  LDL R127, [R1+0x20] ;  /* 0x00002000017f7983 */ /* 0x0002a20000100800 */
[----:B------:R-:W-:Y:S02]  /*5810*/  @!P2 IMAD.U32 R2, R107, 0x10000, RZ ;  /* 0x000100006b02a824 */ /* 0x000fe400078e00ff */
[----:B------:R-:W-:-:S04]  /*5820*/  @!P5 IMAD.U32 R107, R129, 0x10000, RZ ;  /* 0x00010000816bd824 */ /* 0x000fc800078e00ff */
[----:B------:R-:W-:Y:S01]  /*5830*/  @!P5 FMUL R213, R3, R107 ;  /* 0x0000006b03d5d220 */ /* 0x000fe20000400000 */
[----:B------:R-:W-:Y:S04]  /*5840*/  @!P2 STL [R1+0x4], R2 ;  /* 0x000004020100a387 */ /* 0x000fe80000100800 */
[----:B0-----:R1:W5:Y:S04]  /*5850*/  LDL.LU R3, [R1+0xc3c] ;  /* 0x000c3c0001037983 */ /* 0x0013680000300800 */
[----:B------:R-:W-:Y:S04]  /*5860*/  @!P6 STL [R1+0xc], R98 ;  /* 0x00000c620100e387 */ /* 0x000fe80000100800 */
[----:B------:R0:W-:Y:S02]  /*5870*/  @!P5 STL [R1+0x1c], R213 ;  /* 0x00001cd50100d387 */ /* 0x0001e40000100800 */
[----:B0-----:R-:W-:-:S02]  /*5880*/  SHF.L.U32 R213, R126, 0x10, RZ ;  /* 0x000000107ed57819 */ /* 0x001fc400000006ff */
[----:B------:R1:W3:Y:S01]  /*5890*/  LDL R126, [R1+0x18] ;  /* 0x00001800017e7983 */ /* 0x0002e20000100800 */
[--C-:B------:R-:W-:Y:S02]  /*58a0*/  @!P2 SHF.R.U64 R107, R128, 0x10, R129.reuse ;  /* 0x00000010806ba819 */ /* 0x100fe40000001281 */
[----:B------:R-:W-:-:S04]  /*58b0*/  @!P6 SHF.R.U32.HI R129, RZ, 0x10, R129 ;  /* 0x00000010ff81e819 */ /* 0x000fc80000011681 */
[----:B------:R-:W-:Y:S01]  /*58c0*/  @!P6 SHF.L.U32 R129, R129, 0x10, RZ ;  /* 0x000000108181e819 */ /* 0x000fe200000006ff */
[----:B------:R-:W-:Y:S02]  /*58d0*/  @!P2 IMAD.U32 R107, R107, 0x10000, RZ ;  /* 0x000100006b6ba824 */ /* 0x000fe400078e00ff */
[----:B------:R-:W-:Y:S02]  /*58e0*/  IMAD.U32 R128, R128, 0x10000, RZ ;  /* 0x0001000080807824 */ /* 0x000fe400078e00ff */
[----:B--2---:R-:W-:Y:S02]  /*58f0*/  @!P6 FMUL R127, R98, R129 ;  /* 0x00000081627fe220 */ /* 0x004fe40000400000 */
[----:B------:R-:W0:Y:S01]  /*5900*/  S2R R98, SR_TID.X ;  /* 0x0000000000627919 */ /* 0x000e220000002100 */
[----:B---3--:R-:W-:Y:S02]  /*5910*/  @!P2 FMUL R126, R2, R107 ;  /* 0x0000006b027ea220 */ /* 0x008fe40000400000 */
[----:B------:R1:W5:Y:S04]  /*5920*/  LDL.LU R2, [R1+0xc38] ;  /* 0x000c380001027983 */ /* 0x0003680000300800 */
[----:B------:R1:W-:Y:S04]  /*5930*/  @!P2 STL [R1+0x18], R126 ;  /* 0x0000187e0100a387 */ /* 0x0003e80000100800 */
[----:B------:R1:W-:Y:S01]  /*5940*/  @!P6 STL [R1+0x20], R127 ;  /* 0x0000207f0100e387 */ /* 0x0003e20000100800 */
[----:B0-----:R-:W-:Y:S01]  /*5950*/  SHF.L.U32 R98, R98, 0x2, RZ ;  /* 0x0000000262627819 */ /* 0x001fe200000006ff */
[----:B------:R-:W-:-:S07]  /*5960*/  FMUL R107, R213, R128 ;  /* 0x00000080d56b7220 */ /* 0x000fce0000400000 */
.L_x_33:
[----:B------:R-:W-:Y:S05]  /*5970*/  BSYNC B1 ;  /* 0x0000000000017941 */ /* 0x000fea0003800000 */
.L_x_32:
[----:B-1----:R-:W-:Y:S01]  /*5980*/  VIADD R126, R98, 0x980 ;  /* 0x00000980627e7836 */ /* 0x002fe20000000000 */
[----:B------:R-:W-:Y:S04]  /*5990*/  BSSY B1, `(.L_x_34) ;  /* 0x000002d000017945 */ /* 0x000fe80003800000 */
[----:B------:R-:W-:Y:S01]  /*59a0*/  ISETP.GT.AND P2, PT, R126, R0, PT ;  /* 0x000000007e00720c */ /* 0x000fe20003f44270 */
[----:B------:R-:W-:-:S12]  /*59b0*/  @P0 BRA `(.L_x_35) ;  /* 0x0000000000a80947 */ /* 0x000fd80003800000 */
[----:B------:R-:W-:Y:S01]  /*59c0*/  IADD3 R106, R98, 0x801, RZ ;  /* 0x00000801626a7810 */ /* 0x000fe20007ffe0ff */
[----:B------:R-:W3:Y:S03]  /*59d0*/  LDG.E.64 R126, desc[UR4][R124.64+0x1000] ;  /* 0x001000047c7e7981 */ /* 0x000ee6000c1e1b00 */
[----:B------:R-:W-:Y:S01]  /*59e0*/  ISETP.GT.AND P0, PT, R106, R0, PT ;  /* 0x000000006a00720c */ /* 0x000fe20003f04270 */
[----:B-----5:R0:W-:Y:S01]  /*59f0*/  STL [R1+0xc3c], R3 ;  /* 0x000c3c0301007387 */ /* 0x0201e20000100800 */
[----:B------:R-:W-:-:S03]  /*5a00*/  VIADD R106, R98, 0x802 ;  /* 0x00000802626a7836 */ /* 0x000fc60000000000 */
[----:B------:R1:W4:Y:S04]  /*5a10*/  LDL R220, [R1+0x3c] ;  /* 0x00003c0001dc7983 */ /* 0x0003280000100800 */
[----:B------:R-:W2:Y:S04]  /*5a20*/  LDG.E.64 R128, desc[UR4][R122.64+0x1000] ;  /* 0x001000047a807981 */ /* 0x000ea8000c1e1b00 */
[----:B0-----:R1:W4:Y:S04]  /*5a30*/  LDL R3, [R1+0x30] ;  /* 0x0000300001037983 */ /* 0x0013280000100800 */
[----:B------:R0:W-:Y:S01]  /*5a40*/  STL [R1+0xc38], R2 ;  /* 0x000c380201007387 */ /* 0x0001e20000100800 */
[----:B------:R-:W-:-:S02]  /*5a50*/  ISETP.GT.AND P5, PT, R106, R0, PT ;  /* 0x000000006a00720c */ /* 0x000fc40003fa4270 */
[----:B------:R-:W-:Y:S02]  /*5a60*/  IADD3 R106, R98, 0x803, RZ ;  /* 0x00000803626a7810 */ /* 0x000fe40007ffe0ff */
[----:B------:R1:W2:Y:S04]  /*5a70*/  LDL R98, [R1+0x34] ;  /* 0x0000340001627983 */ /* 0x0002a80000100800 */
[----:B0-----:R1:W2:Y:S01]  /*5a80*/  LDL R2, [R1+0x2c] ;  /* 0x00002c0001027983 */ /* 0x0012a20000100800 */
[----:B------:R-:W-:Y:S02]  /*5a90*/  ISETP.GT.AND P6, PT, R106, R0, PT ;  /* 0x000000006a00720c */ /* 0x000fe40003fc4270 */
[----:B---3--:R-:W-:Y:S02]  /*5aa0*/  @!P0 SHF.R.U64 R106, R126, 0x10, R127 ;  /* 0x000000107e6a8819 */ /* 0x008fe4000000127f */
[----:B----4-:R-:W-:-:S09]  /*5ab0*/  @!P5 IMAD.U32 R3, R127, 0x10000, RZ ;  /* 0x000100007f03d824 */ /* 0x010fd200078e00ff */
[----:B------:R-:W-:Y:S01]  /*5ac0*/  @!P6 SHF.R.U32.HI R127, RZ, 0x10, R127 ;  /* 0x00000010ff7fe819 */ /* 0x000fe2000001167f */
[----:B------:R0:W-:Y:S04]  /*5ad0*/  @!P5 STL [R1+0x30], R3 ;  /* 0x000030030100d387 */ /* 0x0001e80000100800 */
[----:B--2---:R-:W-:Y:S02]  /*5ae0*/  @!P6 IMAD.U32 R98, R127, 0x10000, RZ ;  /* 0x000100007f62e824 */ /* 0x004fe400078e00ff */
[----:B------:R1:W2:Y:S01]  /*5af0*/  LDL R127, [R1+0x40] ;  /* 0x00004000017f7983 */ /* 0x0002a20000100800 */
[----:B------:R-:W-:Y:S02]  /*5b00*/  @!P0 SHF.L.U32 R2, R106, 0x10, RZ ;  /* 0x000000106a028819 */ /* 0x000fe400000006ff */
[----:B------:R-:W-:-:S03]  /*5b10*/  @!P5 SHF.L.U32 R106, R129, 0x10, RZ ;  /* 0x00000010816ad819 */ /* 0x000fc600000006ff */
[----:B------:R-:W-:Y:S02]  /*5b20*/  @!P0 STL [R1+0x2c], R2 ;  /* 0x00002c0201008387 */ /* 0x000fe40000100800 */
[----:B------:R-:W-:Y:S02]  /*5b30*/  @!P5 FMUL R220, R3, R106 ;  /* 0x0000006a03dcd220 */ /* 0x000fe40000400000 */
[----:B0-----:R1:W5:Y:S04]  /*5b40*/  LDL.LU R3, [R1+0xc3c] ;  /* 0x000c3c0001037983 */ /* 0x0013680000300800 */
[----:B------:R-:W-:Y:S04]  /*5b50*/  @!P6 STL [R1+0x34], R98 ;  /* 0x000034620100e387 */ /* 0x000fe80000100800 */
[----:B------:R0:W-:Y:S02]  /*5b60*/  @!P5 STL [R1+0x3c], R220 ;  /* 0x00003cdc0100d387 */ /* 0x0001e40000100800 */
[----:B0-----:R-:W-:-:S02]  /*5b70*/  IMAD.U32 R220, R126, 0x10000, RZ ;  /* 0x000100007edc7824 */ /* 0x001fc400078e00ff */
[----:B------:R1:W3:Y:S01]  /*5b80*/  LDL R126, [R1+0x38] ;  /* 0x00003800017e7983 */ /* 0x0002e20000100800 */
[--C-:B------:R-:W-:Y:S02]  /*5b90*/  @!P0 SHF.R.U64 R106, R128, 0x10, R129.reuse ;  /* 0x00000010806a8819 */ /* 0x100fe40000001281 */
[----:B------:R-:W-:-:S05]  /*5ba0*/  @!P6 SHF.R.U32.HI R129, RZ, 0x10, R129 ;  /* 0x00000010ff81e819 */ /* 0x000fca0000011681 */
[----:B------:R-:W-:Y:S01]  /*5bb0*/  @!P6 IMAD.U32 R129, R129, 0x10000, RZ ;  /* 0x000100008181e824 */ /* 0x000fe200078e00ff */
[----:B------:R-:W-:Y:S02]  /*5bc0*/  @!P0 SHF.L.U32 R106, R106, 0x10, RZ ;  /* 0x000000106a6a8819 */ /* 0x000fe400000006ff */
[----:B------:R-:W-:Y:S01]  /*5bd0*/  SHF.L.U32 R128, R128, 0x10, RZ ;  /* 0x0000001080807819 */ /* 0x000fe200000006ff */
[----:B--2---:R-:W-:Y:S02]  /*5be0*/  @!P6 FMUL R127, R98, R129 ;  /* 0x00000081627fe220 */ /* 0x004fe40000400000 */
[----:B------:R-:W0:Y:S01]  /*5bf0*/  S2R R98, SR_TID.X ;  /* 0x0000000000627919 */ /* 0x000e220000002100 */
[----:B---3--:R-:W-:Y:S02]  /*5c00*/  @!P0 FMUL R126, R2, R106 ;  /* 0x0000006a027e8220 */ /* 0x008fe40000400000 */
[----:B------:R1:W5:Y:S04]  /*5c10*/  LDL.LU R2, [R1+0xc38] ;  /* 0x000c380001027983 */ /* 0x0003680000300800 */
[----:B------:R1:W-:Y:S04]  /*5c20*/  @!P0 STL [R1+0x38], R126 ;  /* 0x0000387e01008387 */ /* 0x0003e80000100800 */
[----:B------:R1:W-:Y:S01]  /*5c30*/  @!P6 STL [R1+0x40], R127 ;  /* 0x0000407f0100e387 */ /* 0x0003e20000100800 */
[----:B0-----:R-:W-:-:S02]  /*5c40*/  IMAD.SHL.U32 R98, R98, 0x4, RZ ;  /* 0x0000000462627824 */ /* 0x001fc400078e00ff */
[----:B------:R-:W-:-:S07]  /*5c50*/  FMUL R106, R220, R128 ;  /* 0x00000080dc6a7220 */ /* 0x000fce0000400000 */
.L_x_35:
[----:B------:R-:W-:Y:S05]  /*5c60*/  BSYNC B1 ;  /* 0x0000000000017941 */ /* 0x000fea0003800000 */
.L_x_34:
[----:B-1----:R-:W-:Y:S01]  /*5c70*/  IADD3 R126, R98, 0xa00, RZ ;  /* 0x00000a00627e7810 */ /* 0x002fe20007ffe0ff */
[----:B------:R-:W-:Y:S03]  /*5c80*/  BSSY B1, `(.L_x_36) ;  /* 0x000002d000017945 */ /* 0x000fe60003800000 */
[----:B------:R-:W-:Y:S01]  /*5c90*/  ISETP.GT.AND P0, PT, R126, R0, PT ;  /* 0x000000007e00720c */ /* 0x000fe20003f04270 */
[----:B------:R-:W-:-:S12]  /*5ca0*/  @P4 BRA `(.L_x_37) ;  /* 0x0000000000a84947 */ /* 0x000fd80003800000 */
[C---:B------:R-:W-:Y:S01]  /*5cb0*/  VIADD R105, R98.reuse, 0x881 ;  /* 0x0000088162697836 */ /* 0x040fe20000000000 */
[----:B------:R-:W3:Y:S04]  /*5cc0*/  LDG.E.64 R126, desc[UR4][R124.64+0x1100] ;  /* 0x001100047c7e7981 */ /* 0x000ee8000c1e1b00 */
[----:B-----5:R0:W-:Y:S01]  /*5cd0*/  STL [R1+0xc3c], R3 ;  /* 0x000c3c0301007387 */ /* 0x0201e20000100800 */
        /* <DEDUP_REMOVED lines=39> */
.L_x_37:
[----:B------:R-:W-:Y:S05]  /*5f50*/  BSYNC B1 ;  /* 0x0000000000017941 */ /* 0x000fea0003800000 */
.L_x_36:
        /* <DEDUP_REMOVED lines=46> */
.L_x_39:
[----:B------:R-:W-:Y:S05]  /*6240*/  BSYNC B1 ;  /* 0x0000000000017941 */ /* 0x000fea0003800000 */
.L_x_38:
        /* <DEDUP_REMOVED lines=46> */
.L_x_41:
[----:B------:R-:W-:Y:S05]  /*6530*/  BSYNC B1 ;  /* 0x0000000000017941 */ /* 0x000fea0003800000 */
.L_x_40:
        /* <DEDUP_REMOVED lines=46> */
.L_x_43:
[----:B------:R-:W-:Y:S05]  /*6820*/  BSYNC B1 ;  /* 0x0000000000017941 */ /* 0x000fea0003800000 */
.L_x_42:
        /* <DEDUP_REMOVED lines=46> */
.L_x_45:
[----:B------:R-:W-:Y:S05]  /*6b10*/  BSYNC B1 ;  /* 0x0000000000017941 */ /* 0x000fea0003800000 */
.L_x_44:
        /* <DEDUP_REMOVED lines=46> */
.L_x_47:
[----:B------:R-:W-:Y:S05]  /*6e00*/  BSYNC B1 ;  /* 0x0000000000017941 */ /* 0x000fea0003800000 */
.L_x_46:
        /* <DEDUP_REMOVED lines=46> */
.L_x_49:
[----:B------:R-:W-:Y:S05]  /*70f0*/  BSYNC B1 ;  /* 0x0000000000017941 */ /* 0x000fea0003800000 */
.L_x_48:
        /* <DEDUP_REMOVED lines=46> */
.L_x_51:
[----:B------:R-:W-:Y:S05]  /*73e0*/  BSYNC B1 ;  /* 0x0000000000017941 */ /* 0x000fea0003800000 */
.L_x_50:
[----:B-1----:R-:W-:Y:S01]  /*73f0*/  IADD3 R126, R98, 0xe00, RZ ;  /* 0x00000e00627e7810 */ /* 0x002fe20007ffe0ff */
[----:B------:R-:W-:Y:S03]  /*7400*/  BSSY B1, `(.L_x_52) ;  /* 0x0000032000017945 */ /* 0x000fe60003800000 */
[----:B------:R-:W-:Y:S01]  /*7410*/  ISETP.GT.AND P0, PT, R126, R0, PT ;  /* 0x000000007e00720c */ /* 0x000fe20003f04270 */
[----:B------:R-:W-:-:S12]  /*7420*/  @P4 BRA `(.L_x_53) ;  /* 0x0000000000bc4947 */ /* 0x000fd80003800000 */
[C---:B------:R-:W-:Y:S01]  /*7430*/  VIADD R95, R98.reuse, 0xc81 ;  /* 0x00000c81625f7836 */ /* 0x040fe20000000000 */
[----:B------:R0:W-:Y:S04]  /*7440*/  STL [R1+0xc44], R5 ;  /* 0x000c440501007387 */ /* 0x0001e80000100800 */
[----:B------:R-:W-:Y:S01]  /*7450*/  ISETP.GT.AND P4, PT, R95, R0, PT ;  /* 0x000000005f00720c */ /* 0x000fe20003f84270 */
[----:B------:R-:W3:Y:S01]  /*7460*/  LDG.E.64 R126, desc[UR4][R124.64+0x1900] ;  /* 0x001900047c7e7981 */ /* 0x000ee2000c1e1b00 */
[----:B------:R-:W-:-:S03]  /*7470*/  IADD3 R95, R98, 0xc82, RZ ;  /* 0x00000c82625f7810 */ /* 0x000fc60007ffe0ff */
[----:B------:R-:W4:Y:S04]  /*7480*/  LDG.E.64 R128, desc[UR4][R122.64+0x1900] ;  /* 0x001900047a807981 */ /* 0x000f28000c1e1b00 */
[----:B0-----:R0:W2:Y:S01]  /*7490*/  LDL R5, [R1+0x14c] ;  /* 0x00014c0001057983 */ /* 0x0010a20000100800 */
[----:B------:R-:W-:-:S03]  /*74a0*/  ISETP.GT.AND P5, PT, R95, R0, PT ;  /* 0x000000005f00720c */ /* 0x000fc60003fa4270 */
[----:B------:R1:W-:Y:S01]  /*74b0*/  STL [R1+0xc40], R4 ;  /* 0x000c400401007387 */ /* 0x0003e20000100800 */
[----:B------:R-:W-:-:S03]  /*74c0*/  VIADD R95, R98, 0xc83 ;  /* 0x00000c83625f7836 */ /* 0x000fc60000000000 */
[----:B-1----:R0:W4:Y:S04]  /*74d0*/  LDL R4, [R1+0x158] ;  /* 0x0001580001047983 */ /* 0x0021280000100800 */
[----:B-----5:R1:W-:Y:S04]  /*74e0*/  STL [R1+0xc3c], R3 ;  /* 0x000c3c0301007387 */ /* 0x0203e80000100800 */
[----:B-1----:R0:W4:Y:S04]  /*74f0*/  LDL R3, [R1+0x148] ;  /* 0x0001480001037983 */ /* 0x0021280000100800 */
[----:B------:R1:W-:Y:S04]  /*7500*/  STL [R1+0xc38], R2 ;  /* 0x000c380201007387 */ /* 0x0003e80000100800 */
[----:B------:R0:W4:Y:S01]  /*7510*/  LDL R98, [R1+0x150] ;  /* 0x0001500001627983 */ /* 0x0001220000100800 */
[----:B------:R-:W-:-:S03]  /*7520*/  ISETP.GT.AND P6, PT, R95, R0, PT ;  /* 0x000000005f00720c */ /* 0x000fc60003fc4270 */
[----:B-1----:R0:W4:Y:S01]  /*7530*/  LDL R2, [R1+0x154] ;  /* 0x0001540001027983 */ /* 0x0021220000100800 */
[----:B---3--:R-:W-:Y:S02]  /*7540*/  @!P4 SHF.R.U64 R95, R126, 0x10, R127 ;  /* 0x000000107e5fc819 */ /* 0x008fe4000000127f */
[----:B--2---:R-:W-:-:S07]  /*7550*/  @!P5 SHF.L.U32 R5, R127, 0x10, RZ ;  /* 0x000000107f05d819 */ /* 0x004fce00000006ff */
[----:B------:R-:W-:Y:S01]  /*7560*/  @!P6 SHF.R.U32.HI R127, RZ, 0x10, R127 ;  /* 0x00000010ff7fe819 */ /* 0x000fe2000001167f */
[----:B------:R1:W-:Y:S03]  /*7570*/  @!P5 STL [R1+0x14c], R5 ;  /* 0x00014c050100d387 */ /* 0x0003e60000100800 */
[----:B----4-:R-:W-:Y:S02]  /*7580*/  @!P6 SHF.L.U32 R98, R127, 0x10, RZ ;  /* 0x000000107f62e819 */ /* 0x010fe400000006ff */
[----:B------:R0:W2:Y:S01]  /*7590*/  LDL R127, [R1+0x15c] ;  /* 0x00015c00017f7983 */ /* 0x0000a20000100800 */
[----:B------:R-:W-:Y:S02]  /*75a0*/  @!P4 IMAD.U32 R3, R95, 0x10000, RZ ;  /* 0x000100005f03c824 */ /* 0x000fe400078e00ff */
[----:B------:R-:W-:-:S04]  /*75b0*/  @!P5 IMAD.U32 R95, R129, 0x10000, RZ ;  /* 0x00010000815fd824 */ /* 0x000fc800078e00ff */
[----:B------:R-:W-:Y:S01]  /*75c0*/  @!P5 FMUL R4, R5, R95 ;  /* 0x0000005f0504d220 */ /* 0x000fe20000400000 */
[--C-:B------:R-:W-:Y:S02]  /*75d0*/  @!P4 SHF.R.U64 R95, R128, 0x10, R129.reuse ;  /* 0x00000010805fc819 */ /* 0x100fe40000001281 */
[----:B------:R-:W-:Y:S01]  /*75e0*/  @!P6 SHF.R.U32.HI R129, RZ, 0x10, R129 ;  /* 0x00000010ff81e819 */ /* 0x000fe20000011681 */
[----:B------:R-:W-:Y:S03]  /*75f0*/  @!P4 STL [R1+0x148], R3 ;  /* 0x000148030100c387 */ /* 0x000fe60000100800 */
[----:B------:R-:W-:Y:S01]  /*7600*/  @!P6 SHF.L.U32 R129, R129, 0x10, RZ ;  /* 0x000000108181e819 */ /* 0x000fe200000006ff */
[----:B-1----:R0:W5:Y:S04]  /*7610*/  LDL.LU R5, [R1+0xc44] ;  /* 0x000c440001057983 */ /* 0x0021680000300800 */
[----:B------:R1:W-:Y:S01]  /*7620*/  @!P5 STL [R1+0x158], R4 ;  /* 0x000158040100d387 */ /* 0x0003e20000100800 */
[----:B------:R-:W-:Y:S01]  /*7630*/  @!P4 IMAD.U32 R95, R95, 0x10000, RZ ;  /* 0x000100005f5fc824 */ /* 0x000fe200078e00ff */
[----:B------:R-:W-:-:S02]  /*7640*/  SHF.L.U32 R126, R126, 0x10, RZ ;  /* 0x000000107e7e7819 */ /* 0x000fc400000006ff */
[----:B-1----:R0:W5:Y:S04]  /*7650*/  LDL.LU R4, [R1+0xc40] ;  /* 0x000c400001047983 */ /* 0x0021680000300800 */
[----:B------:R-:W-:Y:S01]  /*7660*/  @!P6 STL [R1+0x150], R98 ;  /* 0x000150620100e387 */ /* 0x000fe20000100800 */
[----:B------:R-:W-:-:S03]  /*7670*/  @!P4 FMUL R2, R3, R95 ;  /* 0x0000005f0302c220 */ /* 0x000fc60000400000 */
[----:B------:R-:W-:Y:S04]  /*7680*/  STL [R1], R126 ;  /* 0x0000007e01007387 */ /* 0x000fe80000100800 */
[----:B------:R0:W5:Y:S04]  /*7690*/  LDL.LU R3, [R1+0xc3c] ;  /* 0x000c3c0001037983 */ /* 0x0001680000300800 */
[----:B------:R1:W-:Y:S04]  /*76a0*/  @!P4 STL [R1+0x154], R2 ;  /* 0x000154020100c387 */ /* 0x0003e80000100800 */
[----:B-1----:R0:W5:Y:S01]  /*76b0*/  LDL.LU R2, [R1+0xc38] ;  /* 0x000c380001027983 */ /* 0x0021620000300800 */
[----:B------:R-:W-:-:S04]  /*76c0*/  IMAD.U32 R128, R128, 0x10000, RZ ;  /* 0x0001000080807824 */ /* 0x000fc800078e00ff */
[----:B------:R-:W-:Y:S01]  /*76d0*/  FMUL R95, R126, R128 ;  /* 0x000000807e5f7220 */ /* 0x000fe20000400000 */
[----:B--2---:R-:W-:Y:S02]  /*76e0*/  @!P6 FMUL R127, R98, R129 ;  /* 0x00000081627fe220 */ /* 0x004fe40000400000 */
[----:B------:R-:W1:Y:S03]  /*76f0*/  S2R R98, SR_TID.X ;  /* 0x0000000000627919 */ /* 0x000e660000002100 */
[----:B------:R0:W-:Y:S02]  /*7700*/  @!P6 STL [R1+0x15c], R127 ;  /* 0x00015c7f0100e387 */ /* 0x0001e40000100800 */
[----:B01----:R-:W-:-:S07]  /*7710*/  SHF.L.U32 R98, R98, 0x2, RZ ;  /* 0x0000000262627819 */ /* 0x003fce00000006ff */
.L_x_53:
[----:B------:R-:W-:Y:S05]  /*7720*/  BSYNC B1 ;  /* 0x0000000000017941 */ /* 0x000fea0003800000 */
.L_x_52:
[----:B------:R-:W-:Y:S01]  /*7730*/  VIADD R126, R98, 0xe80 ;  /* 0x00000e80627e7836 */ /* 0x000fe20000000000 */
[----:B------:R-:W-:Y:S04]  /*7740*/  BSSY B1, `(.L_x_54) ;  /* 0x0000032000017945 */ /* 0x000fe80003800000 */
[----:B------:R-:W-:Y:S01]  /*7750*/  ISETP.GT.AND P4, PT, R126, R0, PT ;  /* 0x000000007e00720c */ /* 0x000fe20003f84270 */
[----:B------:R-:W-:-:S12]  /*7760*/  @P3 BRA `(.L_x_55) ;  /* 0x0000000000bc3947 */ /* 0x000fd80003800000 */
[----:B------:R-:W-:Y:S01]  /*7770*/  IADD3 R94, R98, 0xd01, RZ ;  /* 0x00000d01625e7810 */ /* 0x000fe20007ffe0ff */
[----:B-----5:R0:W-:Y:S03]  /*7780*/  STL [R1+0xc44], R5 ;  /* 0x000c440501007387 */ /* 0x0201e60000100800 */
[-C--:B------:R-:W-:Y:S01]  /*7790*/  ISETP.GT.AND P3, PT, R94, R0.reuse, PT ;  /* 0x000000005e00720c */ /* 0x080fe20003f64270 */
[----:B------:R-:W-:Y:S01]  /*77a0*/  VIADD R94, R98, 0xd02 ;  /* 0x00000d02625e7836 */ /* 0x000fe20000000000 */
[----:B------:R-:W3:Y:S04]  /*77b0*/  LDG.E.64 R126, desc[UR4][R124.64+0x1a00] ;  /* 0x001a00047c7e7981 */ /* 0x000ee8000c1e1b00 */
[----:B------:R-:W4:Y:S04]  /*77c0*/  LDG.E.64 R128, desc[UR4][R122.64+0x1a00] ;  /* 0x001a00047a807981 */ /* 0x000f28000c1e1b00 */
[----:B0-----:R0:W2:Y:S01]  /*77d0*/  LDL R5, [R1+0x16c] ;  /* 0x00016c0001057983 */ /* 0x0010a20000100800 */
[----:B------:R-:W-:-:S03]  /*77e0*/  ISETP.GT.AND P5, PT, R94, R0, PT ;  /* 0x000000005e00720c */ /* 0x000fc60003fa4270 */
[----:B------:R1:W-:Y:S01]  /*77f0*/  STL [R1+0xc40], R4 ;  /* 0x000c400401007387 */ /* 0x0003e20000100800 */
[----:B------:R-:W-:-:S03]  /*7800*/  IADD3 R94, R98, 0xd03, RZ ;  /* 0x00000d03625e7810 */ /* 0x000fc60007ffe0ff */
[----:B-1----:R0:W4:Y:S04]  /*7810*/  LDL R4, [R1+0x178] ;  /* 0x0001780001047983 */ /* 0x0021280000100800 */
[----:B------:R1:W-:Y:S04]  /*7820*/  STL [R1+0xc3c], R3 ;  /* 0x000c3c0301007387 */ /* 0x0003e80000100800 */
[----:B-1----:R0:W4:Y:S04]  /*7830*/  LDL R3, [R1+0x168] ;  /* 0x0001680001037983 */ /* 0x0021280000100800 */
[----:B------:R1:W-:Y:S04]  /*7840*/  STL [R1+0xc38], R2 ;  /* 0x000c380201007387 */ /* 0x0003e80000100800 */
[----:B------:R0:W4:Y:S01]  /*7850*/  LDL R98, [R1+0x170] ;  /* 0x0001700001627983 */ /* 0x0001220000100800 */
[----:B------:R-:W-:-:S03]  /*7860*/  ISETP.GT.AND P6, PT, R94, R0, PT ;  /* 0x000000005e00720c */ /* 0x000fc60003fc4270 */
[----:B-1----:R0:W4:Y:S01]  /*7870*/  LDL R2, [R1+0x174] ;  /* 0x0001740001027983 */ /* 0x0021220000100800 */
[----:B---3--:R-:W-:Y:S01]  /*7880*/  @!P3 SHF.R.U64 R94, R126, 0x10, R127 ;  /* 0x000000107e5eb819 */ /* 0x008fe2000000127f */
[----:B--2---:R-:W-:-:S08]  /*7890*/  @!P5 IMAD.U32 R5, R127, 0x10000, RZ ;  /* 0x000100007f05d824 */ /* 0x004fd000078e00ff */
[----:B------:R-:W-:Y:S01]  /*78a0*/  @!P6 SHF.R.U32.HI R127, RZ, 0x10, R127 ;  /* 0x00000010ff7fe819 */ /* 0x000fe2000001167f */
[----:B------:R1:W-:Y:S04]  /*78b0*/  @!P5 STL [R1+0x16c], R5 ;  /* 0x00016c050100d387 */ /* 0x0003e80000100800 */
[----:B----4-:R-:W-:Y:S02]  /*78c0*/  @!P6 IMAD.U32 R98, R127, 0x10000, RZ ;  /* 0x000100007f62e824 */ /* 0x010fe400078e00ff */
[----:B------:R0:W2:Y:S01]  /*78d0*/  LDL R127, [R1+0x17c] ;  /* 0x00017c00017f7983 */ /* 0x0000a20000100800 */
[----:B------:R-:W-:Y:S02]  /*78e0*/  @!P3 SHF.L.U32 R3, R94, 0x10, RZ ;  /* 0x000000105e03b819 */ /* 0x000fe400000006ff */
[----:B------:R-:W-:-:S05]  /*78f0*/  @!P5 SHF.L.U32 R94, R129, 0x10, RZ ;  /* 0x00000010815ed819 */ /* 0x000fca00000006ff */
[----:B------:R-:W-:Y:S01]  /*7900*/  @!P5 FMUL R4, R5, R94 ;  /* 0x0000005e0504d220 */ /* 0x000fe20000400000 */
[--C-:B------:R-:W-:Y:S02]  /*7910*/  @!P3 SHF.R.U64 R94, R128, 0x10, R129.reuse ;  /* 0x00000010805eb819 */ /* 0x100fe40000001281 */
[----:B------:R-:W-:Y:S01]  /*7920*/  @!P6 SHF.R.U32.HI R129, RZ, 0x10, R129 ;  /* 0x00000010ff81e819 */ /* 0x000fe20000011681 */
[----:B------:R-:W-:Y:S04]  /*7930*/  @!P3 STL [R1+0x168], R3 ;  /* 0x000168030100b387 */ /* 0x000fe80000100800 */
[----:B------:R-:W-:Y:S01]  /*7940*/  @!P6 IMAD.U32 R129, R129, 0x10000, RZ ;  /* 0x000100008181e824 */ /* 0x000fe200078e00ff */
[----:B-1----:R0:W5:Y:S01]  /*7950*/  LDL.LU R5, [R1+0xc44] ;  /* 0x000c440001057983 */ /* 0x0021620000300800 */
[----:B------:R-:W-:-:S03]  /*7960*/  @!P3 SHF.L.U32 R94, R94, 0x10, RZ ;  /* 0x000000105e5eb819 */ /* 0x000fc600000006ff */
[----:B------:R1:W-:Y:S01]  /*7970*/  @!P5 STL [R1+0x178], R4 ;  /* 0x000178040100d387 */ /* 0x0003e20000100800 */
[----:B------:R-:W-:Y:S02]  /*7980*/  IMAD.U32 R126, R126, 0x10000, RZ ;  /* 0x000100007e7e7824 */ /* 0x000fe400078e00ff */
[----:B------:R-:W-:Y:S01]  /*7990*/  @!P3 FMUL R2, R3, R94 ;  /* 0x0000005e0302b220 */ /* 0x000fe20000400000 */
[----:B-1----:R0:W5:Y:S04]  /*79a0*/  LDL.LU R4, [R1+0xc40] ;  /* 0x000c400001047983 */ /* 0x0021680000300800 */
[----:B------:R-:W-:Y:S04]  /*79b0*/  @!P6 STL [R1+0x170], R98 ;  /* 0x000170620100e387 */ /* 0x000fe80000100800 */
[----:B------:R-:W-:Y:S04]  /*79c0*/  STL [R1+0x24], R126 ;  /* 0x0000247e01007387 */ /* 0x000fe80000100800 */
[----:B------:R0:W5:Y:S04]  /*79d0*/  LDL.LU R3, [R1+0xc3c] ;  /* 0x000c3c0001037983 */ /* 0x0001680000300800 */
[----:B------:R1:W-:Y:S04]  /*79e0*/  @!P3 STL [R1+0x174], R2 ;  /* 0x000174020100b387 */ /* 0x0003e80000100800 */
[----:B-1----:R0:W5:Y:S01]  /*79f0*/  LDL.LU R2, [R1+0xc38] ;  /* 0x000c380001027983 */ /* 0x0021620000300800 */
[----:B------:R-:W-:-:S05]  /*7a00*/  SHF.L.U32 R128, R128, 0x10, RZ ;  /* 0x0000001080807819 */ /* 0x000fca00000006ff */
[----:B------:R-:W-:Y:S01]  /*7a10*/  FMUL R94, R126, R128 ;  /* 0x000000807e5e7220 */ /* 0x000fe20000400000 */
[----:B--2---:R-:W-:Y:S02]  /*7a20*/  @!P6 FMUL R127, R98, R129 ;  /* 0x00000081627fe220 */ /* 0x004fe40000400000 */
[----:B------:R-:W1:Y:S03]  /*7a30*/  S2R R98, SR_TID.X ;  /* 0x0000000000627919 */ /* 0x000e660000002100 */
[----:B------:R0:W-:Y:S02]  /*7a40*/  @!P6 STL [R1+0x17c], R127 ;  /* 0x00017c7f0100e387 */ /* 0x0001e40000100800 */
[----:B01----:R-:W-:-:S07]  /*7a50*/  IMAD.SHL.U32 R98, R98, 0x4, RZ ;  /* 0x0000000462627824 */ /* 0x003fce00078e00ff */
.L_x_55:
[----:B------:R-:W-:Y:S05]  /*7a60*/  BSYNC B1 ;  /* 0x0000000000017941 */ /* 0x000fea0003800000 */
.L_x_54:
[----:B------:R-:W-:Y:S01]  /*7a70*/  IADD3 R126, R98, 0xf00, RZ ;  /* 0x00000f00627e7810 */ /* 0x000fe20007ffe0ff */
[----:B------:R-:W-:Y:S03]  /*7a80*/  BSSY B1, `(.L_x_56) ;  /* 0x0000032000017945 */ /* 0x000fe60003800000 */
[----:B------:R-:W-:Y:S01]  /*7a90*/  ISETP.GT.AND P3, PT, R126, R0, PT ;  /* 0x000000007e00720c */ /* 0x000fe20003f64270 */
[----:B------:R-:W-:-:S12]  /*7aa0*/  @P2 BRA `(.L_x_57) ;  /* 0x0000000000bc2947 */ /* 0x000fd80003800000 */
[C---:B------:R-:W-:Y:S01]  /*7ab0*/  VIADD R93, R98.reuse, 0xd81 ;  /* 0x00000d81625d7836 */ /* 0x040fe20000000000 */
[----:B-----5:R0:W-:Y:S04]  /*7ac0*/  STL [R1+0xc44], R5 ;  /* 0x000c440501007387 */ /* 0x0201e80000100800 */
        /* <DEDUP_REMOVED lines=9> */
[----:B------:R1:W-:Y:S04]  /*7b60*/  STL [R1+0xc3c], R3 ;  /* 0x000c3c0301007387 */ /* 0x0003e80000100800 */
        /* <DEDUP_REMOVED lines=25> */
[----:B------:R-:W-:Y:S04]  /*7d00*/  STL [R1+0x28], R126 ;  /* 0x0000287e01007387 */ /* 0x000fe80000100800 */
        /* <DEDUP_REMOVED lines=9> */
.L_x_57:
[----:B------:R-:W-:Y:S05]  /*7da0*/  BSYNC B1 ;  /* 0x0000000000017941 */ /* 0x000fea0003800000 */
.L_x_56:
        /* <DEDUP_REMOVED lines=51> */
.L_x_59:
[----:B------:R-:W-:Y:S05]  /*80e0*/  BSYNC B1 ;  /* 0x0000000000017941 */ /* 0x000fea0003800000 */
.L_x_58:
        /* <DEDUP_REMOVED lines=51> */
.L_x_61:
[----:B------:R-:W-:Y:S05]  /*8420*/  BSYNC B1 ;  /* 0x0000000000017941 */ /* 0x000fea0003800000 */
.L_x_60:
        /* <DEDUP_REMOVED lines=51> */
.L_x_63:
[----:B------:R-:W-:Y:S05]  /*8760*/  BSYNC B1 ;  /* 0x0000000000017941 */ /* 0x000fea0003800000 */
.L_x_62:
        /* <DEDUP_REMOVED lines=51> */
.L_x_65:
[----:B------:R-:W-:Y:S05]  /*8aa0*/  BSYNC B1 ;  /* 0x0000000000017941 */ /* 0x000fea0003800000 */
.L_x_64:
        /* <DEDUP_REMOVED lines=51> */
.L_x_67:
[----:B------:R-:W-:Y:S05]  /*8de0*/  BSYNC B1 ;  /* 0x0000000000017941 */ /* 0x000fea0003800000 */
.L_x_66:
        /* <DEDUP_REMOVED lines=51> */
.L_x_69:
[----:B------:R-:W-:Y:S05]  /*9120*/  BSYNC B1 ;  /* 0x0000000000017941 */ /* 0x000fea0003800000 */
.L_x_68:
        /* <DEDUP_REMOVED lines=51> */
.L_x_71:
[----:B------:R-:W-:Y:S05]  /*9460*/  BSYNC B1 ;  /* 0x0000000000017941 */ /* 0x000fea0003800000 */
.L_x_70:
        /* <DEDUP_REMOVED lines=51> */
.L_x_73:
[----:B------:R-:W-:Y:S05]  /*97a0*/  BSYNC B1 ;  /* 0x0000000000017941 */ /* 0x000fea0003800000 */
.L_x_72:
        /* <DEDUP_REMOVED lines=51> */
.L_x_75:
[----:B------:R-:W-:Y:S05]  /*9ae0*/  BSYNC B1 ;  /* 0x0000000000017941 */ /* 0x000fea0003800000 */
.L_x_74:
        /* <DEDUP_REMOVED lines=51> */
.L_x_77:
[----:B------:R-:W-:Y:S05]  /*9e20*/  BSYNC B1 ;  /* 0x0000000000017941 */ /* 0x000fea0003800000 */
.L_x_76:
        /* <DEDUP_REMOVED lines=51> */
.L_x_79:
[----:B------:R-:W-:Y:S05]  /*a160*/  BSYNC B1 ;  /* 0x0000000000017941 */ /* 0x000fea0003800000 */
.L_x_78:
        /* <DEDUP_REMOVED lines=51> */
.L_x_81:
[----:B------:R-:W-:Y:S05]  /*a4a0*/  BSYNC B1 ;  /* 0x0000000000017941 */ /* 0x000fea0003800000 */
.L_x_80:
        /* <DEDUP_REMOVED lines=51> */
.L_x_83:
[----:B------:R-:W-:Y:S05]  /*a7e0*/  BSYNC B1 ;  /* 0x0000000000017941 */ /* 0x000fea0003800000 */
.L_x_82:
        /* <DEDUP_REMOVED lines=51> */
.L_x_85:
[----:B------:R-:W-:Y:S05]  /*ab20*/  BSYNC B1 ;  /* 0x0000000000017941 */ /* 0x000fea0003800000 */
.L_x_84:
        /* <DEDUP_REMOVED lines=24> */
[----:B------:R1:W-:Y:S03]  /*acb0*/  @!P5 STL [R1+0x36c], R5 ;  /* 0x00036c050100d387 */ /* 0x0003e60000100800 */
[----:B----4-:R-:W-:Y:S02]  /*acc0*/  @!P6 SHF.L.U32 R98, R127, 0x10, RZ ;  /* 0x000000107f62e819 */ /* 0x010fe400000006ff */
[----:B------:R0:W2:Y:S01]  /*acd0*/  LDL R127, [R1+0x37c] ;  /* 0x00037c00017f7983 */ /* 0x0000a20000100800 */
[----:B------:R-:W-:Y:S01]  /*ace0*/  @!P3 SHF.L.U32 R3, R78, 0x10, RZ ;  /* 0x000000104e03b819 */ /* 0x000fe200000006ff */
[----:B------:R-:W-:-:S04]  /*acf0*/  @!P5 IMAD.U32 R78, R129, 0x10000, RZ ;  /* 0x00010000814ed824 */ /* 0x000fc800078e00ff */
        /* <DEDUP_REMOVED lines=8> */
[----:B------:R-:W-:Y:S01]  /*ad80*/  SHF.L.U32 R126, R126, 0x10, RZ ;  /* 0x000000107e7e7819 */ /* 0x000fe200000006ff */
[----:B------:R-:W-:Y:S02]  /*ad90*/  @!P3 FMUL R2, R3, R78 ;  /* 0x0000004e0302b220 */ /* 0x000fe40000400000 */
        /* <DEDUP_REMOVED lines=11> */
[----:B01----:R-:W-:-:S07]  /*ae50*/  SHF.L.U32 R98, R98, 0x2, RZ ;  /* 0x0000000262627819 */ /* 0x003fce00000006ff */
.L_x_87:
[----:B------:R-:W-:Y:S05]  /*ae60*/  BSYNC B1 ;  /* 0x0000000000017941 */ /* 0x000fea0003800000 */
.L_x_86:
[----:B------:R-:W-:Y:S01]  /*ae70*/  VIADD R126, R98, 0x1700 ;  /* 0x00001700627e7836 */ /* 0x000fe20000000000 */
[----:B------:R-:W-:Y:S04]  /*ae80*/  BSSY B1, `(.L_x_88) ;  /* 0x0000032000017945 */ /* 0x000fe80003800000 */
[----:B------:R-:W-:Y:S01]  /*ae90*/  ISETP.GT.AND P3, PT, R126, R0, PT ;  /* 0x000000007e00720c */ /* 0x000fe20003f64270 */
[----:B------:R-:W-:-:S12]  /*aea0*/  @P2 BRA `(.L_x_89) ;  /* 0x0000000000bc2947 */ /* 0x000fd80003800000 */
[C---:B------:R-:W-:Y:S01]  /*aeb0*/  IADD3 R77, R98.reuse, 0x1581, RZ ;  /* 0x00001581624d7810 */ /* 0x040fe20007ffe0ff */
[----:B-----5:R0:W-:Y:S03]  /*aec0*/  STL [R1+0xc44], R5 ;  /* 0x000c440501007387 */ /* 0x0201e60000100800 */
        /* <DEDUP_REMOVED lines=45> */
.L_x_89:
[----:B------:R-:W-:Y:S05]  /*b1a0*/  BSYNC B1 ;  /* 0x0000000000017941 */ /* 0x000fea0003800000 */
.L_x_88:
[----:B------:R-:W-:Y:S01]  /*b1b0*/  IADD3 R126, R98, 0x1780, RZ ;  /* 0x00001780627e7810 */ /* 0x000fe20007ffe0ff */
[----:B------:R-:W-:Y:S03]  /*b1c0*/  BSSY B1, `(.L_x_90) ;  /* 0x0000032000017945 */ /* 0x000fe60003800000 */
        /* <DEDUP_REMOVED lines=25> */
[----:B------:R-:W-:Y:S01]  /*b360*/  @!P0 IMAD.U32 R3, R76, 0x10000, RZ ;  /* 0x000100004c038824 */ /* 0x000fe200078e00ff */
[----:B------:R-:W-:-:S05]  /*b370*/  @!P5 SHF.L.U32 R76, R129, 0x10, RZ ;  /* 0x00000010814cd819 */ /* 0x000fca00000006ff */
[----:B------:R-:W-:Y:S01]  /*b380*/  @!P5 FMUL R4, R5, R76 ;  /* 0x0000004c0504d220 */ /* 0x000fe20000400000 */
[--C-:B------:R-:W-:Y:S02]  /*b390*/  @!P0 SHF.R.U64 R76, R128, 0x10, R129.reuse ;  /* 0x00000010804c8819 */ /* 0x100fe40000001281 */
[----:B------:R-:W-:Y:S01]  /*b3a0*/  @!P6 SHF.R.U32.HI R129, RZ, 0x10, R129 ;  /* 0x00000010ff81e819 */ /* 0x000fe20000011681 */
[----:B------:R-:W-:Y:S03]  /*b3b0*/  @!P0 STL [R1+0x3a8], R3 ;  /* 0x0003a80301008387 */ /* 0x000fe60000100800 */
[----:B------:R-:W-:Y:S01]  /*b3c0*/  @!P6 SHF.L.U32 R129, R129, 0x10, RZ ;  /* 0x000000108181e819 */ /* 0x000fe200000006ff */
        /* <DEDUP_REMOVED lines=17> */
.L_x_91:
[----:B------:R-:W-:Y:S05]  /*b4e0*/  BSYNC B1 ;  /* 0x0000000000017941 */ /* 0x000fea0003800000 */
.L_x_90:
        /* <DEDUP_REMOVED lines=51> */
.L_x_93:
[----:B------:R-:W-:Y:S05]  /*b820*/  BSYNC B1 ;  /* 0x0000000000017941 */ /* 0x000fea0003800000 */
.L_x_92:
[----:B------:R-:W-:Y:S01]  /*b830*/  VIADD R126, R98, 0x1880 ;  /* 0x00001880627e7836 */ /* 0x000fe20000000000 */
[----:B------:R-:W-:Y:S04]  /*b840*/  BSSY B1, `(.L_x_94) ;  /* 0x0000032000017945 */ /* 0x000fe80003800000 */
[----:B------:R-:W-:Y:S01]  /*b850*/  ISETP.GT.AND P4, PT, R126, R0, PT ;  /* 0x000000007e00720c */ /* 0x000fe20003f84270 */
[----:B------:R-:W-:-:S12]  /*b860*/  @P3 BRA `(.L_x_95) ;  /* 0x0000000000bc3947 */ /* 0x000fd80003800000 */
[----:B------:R-:W-:Y:S01]  /*b870*/  IADD3 R74, R98, 0x1701, RZ ;  /* 0x00001701624a7810 */ /* 0x000fe20007ffe0ff */
        /* <DEDUP_REMOVED lines=46> */
.L_x_95:
[----:B------:R-:W-:Y:S05]  /*bb60*/  BSYNC B1 ;  /* 0x0000000000017941 */ /* 0x000fea0003800000 */
.L_x_94:
[----:B------:R-:W-:Y:S01]  /*bb70*/  IADD3 R126, R98, 0x1900, RZ ;  /* 0x00001900627e7810 */ /* 0x000fe20007ffe0ff */
[----:B------:R-:W-:Y:S03]  /*bb80*/  BSSY B1, `(.L_x_96) ;  /* 0x0000032000017945 */ /* 0x000fe60003800000 */
[----:B------:R-:W-:Y:S01]  /*bb90*/  ISETP.GT.AND P3, PT, R126, R0, PT ;  /* 0x000000007e00720c */ /* 0x000fe20003f64270 */
[----:B------:R-:W-:-:S12]  /*bba0*/  @P2 BRA `(.L_x_97) ;  /* 0x0000000000bc2947 */ /* 0x000fd80003800000 */
[C---:B------:R-:W-:Y:S01]  /*bbb0*/  IADD3 R73, R98.reuse, 0x1781, RZ ;  /* 0x0000178162497810 */ /* 0x040fe20007ffe0ff */
        /* <DEDUP_REMOVED lines=46> */
.L_x_97:
[----:B------:R-:W-:Y:S05]  /*bea0*/  BSYNC B1 ;  /* 0x0000000000017941 */ /* 0x000fea0003800000 */
.L_x_96:
[----:B------:R-:W-:Y:S01]  /*beb0*/  IADD3 R126, R98, 0x1980, RZ ;  /* 0x00001980627e7810 */ /* 0x000fe20007ffe0ff */
[----:B------:R-:W-:Y:S03]  /*bec0*/  BSSY B1, `(.L_x_98) ;  /* 0x0000032000017945 */ /* 0x000fe60003800000 */
[----:B------:R-:W-:Y:S01]  /*bed0*/  ISETP.GT.AND P2, PT, R126, R0, PT ;  /* 0x000000007e00720c */ /* 0x000fe20003f44270 */
[----:B------:R-:W-:-:S12]  /*bee0*/  @P0 BRA `(.L_x_99) ;  /* 0x0000000000bc0947 */ /* 0x000fd80003800000 */
[----:B------:R-:W-:Y:S01]  /*bef0*/  VIADD R72, R98, 0x1801 ;  /* 0x0000180162487836 */ /* 0x000fe20000000000 */
        /* <DEDUP_REMOVED lines=46> */
.L_x_99:
[----:B------:R-:W-:Y:S05]  /*c1e0*/  BSYNC B1 ;  /* 0x0000000000017941 */ /* 0x000fea0003800000 */
.L_x_98:
        /* <DEDUP_REMOVED lines=51> */
.L_x_101:
[----:B------:R-:W-:Y:S05]  /*c520*/  BSYNC B1 ;  /* 0x0000000000017941 */ /* 0x000fea0003800000 */
.L_x_100:
        /* <DEDUP_REMOVED lines=51> */
.L_x_103:
[----:B------:R-:W-:Y:S05]  /*c860*/  BSYNC B1 ;  /* 0x0000000000017941 */ /* 0x000fea0003800000 */
.L_x_102:
        /* <DEDUP_REMOVED lines=51> */
.L_x_105:
[----:B------:R-:W-:Y:S05]  /*cba0*/  BSYNC B1 ;  /* 0x0000000000017941 */ /* 0x000fea0003800000 */
.L_x_104:
        /* <DEDUP_REMOVED lines=51> */
.L_x_107:
[----:B------:R-:W-:Y:S05]  /*cee0*/  BSYNC B1 ;  /* 0x0000000000017941 */ /* 0x000fea0003800000 */
.L_x_106:
        /* <DEDUP_REMOVED lines=51> */
.L_x_109:
[----:B------:R-:W-:Y:S05]  /*d220*/  BSYNC B1 ;  /* 0x0000000000017941 */ /* 0x000fea0003800000 */
.L_x_108:
        /* <DEDUP_REMOVED lines=51> */
.L_x_111:
[----:B------:R-:W-:Y:S05]  /*d560*/  BSYNC B1 ;  /* 0x0000000000017941 */ /* 0x000fea0003800000 */
.L_x_110:
        /* <DEDUP_REMOVED lines=51> */
.L_x_113:
[----:B------:R-:W-:Y:S05]  /*d8a0*/  BSYNC B1 ;  /* 0x0000000000017941 */ /* 0x000fea0003800000 */
.L_x_112:
        /* <DEDUP_REMOVED lines=51> */
.L_x_115:
[----:B------:R-:W-:Y:S05]  /*dbe0*/  BSYNC B1 ;  /* 0x0000000000017941 */ /* 0x000fea0003800000 */
.L_x_114:
        /* <DEDUP_REMOVED lines=51> */
.L_x_117:
[----:B------:R-:W-:Y:S05]  /*df20*/  BSYNC B1 ;  /* 0x0000000000017941 */ /* 0x000fea0003800000 */
.L_x_116:
        /* <DEDUP_REMOVED lines=51> */
.L_x_119:
[----:B------:R-:W-:Y:S05]  /*e260*/  BSYNC B1 ;  /* 0x0000000000017941 */ /* 0x000fea0003800000 */
.L_x_118:
        /* <DEDUP_REMOVED lines=51> */
.L_x_121:
[----:B------:R-:W-:Y:S05]  /*e5a0*/  BSYNC B1 ;  /* 0x0000000000017941 */ /* 0x000fea0003800000 */
.L_x_120:
        /* <DEDUP_REMOVED lines=51> */
.L_x_123:
[----:B------:R-:W-:Y:S05]  /*e8e0*/  BSYNC B1 ;  /* 0x0000000000017941 */ /* 0x000fea0003800000 */
.L_x_122:
        /* <DEDUP_REMOVED lines=51> */
.L_x_125:
[----:B------:R-:W-:Y:S05]  /*ec20*/  BSYNC B1 ;  /* 0x0000000000017941 */ /* 0x000fea0003800000 */
.L_x_124:
        /* <DEDUP_REMOVED lines=51> */
.L_x_127:
[----:B------:R-:W-:Y:S05]  /*ef60*/  BSYNC B1 ;  /* 0x0000000000017941 */ /* 0x000fea0003800000 */
.L_x_126:
        /* <DEDUP_REMOVED lines=51> */
.L_x_129:
[----:B------:R-:W-:Y:S05]  /*f2a0*/  BSYNC B1 ;  /* 0x0000000000017941 */ /* 0x000fea0003800000 */
.L_x_128:
        /* <DEDUP_REMOVED lines=51> */
.L_x_131:
[----:B------:R-:W-:Y:S05]  /*f5e0*/  BSYNC B1 ;  /* 0x0000000000017941 */ /* 0x000fea0003800000 */
.L_x_130:
        /* <DEDUP_REMOVED lines=51> */
.L_x_133:
[----:B------:R-:W-:Y:S05]  /*f920*/  BSYNC B1 ;  /* 0x0000000000017941 */ /* 0x000fea0003800000 */
.L_x_132:
        /* <DEDUP_REMOVED lines=51> */
.L_x_135:
[----:B------:R-:W-:Y:S05]  /*fc60*/  BSYNC B1 ;  /* 0x0000000000017941 */ /* 0x000fea0003800000 */
.L_x_134:
        /* <DEDUP_REMOVED lines=51> */
.L_x_137:
[----:B------:R-:W-:Y:S05]  /*ffa0*/  BSYNC B1 ;  /* 0x0000000000017941 */ /* 0x000fea0003800000 */
.L_x_136:
        /* <DEDUP_REMOVED lines=51> */
.L_x_139:
[----:B------:R-:W-:Y:S05]  /*102e0*/  BSYNC B1 ;  /* 0x0000000000017941 */ /* 0x000fea0003800000 */
.L_x_138:
        /* <DEDUP_REMOVED lines=51> */
.L_x_141:
[----:B------:R-:W-:Y:S05]  /*10620*/  BSYNC B1 ;  /* 0x0000000000017941 */ /* 0x000fea0003800000 */
.L_x_140:
        /* <DEDUP_REMOVED lines=51> */
.L_x_143:
[----:B------:R-:W-:Y:S05]  /*10960*/  BSYNC B1 ;  /* 0x0000000000017941 */ /* 0x000fea0003800000 */
.L_x_142:
        /* <DEDUP_REMOVED lines=51> */
.L_x_145:
[----:B------:R-:W-:Y:S05]  /*10ca0*/  BSYNC B1 ;  /* 0x0000000000017941 */ /* 0x000fea0003800000 */
.L_x_144:
        /* <DEDUP_REMOVED lines=51> */
.L_x_147:
[----:B------:R-:W-:Y:S05]  /*10fe0*/  BSYNC B1 ;  /* 0x0000000000017941 */ /* 0x000fea0003800000 */
.L_x_146:
        /* <DEDUP_REMOVED lines=51> */
.L_x_149:
[----:B------:R-:W-:Y:S05]  /*11320*/  BSYNC B1 ;  /* 0x0000000000017941 */ /* 0x000fea0003800000 */
.L_x_148:
        /* <DEDUP_REMOVED lines=51> */
.L_x_151:
[----:B------:R-:W-:Y:S05]  /*11660*/  BSYNC B1 ;  /* 0x0000000000017941 */ /* 0x000fea0003800000 */
.L_x_150:
        /* <DEDUP_REMOVED lines=51> */
.L_x_153:
[----:B------:R-:W-:Y:S05]  /*119a0*/  BSYNC B1 ;  /* 0x0000000000017941 */ /* 0x000fea0003800000 */
.L_x_152:
        /* <DEDUP_REMOVED lines=51> */
.L_x_155:
[----:B------:R-:W-:Y:S05]  /*11ce0*/  BSYNC B1 ;  /* 0x0000000000017941 */ /* 0x000fea0003800000 */
.L_x_154:
        /* <DEDUP_REMOVED lines=51> */
.L_x_157:
[----:B------:R-:W-:Y:S05]  /*12020*/  BSYNC B1 ;  /* 0x0000000000017941 */ /* 0x000fea0003800000 */
.L_x_156:
        /* <DEDUP_REMOVED lines=51> */
.L_x_159:
[----:B------:R-:W-:Y:S05]  /*12360*/  BSYNC B1 ;  /* 0x0000000000017941 */ /* 0x000fea0003800000 */
.L_x_158:
        /* <DEDUP_REMOVED lines=51> */
.L_x_161:
[----:B------:R-:W-:Y:S05]  /*126a0*/  BSYNC B1 ;  /* 0x0000000000017941 */ /* 0x000fea0003800000 */
.L_x_160:
        /* <DEDUP_REMOVED lines=51> */
.L_x_163:
[----:B------:R-:W-:Y:S05]  /*129e0*/  BSYNC B1 ;  /* 0x0000000000017941 */ /* 0x000fea0003800000 */
.L_x_162:
        /* <DEDUP_REMOVED lines=51> */
.L_x_165:
[----:B------:R-:W-:Y:S05]  /*12d20*/  BSYNC B1 ;  /* 0x0000000000017941 */ /* 0x000fea0003800000 */
.L_x_164:
        /* <DEDUP_REMOVED lines=51> */
.L_x_167:
[----:B------:R-:W-:Y:S05]  /*13060*/  BSYNC B1 ;  /* 0x0000000000017941 */ /* 0x000fea0003800000 */
.L_x_166:
        /* <DEDUP_REMOVED lines=51> */
.L_x_169:
[----:B------:R-:W-:Y:S05]  /*133a0*/  BSYNC B1 ;  /* 0x0000000000017941 */ /* 0x000fea0003800000 */
.L_x_168:
        /* <DEDUP_REMOVED lines=51> */
.L_x_171:
[----:B------:R-:W-:Y:S05]  /*136e0*/  BSYNC B1 ;  /* 0x0000000000017941 */ /* 0x000fea0003800000 */
.L_x_170:
        /* <DEDUP_REMOVED lines=51> */
.L_x_173:
[----:B------:R-:W-:Y:S05]  /*13a20*/  BSYNC B1 ;  /* 0x0000000000017941 */ /* 0x000fea0003800000 */
.L_x_172:
        /* <DEDUP_REMOVED lines=51> */
.L_x_175:
[----:B------:R-:W-:Y:S05]  /*13d60*/  BSYNC B1 ;  /* 0x0000000000017941 */ /* 0x000fea0003800000 */
.L_x_174:
        /* <DEDUP_REMOVED lines=51> */
.L_x_177:
[----:B------:R-:W-:Y:S05]  /*140a0*/  BSYNC B1 ;  /* 0x0000000000017941 */ /* 0x000fea0003800000 */
.L_x_176:
        /* <DEDUP_REMOVED lines=51> */
.L_x_179:
[----:B------:R-:W-:Y:S05]  /*143e0*/  BSYNC B1 ;  /* 0x0000000000017941 */ /* 0x000fea0003800000 */
.L_x_178:
        /* <DEDUP_REMOVED lines=51> */
.L_x_181:
[----:B------:R-:W-:Y:S05]  /*14720*/  BSYNC B1 ;  /* 0x0000000000017941 */ /* 0x000fea0003800000 */
.L_x_180:
        /* <DEDUP_REMOVED lines=51> */
.L_x_183:
[----:B------:R-:W-:Y:S05]  /*14a60*/  BSYNC B1 ;  /* 0x0000000000017941 */ /* 0x000fea0003800000 */
.L_x_182:
        /* <DEDUP_REMOVED lines=51> */
.L_x_185:
[----:B------:R-:W-:Y:S05]  /*14da0*/  BSYNC B1 ;  /* 0x0000000000017941 */ /* 0x000fea0003800000 */
.L_x_184:
        /* <DEDUP_REMOVED lines=51> */
.L_x_187:
[----:B------:R-:W-:Y:S05]  /*150e0*/  BSYNC B1 ;  /* 0x0000000000017941 */ /* 0x000fea0003800000 */
.L_x_186:
        /* <DEDUP_REMOVED lines=51> */
.L_x_189:
[----:B------:R-:W-:Y:S05]  /*15420*/  BSYNC B1 ;  /* 0x0000000000017941 */ /* 0x000fea0003800000 */
.L_x_188:
        /* <DEDUP_REMOVED lines=51> */
.L_x_191:
[----:B------:R-:W-:Y:S05]  /*15760*/  BSYNC B1 ;  /* 0x0000000000017941 */ /* 0x000fea0003800000 */
.L_x_190:
        /* <DEDUP_REMOVED lines=51> */
.L_x_193:
[----:B------:R-:W-:Y:S05]  /*15aa0*/  BSYNC B1 ;  /* 0x0000000000017941 */ /* 0x000fea0003800000 */
.L_x_192:
        /* <DEDUP_REMOVED lines=51> */
.L_x_195:
[----:B------:R-:W-:Y:S05]  /*15de0*/  BSYNC B1 ;  /* 0x0000000000017941 */ /* 0x000fea0003800000 */
.L_x_194:
        /* <DEDUP_REMOVED lines=51> */
.L_x_197:
[----:B------:R-:W-:Y:S05]  /*16120*/  BSYNC B1 ;  /* 0x0000000000017941 */ /* 0x000fea0003800000 */
.L_x_196:
        /* <DEDUP_REMOVED lines=51> */
.L_x_199:
[----:B------:R-:W-:Y:S05]  /*16460*/  BSYNC B1 ;  /* 0x0000000000017941 */ /* 0x000fea0003800000 */
.L_x_198:
        /* <DEDUP_REMOVED lines=51> */
.L_x_201:
[----:B------:R-:W-:Y:S05]  /*167a0*/  BSYNC B1 ;  /* 0x0000000000017941 */ /* 0x000fea0003800000 */
.L_x_200:
        /* <DEDUP_REMOVED lines=51> */
.L_x_203:
[----:B------:R-:W-:Y:S05]  /*16ae0*/  BSYNC B1 ;  /* 0x0000000000017941 */ /* 0x000fea0003800000 */
.L_x_202:
        /* <DEDUP_REMOVED lines=51> */
.L_x_205:
[----:B------:R-:W-:Y:S05]  /*16e20*/  BSYNC B1 ;  /* 0x0000000000017941 */ /* 0x000fea0003800000 */
.L_x_204:
        /* <DEDUP_REMOVED lines=51> */
.L_x_207:
[----:B------:R-:W-:Y:S05]  /*17160*/  BSYNC B1 ;  /* 0x0000000000017941 */ /* 0x000fea0003800000 */
.L_x_206:
        /* <DEDUP_REMOVED lines=51> */
.L_x_209:
[----:B------:R-:W-:Y:S05]  /*174a0*/  BSYNC B1 ;  /* 0x0000000000017941 */ /* 0x000fea0003800000 */
.L_x_208:
        /* <DEDUP_REMOVED lines=51> */
.L_x_211:
[----:B------:R-:W-:Y:S05]  /*177e0*/  BSYNC B1 ;  /* 0x0000000000017941 */ /* 0x000fea0003800000 */
.L_x_210:
        /* <DEDUP_REMOVED lines=51> */
.L_x_213:
[----:B------:R-:W-:Y:S05]  /*17b20*/  BSYNC B1 ;  /* 0x0000000000017941 */ /* 0x000fea0003800000 */
.L_x_212:
        /* <DEDUP_REMOVED lines=51> */
.L_x_215:
[----:B------:R-:W-:Y:S05]  /*17e60*/  BSYNC B1 ;  /* 0x0000000000017941 */ /* 0x000fea0003800000 */
.L_x_214:
        /* <DEDUP_REMOVED lines=51> */
.L_x_217:
[----:B------:R-:W-:Y:S05]  /*181a0*/  BSYNC B1 ;  /* 0x0000000000017941 */ /* 0x000fea0003800000 */
.L_x_216:
        /* <DEDUP_REMOVED lines=51> */
.L_x_219:
[----:B------:R-:W-:Y:S05]  /*184e0*/  BSYNC B1 ;  /* 0x0000000000017941 */ /* 0x000fea0003800000 */
.L_x_218:
        /* <DEDUP_REMOVED lines=51> */
.L_x_221:
[----:B------:R-:W-:Y:S05]  /*18820*/  BSYNC B1 ;  /* 0x0000000000017941 */ /* 0x000fea0003800000 */
.L_x_220:
        /* <DEDUP_REMOVED lines=51> */
.L_x_223:
[----:B------:R-:W-:Y:S05]  /*18b60*/  BSYNC B1 ;  /* 0x0000000000017941 */ /* 0x000fea0003800000 */
.L_x_222:
        /* <DEDUP_REMOVED lines=51> */
.L_x_225:
[----:B------:R-:W-:Y:S05]  /*18ea0*/  BSYNC B1 ;  /* 0x0000000000017941 */ /* 0x000fea0003800000 */
.L_x_224:
        /* <DEDUP_REMOVED lines=51> */
.L_x_227:
[----:B------:R-:W-:Y:S05]  /*191e0*/  BSYNC B1 ;  /* 0x0000000000017941 */ /* 0x000fea0003800000 */
.L_x_226:
        /* <DEDUP_REMOVED lines=51> */
.L_x_229:
[----:B------:R-:W-:Y:S05]  /*19520*/  BSYNC B1 ;  /* 0x0000000000017941 */ /* 0x000fea0003800000 */
.L_x_228:
        /* <DEDUP_REMOVED lines=51> */
.L_x_231:
[----:B------:R-:W-:Y:S05]  /*19860*/  BSYNC B1 ;  /* 0x0000000000017941 */ /* 0x000fea0003800000 */
.L_x_230:
[----:B------:R-:W-:Y:S01]  /*19870*/  VIADD R126, R98, 0x3b00 ;  /* 0x00003b00627e7836 */ /* 0x000fe20000000000 */
[----:B------:R-:W-:Y:S04]  /*19880*/  BSSY B1, `(.L_x_232) ;  /* 0x0000032000017945 */ /* 0x000fe80003800000 */
[----:B------:R-:W-:Y:S01]  /*19890*/  ISETP.GT.AND P3, PT, R126, R0, PT ;  /* 0x000000007e00720c */ /* 0x000fe20003f64270 */
[----:B------:R-:W-:-:S12]  /*198a0*/  @P2 BRA `(.L_x_233) ;  /* 0x0000000000bc2947 */ /* 0x000fd80003800000 */
[C---:B-----5:R-:W-:Y:S01]  /*198b0*/  IADD3 R5, R98.reuse, 0x3981, RZ ;  /* 0x0000398162057810 */ /* 0x060fe20007ffe0ff */
[----:B------:R0:W-:Y:S03]  /*198c0*/  STL [R1+0xc44], R6 ;  /* 0x000c440601007387 */ /* 0x0001e60000100800 */
        /* <DEDUP_REMOVED lines=45> */
.L_x_233:
[----:B------:R-:W-:Y:S05]  /*19ba0*/  BSYNC B1 ;  /* 0x0000000000017941 */ /* 0x000fea0003800000 */
.L_x_232:
[----:B------:R-:W-:Y:S01]  /*19bb0*/  IADD3 R126, R98, 0x3b80, RZ ;  /* 0x00003b80627e7810 */ /* 0x000fe20007ffe0ff */
[----:B------:R-:W-:Y:S03]  /*19bc0*/  BSSY B1, `(.L_x_234) ;  /* 0x0000032000017945 */ /* 0x000fe60003800000 */
[----:B------:R-:W-:Y:S01]  /*19bd0*/  ISETP.GT.AND P2, PT, R126, R0, PT ;  /* 0x000000007e00720c */ /* 0x000fe20003f44270 */
[----:B------:R-:W-:-:S12]  /*19be0*/  @P0 BRA `(.L_x_235) ;  /* 0x0000000000bc0947 */ /* 0x000fd80003800000 */
[----:B-----5:R-:W-:Y:S01]  /*19bf0*/  IADD3 R4, R98, 0x3a01, RZ ;  /* 0x00003a0162047810 */ /* 0x020fe20007ffe0ff */
[----:B------:R0:W-:Y:S03]  /*19c00*/  STL [R1+0xc44], R6 ;  /* 0x000c440601007387 */ /* 0x0001e60000100800 */
        /* <DEDUP_REMOVED lines=45> */
.L_x_235:
[----:B------:R-:W-:Y:S05]  /*19ee0*/  BSYNC B1 ;  /* 0x0000000000017941 */ /* 0x000fea0003800000 */
.L_x_234:
[----:B------:R-:W-:Y:S01]  /*19ef0*/  IADD3 R126, R98, 0x3c00, RZ ;  /* 0x00003c00627e7810 */ /* 0x000fe20007ffe0ff */
[----:B------:R-:W-:Y:S03]  /*19f00*/  BSSY B1, `(.L_x_236) ;  /* 0x0000032000017945 */ /* 0x000fe60003800000 */
[----:B------:R-:W-:Y:S01]  /*19f10*/  ISETP.GT.AND P0, PT, R126, R0, PT ;  /* 0x000000007e00720c */ /* 0x000fe20003f04270 */
[----:B------:R-:W-:-:S12]  /*19f20*/  @P4 BRA `(.L_x_237) ;  /* 0x0000000000bc4947 */ /* 0x000fd80003800000 */
[C---:B-----5:R-:W-:Y:S01]  /*19f30*/  VIADD R3, R98.reuse, 0x3a81 ;  /* 0x00003a8162037836 */ /* 0x060fe20000000000 */
        /* <DEDUP_REMOVED lines=46> */
.L_x_237:
[----:B------:R-:W-:Y:S05]  /*1a220*/  BSYNC B1 ;  /* 0x0000000000017941 */ /* 0x000fea0003800000 */
.L_x_236:
[----:B------:R-:W-:Y:S01]  /*1a230*/  VIADD R126, R98, 0x3c80 ;  /* 0x00003c80627e7836 */ /* 0x000fe20000000000 */
[----:B------:R-:W-:Y:S04]  /*1a240*/  BSSY B1, `(.L_x_238) ;  /* 0x0000032000017945 */ /* 0x000fe80003800000 */
[----:B------:R-:W-:Y:S01]  /*1a250*/  ISETP.GT.AND P4, PT, R126, R0, PT ;  /* 0x000000007e00720c */ /* 0x000fe20003f84270 */
[----:B------:R-:W-:-:S12]  /*1a260*/  @P3 BRA `(.L_x_239) ;  /* 0x0000000000bc3947 */ /* 0x000fd80003800000 */
[----:B-----5:R-:W-:Y:S01]  /*1a270*/  IADD3 R2, R98, 0x3b01, RZ ;  /* 0x00003b0162027810 */ /* 0x020fe20007ffe0ff */
        /* <DEDUP_REMOVED lines=46> */
.L_x_239:
[----:B------:R-:W-:Y:S05]  /*1a560*/  BSYNC B1 ;  /* 0x0000000000017941 */ /* 0x000fea0003800000 */
.L_x_238:
[----:B------:R-:W-:Y:S01]  /*1a570*/  IADD3 R126, R98, 0x3d00, RZ ;  /* 0x00003d00627e7810 */ /* 0x000fe20007ffe0ff */
[----:B------:R-:W-:Y:S03]  /*1a580*/  BSSY B1, `(.L_x_240) ;  /* 0x0000032000017945 */ /* 0x000fe60003800000 */
[----:B------:R-:W-:Y:S01]  /*1a590*/  ISETP.GT.AND P3, PT, R126, R0, PT ;  /* 0x000000007e00720c */ /* 0x000fe20003f64270 */
[----:B------:R-:W-:-:S12]  /*1a5a0*/  @P2 BRA `(.L_x_241) ;  /* 0x0000000000bc2947 */ /* 0x000fd80003800000 */
[----:B-----5:R0:W-:Y:S04]  /*1a5b0*/  STL [R1+0xc44], R5 ;  /* 0x000c440501007387 */ /* 0x0201e80000100800 */
[----:B------:R-:W3:Y:S04]  /*1a5c0*/  LDG.E.64 R126, desc[UR4][R124.64+0x7700] ;  /* 0x007700047c7e7981 */ /* 0x000ee8000c1e1b00 */
[----:B------:R-:W4:Y:S04]  /*1a5d0*/  LDG.E.64 R128, desc[UR4][R122.64+0x7700] ;  /* 0x007700047a807981 */ /* 0x000f28000c1e1b00 */
[----:B0-----:R0:W2:Y:S04]  /*1a5e0*/  LDL R5, [R1+0xa68] ;  /* 0x000a680001057983 */ /* 0x0010a80000100800 */
[----:B------:R1:W-:Y:S04]  /*1a5f0*/  STL [R1+0xc40], R4 ;  /* 0x000c400401007387 */ /* 0x0003e80000100800 */
[----:B-1----:R0:W4:Y:S04]  /*1a600*/  LDL R4, [R1+0xbd0] ;  /* 0x000bd00001047983 */ /* 0x0021280000100800 */
[----:B------:R1:W-:Y:S04]  /*1a610*/  STL [R1+0xc3c], R3 ;  /* 0x000c3c0301007387 */ /* 0x0003e80000100800 */
[----:B-1----:R0:W4:Y:S01]  /*1a620*/  LDL R3, [R1+0xa64] ;  /* 0x000a640001037983 */ /* 0x0021220000100800 */
[----:B------:R-:W-:-:S03]  /*1a630*/  IADD3 R131, R98, 0x3b81, RZ ;  /* 0x00003b8162837810 */ /* 0x000fc60007ffe0ff */
[----:B------:R1:W-:Y:S01]  /*1a640*/  STL [R1+0xc38], R2 ;  /* 0x000c380201007387 */ /* 0x0003e20000100800 */
[----:B------:R-:W-:Y:S01]  /*1a650*/  ISETP.GT.AND P2, PT, R131, R0, PT ;  /* 0x000000008300720c */ /* 0x000fe20003f44270 */
[----:B------:R-:W-:-:S05]  /*1a660*/  VIADD R131, R98, 0x3b82 ;  /* 0x00003b8262837836 */ /* 0x000fca0000000000 */
[-C--:B------:R-:W-:Y:S02]  /*1a670*/  ISETP.GT.AND P5, PT, R131, R0.reuse, PT ;  /* 0x000000008300720c */ /* 0x080fe40003fa4270 */
[----:B------:R-:W-:Y:S01]  /*1a680*/  IADD3 R131, R98, 0x3b83, RZ ;  /* 0x00003b8362837810 */ /* 0x000fe20007ffe0ff */
[----:B-1----:R0:W4:Y:S04]  /*1a690*/  LDL R2, [R1+0xbcc] ;  /* 0x000bcc0001027983 */ /* 0x0021280000100800 */
[----:B------:R0:W4:Y:S01]  /*1a6a0*/  LDL R98, [R1+0xa6c] ;  /* 0x000a6c0001627983 */ /* 0x0001220000100800 */
[----:B------:R-:W-:Y:S02]  /*1a6b0*/  ISETP.GT.AND P6, PT, R131, R0, PT ;  /* 0x000000008300720c */ /* 0x000fe40003fc4270 */
[----:B---3--:R-:W-:-:S03]  /*1a6c0*/  @!P2 SHF.R.U64 R131, R126, 0x10, R127 ;  /* 0x000000107e83a819 */ /* 0x008fc6000000127f */
[----:B--2---:R-:W-:-:S05]  /*1a6d0*/  @!P5 SHF.L.U32 R5, R127, 0x10, RZ ;  /* 0x000000107f05d819 */ /* 0x004fca00000006ff */
[----:B------:R1:W-:Y:S01]  /*1a6e0*/  @!P5 STL [R1+0xa68], R5 ;  /* 0x000a68050100d387 */ /* 0x0003e20000100800 */
[----:B----4-:R-:W-:-:S03]  /*1a6f0*/  @!P2 IMAD.U32 R3, R131, 0x10000, RZ ;  /* 0x000100008303a824 */ /* 0x010fc600078e00ff */
[----:B------:R0:W2:Y:S01]  /*1a700*/  LDL R131, [R1+0xbd4] ;  /* 0x000bd40001837983 */ /* 0x0000a20000100800 */
[----:B------:R-:W-:-:S04]  /*1a710*/  @!P6 SHF.R.U32.HI R127, RZ, 0x10, R127 ;  /* 0x00000010ff7fe819 */ /* 0x000fc8000001167f */
        /* <DEDUP_REMOVED lines=8> */
[----:B------:R1:W-:Y:S04]  /*1a7a0*/  @!P5 STL [R1+0xbd0], R4 ;  /* 0x000bd0040100d387 */ /* 0x0003e80000100800 */
[----:B-1----:R0:W5:Y:S04]  /*1a7b0*/  LDL.LU R4, [R1+0xc40] ;  /* 0x000c400001047983 */ /* 0x0021680000300800 */
[----:B------:R-:W-:Y:S01]  /*1a7c0*/  @!P6 STL [R1+0xa6c], R98 ;  /* 0x000a6c620100e387 */ /* 0x000fe20000100800 */
[----:B------:R-:W-:Y:S01]  /*1a7d0*/  @!P2 SHF.L.U32 R127, R127, 0x10, RZ ;  /* 0x000000107f7fa819 */ /* 0x000fe200000006ff */
[----:B------:R-:W-:-:S04]  /*1a7e0*/  IMAD.U32 R126, R126, 0x10000, RZ ;  /* 0x000100007e7e7824 */ /* 0x000fc800078e00ff */
[----:B------:R-:W-:Y:S01]  /*1a7f0*/  @!P2 FMUL R2, R3, R127 ;  /* 0x0000007f0302a220 */ /* 0x000fe20000400000 */
[----:B------:R-:W-:Y:S01]  /*1a800*/  STL [R1+0x600], R126 ;  /* 0x0006007e01007387 */ /* 0x000fe20000100800 */
[----:B------:R-:W-:-:S03]  /*1a810*/  IMAD.U32 R128, R128, 0x10000, RZ ;  /* 0x0001000080807824 */ /* 0x000fc600078e00ff */
[----:B------:R0:W5:Y:S04]  /*1a820*/  LDL.LU R3, [R1+0xc3c] ;  /* 0x000c3c0001037983 */ /* 0x0001680000300800 */
[----:B------:R1:W-:Y:S04]  /*1a830*/  @!P2 STL [R1+0xbcc], R2 ;  /* 0x000bcc020100a387 */ /* 0x0003e80000100800 */
[----:B-1----:R0:W5:Y:S01]  /*1a840*/  LDL.LU R2, [R1+0xc38] ;  /* 0x000c380001027983 */ /* 0x0021620000300800 */
[----:B--2---:R-:W-:Y:S02]  /*1a850*/  @!P6 FMUL R131, R98, R129 ;  /* 0x000000816283e220 */ /* 0x004fe40000400000 */
[----:B------:R-:W1:Y:S03]  /*1a860*/  S2R R98, SR_TID.X ;  /* 0x0000000000627919 */ /* 0x000e660000002100 */
[----:B------:R2:W-:Y:S02]  /*1a870*/  @!P6 STL [R1+0xbd4], R131 ;  /* 0x000bd4830100e387 */ /* 0x0005e40000100800 */
[----:B--2---:R-:W-:Y:S01]  /*1a880*/  FMUL R131, R126, R128 ;  /* 0x000000807e837220 */ /* 0x004fe20000400000 */
[----:B01----:R-:W-:-:S07]  /*1a890*/  SHF.L.U32 R98, R98, 0x2, RZ ;  /* 0x0000000262627819 */ /* 0x003fce00000006ff */
.L_x_241:
[----:B------:R-:W-:Y:S05]  /*1a8a0*/  BSYNC B1 ;  /* 0x0000000000017941 */ /* 0x000fea0003800000 */
.L_x_240:
        /* <DEDUP_REMOVED lines=12> */
[----:B------:R-:W-:-:S03]  /*1a970*/  VIADD R132, R98, 0x3c01 ;  /* 0x00003c0162847836 */ /* 0x000fc60000000000 */
[----:B------:R1:W-:Y:S02]  /*1a980*/  STL [R1+0xc38], R2 ;  /* 0x000c380201007387 */ /* 0x0003e40000100800 */
[----:B------:R-:W-:Y:S02]  /*1a990*/  ISETP.GT.AND P0, PT, R132, R0, PT ;  /* 0x000000008400720c */ /* 0x000fe40003f04270 */
[----:B------:R-:W-:-:S04]  /*1a9a0*/  IADD3 R132, R98, 0x3c02, RZ ;  /* 0x00003c0262847810 */ /* 0x000fc80007ffe0ff */
[-C--:B------:R-:W-:Y:S02]  /*1a9b0*/  ISETP.GT.AND P5, PT, R132, R0.reuse, PT ;  /* 0x000000008400720c */ /* 0x080fe40003fa4270 */
[----:B------:R-:W-:Y:S01]  /*1a9c0*/  IADD3 R132, R98, 0x3c03, RZ ;  /* 0x00003c0362847810 */ /* 0x000fe20007ffe0ff */
[----:B-1----:R0:W4:Y:S04]  /*1a9d0*/  LDL R2, [R1+0xbd8] ;  /* 0x000bd80001027983 */ /* 0x0021280000100800 */
[----:B------:R0:W4:Y:S01]  /*1a9e0*/  LDL R98, [R1+0xa84] ;  /* 0x000a840001627983 */ /* 0x0001220000100800 */
[----:B------:R-:W-:Y:S02]  /*1a9f0*/  ISETP.GT.AND P6, PT, R132, R0, PT ;  /* 0x000000008400720c */ /* 0x000fe40003fc4270 */
[----:B---3--:R-:W-:-:S03]  /*1aa00*/  @!P0 SHF.R.U64 R132, R126, 0x10, R127 ;  /* 0x000000107e848819 */ /* 0x008fc6000000127f */
[----:B--2---:R-:W-:-:S05]  /*1aa10*/  @!P5 IMAD.U32 R5, R127, 0x10000, RZ ;  /* 0x000100007f05d824 */ /* 0x004fca00078e00ff */
[----:B------:R1:W-:Y:S01]  /*1aa20*/  @!P5 STL [R1+0xa80], R5 ;  /* 0x000a80050100d387 */ /* 0x0003e20000100800 */
[----:B----4-:R-:W-:-:S03]  /*1aa30*/  @!P0 SHF.L.U32 R3, R132, 0x10, RZ ;  /* 0x0000001084038819 */ /* 0x010fc600000006ff */
[----:B------:R0:W2:Y:S01]  /*1aa40*/  LDL R132, [R1+0xbe0] ;  /* 0x000be00001847983 */ /* 0x0000a20000100800 */
[----:B------:R-:W-:-:S03]  /*1aa50*/  @!P6 SHF.R.U32.HI R127, RZ, 0x10, R127 ;  /* 0x00000010ff7fe819 */ /* 0x000fc6000001167f */
[----:B------:R-:W-:Y:S01]  /*1aa60*/  @!P0 STL [R1+0xa7c], R3 ;  /* 0x000a7c0301008387 */ /* 0x000fe20000100800 */
[----:B------:R-:W-:Y:S01]  /*1aa70*/  @!P6 SHF.L.U32 R98, R127, 0x10, RZ ;  /* 0x000000107f62e819 */ /* 0x000fe200000006ff */
[----:B------:R-:W-:-:S04]  /*1aa80*/  @!P5 IMAD.U32 R127, R129, 0x10000, RZ ;  /* 0x00010000817fd824 */ /* 0x000fc800078e00ff */
[----:B------:R-:W-:Y:S01]  /*1aa90*/  @!P5 FMUL R4, R5, R127 ;  /* 0x0000007f0504d220 */ /* 0x000fe20000400000 */
[--C-:B------:R-:W-:Y:S01]  /*1aaa0*/  @!P0 SHF.R.U64 R127, R128, 0x10, R129.reuse ;  /* 0x00000010807f8819 */ /* 0x100fe20000001281 */
[----:B-1----:R0:W5:Y:S01]  /*1aab0*/  LDL.LU R5, [R1+0xc44] ;  /* 0x000c440001057983 */ /* 0x0021620000300800 */
[----:B------:R-:W-:-:S03]  /*1aac0*/  @!P6 SHF.R.U32.HI R129, RZ, 0x10, R129 ;  /* 0x00000010ff81e819 */ /* 0x000fc60000011681 */
[----:B------:R1:W-:Y:S02]  /*1aad0*/  @!P5 STL [R1+0xbdc], R4 ;  /* 0x000bdc040100d387 */ /* 0x0003e40000100800 */
[----:B------:R-:W-:Y:S02]  /*1aae0*/  @!P6 IMAD.U32 R129, R129, 0x10000, RZ ;  /* 0x000100008181e824 */ /* 0x000fe400078e00ff */
[----:B-1----:R0:W5:Y:S04]  /*1aaf0*/  LDL.LU R4, [R1+0xc40] ;  /* 0x000c400001047983 */ /* 0x0021680000300800 */
[----:B------:R-:W-:Y:S01]  /*1ab00*/  @!P6 STL [R1+0xa84], R98 ;  /* 0x000a84620100e387 */ /* 0x000fe20000100800 */
[----:B------:R-:W-:Y:S02]  /*1ab10*/  @!P0 SHF.L.U32 R127, R127, 0x10, RZ ;  /* 0x000000107f7f8819 */ /* 0x000fe400000006ff */
[----:B------:R-:W-:-:S03]  /*1ab20*/  SHF.L.U32 R126, R126, 0x10, RZ ;  /* 0x000000107e7e7819 */ /* 0x000fc600000006ff */
[----:B------:R-:W-:Y:S01]  /*1ab30*/  @!P0 FMUL R2, R3, R127 ;  /* 0x0000007f03028220 */ /* 0x000fe20000400000 */
[----:B------:R-:W-:Y:S01]  /*1ab40*/  SHF.L.U32 R128, R128, 0x10, RZ ;  /* 0x0000001080807819 */ /* 0x000fe200000006ff */
[----:B------:R-:W-:Y:S04]  /*1ab50*/  STL [R1+0x604], R126 ;  /* 0x0006047e01007387 */ /* 0x000fe80000100800 */
[----:B------:R0:W5:Y:S04]  /*1ab60*/  LDL.LU R3, [R1+0xc3c] ;  /* 0x000c3c0001037983 */ /* 0x0001680000300800 */
[----:B------:R1:W-:Y:S04]  /*1ab70*/  @!P0 STL [R1+0xbd8], R2 ;  /* 0x000bd80201008387 */ /* 0x0003e80000100800 */
[----:B-1----:R0:W5:Y:S01]  /*1ab80*/  LDL.LU R2, [R1+0xc38] ;  /* 0x000c380001027983 */ /* 0x0021620000300800 */
[----:B--2---:R-:W-:-:S02]  /*1ab90*/  @!P6 FMUL R132, R98, R129 ;  /* 0x000000816284e220 */ /* 0x004fc40000400000 */
[----:B------:R-:W1:Y:S03]  /*1aba0*/  S2R R98, SR_TID.X ;  /* 0x0000000000627919 */ /* 0x000e660000002100 */
[----:B------:R2:W-:Y:S02]  /*1abb0*/  @!P6 STL [R1+0xbe0], R132 ;  /* 0x000be0840100e387 */ /* 0x0005e40000100800 */
[----:B--2---:R-:W-:Y:S01]  /*1abc0*/  FMUL R132, R126, R128 ;  /* 0x000000807e847220 */ /* 0x004fe20000400000 */
[----:B01----:R-:W-:-:S07]  /*1abd0*/  SHF.L.U32 R98, R98, 0x2, RZ ;  /* 0x0000000262627819 */ /* 0x003fce00000006ff */
.L_x_243:
[----:B------:R-:W-:Y:S05]  /*1abe0*/  BSYNC B1 ;  /* 0x0000000000017941 */ /* 0x000fea0003800000 */
.L_x_242:
[----:B------:R-:W-:Y:S01]  /*1abf0*/  VIADD R126, R98, 0x3e00 ;  /* 0x00003e00627e7836 */ /* 0x000fe20000000000 */
[----:B------:R-:W-:Y:S04]  /*1ac00*/  BSSY B1, `(.L_x_244) ;  /* 0x0000032000017945 */ /* 0x000fe80003800000 */
        /* <DEDUP_REMOVED lines=12> */
[----:B------:R-:W-:Y:S02]  /*1acd0*/  ISETP.GT.AND P4, PT, R133, R0, PT ;  /* 0x000000008500720c */ /* 0x000fe40003f84270 */
[----:B------:R-:W-:-:S04]  /*1ace0*/  IADD3 R133, R98, 0x3c82, RZ ;  /* 0x00003c8262857810 */ /* 0x000fc80007ffe0ff */
[-C--:B------:R-:W-:Y:S01]  /*1acf0*/  ISETP.GT.AND P5, PT, R133, R0.reuse, PT ;  /* 0x000000008500720c */ /* 0x080fe20003fa4270 */
[----:B------:R-:W-:Y:S02]  /*1ad00*/  VIADD R133, R98, 0x3c83 ;  /* 0x00003c8362857836 */ /* 0x000fe40000000000 */
[----:B------:R0:W4:Y:S03]  /*1ad10*/  LDL R98, [R1+0xa9c] ;  /* 0x000a9c0001627983 */ /* 0x0001260000100800 */
[----:B------:R-:W-:Y:S01]  /*1ad20*/  ISETP.GT.AND P6, PT, R133, R0, PT ;  /* 0x000000008500720c */ /* 0x000fe20003fc4270 */
[----:B-1----:R0:W4:Y:S01]  /*1ad30*/  LDL R2, [R1+0xbe4] ;  /* 0x000be40001027983 */ /* 0x0021220000100800 */
[----:B---3--:R-:W-:-:S05]  /*1ad40*/  @!P4 SHF.R.U64 R133, R126, 0x10, R127 ;  /* 0x000000107e85c819 */ /* 0x008fca000000127f */
[----:B--2---:R-:W-:-:S05]  /*1ad50*/  @!P5 SHF.L.U32 R5, R127, 0x10, RZ ;  /* 0x000000107f05d819 */ /* 0x004fca00000006ff */
[----:B------:R1:W-:Y:S01]  /*1ad60*/  @!P5 STL [R1+0xa8c], R5 ;  /* 0x000a8c050100d387 */ /* 0x0003e20000100800 */
[----:B----4-:R-:W-:-:S03]  /*1ad70*/  @!P4 SHF.L.U32 R3, R133, 0x10, RZ ;  /* 0x000000108503c819 */ /* 0x010fc600000006ff */
[----:B------:R0:W2:Y:S01]  /*1ad80*/  LDL R133, [R1+0xbec] ;  /* 0x000bec0001857983 */ /* 0x0000a20000100800 */
[----:B------:R-:W-:-:S05]  /*1ad90*/  @!P6 SHF.R.U32.HI R127, RZ, 0x10, R127 ;  /* 0x00000010ff7fe819 */ /* 0x000fca000001167f */
[----:B------:R-:W-:Y:S01]  /*1ada0*/  @!P6 IMAD.U32 R98, R127, 0x10000, RZ ;  /* 0x000100007f62e824 */ /* 0x000fe200078e00ff */
        /* <DEDUP_REMOVED lines=10> */
[----:B------:R-:W-:Y:S01]  /*1ae50*/  @!P4 IMAD.U32 R127, R127, 0x10000, RZ ;  /* 0x000100007f7fc824 */ /* 0x000fe200078e00ff */
        /* <DEDUP_REMOVED lines=11> */
[----:B01----:R-:W-:-:S07]  /*1af10*/  IMAD.SHL.U32 R98, R98, 0x4, RZ ;  /* 0x0000000462627824 */ /* 0x003fce00078e00ff */
.L_x_245:
[----:B------:R-:W-:Y:S05]  /*1af20*/  BSYNC B1 ;  /* 0x0000000000017941 */ /* 0x000fea0003800000 */
.L_x_244:
        /* <DEDUP_REMOVED lines=51> */
.L_x_247:
[----:B------:R-:W-:Y:S05]  /*1b260*/  BSYNC B1 ;  /* 0x0000000000017941 */ /* 0x000fea0003800000 */
.L_x_246:
        /* <DEDUP_REMOVED lines=51> */
.L_x_249:
[----:B------:R-:W-:Y:S05]  /*1b5a0*/  BSYNC B1 ;  /* 0x0000000000017941 */ /* 0x000fea0003800000 */
.L_x_248:
        /* <DEDUP_REMOVED lines=51> */
.L_x_251:
[----:B------:R-:W-:Y:S05]  /*1b8e0*/  BSYNC B1 ;  /* 0x0000000000017941 */ /* 0x000fea0003800000 */
.L_x_250:
[----:B------:R-:W-:Y:S04]  /*1b8f0*/  BSSY B1, `(.L_x_252) ;  /* 0x0000031000017945 */ /* 0x000fe80003800000 */
[----:B------:R-:W-:Y:S05]  /*1b900*/  @P4 BRA `(.L_x_253) ;  /* 0x0000000000bc4947 */ /* 0x000fea0003800000 */
        /* <DEDUP_REMOVED lines=47> */
.L_x_253:
[----:B------:R-:W-:Y:S05]  /*1bc00*/  BSYNC B1 ;  /* 0x0000000000017941 */ /* 0x000fea0003800000 */
.L_x_252:
        /* <DEDUP_REMOVED lines=49> */
.L_x_255:
[----:B------:R-:W-:Y:S05]  /*1bf20*/  BSYNC B1 ;  /* 0x0000000000017941 */ /* 0x000fea0003800000 */
.L_x_254:
[----:B------:R-:W-:Y:S05]  /*1bf30*/  @P2 BRA `(.L_x_1) ;  /* 0x0000000000a02947 */ /* 0x000fea0003800000 */
[----:B------:R-:W-:Y:S01]  /*1bf40*/  IADD3 R126, R98, 0x3f81, RZ ;  /* 0x00003f81627e7810 */ /* 0x000fe20007ffe0ff */
[----:B------:R-:W3:Y:S03]  /*1bf50*/  LDG.E.64 R124, desc[UR4][R124.64+0x7f00] ;  /* 0x007f00047c7c7981 */ /* 0x000ee6000c1e1b00 */
[----:B------:R-:W-:Y:S01]  /*1bf60*/  ISETP.GT.AND P0, PT, R126, R0, PT ;  /* 0x000000007e00720c */ /* 0x000fe20003f04270 */
[----:B------:R0:W4:Y:S01]  /*1bf70*/  LDL R128, [R1+0xb08] ;  /* 0x000b080001807983 */ /* 0x0001220000100800 */
[----:B------:R-:W-:-:S03]  /*1bf80*/  IADD3 R126, R98, 0x3f82, RZ ;  /* 0x00003f82627e7810 */ /* 0x000fc60007ffe0ff */
[----:B------:R-:W2:Y:S01]  /*1bf90*/  LDG.E.64 R122, desc[UR4][R122.64+0x7f00] ;  /* 0x007f00047a7a7981 */ /* 0x000ea2000c1e1b00 */
[-C--:B------:R-:W-:Y:S01]  /*1bfa0*/  ISETP.GT.AND P2, PT, R126, R0.reuse, PT ;  /* 0x000000007e00720c */ /* 0x080fe20003f44270 */
[----:B------:R-:W-:Y:S02]  /*1bfb0*/  VIADD R126, R98, 0x3f83 ;  /* 0x00003f83627e7836 */ /* 0x000fe40000000000 */
[----:B------:R0:W4:Y:S03]  /*1bfc0*/  LDL R98, [R1+0xb04] ;  /* 0x000b040001627983 */ /* 0x0001260000100800 */
[----:B------:R-:W-:Y:S01]  /*1bfd0*/  ISETP.GT.AND P3, PT, R126, R0, PT ;  /* 0x000000007e00720c */ /* 0x000fe20003f64270 */
[----:B------:R0:W2:Y:S04]  /*1bfe0*/  LDL R129, [R1+0xc2c] ;  /* 0x000c2c0001817983 */ /* 0x0000a80000100800 */
[----:B------:R0:W2:Y:S04]  /*1bff0*/  LDL R126, [R1+0xb00] ;  /* 0x000b0000017e7983 */ /* 0x0000a80000100800 */
[----:B------:R0:W2:Y:S01]  /*1c000*/  LDL R127, [R1+0xc34] ;  /* 0x000c3400017f7983 */ /* 0x0000a20000100800 */
[----:B---3--:R-:W-:-:S02]  /*1c010*/  @!P0 SHF.R.U64 R0, R124, 0x10, R125 ;  /* 0x000000107c008819 */ /* 0x008fc4000000127d */
[----:B----4-:R-:W-:Y:S02]  /*1c020*/  @!P2 SHF.L.U32 R98, R125, 0x10, RZ ;  /* 0x000000107d62a819 */ /* 0x010fe400000006ff */
[----:B------:R-:W-:-:S03]  /*1c030*/  @!P3 SHF.R.U32.HI R125, RZ, 0x10, R125 ;  /* 0x00000010ff7db819 */ /* 0x000fc6000001167d */
[----:B------:R1:W-:Y:S02]  /*1c040*/  @!P2 STL [R1+0xb04], R98 ;  /* 0x000b04620100a387 */ /* 0x0003e40000100800 */
[----:B------:R-:W-:Y:S02]  /*1c050*/  @!P3 IMAD.U32 R128, R125, 0x10000, RZ ;  /* 0x000100007d80b824 */ /* 0x000fe400078e00ff */
[----:B------:R0:W3:Y:S01]  /*1c060*/  LDL R125, [R1+0xc30] ;  /* 0x000c3000017d7983 */ /* 0x0000e20000100800 */
[----:B--2---:R-:W-:Y:S02]  /*1c070*/  @!P0 SHF.L.U32 R126, R0, 0x10, RZ ;  /* 0x00000010007e8819 */ /* 0x004fe400000006ff */
[----:B------:R-:W-:Y:S01]  /*1c080*/  @!P2 SHF.L.U32 R0, R123, 0x10, RZ ;  /* 0x000000107b00a819 */ /* 0x000fe200000006ff */
[----:B------:R-:W-:Y:S02]  /*1c090*/  IMAD.U32 R124, R124, 0x10000, RZ ;  /* 0x000100007c7c7824 */ /* 0x000fe400078e00ff */
[----:B------:R0:W-:Y:S04]  /*1c0a0*/  @!P0 STL [R1+0xb00], R126 ;  /* 0x000b007e01008387 */ /* 0x0001e80000100800 */
[----:B------:R0:W-:Y:S01]  /*1c0b0*/  @!P3 STL [R1+0xb08], R128 ;  /* 0x000b08800100b387 */ /* 0x0001e20000100800 */
[----:B---3--:R-:W-:Y:S01]  /*1c0c0*/  @!P2 FMUL R125, R98, R0 ;  /* 0x00000000627da220 */ /* 0x008fe20000400000 */
[----:B------:R-:W-:-:S02]  /*1c0d0*/  @!P0 SHF.R.U64 R0, R122, 0x10, R123 ;  /* 0x000000107a008819 */ /* 0x000fc4000000127b */
[----:B------:R-:W-:Y:S01]  /*1c0e0*/  @!P3 SHF.R.U32.HI R123, RZ, 0x10, R123 ;  /* 0x00000010ff7bb819 */ /* 0x000fe2000001167b */
[----:B-1----:R-:W1:Y:S01]  /*1c0f0*/  S2R R98, SR_TID.X ;  /* 0x0000000000627919 */ /* 0x002e620000002100 */
[----:B------:R-:W-:Y:S01]  /*1c100*/  @!P0 SHF.L.U32 R0, R0, 0x10, RZ ;  /* 0x0000001000008819 */ /* 0x000fe200000006ff */
[----:B------:R-:W-:Y:S01]  /*1c110*/  IMAD.U32 R122, R122, 0x10000, RZ ;  /* 0x000100007a7a7824 */ /* 0x000fe200078e00ff */
[----:B------:R-:W-:-:S03]  /*1c120*/  @!P3 SHF.L.U32 R123, R123, 0x10, RZ ;  /* 0x000000107b7bb819 */ /* 0x000fc600000006ff */
[----:B------:R-:W-:Y:S01]  /*1c130*/  @!P0 FMUL R129, R126, R0 ;  /* 0x000000007e818220 */ /* 0x000fe20000400000 */
[----:B------:R-:W-:Y:S01]  /*1c140*/  FMUL R0, R124, R122 ;  /* 0x0000007a7c007220 */ /* 0x000fe20000400000 */
[----:B------:R-:W-:Y:S01]  /*1c150*/  @!P3 FMUL R127, R128, R123 ;  /* 0x0000007b807fb220 */ /* 0x000fe20000400000 */
[----:B------:R0:W-:Y:S04]  /*1c160*/  @!P2 STL [R1+0xc30], R125 ;  /* 0x000c307d0100a387 */ /* 0x0001e80000100800 */
[----:B------:R0:W-:Y:S04]  /*1c170*/  STL [R1+0x10], R124 ;  /* 0x0000107c01007387 */ /* 0x0001e80000100800 */
[----:B------:R0:W-:Y:S04]  /*1c180*/  @!P0 STL [R1+0xc2c], R129 ;  /* 0x000c2c8101008387 */ /* 0x0001e80000100800 */
[----:B------:R0:W-:Y:S04]  /*1c190*/  STL [R1+0x14], R0 ;  /* 0x0000140001007387 */ /* 0x0001e80000100800 */
[----:B------:R0:W-:Y:S01]  /*1c1a0*/  @!P3 STL [R1+0xc34], R127 ;  /* 0x000c347f0100b387 */ /* 0x0001e20000100800 */
[----:B-1----:R-:W-:-:S07]  /*1c1b0*/  SHF.L.U32 R98, R98, 0x2, RZ ;  /* 0x0000000262627819 */ /* 0x002fce00000006ff */
.L_x_1:
[----:B------:R-:W-:Y:S05]  /*1c1c0*/  BSYNC B0 ;  /* 0x0000000000007941 */ /* 0x000fea0003800000 */
.L_x_0:
[----:B0-----:R-:W3:Y:S04]  /*1c1d0*/  LDL R127, [R1+0x1c] ;  /* 0x00001c00017f7983 */ /* 0x001ee80000100800 */
[----:B------:R-:W4:Y:S04]  /*1c1e0*/  LDL R125, [R1+0x20] ;  /* 0x00002000017d7983 */ /* 0x000f280000100800 */
[----:B------:R-:W2:Y:S04]  /*1c1f0*/  LDL R124, [R1+0x3c] ;  /* 0x00003c00017c7983 */ /* 0x000ea80000100800 */
[----:B------:R-:W2:Y:S04]  /*1c200*/  LDL R123, [R1+0x40] ;  /* 0x00004000017b7983 */ /* 0x000ea80000100800 */
[----:B------:R-:W2:Y:S04]  /*1c210*/  LDL R122, [R1+0x60] ;  /* 0x00006000017a7983 */ /* 0x000ea80000100800 */
[----:B------:R-:W2:Y:S04]  /*1c220*/  LDL R98, [R1+0x9c] ;  /* 0x00009c0001627983 */ /* 0x000ea80000100800 */
[----:B------:R0:W-:Y:S04]  /*1c230*/  STL [R1+0xc78], R166 ;  /* 0x000c78a601007387 */ /* 0x0001e80000100800 */
[----:B0-----:R-:W2:Y:S04]  /*1c240*/  LDL R166, [R1+0x7c] ;  /* 0x00007c0001a67983 */ /* 0x001ea80000100800 */
[----:B------:R0:W-:Y:S04]  /*1c250*/  STL [R1+0xc74], R161 ;  /* 0x000c74a101007387 */ /* 0x0001e80000100800 */
[----:B0-----:R-:W3:Y:S04]  /*1c260*/  LDL R161, [R1+0x18] ;  /* 0x0000180001a17983 */ /* 0x001ee80000100800 */
[----:B------:R0:W-:Y:S04]  /*1c270*/  STL [R1+0xc70], R160 ;  /* 0x000c70a001007387 */ /* 0x0001e80000100800 */
[----:B0-----:R-:W2:Y:S04]  /*1c280*/  LDL R160, [R1+0x98] ;  /* 0x0000980001a07983 */ /* 0x001ea80000100800 */
[----:B------:R0:W-:Y:S04]  /*1c290*/  STL [R1+0xc6c], R159 ;  /* 0x000c6c9f01007387 */ /* 0x0001e80000100800 */
[----:B0-----:R-:W2:Y:S04]  /*1c2a0*/  LDL R159, [R1+0x5c] ;  /* 0x00005c00019f7983 */ /* 0x001ea80000100800 */
[----:B------:R0:W-:Y:S04]  /*1c2b0*/  STL [R1+0xc68], R158 ;  /* 0x000c689e01007387 */ /* 0x0001e80000100800 */
[----:B0-----:R-:W2:Y:S01]  /*1c2c0*/  LDL R158, [R1+0x38] ;  /* 0x00003800019e7983 */ /* 0x001ea20000100800 */
[----:B------:R-:W-:-:S03]  /*1c2d0*/  FADD R0, R130, R97 ;  /* 0x0000006182007221 */ /* 0x000fc60000000000 */
[----:B------:R0:W-:Y:S01]  /*1c2e0*/  STL [R1+0xc64], R153 ;  /* 0x000c649901007387 */ /* 0x0001e20000100800 */
[----:B------:R-:W-:-:S04]  /*1c2f0*/  FADD R0, R0, R139 ;  /* 0x0000008b00007221 */ /* 0x000fc80000000000 */
[----:B------:R-:W-:Y:S01]  /*1c300*/  FADD R0, R0, R140 ;  /* 0x0000008c00007221 */ /* 0x000fe20000000000 */
[----:B0-----:R-:W2:Y:S03]  /*1c310*/  LDL R153, [R1+0x78] ;  /* 0x0000780001997983 */ /* 0x001ea60000100800 */
[----:B------:R-:W-:Y:S01]  /*1c320*/  FADD R0, R0, R121 ;  /* 0x0000007900007221 */ /* 0x000fe20000000000 */
[----:B------:R0:W-:Y:S03]  /*1c330*/  STL [R1+0xc60], R152 ;  /* 0x000c609801007387 */ /* 0x0001e60000100800 */
[----:B------:R-:W-:Y:S01]  /*1c340*/  FADD R0, R0, R146 ;  /* 0x0000009200007221 */ /* 0x000fe20000000000 */
[----:B0-----:R-:W2:Y:S03]  /*1c350*/  LDL R152, [R1+0x58] ;  /* 0x0000580001987983 */ /* 0x001ea60000100800 */
[----:B------:R-:W-:Y:S01]  /*1c360*/  FADD R0, R0, R147 ;  /* 0x0000009300007221 */ /* 0x000fe20000000000 */
[----:B------:R0:W-:Y:S03]  /*1c370*/  STL [R1+0xc5c], R151 ;  /* 0x000c5c9701007387 */ /* 0x0001e60000100800 */
[----:B------:R-:W-:-:S04]  /*1c380*/  FADD R0, R0, R148 ;  /* 0x0000009400007221 */ /* 0x000fc80000000000 */
[----:B------:R-:W-:-:S04]  /*1c390*/  FADD R0, R0, R120 ;  /* 0x0000007800007221 */ /* 0x000fc80000000000 */
[----:B------:R-:W-:Y:S01]  /*1c3a0*/  FADD R0, R0, R154 ;  /* 0x0000009a00007221 */ /* 0x000fe20000000000 */
[----:B0-----:R-:W2:Y:S03]  /*1c3b0*/  LDL R151, [R1+0x94] ;  /* 0x0000940001977983 */ /* 0x001ea60000100800 */
[----:B------:R-:W-:Y:S01]  /*1c3c0*/  FADD R0, R0, R155 ;  /* 0x0000009b00007221 */ /* 0x000fe20000000000 */
[----:B------:R0:W-:Y:S03]  /*1c3d0*/  STL [R1+0xc58], R150 ;  /* 0x000c589601007387 */ /* 0x0001e60000100800 */
[----:B------:R-:W-:-:S04]  /*1c3e0*/  FADD R0, R0, R156 ;  /* 0x0000009c00007221 */ /* 0x000fc80000000000 */
[----:B------:R-:W-:Y:S01]  /*1c3f0*/  FADD R0, R0, R119 ;  /* 0x0000007700007221 */ /* 0x000fe20000000000 */
[----:B0-----:R-:W2:Y:S03]  /*1c400*/  LDL R150, [R1+0x74] ;  /* 0x0000740001967983 */ /* 0x001ea60000100800 */
[----:B------:R-:W-:Y:S01]  /*1c410*/  FADD R0, R0, R162 ;  /* 0x000000a200007221 */ /* 0x000fe20000000000 */
[----:B------:R0:W-:Y:S03]  /*1c420*/  STL [R1+0xc54], R145 ;  /* 0x000c549101007387 */ /* 0x0001e60000100800 */
[----:B------:R-:W-:Y:S01]  /*1c430*/  FADD R0, R0, R163 ;  /* 0x000000a300007221 */ /* 0x000fe20000000000 */
[----:B------:R1:W-:Y:S03]  /*1c440*/  STL [R1+0xc50], R144 ;  /* 0x000c509001007387 */ /* 0x0003e60000100800 */
[----:B------:R-:W-:Y:S01]  /*1c450*/  FADD R0, R0, R164 ;  /* 0x000000a400007221 */ /* 0x000fe20000000000 */
[----:B------:R-:W-:Y:S03]  /*1c460*/  STL [R1+0xc4c], R143 ;  /* 0x000c4c8f01007387 */ /* 0x000fe60000100800 */
[----:B------:R-:W-:Y:S01]  /*1c470*/  FADD R0, R0, R118 ;  /* 0x0000007600007221 */ /* 0x000fe20000000000 */
[----:B------:R1:W-:Y:S03]  /*1c480*/  STL [R1+0xc48], R142 ;  /* 0x000c488e01007387 */ /* 0x0003e60000100800 */
        /* <DEDUP_REMOVED lines=9> */
[----:B0-----:R-:W2:Y:S03]  /*1c520*/  LDL R145, [R1+0x9f4] ;  /* 0x0009f40001917983 */ /* 0x001ea60000100800 */
[----:B------:R-:W-:Y:S01]  /*1c530*/  FADD R0, R0, R179 ;  /* 0x000000b300007221 */ /* 0x000fe20000000000 */
[----:B-1----:R-:W2:Y:S03]  /*1c540*/  LDL R144, [R1+0xb10] ;  /* 0x000b100001907983 */ /* 0x002ea60000100800 */
[----:B------:R-:W-:Y:S01]  /*1c550*/  FADD R0, R0, R180 ;  /* 0x000000b400007221 */ /* 0x000fe20000000000 */
[----:B------:R-:W2:Y:S03]  /*1c560*/  LDL R142, [R1+0xb74] ;  /* 0x000b7400018e7983 */ /* 0x000ea60000100800 */
        /* <DEDUP_REMOVED lines=16> */
[----:B------:R-:W-:-:S04]  /*1c670*/  FADD R0, R0, R114 ;  /* 0x0000007200007221 */ /* 0x000fc80000000000 */
        /* <DEDUP_REMOVED lines=28> */
[----:B---3--:R-:W-:Y:S02]  /*1c840*/  FADD R0, R0, R161 ;  /* 0x000000a100007221 */ /* 0x008fe40000000000 */
[----:B------:R-:W3:Y:S02]  /*1c850*/  LDL R161, [R1+0xb4] ;  /* 0x0000b40001a17983 */ /* 0x000ee40000100800 */
[----:B------:R-:W-:Y:S02]  /*1c860*/  FADD R0, R0, R127 ;  /* 0x0000007f00007221 */ /* 0x000fe40000000000 */
[----:B------:R-:W3:Y:S02]  /*1c870*/  LDL R127, [R1+0xb8] ;  /* 0x0000b800017f7983 */ /* 0x000ee40000100800 */
[----:B----4-:R-:W-:Y:S02]  /*1c880*/  FADD R0, R0, R125 ;  /* 0x0000007d00007221 */ /* 0x010fe40000000000 */
[----:B------:R-:W4:Y:S02]  /*1c890*/  LDL R125, [R1+0xbc] ;  /* 0x0000bc00017d7983 */ /* 0x000f240000100800 */
[----:B------:R-:W-:-:S04]  /*1c8a0*/  FADD R0, R0, R106 ;  /* 0x0000006a00007221 */ /* 0x000fc80000000000 */
[----:B--2---:R-:W-:Y:S02]  /*1c8b0*/  FADD R0, R0, R158 ;  /* 0x0000009e00007221 */ /* 0x004fe40000000000 */
[----:B------:R-:W2:Y:S02]  /*1c8c0*/  LDL R158, [R1+0xd4] ;  /* 0x0000d400019e7983 */ /* 0x000ea40000100800 */
[----:B------:R-:W-:Y:S02]  /*1c8d0*/  FADD R0, R0, R124 ;  /* 0x0000007c00007221 */ /* 0x000fe40000000000 */
[----:B------:R-:W2:Y:S02]  /*1c8e0*/  LDL R124, [R1+0xd8] ;  /* 0x0000d800017c7983 */ /* 0x000ea40000100800 */
[----:B------:R-:W-:Y:S02]  /*1c8f0*/  FADD R0, R0, R123 ;  /* 0x0000007b00007221 */ /* 0x000fe40000000000 */
[----:B------:R-:W2:Y:S02]  /*1c900*/  LDL R123, [R1+0xdc] ;  /* 0x0000dc00017b7983 */ /* 0x000ea40000100800 */
[----:B------:R-:W-:-:S04]  /*1c910*/  FADD R0, R0, R105 ;  /* 0x0000006900007221 */ /* 0x000fc80000000000 */
[----:B------:R-:W-:Y:S02]  /*1c920*/  FADD R0, R0, R152 ;  /* 0x0000009800007221 */ /* 0x000fe40000000000 */
        /* <DEDUP_REMOVED lines=472> */
[----:B---3--:R-:W-:Y:S02]  /*1e6b0*/  FADD R0, R0, R127 ;  /* 0x0000007f00007221 */ /* 0x008fe40000000000 */
[----:B------:R-:W3:Y:S02]  /*1e6c0*/  LDL R127, [R1+0x954] ;  /* 0x00095400017f7983 */ /* 0x000ee40000100800 */
[----:B------:R-:W-:-:S04]  /*1e6d0*/  FADD R0, R0, R35 ;  /* 0x0000002300007221 */ /* 0x000fc80000000000 */
[----:B------:R-:W-:Y:S02]  /*1e6e0*/  FADD R0, R0, R161 ;  /* 0x000000a100007221 */ /* 0x000fe40000000000 */
[----:B------:R-:W3:Y:S02]  /*1e6f0*/  LDL R161, [R1+0x96c] ;  /* 0x00096c0001a17983 */ /* 0x000ee40000100800 */
[----:B----4-:R-:W-:Y:S02]  /*1e700*/  FADD R0, R0, R125 ;  /* 0x0000007d00007221 */ /* 0x010fe40000000000 */
[----:B------:R-:W4:Y:S02]  /*1e710*/  LDL R125, [R1+0x970] ;  /* 0x00097000017d7983 */ /* 0x000f240000100800 */
[----:B--2---:R-:W-:Y:S02]  /*1e720*/  FADD R0, R0, R124 ;  /* 0x0000007c00007221 */ /* 0x004fe40000000000 */
        /* <DEDUP_REMOVED lines=60> */
[----:B----4-:R-:W-:Y:S02]  /*1eaf0*/  FADD R0, R0, R125 ;  /* 0x0000007d00007221 */ /* 0x010fe40000000000 */
[----:B------:R-:W4:Y:S02]  /*1eb00*/  LDL R125, [R1+0xa98] ;  /* 0x000a9800017d7983 */ /* 0x000f240000100800 */
[----:B------:R-:W-:Y:S02]  /*1eb10*/  FADD R0, R0, R145 ;  /* 0x0000009100007221 */ /* 0x000fe40000000000 */
[----:B------:R-:W4:Y:S02]  /*1eb20*/  LDL R145, [R1+0xb14] ;  /* 0x000b140001917983 */ /* 0x000f240000100800 */
[----:B------:R-:W-:-:S04]  /*1eb30*/  FADD R0, R0, R25 ;  /* 0x0000001900007221 */ /* 0x000fc80000000000 */
[----:B------:R-:W-:Y:S02]  /*1eb40*/  FADD R0, R0, R153 ;  /* 0x0000009900007221 */ /* 0x000fe40000000000 */
[----:B------:R-:W4:Y:S02]  /*1eb50*/  LDL R153, [R1+0xab4] ;  /* 0x000ab40001997983 */ /* 0x000f240000100800 */
[----:B------:R-:W-:Y:S02]  /*1eb60*/  FADD R0, R0, R161 ;  /* 0x000000a100007221 */ /* 0x000fe40000000000 */
        /* <DEDUP_REMOVED lines=27> */
[----:B---3--:R-:W-:Y:S02]  /*1ed20*/  FADD R0, R0, R127 ;  /* 0x0000007f00007221 */ /* 0x008fe40000000000 */
        /* <DEDUP_REMOVED lines=29> */
[----:B------:R-:W-:Y:S02]  /*1ef00*/  FADD R0, R0, R145 ;  /* 0x0000009100007221 */ /* 0x000fe40000000000 */
        /* <DEDUP_REMOVED lines=37> */
[----:B----4-:R-:W-:Y:S02]  /*1f160*/  FADD R0, R0, R125 ;  /* 0x0000007d00007221 */ /* 0x010fe40000000000 */
        /* <DEDUP_REMOVED lines=33> */
[----:B-----5:R-:W-:-:S04]  /*1f380*/  FADD R0, R0, R6 ;  /* 0x0000000600007221 */ /* 0x020fc80000000000 */
        /* <DEDUP_REMOVED lines=40> */
[----:B------:R0:W5:Y:S02]  /*1f610*/  LDL.LU R166, [R1+0xc78] ;  /* 0x000c780001a67983 */ /* 0x0001640000300800 */
[----:B------:R-:W-:-:S04]  /*1f620*/  FADD R0, R0, R132 ;  /* 0x0000008400007221 */ /* 0x000fc80000000000 */
[----:B------:R-:W-:Y:S02]  /*1f630*/  FADD R0, R0, R161 ;  /* 0x000000a100007221 */ /* 0x000fe40000000000 */
[----:B------:R0:W5:Y:S02]  /*1f640*/  LDL.LU R161, [R1+0xc74] ;  /* 0x000c740001a17983 */ /* 0x0001640000300800 */
[----:B------:R-:W-:Y:S02]  /*1f650*/  FADD R0, R0, R160 ;  /* 0x000000a000007221 */ /* 0x000fe40000000000 */
[----:B------:R0:W5:Y:S02]  /*1f660*/  LDL.LU R160, [R1+0xc70] ;  /* 0x000c700001a07983 */ /* 0x0001640000300800 */
        /* <DEDUP_REMOVED lines=33> */
[----:B------:R-:W-:-:S04]  /*1f880*/  FADD R0, R0, R98 ;  /* 0x0000006200007221 */ /* 0x000fc80000000000 */
[----:B---3--:R-:W-:-:S04]  /*1f890*/  FADD R0, R0, R127 ;  /* 0x0000007f00007221 */ /* 0x008fc80000000000 */
[----:B------:R-:W-:-:S04]  /*1f8a0*/  FADD R0, R0, R165 ;  /* 0x000000a500007221 */ /* 0x000fc80000000000 */
[----:B----4-:R-:W-:-:S04]  /*1f8b0*/  FADD R0, R0, R125 ;  /* 0x0000007d00007221 */ /* 0x010fc80000000000 */
[----:B--2---:R-:W-:-:S04]  /*1f8c0*/  FADD R0, R0, R124 ;  /* 0x0000007c00007221 */ /* 0x004fc80000000000 */
[----:B------:R-:W-:-:S04]  /*1f8d0*/  FADD R0, R0, R123 ;  /* 0x0000007b00007221 */ /* 0x000fc80000000000 */
[----:B------:R-:W-:-:S04]  /*1f8e0*/  FADD R0, R0, R126 ;  /* 0x0000007e00007221 */ /* 0x000fc80000000000 */
[----:B------:R-:W-:-:S04]  /*1f8f0*/  FADD R0, R0, R122 ;  /* 0x0000007a00007221 */ /* 0x000fc80000000000 */
[----:B------:R-:W-:-:S04]  /*1f900*/  FADD R0, R0, R129 ;  /* 0x0000008100007221 */ /* 0x000fc80000000000 */
[----:B------:R-:W-:-:S05]  /*1f910*/  FADD R0, R0, R128 ;  /* 0x0000008000007221 */ /* 0x000fca0000000000 */
[----:B------:R-:W1:Y:S02]  /*1f920*/  SHFL.BFLY PT, R122, R0, 0x10, 0x1f ;  /* 0x0e001f00007a7f89 */ /* 0x000e6400000e0000 */
[----:B-1----:R-:W-:-:S05]  /*1f930*/  FADD R122, R0, R122 ;  /* 0x0000007a007a7221 */ /* 0x002fca0000000000 */
[----:B------:R-:W1:Y:S02]  /*1f940*/  SHFL.BFLY PT, R0, R122, 0x8, 0x1f ;  /* 0x0d001f007a007f89 */ /* 0x000e6400000e0000 */
[----:B-1----:R-:W-:-:S05]  /*1f950*/  FADD R0, R122, R0 ;  /* 0x000000007a007221 */ /* 0x002fca0000000000 */
[----:B------:R-:W1:Y:S01]  /*1f960*/  SHFL.BFLY PT, R122, R0, 0x4, 0x1f ;  /* 0x0c801f00007a7f89 */ /* 0x000e6200000e0000 */
[----:B------:R-:W2:Y:S01]  /*1f970*/  S2R R98, SR_TID.X ;  /* 0x0000000000627919 */ /* 0x000ea20000002100 */
[----:B-1----:R-:W-:-:S05]  /*1f980*/  FADD R0, R0, R122 ;  /* 0x0000007a00007221 */ /* 0x002fca0000000000 */
[----:B------:R-:W1:Y:S01]  /*1f990*/  SHFL.BFLY PT, R122, R0, 0x2, 0x1f ;  /* 0x0c401f00007a7f89 */ /* 0x000e6200000e0000 */
[----:B--2---:R-:W-:Y:S01]  /*1f9a0*/  SHF.L.U32 R98, R98, 0x2, RZ ;  /* 0x0000000262627819 */ /* 0x004fe200000006ff */
[----:B-1----:R-:W-:-:S05]  /*1f9b0*/  FADD R0, R0, R122 ;  /* 0x0000007a00007221 */ /* 0x002fca0000000000 */
[----:B------:R0:W1:Y:S01]  /*1f9c0*/  SHFL.BFLY PT, R127, R0, 0x1, 0x1f ;  /* 0x0c201f00007f7f89 */ /* 0x00006200000e0000 */
[----:B------:R-:W-:Y:S05]  /*1f9d0*/  @P1 EXIT ;  /* 0x000000000000194d */ /* 0x000fea0003800000 */
[----:B------:R-:W2:Y:S01]  /*1f9e0*/  S2R R122, SR_TID.Y ;  /* 0x00000000007a7919 */ /* 0x000ea20000002200 */
[----:B------:R-:W3:Y:S01]  /*1f9f0*/  LDC.64 R124, c[0x0][0x210] ;  /* 0x00008400ff7c7b82 */ /* 0x000ee20000000a00 */
[----:B------:R-:W-:Y:S01]  /*1fa00*/  ISETP.GE.AND P0, PT, R98, UR6, PT ;  /* 0x0000000662007c0c */ /* 0x000fe2000bf06270 */
[----:B------:R-:W-:Y:S01]  /*1fa10*/  ULDC UR7, c[0x0][0x4] ;  /* 0x0000010000077ab9 */ /* 0x000fe20000000800 */
[----:B------:R-:W2:Y:S01]  /*1fa20*/  S2R R123, SR_CTAID.X ;  /* 0x00000000007b7919 */ /* 0x000ea20000002500 */
[----:B------:R-:W-:Y:S01]  /*1fa30*/  BSSY B0, `(.L_x_256) ;  /* 0x0000018000007945 */ /* 0x000fe20003800000 */
[----:B-1----:R-:W-:Y:S01]  /*1fa40*/  FADD R127, R0, R127 ;  /* 0x0000007f007f7221 */ /* 0x002fe20000000000 */
[----:B--2---:R-:W-:-:S04]  /*1fa50*/  IMAD R122, R123, UR7, R122 ;  /* 0x000000077b7a7c24 */ /* 0x004fc8000f8e027a */
[----:B------:R-:W-:-:S04]  /*1fa60*/  IMAD R122, R122, UR6, R98 ;  /* 0x000000067a7a7c24 */ /* 0x000fc8000f8e0262 */
[----:B---3--:R-:W-:Y:S01]  /*1fa70*/  IMAD.WIDE R122, R122, 0x2, R124 ;  /* 0x000000027a7a7825 */ /* 0x008fe200078e027c */
[----:B------:R-:W-:Y:S06]  /*1fa80*/  @P0 BRA `(.L_x_257) ;  /* 0x0000000000480947 */ /* 0x000fec0003800000 */
[C---:B-----5:R-:W-:Y:S01]  /*1fa90*/  FFMA R97, -R127.reuse, R136, R97 ;  /* 0x000000887f617223 */ /* 0x060fe20000000161 */
[----:B------:R-:W-:Y:S01]  /*1faa0*/  ULDC UR7, c[0x0][0x228] ;  /* 0x00008a0000077ab9 */ /* 0x000fe20000000800 */
[C---:B------:R-:W-:Y:S01]  /*1fab0*/  FFMA R137, -R127.reuse, R137, R139 ;  /* 0x000000897f897223 */ /* 0x040fe2000000018b */
[----:B------:R-:W-:Y:S01]  /*1fac0*/  FFMA R138, -R127, R138, R140 ;  /* 0x0000008a7f8a7223 */ /* 0x000fe2000000018c */
[----:B------:R-:W-:Y:S01]  /*1fad0*/  FMUL R97, R97, UR7 ;  /* 0x0000000761617c20 */ /* 0x000fe20008400000 */
[----:B------:R-:W-:Y:S02]  /*1fae0*/  FFMA R130, -R127, R135, R130 ;  /* 0x000000877f827223 */ /* 0x000fe40000000182 */
[----:B------:R-:W-:Y:S01]  /*1faf0*/  FMUL R138, R138, UR7 ;  /* 0x000000078a8a7c20 */ /* 0x000fe20008400000 */
[----:B------:R1:W2:Y:S01]  /*1fb00*/  F2F.BF16.F32 R124, R97 ;  /* 0x00000061007c7304 */ /* 0x0002a20000202000 */
[----:B0-----:R-:W-:-:S07]  /*1fb10*/  FMUL R0, R130, UR7 ;  /* 0x0000000782007c20 */ /* 0x001fce0008400000 */
[----:B------:R-:W-:Y:S01]  /*1fb20*/  F2F.BF16.F32 R138, R138 ;  /* 0x0000008a008a7304 */ /* 0x000fe20000202000 */
[----:B-1----:R-:W-:Y:S01]  /*1fb30*/  FMUL R97, R137, UR7 ;  /* 0x0000000789617c20 */ /* 0x002fe20008400000 */
[----:B--2---:R-:W-:-:S06]  /*1fb40*/  IMAD.WIDE.U32 R124, R124, 0x10000, RZ ;  /* 0x000100007c7c7825 */ /* 0x004fcc00078e00ff */
[----:B------:R-:W0:Y:S08]  /*1fb50*/  F2F.BF16.F32 R97, R97 ;  /* 0x0000006100617304 */ /* 0x000e300000202000 */
[----:B------:R-:W1:Y:S01]  /*1fb60*/  F2F.BF16.F32 R0, R0 ;  /* 0x0000000000007304 */ /* 0x000e620000202000 */
[----:B0-----:R-:W-:-:S04]  /*1fb70*/  PRMT R97, R97, 0x5410, R138 ;  /* 0x0000541061617816 */ /* 0x001fc8000000008a */
[----:B------:R-:W-:Y:S02]  /*1fb80*/  LOP3.LUT R125, R97, R125, RZ, 0xfc, !PT ;  /* 0x0000007d617d7212 */ /* 0x000fe400078efcff */
[----:B-1----:R-:W-:-:S05]  /*1fb90*/  LOP3.LUT R124, R124, R0, RZ, 0xfc, !PT ;  /* 0x000000007c7c7212 */ /* 0x002fca00078efcff */
[----:B------:R1:W-:Y:S02]  /*1fba0*/  STG.E.64 desc[UR4][R122.64], R124 ;  /* 0x0000007c7a007986 */ /* 0x0003e4000c101b04 */
.L_x_257:
[----:B------:R-:W-:Y:S05]  /*1fbb0*/  BSYNC B0 ;  /* 0x0000000000007941 */ /* 0x000fea0003800000 */
.L_x_256:
[----:B0-----:R-:W-:Y:S01]  /*1fbc0*/  IADD3 R0, R98, 0x80, RZ ;  /* 0x0000008062007810 */ /* 0x001fe20007ffe0ff */
[----:B------:R-:W-:Y:S03]  /*1fbd0*/  BSSY B0, `(.L_x_258) ;  /* 0x0000015000007945 */ /* 0x000fe60003800000 */
[----:B------:R-:W-:-:S13]  /*1fbe0*/  ISETP.GE.AND P0, PT, R0, UR6, PT ;  /* 0x0000000600007c0c */ /* 0x000fda000bf06270 */
[----:B------:R-:W-:Y:S05]  /*1fbf0*/  @P0 BRA `(.L_x_259) ;  /* 0x0000000000480947 */ /* 0x000fea0003800000 */
[C---:B-----5:R-:W-:Y:S01]  /*1fc00*/  FFMA R143, -R127.reuse, R143, R146 ;  /* 0x0000008f7f8f7223 */ /* 0x060fe20000000192 */
[C---:B------:R-:W-:Y:S01]  /*1fc10*/  FFMA R144, -R127.reuse, R144, R147 ;  /* 0x000000907f907223 */ /* 0x040fe20000000193 */
[C---:B------:R-:W-:Y:S01]  /*1fc20*/  FFMA R145, -R127.reuse, R145, R148 ;  /* 0x000000917f917223 */ /* 0x040fe20000000194 */
[----:B------:R-:W-:Y:S01]  /*1fc30*/  ULDC UR7, c[0x0][0x228] ;  /* 0x00008a0000077ab9 */ /* 0x000fe20000000800 */
[----:B------:R-:W-:Y:S01]  /*1fc40*/  FFMA R121, -R127, R142, R121 ;  /* 0x0000008e7f797223 */ /* 0x000fe20000000179 */
[----:B-1----:R-:W-:Y:S01]  /*1fc50*/  FMUL R124, R143, UR7 ;  /* 0x000000078f7c7c20 */ /* 0x002fe20008400000 */
[----:B------:R-:W-:Y:S01]  /*1fc60*/  FMUL R97, R144, UR7 ;  /* 0x0000000790617c20 */ /* 0x000fe20008400000 */
[----:B------:R-:W-:Y:S01]  /*1fc70*/  FMUL R145, R145, UR7 ;  /* 0x0000000791917c20 */ /* 0x000fe20008400000 */
[----:B------:R-:W-:-:S03]  /*1fc80*/  FMUL R0, R121, UR7 ;  /* 0x0000000779007c20 */ /* 0x000fc60008400000 */
[----:B------:R-:W0:Y:S08]  /*1fc90*/  F2F.BF16.F32 R124, R124 ;  /* 0x0000007c007c7304 */ /* 0x000e300000202000 */
[----:B------:R-:W-:Y:S01]  /*1fca0*/  F2F.BF16.F32 R97, R97 ;  /* 0x0000006100617304 */ /* 0x000fe20000202000 */
[----:B0-----:R-:W-:-:S07]  /*1fcb0*/  IMAD.WIDE.U32 R124, R124, 0x10000, RZ ;  /* 0x000100007c7c7825 */ /* 0x001fce00078e00ff */
[----:B------:R-:W0:Y:S08]  /*1fcc0*/  F2F.BF16.F32 R145, R145 ;  /* 0x0000009100917304 */ /* 0x000e300000202000 */
[----:B------:R-:W1:Y:S01]  /*1fcd0*/  F2F.BF16.F32 R0, R0 ;  /* 0x0000000000007304 */ /* 0x000e620000202000 */
[----:B0-----:R-:W-:-:S04]  /*1fce0*/  PRMT R97, R97, 0x5410, R145 ;  /* 0x0000541061617816 */ /* 0x001fc80000000091 */
[----:B------:R-:W-:Y:S02]  /*1fcf0*/  LOP3.LUT R125, R97, R125, RZ, 0xfc, !PT ;  /* 0x0000007d617d7212 */ /* 0x000fe400078efcff */
[----:B-1----:R-:W-:-:S05]  /*1fd00*/  LOP3.LUT R124, R124, R0, RZ, 0xfc, !PT ;  /* 0x000000007c7c7212 */ /* 0x002fca00078efcff */
[----:B------:R0:W-:Y:S02]  /*1fd10*/  STG.E.64 desc[UR4][R122.64+0x100], R124 ;  /* 0x0001007c7a007986 */ /* 0x0001e4000c101b04 */
.L_x_259:
[----:B------:R-:W-:Y:S05]  /*1fd20*/  BSYNC B0 ;  /* 0x0000000000007941 */ /* 0x000fea0003800000 */
.L_x_258:
[----:B------:R-:W-:Y:S01]  /*1fd30*/  VIADD R0, R98, 0x100 ;  /* 0x0000010062007836 */ /* 0x000fe20000000000 */
[----:B------:R-:W-:Y:S04]  /*1fd40*/  BSSY B0, `(.L_x_260) ;  /* 0x0000015000007945 */ /* 0x000fe80003800000 */
[----:B------:R-:W-:-:S13]  /*1fd50*/  ISETP.GE.AND P0, PT, R0, UR6, PT ;  /* 0x0000000600007c0c */ /* 0x000fda000bf06270 */
[----:B------:R-:W-:Y:S05]  /*1fd60*/  @P0 BRA `(.L_x_261) ;  /* 0x0000000000480947 */ /* 0x000fea0003800000 */
[C---:B-----5:R-:W-:Y:S01]  /*1fd70*/  FFMA R151, -R127.reuse, R151, R154 ;  /* 0x000000977f977223 */ /* 0x060fe2000000019a */
[C---:B------:R-:W-:Y:S01]  /*1fd80*/  FFMA R152, -R127.reuse, R152, R155 ;  /* 0x000000987f987223 */ /* 0x040fe2000000019b */
[C---:B------:R-:W-:Y:S01]  /*1fd90*/  FFMA R153, -R127.reuse, R153, R156 ;  /* 0x000000997f997223 */ /* 0x040fe2000000019c */
[----:B------:R-:W-:Y:S01]  /*1fda0*/  ULDC UR7, c[0x0][0x228] ;  /* 0x00008a0000077ab9 */ /* 0x000fe20000000800 */
[----:B------:R-:W-:Y:S01]  /*1fdb0*/  FFMA R120, -R127, R150, R120 ;  /* 0x000000967f787223 */ /* 0x000fe20000000178 */
[----:B------:R-:W-:Y:S01]  /*1fdc0*/  FMUL R121, R151, UR7 ;  /* 0x0000000797797c20 */ /* 0x000fe20008400000 */
[----:B------:R-:W-:Y:S01]  /*1fdd0*/  FMUL R97, R152, UR7 ;  /* 0x0000000798617c20 */ /* 0x000fe20008400000 */
[----:B------:R-:W-:Y:S01]  /*1fde0*/  FMUL R153, R153, UR7 ;  /* 0x0000000799997c20 */ /* 0x000fe20008400000 */
[----:B------:R-:W-:-:S03]  /*1fdf0*/  FMUL R0, R120, UR7 ;  /* 0x0000000778007c20 */ /* 0x000fc60008400000 */
[----:B------:R-:W2:Y:S08]  /*1fe00*/  F2F.BF16.F32 R121, R121 ;  /* 0x0000007900797304 */ /* 0x000eb00000202000 */
[----:B------:R-:W-:Y:S01]  /*1fe10*/  F2F.BF16.F32 R97, R97 ;  /* 0x0000006100617304 */ /* 0x000fe20000202000 */
[----:B--2---:R-:W-:-:S07]  /*1fe20*/  IMAD.WIDE.U32 R120, R121, 0x10000, RZ ;  /* 0x0001000079787825 */ /* 0x004fce00078e00ff */
[----:B------:R-:W2:Y:S08]  /*1fe30*/  F2F.BF16.F32 R153, R153 ;  /* 0x0000009900997304 */ /* 0x000eb00000202000 */
[----:B------:R-:W3:Y:S01]  /*1fe40*/  F2F.BF16.F32 R0, R0 ;  /* 0x0000000000007304 */ /* 0x000ee20000202000 */
[----:B--2---:R-:W-:-:S04]  /*1fe50*/  PRMT R97, R97, 0x5410, R153 ;  /* 0x0000541061617816 */ /* 0x004fc80000000099 */
[----:B------:R-:W-:Y:S02]  /*1fe60*/  LOP3.LUT R121, R97, R121, RZ, 0xfc, !PT ;  /* 0x0000007961797212 */ /* 0x000fe400078efcff */
[----:B---3--:R-:W-:-:S05]  /*1fe70*/  LOP3.LUT R120, R120, R0, RZ, 0xfc, !PT ;  /* 0x0000000078787212 */ /* 0x008fca00078efcff */
[----:B------:R2:W-:Y:S02]  /*1fe80*/  STG.E.64 desc[UR4][R122.64+0x200], R120 ;  /* 0x000200787a007986 */ /* 0x0005e4000c101b04 */
.L_x_261:
[----:B------:R-:W-:Y:S05]  /*1fe90*/  BSYNC B0 ;  /* 0x0000000000007941 */ /* 0x000fea0003800000 */
.L_x_260:
[----:B------:R-:W-:Y:S01]  /*1fea0*/  IADD3 R0, R98, 0x180, RZ ;  /* 0x0000018062007810 */ /* 0x000fe20007ffe0ff */
        /* <DEDUP_REMOVED lines=8> */
[----:B--2---:R-:W-:Y:S01]  /*1ff30*/  FMUL R120, R159, UR7 ;  /* 0x000000079f787c20 */ /* 0x004fe20008400000 */
        /* <DEDUP_REMOVED lines=12> */
.L_x_263:
[----:B------:R-:W-:Y:S05]  /*20000*/  BSYNC B0 ;  /* 0x0000000000007941 */ /* 0x000fea0003800000 */
.L_x_262:
[----:B------:R-:W-:Y:S01]  /*20010*/  IADD3 R0, R98, 0x200, RZ ;  /* 0x0000020062007810 */ /* 0x000fe20007ffe0ff */
[----:B------:R-:W-:Y:S03]  /*20020*/  BSSY B0, `(.L_x_264) ;  /* 0x0000015000007945 */ /* 0x000fe60003800000 */
[----:B------:R-:W-:-:S13]  /*20030*/  ISETP.GE.AND P0, PT, R0, UR6, PT ;  /* 0x0000000600007c0c */ /* 0x000fda000bf06270 */
[----:B------:R-:W-:Y:S05]  /*20040*/  @P0 BRA `(.L_x_265) ;  /* 0x0000000000480947 */ /* 0x000fea0003800000 */
[C---:B------:R-:W-:Y:S01]  /*20050*/  FFMA R167, -R127.reuse, R167, R170 ;  /* 0x000000a77fa77223 */ /* 0x040fe200000001aa */
[C---:B------:R-:W-:Y:S01]  /*20060*/  FFMA R168, -R127.reuse, R168, R171 ;  /* 0x000000a87fa87223 */ /* 0x040fe200000001ab */
[C---:B------:R-:W-:Y:S01]  /*20070*/  FFMA R169, -R127.reuse, R169, R172 ;  /* 0x000000a97fa97223 */ /* 0x040fe200000001ac */
[----:B------:R-:W-:Y:S01]  /*20080*/  ULDC UR7, c[0x0][0x228] ;  /* 0x00008a0000077ab9 */ /* 0x000fe20000000800 */
[----:B-----5:R-:W-:Y:S01]  /*20090*/  FFMA R118, -R127, R166, R118 ;  /* 0x000000a67f767223 */ /* 0x020fe20000000176 */
[----:B------:R-:W-:Y:S01]  /*200a0*/  FMUL R119, R167, UR7 ;  /* 0x00000007a7777c20 */ /* 0x000fe20008400000 */
[----:B------:R-:W-:Y:S01]  /*200b0*/  FMUL R97, R168, UR7 ;  /* 0x00000007a8617c20 */ /* 0x000fe20008400000 */
[----:B------:R-:W-:Y:S01]  /*200c0*/  FMUL R169, R169, UR7 ;  /* 0x00000007a9a97c20 */ /* 0x000fe20008400000 */
[----:B------:R-:W-:-:S03]  /*200d0*/  FMUL R0, R118, UR7 ;  /* 0x0000000776007c20 */ /* 0x000fc60008400000 */
[----:B------:R-:W4:Y:S08]  /*200e0*/  F2F.BF16.F32 R119, R119 ;  /* 0x0000007700777304 */ /* 0x000f300000202000 */
[----:B------:R-:W-:Y:S01]  /*200f0*/  F2F.BF16.F32 R97, R97 ;  /* 0x0000006100617304 */ /* 0x000fe20000202000 */
[----:B----4-:R-:W-:-:S07]  /*20100*/  IMAD.WIDE.U32 R118, R119, 0x10000, RZ ;  /* 0x0001000077767825 */ /* 0x010fce00078e00ff */
[----:B------:R-:W4:Y:S08]  /*20110*/  F2F.BF16.F32 R169, R169 ;  /* 0x000000a900a97304 */ /* 0x000f300000202000 */
[----:B------:R-:W0:Y:S01]  /*20120*/  F2F.BF16.F32 R0, R0 ;  /* 0x0000000000007304 */ /* 0x000e220000202000 */
[----:B----4-:R-:W-:-:S04]  /*20130*/  PRMT R97, R97, 0x5410, R169 ;  /* 0x0000541061617816 */ /* 0x010fc800000000a9 */
[----:B------:R-:W-:Y:S02]  /*20140*/  LOP3.LUT R119, R97, R119, RZ, 0xfc, !PT ;  /* 0x0000007761777212 */ /* 0x000fe400078efcff */
[----:B0-----:R-:W-:-:S05]  /*20150*/  LOP3.LUT R118, R118, R0, RZ, 0xfc, !PT ;  /* 0x0000000076767212 */ /* 0x001fca00078efcff */
[----:B------:R4:W-:Y:S02]  /*20160*/  STG.E.64 desc[UR4][R122.64+0x400], R118 ;  /* 0x000400767a007986 */ /* 0x0009e4000c101b04 */
.L_x_265:
[----:B------:R-:W-:Y:S05]  /*20170*/  BSYNC B0 ;  /* 0x0000000000007941 */ /* 0x000fea0003800000 */
.L_x_264:
[----:B------:R-:W-:Y:S01]  /*20180*/  VIADD R0, R98, 0x280 ;  /* 0x0000028062007836 */ /* 0x000fe20000000000 */
[----:B------:R-:W-:Y:S04]  /*20190*/  BSSY B0, `(.L_x_266) ;  /* 0x0000015000007945 */ /* 0x000fe80003800000 */
[----:B------:R-:W-:-:S13]  /*201a0*/  ISETP.GE.AND P0, PT, R0, UR6, PT ;  /* 0x0000000600007c0c */ /* 0x000fda000bf06270 */
[----:B------:R-:W-:Y:S05]  /*201b0*/  @P0 BRA `(.L_x_267) ;  /* 0x0000000000480947 */ /* 0x000fea0003800000 */
[C---:B------:R-:W-:Y:S01]  /*201c0*/  FFMA R175, -R127.reuse, R175, R178 ;  /* 0x000000af7faf7223 */ /* 0x040fe200000001b2 */
[C---:B------:R-:W-:Y:S01]  /*201d0*/  FFMA R176, -R127.reuse, R176, R179 ;  /* 0x000000b07fb07223 */ /* 0x040fe200000001b3 */
[C---:B------:R-:W-:Y:S01]  /*201e0*/  FFMA R177, -R127.reuse, R177, R180 ;  /* 0x000000b17fb17223 */ /* 0x040fe200000001b4 */
[----:B------:R-:W-:Y:S01]  /*201f0*/  ULDC UR7, c[0x0][0x228] ;  /* 0x00008a0000077ab9 */ /* 0x000fe20000000800 */
[----:B------:R-:W-:Y:S01]  /*20200*/  FFMA R117, -R127, R173, R117 ;  /* 0x000000ad7f757223 */ /* 0x000fe20000000175 */
[----:B----4-:R-:W-:Y:S01]  /*20210*/  FMUL R118, R175, UR7 ;  /* 0x00000007af767c20 */ /* 0x010fe20008400000 */
        /* <DEDUP_REMOVED lines=12> */
.L_x_267:
[----:B------:R-:W-:Y:S05]  /*202e0*/  BSYNC B0 ;  /* 0x0000000000007941 */ /* 0x000fea0003800000 */
.L_x_266:
        /* <DEDUP_REMOVED lines=22> */
.L_x_269:
[----:B------:R-:W-:Y:S05]  /*20450*/  BSYNC B0 ;  /* 0x0000000000007941 */ /* 0x000fea0003800000 */
.L_x_268:
        /* <DEDUP_REMOVED lines=9> */
[----:B0-----:R-:W-:Y:S01]  /*204f0*/  FMUL R116, R191, UR7 ;  /* 0x00000007bf747c20 */ /* 0x001fe20008400000 */
        /* <DEDUP_REMOVED lines=12> */
.L_x_271:
[----:B------:R-:W-:Y:S05]  /*205c0*/  BSYNC B0 ;  /* 0x0000000000007941 */ /* 0x000fea0003800000 */
.L_x_270:
[----:B------:R-:W-:Y:S01]  /*205d0*/  VIADD R97, R98, 0x400 ;  /* 0x0000040062617836 */ /* 0x000fe20000000000 */
[----:B------:R-:W-:Y:S01]  /*205e0*/  LOP3.LUT R0, R0, 0xfffffff7, RZ, 0xc0, !PT ;  /* 0xfffffff700007812 */ /* 0x000fe200078ec0ff */
[----:B------:R-:W-:Y:S01]  /*205f0*/  BSSY B0, `(.L_x_272) ;  /* 0x0000028000007945 */ /* 0x000fe20003800000 */
[C---:B0-----:R-:W-:Y:S02]  /*20600*/  IADD3 R117, R98.reuse, 0x780, RZ ;  /* 0x0000078062757810 */ /* 0x041fe40007ffe0ff */
[----:B------:R-:W-:Y:S01]  /*20610*/  ISETP.GE.AND P5, PT, R97, UR6, PT ;  /* 0x0000000661007c0c */ /* 0x000fe2000bfa6270 */
[C---:B------:R-:W-:Y:S01]  /*20620*/  VIADD R97, R98.reuse, 0x580 ;  /* 0x0000058062617836 */ /* 0x040fe20000000000 */
[C---:B------:R-:W-:Y:S02]  /*20630*/  IADD3 R116, R98.reuse, 0x480, RZ ;  /* 0x0000048062747810 */ /* 0x040fe40007ffe0ff */
[C---:B------:R-:W-:Y:S02]  /*20640*/  IADD3 R115, R98.reuse, 0x500, RZ ;  /* 0x0000050062737810 */ /* 0x040fe40007ffe0ff */
[----:B------:R-:W-:Y:S01]  /*20650*/  ISETP.GE.AND P1, PT, R97, UR6, PT ;  /* 0x0000000661007c0c */ /* 0x000fe2000bf26270 */
[----:B------:R-:W-:Y:S01]  /*20660*/  VIADD R97, R98, 0x700 ;  /* 0x0000070062617836 */ /* 0x000fe20000000000 */
[----:B------:R-:W-:-:S02]  /*20670*/  ISETP.GE.AND P4, PT, R116, UR6, PT ;  /* 0x0000000674007c0c */ /* 0x000fc4000bf86270 */
[----:B------:R-:W-:Y:S02]  /*20680*/  ISETP.GE.AND P0, PT, R115, UR6, PT ;  /* 0x0000000673007c0c */ /* 0x000fe4000bf06270 */
[----:B------:R-:W-:Y:S02]  /*20690*/  IADD3 R116, R98, 0x600, RZ ;  /* 0x0000060062747810 */ /* 0x000fe40007ffe0ff */
[----:B------:R-:W-:Y:S02]  /*206a0*/  @P5 LOP3.LUT R0, R0, 0x8, RZ, 0xfc, !PT ;  /* 0x0000000800005812 */ /* 0x000fe400078efcff */
[----:B------:R-:W-:Y:S02]  /*206b0*/  ISETP.GE.AND P5, PT, R117, UR6, PT ;  /* 0x0000000675007c0c */ /* 0x000fe4000bfa6270 */
[----:B------:R-:W-:Y:S02]  /*206c0*/  LOP3.LUT R0, R0, 0xfffffffd, RZ, 0xc0, !PT ;  /* 0xfffffffd00007812 */ /* 0x000fe400078ec0ff */
[----:B------:R-:W-:-:S02]  /*206d0*/  IADD3 R115, R98, 0x680, RZ ;  /* 0x0000068062737810 */ /* 0x000fc40007ffe0ff */
[----:B------:R-:W-:Y:S02]  /*206e0*/  ISETP.GE.AND P2, PT, R116, UR6, PT ;  /* 0x0000000674007c0c */ /* 0x000fe4000bf46270 */
[----:B------:R-:W-:Y:S02]  /*206f0*/  ISETP.GE.AND P3, PT, R115, UR6, PT ;  /* 0x0000000673007c0c */ /* 0x000fe4000bf66270 */
[----:B------:R-:W-:Y:S02]  /*20700*/  ISETP.GE.AND P6, PT, R97, UR6, PT ;  /* 0x0000000661007c0c */ /* 0x000fe4000bfc6270 */
[----:B----4-:R-:W-:Y:S02]  /*20710*/  IADD3 R119, R98, 0x800, RZ ;  /* 0x0000080062777810 */ /* 0x010fe40007ffe0ff */
[----:B------:R-:W-:-:S04]  /*20720*/  @P5 LOP3.LUT R0, R0, 0x2, RZ, 0xfc, !PT ;  /* 0x0000000200005812 */ /* 0x000fc800078efcff */
[----:B------:R-:W-:-:S13]  /*20730*/  LOP3.LUT P5, RZ, R0, 0x8, RZ, 0xc0, !PT ;  /* 0x0000000800ff7812 */ /* 0x000fda00078ac0ff */
        /* <DEDUP_REMOVED lines=14> */
[----:B------:R-:W4:Y:S01]  /*20820*/  F2F.BF16.F32 R97, R97 ;  /* 0x0000006100617304 */ /* 0x000f220000202000 */
[----:B0-----:R-:W-:-:S04]  /*20830*/  PRMT R116, R116, 0x5410, R201 ;  /* 0x0000541074747816 */ /* 0x001fc800000000c9 */
[----:B------:R-:W-:Y:S02]  /*20840*/  LOP3.LUT R115, R116, R115, RZ, 0xfc, !PT ;  /* 0x0000007374737212 */ /* 0x000fe400078efcff */
[----:B----4-:R-:W-:-:S05]  /*20850*/  LOP3.LUT R114, R114, R97, RZ, 0xfc, !PT ;  /* 0x0000006172727212 */ /* 0x010fca00078efcff */
[----:B------:R0:W-:Y:S02]  /*20860*/  STG.E.64 desc[UR4][R122.64+0x800], R114 ;  /* 0x000800727a007986 */ /* 0x0001e4000c101b04 */
.L_x_273:
[----:B------:R-:W-:Y:S05]  /*20870*/  BSYNC B0 ;  /* 0x0000000000007941 */ /* 0x000fea0003800000 */
.L_x_272:
[----:B------:R-:W-:Y:S01]  /*20880*/  BSSY B0, `(.L_x_274) ;  /* 0x0000016000007945 */ /* 0x000fe20003800000 */
[----:B------:R-:W-:Y:S01]  /*20890*/  VIADD R118, R98, 0x880 ;  /* 0x0000088062767836 */ /* 0x000fe20000000000 */
[----:B------:R-:W-:Y:S02]  /*208a0*/  ISETP.GE.AND P5, PT, R119, UR6, PT ;  /* 0x0000000677007c0c */ /* 0x000fe4000bfa6270 */
[----:B------:R-:W-:Y:S11]  /*208b0*/  @P4 BRA `(.L_x_275) ;  /* 0x0000000000484947 */ /* 0x000ff60003800000 */
        /* <DEDUP_REMOVED lines=9> */
[----:B------:R-:W-:Y:S08]  /*20950*/  F2F.BF16.F32 R115, R115 ;  /* 0x0000007300737304 */ /* 0x000ff00000202000 */
[----:B------:R-:W0:Y:S08]  /*20960*/  F2F.BF16.F32 R209, R209 ;  /* 0x000000d100d17304 */ /* 0x000e300000202000 */
[----:B------:R-:W4:Y:S01]  /*20970*/  F2F.BF16.F32 R114, R114 ;  /* 0x0000007200727304 */ /* 0x000f220000202000 */
[----:B0-----:R-:W-:-:S07]  /*20980*/  PRMT R209, R115, 0x5410, R209 ;  /* 0x0000541073d17816 */ /* 0x001fce00000000d1 */
[----:B------:R-:W0:Y:S01]  /*20990*/  F2F.BF16.F32 R97, R97 ;  /* 0x0000006100617304 */ /* 0x000e220000202000 */
[----:B----4-:R-:W-:-:S05]  /*209a0*/  IMAD.WIDE.U32 R114, R114, 0x10000, RZ ;  /* 0x0001000072727825 */ /* 0x010fca00078e00ff */
[----:B------:R-:W-:Y:S02]  /*209b0*/  LOP3.LUT R115, R209, R115, RZ, 0xfc, !PT ;  /* 0x00000073d1737212 */ /* 0x000fe400078efcff */
[----:B0-----:R-:W-:-:S05]  /*209c0*/  LOP3.LUT R114, R114, R97, RZ, 0xfc, !PT ;  /* 0x0000006172727212 */ /* 0x001fca00078efcff */
[----:B------:R4:W-:Y:S02]  /*209d0*/  STG.E.64 desc[UR4][R122.64+0x900], R114 ;  /* 0x000900727a007986 */ /* 0x0009e4000c101b04 */
.L_x_275:
[----:B------:R-:W-:Y:S05]  /*209e0*/  BSYNC B0 ;  /* 0x0000000000007941 */ /* 0x000fea0003800000 */
.L_x_274:
[----:B------:R-:W-:Y:S01]  /*209f0*/  BSSY B0, `(.L_x_276) ;  /* 0x0000016000007945 */ /* 0x000fe20003800000 */
[----:B------:R-:W-:Y:S02]  /*20a00*/  IADD3 R116, R98, 0x900, RZ ;  /* 0x0000090062747810 */ /* 0x000fe40007ffe0ff */
[----:B------:R-:W-:Y:S01]  /*20a10*/  ISETP.GE.AND P4, PT, R118, UR6, PT ;  /* 0x0000000676007c0c */ /* 0x000fe2000bf86270 */
[----:B------:R-:W-:-:S12]  /*20a20*/  @P0 BRA `(.L_x_277) ;  /* 0x0000000000480947 */ /* 0x000fd80003800000 */
[C---:B------:R-:W-:Y:S01]  /*20a30*/  FFMA R214, -R127.reuse, R214, R217 ;  /* 0x000000d67fd67223 */ /* 0x040fe200000001d9 */
[C---:B------:R-:W-:Y:S01]  /*20a40*/  FFMA R215, -R127.reuse, R215, R218 ;  /* 0x000000d77fd77223 */ /* 0x040fe200000001da */
[C---:B------:R-:W-:Y:S01]  /*20a50*/  FFMA R216, -R127.reuse, R216, R219 ;  /* 0x000000d87fd87223 */ /* 0x040fe200000001db */
[----:B------:R-:W-:Y:S01]  /*20a60*/  ULDC UR7, c[0x0][0x228] ;  /* 0x00008a0000077ab9 */ /* 0x000fe20000000800 */
[----:B------:R-:W-:Y:S01]  /*20a70*/  FFMA R112, -R127, R190, R112 ;  /* 0x000000be7f707223 */ /* 0x000fe20000000170 */
[----:B------:R-:W-:Y:S01]  /*20a80*/  FMUL R113, R214, UR7 ;  /* 0x00000007d6717c20 */ /* 0x000fe20008400000 */
[----:B0---4-:R-:W-:Y:S01]  /*20a90*/  FMUL R114, R215, UR7 ;  /* 0x00000007d7727c20 */ /* 0x011fe20008400000 */
        /* <DEDUP_REMOVED lines=11> */
.L_x_277:
[----:B------:R-:W-:Y:S05]  /*20b50*/  BSYNC B0 ;  /* 0x0000000000007941 */ /* 0x000fea0003800000 */
.L_x_276:
[----:B------:R-:W-:Y:S01]  /*20b60*/  BSSY B0, `(.L_x_278) ;  /* 0x0000016000007945 */ /* 0x000fe20003800000 */
[----:B0---4-:R-:W-:Y:S02]  /*20b70*/  IADD3 R115, R98, 0x980, RZ ;  /* 0x0000098062737810 */ /* 0x011fe40007ffe0ff */
        /* <DEDUP_REMOVED lines=20> */
.L_x_279:
[----:B------:R-:W-:Y:S05]  /*20cc0*/  BSYNC B0 ;  /* 0x0000000000007941 */ /* 0x000fea0003800000 */
.L_x_278:
        /* <DEDUP_REMOVED lines=9> */
[----:B------:R-:W-:Y:S01]  /*20d60*/  FMUL R111, R230, UR7 ;  /* 0x00000007e66f7c20 */ /* 0x000fe20008400000 */
[----:B0-----:R-:W-:Y:S01]  /*20d70*/  FMUL R112, R231, UR7 ;  /* 0x00000007e7707c20 */ /* 0x001fe20008400000 */
        /* <DEDUP_REMOVED lines=11> */
.L_x_281:
[----:B------:R-:W-:Y:S05]  /*20e30*/  BSYNC B0 ;  /* 0x0000000000007941 */ /* 0x000fea0003800000 */
.L_x_280:
[----:B------:R-:W-:Y:S01]  /*20e40*/  BSSY B0, `(.L_x_282) ;  /* 0x0000016000007945 */ /* 0x000fe20003800000 */
[----:B0-----:R-:W-:Y:S02]  /*20e50*/  IADD3 R113, R98, 0xa80, RZ ;  /* 0x00000a8062717810 */ /* 0x001fe40007ffe0ff */
[----:B------:R-:W-:Y:S01]  /*20e60*/  ISETP.GE.AND P2, PT, R114, UR6, PT ;  /* 0x0000000672007c0c */ /* 0x000fe2000bf46270 */
[----:B------:R-:W-:-:S12]  /*20e70*/  @P3 BRA `(.L_x_283) ;  /* 0x0000000000483947 */ /* 0x000fd80003800000 */
        /* <DEDUP_REMOVED lines=18> */
.L_x_283:
[----:B------:R-:W-:Y:S05]  /*20fa0*/  BSYNC B0 ;  /* 0x0000000000007941 */ /* 0x000fea0003800000 */
.L_x_282:
        /* <DEDUP_REMOVED lines=22> */
.L_x_285:
[----:B------:R-:W-:Y:S05]  /*21110*/  BSYNC B0 ;  /* 0x0000000000007941 */ /* 0x000fea0003800000 */
.L_x_284:
[----:B------:R-:W-:Y:S01]  /*21120*/  LOP3.LUT R0, R0, 0xfffffff7, RZ, 0xc0, !PT ;  /* 0xfffffff700007812 */ /* 0x000fe200078ec0ff */
[----:B------:R-:W-:Y:S01]  /*21130*/  BSSY B0, `(.L_x_286) ;  /* 0x0000021000007945 */ /* 0x000fe20003800000 */
[----:B------:R-:W-:Y:S01]  /*21140*/  ISETP.GE.AND P6, PT, R117, UR6, PT ;  /* 0x0000000675007c0c */ /* 0x000fe2000bfc6270 */
[----:B0---4-:R-:W-:Y:S01]  /*21150*/  VIADD R111, R98, 0xb80 ;  /* 0x00000b80626f7836 */ /* 0x011fe20000000000 */
[----:B------:R-:W-:Y:S02]  /*21160*/  @P0 LOP3.LUT R0, R0, 0x8, RZ, 0xfc, !PT ;  /* 0x0000000800000812 */ /* 0x000fe400078efcff */
[----:B------:R-:W-:Y:S02]  /*21170*/  ISETP.GE.AND P0, PT, R112, UR6, PT ;  /* 0x0000000670007c0c */ /* 0x000fe4000bf06270 */
[----:B------:R-:W-:-:S11]  /*21180*/  LOP3.LUT R0, R0, 0xfffffffe, RZ, 0xc0, !PT ;  /* 0xfffffffe00007812 */ /* 0x000fd600078ec0ff */
[----:B------:R-:W-:-:S04]  /*21190*/  @P0 LOP3.LUT R0, R0, 0x1, RZ, 0xfc, !PT ;  /* 0x0000000100000812 */ /* 0x000fc800078efcff */
[----:B------:R-:W-:Y:S01]  /*211a0*/  LOP3.LUT P0, RZ, R0, 0x8, RZ, 0xc0, !PT ;  /* 0x0000000800ff7812 */ /* 0x000fe2000780c0ff */
[----:B------:R-:W-:-:S12]  /*211b0*/  @P6 BRA `(.L_x_287) ;  /* 0x0000000000606947 */ /* 0x000fd80003800000 */
[----:B------:R-:W4:Y:S01]  /*211c0*/  LDL.LU R114, [R1+0x18] ;  /* 0x0000180001727983 */ /* 0x000f220000300800 */
[----:B------:R-:W-:-:S03]  /*211d0*/  ULDC UR7, c[0x0][0x228] ;  /* 0x00008a0000077ab9 */ /* 0x000fc60000000800 */
[----:B------:R-:W4:Y:S04]  /*211e0*/  LDL.LU R97, [R1+0x4] ;  /* 0x0000040001617983 */ /* 0x000f280000300800 */
[----:B------:R-:W2:Y:S04]  /*211f0*/  LDL.LU R109, [R1+0x1c] ;  /* 0x00001c00016d7983 */ /* 0x000ea80000300800 */
[----:B------:R-:W2:Y:S04]  /*21200*/  LDL.LU R108, [R1+0x8] ;  /* 0x00000800016c7983 */ /* 0x000ea80000300800 */
[----:B------:R-:W3:Y:S04]  /*21210*/  LDL.LU R113, [R1+0x20] ;  /* 0x0000200001717983 */ /* 0x000ee80000300800 */
[----:B------:R-:W3:Y:S01]  /*21220*/  LDL.LU R110, [R1+0xc] ;  /* 0x00000c00016e7983 */ /* 0x000ee20000300800 */
[C---:B------:R-:W-:Y:S01]  /*21230*/  FFMA R107, -R127.reuse, R213, R107 ;  /* 0x000000d57f6b7223 */ /* 0x040fe2000000016b */
[----:B----4-:R-:W-:-:S04]  /*21240*/  FFMA R97, -R127, R97, R114 ;  /* 0x000000617f617223 */ /* 0x010fc80000000172 */
[----:B------:R-:W-:Y:S01]  /*21250*/  FMUL R97, R97, UR7 ;  /* 0x0000000761617c20 */ /* 0x000fe20008400000 */
[----:B--2---:R-:W-:-:S03]  /*21260*/  FFMA R108, -R127, R108, R109 ;  /* 0x0000006c7f6c7223 */ /* 0x004fc6000000016d */
[----:B------:R3:W-:Y:S01]  /*21270*/  F2F.BF16.F32 R109, R97 ;  /* 0x00000061006d7304 */ /* 0x0007e20000202000 */
[----:B------:R-:W-:-:S07]  /*21280*/  FMUL R108, R108, UR7 ;  /* 0x000000076c6c7c20 */ /* 0x000fce0008400000 */
[----:B------:R-:W-:Y:S01]  /*21290*/  F2F.BF16.F32 R108, R108 ;  /* 0x0000006c006c7304 */ /* 0x000fe20000202000 */
[----:B---3--:R-:W-:-:S04]  /*212a0*/  FFMA R97, -R127, R110, R113 ;  /* 0x0000006e7f617223 */ /* 0x008fc80000000171 */
[----:B------:R-:W-:-:S04]  /*212b0*/  FMUL R97, R97, UR7 ;  /* 0x0000000761617c20 */ /* 0x000fc80008400000 */
[----:B------:R0:W2:Y:S02]  /*212c0*/  F2F.BF16.F32 R110, R97 ;  /* 0x00000061006e7304 */ /* 0x0000a40000202000 */
[----:B0-----:R-:W-:-:S06]  /*212d0*/  FMUL R97, R107, UR7 ;  /* 0x000000076b617c20 */ /* 0x001fcc0008400000 */
[----:B------:R-:W0:Y:S01]  /*212e0*/  F2F.BF16.F32 R97, R97 ;  /* 0x0000006100617304 */ /* 0x000e220000202000 */
[----:B--2---:R-:W-:Y:S01]  /*212f0*/  PRMT R110, R108, 0x5410, R110 ;  /* 0x000054106c6e7816 */ /* 0x004fe2000000006e */
[----:B------:R-:W-:-:S05]  /*21300*/  IMAD.WIDE.U32 R108, R109, 0x10000, RZ ;  /* 0x000100006d6c7825 */ /* 0x000fca00078e00ff */
[----:B------:R-:W-:Y:S02]  /*21310*/  LOP3.LUT R109, R110, R109, RZ, 0xfc, !PT ;  /* 0x0000006d6e6d7212 */ /* 0x000fe400078efcff */
[----:B0-----:R-:W-:-:S05]  /*21320*/  LOP3.LUT R108, R108, R97, RZ, 0xfc, !PT ;  /* 0x000000616c6c7212 */ /* 0x001fca00078efcff */
[----:B------:R0:W-:Y:S02]  /*21330*/  STG.E.64 desc[UR4][R122.64+0xf00], R108 ;  /* 0x000f006c7a007986 */ /* 0x0001e4000c101b04 */
.L_x_287:
[----:B------:R-:W-:Y:S05]  /*21340*/  BSYNC B0 ;  /* 0x0000000000007941 */ /* 0x000fea0003800000 */
.L_x_286:
[----:B------:R-:W-:Y:S01]  /*21350*/  ISETP.GE.AND P6, PT, R111, UR6, PT ;  /* 0x000000066f007c0c */ /* 0x000fe2000bfc6270 */
[----:B------:R-:W-:Y:S01]  /*21360*/  BSSY B0, `(.L_x_288) ;  /* 0x000001d000007945 */ /* 0x000fe20003800000 */
[----:B------:R-:W-:Y:S02]  /*21370*/  LOP3.LUT R0, R0, 0xfffffffd, RZ, 0xc0, !PT ;  /* 0xfffffffd00007812 */ /* 0x000fe400078ec0ff */
[----:B------:R-:W-:-:S09]  /*21380*/  IADD3 R110, R98, 0xc00, RZ ;  /* 0x00000c00626e7810 */ /* 0x000fd20007ffe0ff */
[----:B------:R-:W-:Y:S01]  /*21390*/  @P6 LOP3.LUT R0, R0, 0x2, RZ, 0xfc, !PT ;  /* 0x0000000200006812 */ /* 0x000fe200078efcff */
[----:B------:R-:W-:Y:S06]  /*213a0*/  @P5 BRA `(.L_x_289) ;  /* 0x0000000000605947 */ /* 0x000fec0003800000 */
[----:B------:R-:W4:Y:S01]  /*213b0*/  LDL.LU R114, [R1+0x38] ;  /* 0x0000380001727983 */ /* 0x000f220000300800 */
[----:B------:R-:W-:-:S03]  /*213c0*/  ULDC UR7, c[0x0][0x228] ;  /* 0x00008a0000077ab9 */ /* 0x000fc60000000800 */
[----:B------:R-:W4:Y:S04]  /*213d0*/  LDL.LU R97, [R1+0x2c] ;  /* 0x00002c0001617983 */ /* 0x000f280000300800 */
[----:B------:R-:W2:Y:S04]  /*213e0*/  LDL.LU R113, [R1+0x3c] ;  /* 0x00003c0001717983 */ /* 0x000ea80000300800 */
[----:B------:R-:W2:Y:S04]  /*213f0*/  LDL.LU R107, [R1+0x30] ;  /* 0x00003000016b7983 */ /* 0x000ea80000300800 */
[----:B0-----:R-:W3:Y:S04]  /*21400*/  LDL.LU R109, [R1+0x40] ;  /* 0x00004000016d7983 */ /* 0x001ee80000300800 */
[----:B------:R-:W3:Y:S01]  /*21410*/  LDL.LU R108, [R1+0x34] ;  /* 0x00003400016c7983 */ /* 0x000ee20000300800 */
[----:B------:R-:W-:-:S04]  /*21420*/  FFMA R106, -R127, R220, R106 ;  /* 0x000000dc7f6a7223 */ /* 0x000fc8000000016a */
[----:B------:R-:W-:Y:S01]  /*21430*/  FMUL R106, R106, UR7 ;  /* 0x000000076a6a7c20 */ /* 0x000fe20008400000 */
[----:B----4-:R-:W-:-:S04]  /*21440*/  FFMA R97, -R127, R97, R114 ;  /* 0x000000617f617223 */ /* 0x010fc80000000172 */
[----:B------:R-:W-:Y:S01]  /*21450*/  FMUL R97, R97, UR7 ;  /* 0x0000000761617c20 */ /* 0x000fe20008400000 */
[----:B--2---:R-:W-:-:S05]  /*21460*/  FFMA R107, -R127, R107, R113 ;  /* 0x0000006b7f6b7223 */ /* 0x004fca0000000171 */
[----:B------:R-:W-:Y:S01]  /*21470*/  F2F.BF16.F32 R97, R97 ;  /* 0x0000006100617304 */ /* 0x000fe20000202000 */
[----:B------:R-:W-:Y:S01]  /*21480*/  FMUL R107, R107, UR7 ;  /* 0x000000076b6b7c20 */ /* 0x000fe20008400000 */
[----:B---3--:R-:W-:-:S06]  /*21490*/  FFMA R108, -R127, R108, R109 ;  /* 0x0000006c7f6c7223 */ /* 0x008fcc000000016d */
[----:B------:R-:W-:Y:S01]  /*214a0*/  F2F.BF16.F32 R107, R107 ;  /* 0x0000006b006b7304 */ /* 0x000fe20000202000 */
[----:B------:R-:W-:-:S07]  /*214b0*/  FMUL R108, R108, UR7 ;  /* 0x000000076c6c7c20 */ /* 0x000fce0008400000 */
[----:B------:R-:W0:Y:S08]  /*214c0*/  F2F.BF16.F32 R109, R108 ;  /* 0x0000006c006d7304 */ /* 0x000e300000202000 */
[----:B------:R2:W3:Y:S01]  /*214d0*/  F2F.BF16.F32 R108, R106 ;  /* 0x0000006a006c7304 */ /* 0x0004e20000202000 */
[----:B0-----:R-:W-:Y:S01]  /*214e0*/  PRMT R109, R107, 0x5410, R109 ;  /* 0x000054106b6d7816 */ /* 0x001fe2000000006d */
[----:B--2---:R-:W-:-:S05]  /*214f0*/  IMAD.WIDE.U32 R106, R97, 0x10000, RZ ;  /* 0x00010000616a7825 */ /* 0x004fca00078e00ff */
[----:B------:R-:W-:Y:S02]  /*21500*/  LOP3.LUT R107, R109, R107, RZ, 0xfc, !PT ;  /* 0x0000006b6d6b7212 */ /* 0x000fe400078efcff */
[----:B---3--:R-:W-:-:S05]  /*21510*/  LOP3.LUT R106, R106, R108, RZ, 0xfc, !PT ;  /* 0x0000006c6a6a7212 */ /* 0x008fca00078efcff */
[----:B------:R4:W-:Y:S02]  /*21520*/  STG.E.64 desc[UR4][R122.64+0x1000], R106 ;  /* 0x0010006a7a007986 */ /* 0x0009e4000c101b04 */
.L_x_289:
[----:B------:R-:W-:Y:S05]  /*21530*/  BSYNC B0 ;  /* 0x0000000000007941 */ /* 0x000fea0003800000 */
.L_x_288:
[----:B------:R-:W-:Y:S01]  /*21540*/  BSSY B0, `(.L_x_290) ;  /* 0x000001c000007945 */ /* 0x000fe20003800000 */
[----:B0-----:R-:W-:Y:S02]  /*21550*/  IADD3 R109, R98, 0xc80, RZ ;  /* 0x00000c80626d7810 */ /* 0x001fe40007ffe0ff */
[----:B------:R-:W-:Y:S01]  /*21560*/  ISETP.GE.AND P5, PT, R110, UR6, PT ;  /* 0x000000066e007c0c */ /* 0x000fe2000bfa6270 */
[----:B------:R-:W-:-:S12]  /*21570*/  @P4 BRA `(.L_x_291) ;  /* 0x0000000000604947 */ /* 0x000fd80003800000 */
[----:B------:R-:W2:Y:S01]  /*21580*/  LDL.LU R114, [R1+0x58] ;  /* 0x0000580001727983 */ /* 0x000ea20000300800 */
[----:B------:R-:W-:-:S03]  /*21590*/  ULDC UR7, c[0x0][0x228] ;  /* 0x00008a0000077ab9 */ /* 0x000fc60000000800 */
[----:B------:R-:W2:Y:S04]  /*215a0*/  LDL.LU R97, [R1+0x4c] ;  /* 0x00004c0001617983 */ /* 0x000ea80000300800 */
[----:B----4-:R-:W4:Y:S04]  /*215b0*/  LDL.LU R107, [R1+0x5c] ;  /* 0x00005c00016b7983 */ /* 0x010f280000300800 */
[----:B------:R-:W4:Y:S04]  /*215c0*/  LDL.LU R106, [R1+0x50] ;  /* 0x00005000016a7983 */ /* 0x000f280000300800 */
[----:B------:R-:W3:Y:S04]  /*215d0*/  LDL.LU R113, [R1+0x60] ;  /* 0x0000600001717983 */ /* 0x000ee80000300800 */
[----:B------:R-:W3:Y:S01]  /*215e0*/  LDL.LU R108, [R1+0x54] ;  /* 0x00005400016c7983 */ /* 0x000ee20000300800 */
[C---:B------:R-:W-:Y:S01]  /*215f0*/  FFMA R105, -R127.reuse, R221, R105 ;  /* 0x000000dd7f697223 */ /* 0x040fe20000000169 */
[----:B--2---:R-:W-:-:S04]  /*21600*/  FFMA R97, -R127, R97, R114 ;  /* 0x000000617f617223 */ /* 0x004fc80000000172 */
[----:B------:R-:W-:Y:S01]  /*21610*/  FMUL R97, R97, UR7 ;  /* 0x0000000761617c20 */ /* 0x000fe20008400000 */
[----:B----4-:R-:W-:-:S03]  /*21620*/  FFMA R106, -R127, R106, R107 ;  /* 0x0000006a7f6a7223 */ /* 0x010fc6000000016b */
        /* <DEDUP_REMOVED lines=13> */
.L_x_291:
[----:B------:R-:W-:Y:S05]  /*21700*/  BSYNC B0 ;  /* 0x0000000000007941 */ /* 0x000fea0003800000 */
.L_x_290:
[----:B------:R-:W-:Y:S01]  /*21710*/  BSSY B0, `(.L_x_292) ;  /* 0x000001c000007945 */ /* 0x000fe20003800000 */
[----:B------:R-:W-:Y:S01]  /*21720*/  VIADD R108, R98, 0xd00 ;  /* 0x00000d00626c7836 */ /* 0x000fe20000000000 */
[----:B------:R-:W-:Y:S02]  /*21730*/  ISETP.GE.AND P4, PT, R109, UR6, PT ;  /* 0x000000066d007c0c */ /* 0x000fe4000bf86270 */
[----:B------:R-:W-:Y:S11]  /*21740*/  @P0 BRA `(.L_x_293) ;  /* 0x0000000000600947 */ /* 0x000ff60003800000 */
[----:B------:R-:W2:Y:S01]  /*21750*/  LDL.LU R113, [R1+0x74] ;  /* 0x0000740001717983 */ /* 0x000ea20000300800 */
[----:B------:R-:W-:-:S03]  /*21760*/  ULDC UR7, c[0x0][0x228] ;  /* 0x00008a0000077ab9 */ /* 0x000fc60000000800 */
[----:B------:R-:W2:Y:S04]  /*21770*/  LDL.LU R97, [R1+0x68] ;  /* 0x0000680001617983 */ /* 0x000ea80000300800 */
[----:B------:R-:W3:Y:S04]  /*21780*/  LDL.LU R110, [R1+0x78] ;  /* 0x00007800016e7983 */ /* 0x000ee80000300800 */
[----:B------:R-:W3:Y:S04]  /*21790*/  LDL.LU R105, [R1+0x6c] ;  /* 0x00006c0001697983 */ /* 0x000ee80000300800 */
[----:B0---4-:R-:W4:Y:S04]  /*217a0*/  LDL.LU R107, [R1+0x7c] ;  /* 0x00007c00016b7983 */ /* 0x011f280000300800 */
[----:B------:R-:W4:Y:S01]  /*217b0*/  LDL.LU R106, [R1+0x70] ;  /* 0x00007000016a7983 */ /* 0x000f220000300800 */
[----:B------:R-:W-:-:S04]  /*217c0*/  FFMA R104, -R127, R228, R104 ;  /* 0x000000e47f687223 */ /* 0x000fc80000000168 */
[----:B------:R-:W-:Y:S01]  /*217d0*/  FMUL R104, R104, UR7 ;  /* 0x0000000768687c20 */ /* 0x000fe20008400000 */
[----:B--2---:R-:W-:-:S04]  /*217e0*/  FFMA R97, -R127, R97, R113 ;  /* 0x000000617f617223 */ /* 0x004fc80000000171 */
[----:B------:R-:W-:Y:S01]  /*217f0*/  FMUL R97, R97, UR7 ;  /* 0x0000000761617c20 */ /* 0x000fe20008400000 */
[----:B---3--:R-:W-:-:S05]  /*21800*/  FFMA R105, -R127, R105, R110 ;  /* 0x000000697f697223 */ /* 0x008fca000000016e */
[----:B------:R-:W-:Y:S01]  /*21810*/  F2F.BF16.F32 R97, R97 ;  /* 0x0000006100617304 */ /* 0x000fe20000202000 */
[----:B------:R-:W-:Y:S01]  /*21820*/  FMUL R105, R105, UR7 ;  /* 0x0000000769697c20 */ /* 0x000fe20008400000 */
[----:B----4-:R-:W-:-:S06]  /*21830*/  FFMA R106, -R127, R106, R107 ;  /* 0x0000006a7f6a7223 */ /* 0x010fcc000000016b */
        /* <DEDUP_REMOVED lines=9> */
.L_x_293:
[----:B------:R-:W-:Y:S05]  /*218d0*/  BSYNC B0 ;  /* 0x0000000000007941 */ /* 0x000fea0003800000 */
.L_x_292:
[----:B------:R-:W-:Y:S01]  /*218e0*/  BSSY B0, `(.L_x_294) ;  /* 0x000001c000007945 */ /* 0x000fe20003800000 */
[----:B0---4-:R-:W-:Y:S02]  /*218f0*/  IADD3 R107, R98, 0xd80, RZ ;  /* 0x00000d80626b7810 */ /* 0x011fe40007ffe0ff */
[----:B------:R-:W-:Y:S01]  /*21900*/  ISETP.GE.AND P0, PT, R108, UR6, PT ;  /* 0x000000066c007c0c */ /* 0x000fe2000bf06270 */
        /* <DEDUP_REMOVED lines=25> */
.L_x_295:
[----:B------:R-:W-:Y:S05]  /*21aa0*/  BSYNC B0 ;  /* 0x0000000000007941 */ /* 0x000fea0003800000 */
.L_x_294:
[----:B------:R-:W-:Y:S01]  /*21ab0*/  BSSY B0, `(.L_x_296) ;  /* 0x000001c000007945 */ /* 0x000fe20003800000 */
[----:B------:R-:W-:Y:S02]  /*21ac0*/  IADD3 R106, R98, 0xe00, RZ ;  /* 0x00000e00626a7810 */ /* 0x000fe40007ffe0ff */
[----:B------:R-:W-:Y:S01]  /*21ad0*/  ISETP.GE.AND P1, PT, R107, UR6, PT ;  /* 0x000000066b007c0c */ /* 0x000fe2000bf26270 */
[----:B------:R-:W-:-:S12]  /*21ae0*/  @P2 BRA `(.L_x_297) ;  /* 0x0000000000602947 */ /* 0x000fd80003800000 */
        /* <DEDUP_REMOVED lines=24> */
.L_x_297:
[----:B------:R-:W-:Y:S05]  /*21c70*/  BSYNC B0 ;  /* 0x0000000000007941 */ /* 0x000fea0003800000 */
.L_x_296:
[----:B------:R-:W-:Y:S01]  /*21c80*/  BSSY B0, `(.L_x_298) ;  /* 0x000001c000007945 */ /* 0x000fe20003800000 */
[----:B0-----:R-:W-:Y:S01]  /*21c90*/  VIADD R105, R98, 0xe80 ;  /* 0x00000e8062697836 */ /* 0x001fe20000000000 */
[----:B------:R-:W-:Y:S02]  /*21ca0*/  ISETP.GE.AND P2, PT, R106, UR6, PT ;  /* 0x000000066a007c0c */ /* 0x000fe4000bf46270 */
[----:B------:R-:W-:Y:S11]  /*21cb0*/  @P3 BRA `(.L_x_299) ;  /* 0x0000000000603947 */ /* 0x000ff60003800000 */
        /* <DEDUP_REMOVED lines=24> */
.L_x_299:
[----:B------:R-:W-:Y:S05]  /*21e40*/  BSYNC B0 ;  /* 0x0000000000007941 */ /* 0x000fea0003800000 */
.L_x_298:
[----:B------:R-:W-:Y:S01]  /*21e50*/  ISETP.GE.AND P6, PT, R112, UR6, PT ;  /* 0x0000000670007c0c */ /* 0x000fe2000bfc6270 */
[----:B------:R-:W-:Y:S01]  /*21e60*/  BSSY B0, `(.L_x_300) ;  /* 0x000001c000007945 */ /* 0x000fe20003800000 */
[----:B------:R-:W-:Y:S02]  /*21e70*/  IADD3 R104, R98, 0xf00, RZ ;  /* 0x00000f0062687810 */ /* 0x000fe40007ffe0ff */
[----:B------:R-:W-:-:S09]  /*21e80*/  ISETP.GE.AND P3, PT, R105, UR6, PT ;  /* 0x0000000669007c0c */ /* 0x000fd2000bf66270 */
[----:B------:R-:W-:Y:S05]  /*21e90*/  @P6 BRA `(.L_x_301) ;  /* 0x0000000000606947 */ /* 0x000fea0003800000 */
        /* <DEDUP_REMOVED lines=24> */
.L_x_301:
[----:B------:R-:W-:Y:S05]  /*22020*/  BSYNC B0 ;  /* 0x0000000000007941 */ /* 0x000fea0003800000 */
.L_x_300:
[----:B------:R-:W-:Y:S01]  /*22030*/  LOP3.LUT R0, R0, 0xfffffff7, RZ, 0xc0, !PT ;  /* 0xfffffff700007812 */ /* 0x000fe200078ec0ff */
[----:B------:R-:W-:Y:S01]  /*22040*/  BSSY B0, `(.L_x_302) ;  /* 0x0000021000007945 */ /* 0x000fe20003800000 */
[----:B------:R-:W-:Y:S02]  /*22050*/  ISETP.GE.AND P6, PT, R111, UR6, PT ;  /* 0x000000066f007c0c */ /* 0x000fe4000bfc6270 */
[----:B------:R-:W-:Y:S02]  /*22060*/  @P0 LOP3.LUT R0, R0, 0x8, RZ, 0xfc, !PT ;  /* 0x0000000800000812 */ /* 0x000fe400078efcff */
[----:B------:R-:W-:Y:S02]  /*22070*/  ISETP.GE.AND P0, PT, R104, UR6, PT ;  /* 0x0000000668007c0c */ /* 0x000fe4000bf06270 */
[----:B------:R-:W-:Y:S02]  /*22080*/  LOP3.LUT R0, R0, 0xfffffffe, RZ, 0xc0, !PT ;  /* 0xfffffffe00007812 */ /* 0x000fe400078ec0ff */
[----:B0---4-:R-:W-:-:S09]  /*22090*/  IADD3 R103, R98, 0xf80, RZ ;  /* 0x00000f8062677810 */ /* 0x011fd20007ffe0ff */
        /* <DEDUP_REMOVED lines=27> */
.L_x_303:
[----:B------:R-:W-:Y:S05]  /*22250*/  BSYNC B0 ;  /* 0x0000000000007941 */ /* 0x000fea0003800000 */
.L_x_302:
[----:B------:R-:W-:Y:S01]  /*22260*/  ISETP.GE.AND P6, PT, R103, UR6, PT ;  /* 0x0000000667007c0c */ /* 0x000fe2000bfc6270 */
[----:B------:R-:W-:Y:S01]  /*22270*/  BSSY B0, `(.L_x_304) ;  /* 0x000001d000007945 */ /* 0x000fe20003800000 */
[----:B------:R-:W-:Y:S01]  /*22280*/  LOP3.LUT R0, R0, 0xfffffffd, RZ, 0xc0, !PT ;  /* 0xfffffffd00007812 */ /* 0x000fe200078ec0ff */
[----:B------:R-:W-:-:S10]  /*22290*/  VIADD R102, R98, 0x1000 ;  /* 0x0000100062667836 */ /* 0x000fd40000000000 */
        /* <DEDUP_REMOVED lines=26> */
.L_x_305:
[----:B------:R-:W-:Y:S05]  /*22440*/  BSYNC B0 ;  /* 0x0000000000007941 */ /* 0x000fea0003800000 */
.L_x_304:
[----:B------:R-:W-:Y:S01]  /*22450*/  BSSY B0, `(.L_x_306) ;  /* 0x000001d000007945 */ /* 0x000fe20003800000 */
[----:B0-----:R-:W-:Y:S02]  /*22460*/  IADD3 R101, R98, 0x1080, RZ ;  /* 0x0000108062657810 */ /* 0x001fe40007ffe0ff */
[----:B------:R-:W-:Y:S01]  /*22470*/  ISETP.GE.AND P5, PT, R102, UR6, PT ;  /* 0x0000000666007c0c */ /* 0x000fe2000bfa6270 */
[----:B------:R-:W-:-:S12]  /*22480*/  @P4 BRA `(.L_x_307) ;  /* 0x0000000000644947 */ /* 0x000fd80003800000 */
[----:B------:R-:W2:Y:S01]  /*22490*/  LDL.LU R107, [R1+0x154] ;  /* 0x00015400016b7983 */ /* 0x000ea20000300800 */
[----:B------:R-:W-:-:S03]  /*224a0*/  ULDC UR7, c[0x0][0x228] ;  /* 0x00008a0000077ab9 */ /* 0x000fc60000000800 */
[----:B----4-:R-:W2:Y:S04]  /*224b0*/  LDL.LU R96, [R1+0x148] ;  /* 0x0001480001607983 */ /* 0x010ea80000300800 */
[----:B------:R-:W4:Y:S04]  /*224c0*/  LDL.LU R106, [R1+0x158] ;  /* 0x00015800016a7983 */ /* 0x000f280000300800 */
[----:B------:R-:W4:Y:S04]  /*224d0*/  LDL.LU R97, [R1+0x14c] ;  /* 0x00014c0001617983 */ /* 0x000f280000300800 */
[----:B------:R-:W3:Y:S04]  /*224e0*/  LDL.LU R105, [R1+0x15c] ;  /* 0x00015c0001697983 */ /* 0x000ee80000300800 */
[----:B------:R-:W3:Y:S04]  /*224f0*/  LDL.LU R99, [R1+0x150] ;  /* 0x0001500001637983 */ /* 0x000ee80000300800 */
[----:B------:R-:W3:Y:S01]  /*22500*/  LDL.LU R100, [R1] ;  /* 0x0000000001647983 */ /* 0x000ee20000300800 */
[----:B--2---:R-:W-:-:S04]  /*22510*/  FFMA R96, -R127, R96, R107 ;  /* 0x000000607f607223 */ /* 0x004fc8000000016b */
[----:B------:R-:W-:Y:S01]  /*22520*/  FMUL R96, R96, UR7 ;  /* 0x0000000760607c20 */ /* 0x000fe20008400000 */
[----:B----4-:R-:W-:-:S05]  /*22530*/  FFMA R97, -R127, R97, R106 ;  /* 0x000000617f617223 */ /* 0x010fca000000016a */
[----:B------:R-:W-:Y:S01]  /*22540*/  F2F.BF16.F32 R96, R96 ;  /* 0x0000006000607304 */ /* 0x000fe20000202000 */
[----:B------:R-:W-:Y:S01]  /*22550*/  FMUL R97, R97, UR7 ;  /* 0x0000000761617c20 */ /* 0x000fe20008400000 */
[----:B---3--:R-:W-:-:S06]  /*22560*/  FFMA R99, -R127, R99, R105 ;  /* 0x000000637f637223 */ /* 0x008fcc0000000169 */
[----:B------:R-:W-:Y:S01]  /*22570*/  F2F.BF16.F32 R97, R97 ;  /* 0x0000006100617304 */ /* 0x000fe20000202000 */
[----:B------:R-:W-:Y:S01]  /*22580*/  FMUL R99, R99, UR7 ;  /* 0x0000000763637c20 */ /* 0x000fe20008400000 */
[----:B------:R-:W-:-:S04]  /*22590*/  FFMA R95, -R127, R100, R95 ;  /* 0x000000647f5f7223 */ /* 0x000fc8000000015f */
[----:B------:R-:W-:Y:S02]  /*225a0*/  FMUL R95, R95, UR7 ;  /* 0x000000075f5f7c20 */ /* 0x000fe40008400000 */
[----:B------:R-:W0:Y:S08]  /*225b0*/  F2F.BF16.F32 R99, R99 ;  /* 0x0000006300637304 */ /* 0x000e300000202000 */
[----:B------:R-:W2:Y:S01]  /*225c0*/  F2F.BF16.F32 R95, R95 ;  /* 0x0000005f005f7304 */ /* 0x000ea20000202000 */
[----:B0-----:R-:W-:Y:S01]  /*225d0*/  PRMT R99, R97, 0x5410, R99 ;  /* 0x0000541061637816 */ /* 0x001fe20000000063 */
[----:B------:R-:W-:-:S05]  /*225e0*/  IMAD.WIDE.U32 R96, R96, 0x10000, RZ ;  /* 0x0001000060607825 */ /* 0x000fca00078e00ff */
[----:B------:R-:W-:Y:S02]  /*225f0*/  LOP3.LUT R97, R99, R97, RZ, 0xfc, !PT ;  /* 0x0000006163617212 */ /* 0x000fe400078efcff */
[----:B--2---:R-:W-:-:S05]  /*22600*/  LOP3.LUT R96, R96, R95, RZ, 0xfc, !PT ;  /* 0x0000005f60607212 */ /* 0x004fca00078efcff */
[----:B------:R0:W-:Y:S02]  /*22610*/  STG.E.64 desc[UR4][R122.64+0x1900], R96 ;  /* 0x001900607a007986 */ /* 0x0001e4000c101b04 */
.L_x_307:
[----:B------:R-:W-:Y:S05]  /*22620*/  BSYNC B0 ;  /* 0x0000000000007941 */ /* 0x000fea0003800000 */
.L_x_306:
[----:B------:R-:W-:Y:S01]  /*22630*/  BSSY B0, `(.L_x_308) ;  /* 0x000001d000007945 */ /* 0x000fe20003800000 */
[----:B------:R-:W-:Y:S02]  /*22640*/  IADD3 R100, R98, 0x1100, RZ ;  /* 0x0000110062647810 */ /* 0x000fe40007ffe0ff */
[----:B------:R-:W-:Y:S01]  /*22650*/  ISETP.GE.AND P4, PT, R101, UR6, PT ;  /* 0x0000000665007c0c */ /* 0x000fe2000bf86270 */
[----:B------:R-:W-:-:S12]  /*22660*/  @P0 BRA `(.L_x_309) ;  /* 0x0000000000640947 */ /* 0x000fd80003800000 */
[----:B------:R-:W2:Y:S01]  /*22670*/  LDL.LU R106, [R1+0x174] ;  /* 0x00017400016a7983 */ /* 0x000ea20000300800 */
[----:B------:R-:W-:-:S03]  /*22680*/  ULDC UR7, c[0x0][0x228] ;  /* 0x00008a0000077ab9 */ /* 0x000fc60000000800 */
[----:B------:R-:W2:Y:S04]  /*22690*/  LDL.LU R95, [R1+0x168] ;  /* 0x00016800015f7983 */ /* 0x000ea80000300800 */
[----:B------:R-:W3:Y:S04]  /*226a0*/  LDL.LU R105, [R1+0x178] ;  /* 0x0001780001697983 */ /* 0x000ee80000300800 */
[----:B0---4-:R-:W3:Y:S04]  /*226b0*/  LDL.LU R96, [R1+0x16c] ;  /* 0x00016c0001607983 */ /* 0x011ee80000300800 */
[----:B------:R-:W4:Y:S04]  /*226c0*/  LDL.LU R99, [R1+0x17c] ;  /* 0x00017c0001637983 */ /* 0x000f280000300800 */
[----:B------:R-:W4:Y:S04]  /*226d0*/  LDL.LU R97, [R1+0x170] ;  /* 0x0001700001617983 */ /* 0x000f280000300800 */
[----:B------:R-:W4:Y:S01]  /*226e0*/  LDL.LU R102, [R1+0x24] ;  /* 0x0000240001667983 */ /* 0x000f220000300800 */
[----:B--2---:R-:W-:-:S04]  /*226f0*/  FFMA R95, -R127, R95, R106 ;  /* 0x0000005f7f5f7223 */ /* 0x004fc8000000016a */
[----:B------:R-:W-:Y:S01]  /*22700*/  FMUL R95, R95, UR7 ;  /* 0x000000075f5f7c20 */ /* 0x000fe20008400000 */
[----:B---3--:R-:W-:-:S05]  /*22710*/  FFMA R96, -R127, R96, R105 ;  /* 0x000000607f607223 */ /* 0x008fca0000000169 */
[----:B------:R-:W-:Y:S01]  /*22720*/  F2F.BF16.F32 R95, R95 ;  /* 0x0000005f005f7304 */ /* 0x000fe20000202000 */
[----:B------:R-:W-:Y:S01]  /*22730*/  FMUL R96, R96, UR7 ;  /* 0x0000000760607c20 */ /* 0x000fe20008400000 */
[----:B----4-:R-:W-:-:S06]  /*22740*/  FFMA R97, -R127, R97, R99 ;  /* 0x000000617f617223 */ /* 0x010fcc0000000163 */
[----:B------:R-:W-:Y:S01]  /*22750*/  F2F.BF16.F32 R99, R96 ;  /* 0x0000006000637304 */ /* 0x000fe20000202000 */
[----:B------:R-:W-:Y:S01]  /*22760*/  FMUL R97, R97, UR7 ;  /* 0x0000000761617c20 */ /* 0x000fe20008400000 */
[----:B------:R-:W-:-:S04]  /*22770*/  FFMA R94, -R127, R102, R94 ;  /* 0x000000667f5e7223 */ /* 0x000fc8000000015e */
[----:B------:R-:W-:Y:S02]  /*22780*/  FMUL R94, R94, UR7 ;  /* 0x000000075e5e7c20 */ /* 0x000fe40008400000 */
[----:B------:R-:W0:Y:S08]  /*22790*/  F2F.BF16.F32 R97, R97 ;  /* 0x0000006100617304 */ /* 0x000e300000202000 */
[----:B------:R2:W3:Y:S01]  /*227a0*/  F2F.BF16.F32 R96, R94 ;  /* 0x0000005e00607304 */ /* 0x0004e20000202000 */
[----:B0-----:R-:W-:Y:S01]  /*227b0*/  PRMT R97, R99, 0x5410, R97 ;  /* 0x0000541063617816 */ /* 0x001fe20000000061 */
[----:B--2---:R-:W-:-:S05]  /*227c0*/  IMAD.WIDE.U32 R94, R95, 0x10000, RZ ;  /* 0x000100005f5e7825 */ /* 0x004fca00078e00ff */
[----:B------:R-:W-:Y:S02]  /*227d0*/  LOP3.LUT R95, R97, R95, RZ, 0xfc, !PT ;  /* 0x0000005f615f7212 */ /* 0x000fe400078efcff */
[----:B---3--:R-:W-:-:S05]  /*227e0*/  LOP3.LUT R94, R94, R96, RZ, 0xfc, !PT ;  /* 0x000000605e5e7212 */ /* 0x008fca00078efcff */
[----:B------:R0:W-:Y:S02]  /*227f0*/  STG.E.64 desc[UR4][R122.64+0x1a00], R94 ;  /* 0x001a005e7a007986 */ /* 0x0001e4000c101b04 */
.L_x_309:
[----:B------:R-:W-:Y:S05]  /*22800*/  BSYNC B0 ;  /* 0x0000000000007941 */ /* 0x000fea0003800000 */
.L_x_308:
[----:B------:R-:W-:Y:S01]  /*22810*/  BSSY B0, `(.L_x_310) ;  /* 0x000001d000007945 */ /* 0x000fe20003800000 */
[----:B------:R-:W-:Y:S01]  /*22820*/  VIADD R99, R98, 0x1180 ;  /* 0x0000118062637836 */ /* 0x000fe20000000000 */
[----:B------:R-:W-:Y:S02]  /*22830*/  ISETP.GE.AND P0, PT, R100, UR6, PT ;  /* 0x0000000664007c0c */ /* 0x000fe4000bf06270 */
[----:B------:R-:W-:Y:S11]  /*22840*/  @P1 BRA `(.L_x_311) ;  /* 0x0000000000641947 */ /* 0x000ff60003800000 */
[----:B------:R-:W2:Y:S01]  /*22850*/  LDL.LU R105, [R1+0x194] ;  /* 0x0001940001697983 */ /* 0x000ea20000300800 */
[----:B------:R-:W-:-:S03]  /*22860*/  ULDC UR7, c[0x0][0x228] ;  /* 0x00008a0000077ab9 */ /* 0x000fc60000000800 */
[----:B0-----:R-:W2:Y:S04]  /*22870*/  LDL.LU R94, [R1+0x188] ;  /* 0x00018800015e7983 */ /* 0x001ea80000300800 */
[----:B------:R-:W3:Y:S04]  /*22880*/  LDL.LU R102, [R1+0x198] ;  /* 0x0001980001667983 */ /* 0x000ee80000300800 */
[----:B------:R-:W3:Y:S04]  /*22890*/  LDL.LU R95, [R1+0x18c] ;  /* 0x00018c00015f7983 */ /* 0x000ee80000300800 */
[----:B------:R-:W3:Y:S04]  /*228a0*/  LDL.LU R101, [R1+0x19c] ;  /* 0x00019c0001657983 */ /* 0x000ee80000300800 */
[----:B----4-:R-:W4:Y:S04]  /*228b0*/  LDL.LU R96, [R1+0x190] ;  /* 0x0001900001607983 */ /* 0x010f280000300800 */
        /* <DEDUP_REMOVED lines=18> */
.L_x_311:
[----:B------:R-:W-:Y:S05]  /*229e0*/  BSYNC B0 ;  /* 0x0000000000007941 */ /* 0x000fea0003800000 */
.L_x_310:
        /* <DEDUP_REMOVED lines=10> */
[----:B------:R-:W3:Y:S04]  /*22a90*/  LDL.LU R95, [R1+0x1b0] ;  /* 0x0001b000015f7983 */ /* 0x000ee80000300800 */
[----:B------:R-:W3:Y:S01]  /*22aa0*/  LDL.LU R100, [R1+0x44] ;  /* 0x0000440001647983 */ /* 0x000ee20000300800 */
[----:B----4-:R-:W-:-:S04]  /*22ab0*/  FFMA R93, -R127, R93, R102 ;  /* 0x0000005d7f5d7223 */ /* 0x010fc80000000166 */
[----:B------:R-:W-:Y:S01]  /*22ac0*/  FMUL R93, R93, UR7 ;  /* 0x000000075d5d7c20 */ /* 0x000fe20008400000 */
[----:B--2---:R-:W-:-:S05]  /*22ad0*/  FFMA R94, -R127, R94, R101 ;  /* 0x0000005e7f5e7223 */ /* 0x004fca0000000165 */
        /* <DEDUP_REMOVED lines=14> */
.L_x_313:
[----:B------:R-:W-:Y:S05]  /*22bc0*/  BSYNC B0 ;  /* 0x0000000000007941 */ /* 0x000fea0003800000 */
.L_x_312:
[----:B------:R-:W-:Y:S01]  /*22bd0*/  BSSY B0, `(.L_x_314) ;  /* 0x000001d000007945 */ /* 0x000fe20003800000 */
[----:B------:R-:W-:Y:S02]  /*22be0*/  IADD3 R96, R98, 0x1280, RZ ;  /* 0x0000128062607810 */ /* 0x000fe40007ffe0ff */
[----:B------:R-:W-:Y:S01]  /*22bf0*/  ISETP.GE.AND P2, PT, R97, UR6, PT ;  /* 0x0000000661007c0c */ /* 0x000fe2000bf46270 */
[----:B------:R-:W-:-:S12]  /*22c00*/  @P3 BRA `(.L_x_315) ;  /* 0x0000000000643947 */ /* 0x000fd80003800000 */
[----:B------:R-:W4:Y:S01]  /*22c10*/  LDL.LU R101, [R1+0x1d4] ;  /* 0x0001d40001657983 */ /* 0x000f220000300800 */
[----:B------:R-:W-:-:S03]  /*22c20*/  ULDC UR7, c[0x0][0x228] ;  /* 0x00008a0000077ab9 */ /* 0x000fc60000000800 */
[----:B0-----:R-:W4:Y:S04]  /*22c30*/  LDL.LU R92, [R1+0x1c8] ;  /* 0x0001c800015c7983 */ /* 0x001f280000300800 */
        /* <DEDUP_REMOVED lines=22> */
.L_x_315:
[----:B------:R-:W-:Y:S05]  /*22da0*/  BSYNC B0 ;  /* 0x0000000000007941 */ /* 0x000fea0003800000 */
.L_x_314:
[----:B------:R-:W-:Y:S01]  /*22db0*/  ISETP.GE.AND P6, PT, R104, UR6, PT ;  /* 0x0000000668007c0c */ /* 0x000fe2000bfc6270 */
[----:B------:R-:W-:Y:S01]  /*22dc0*/  BSSY B0, `(.L_x_316) ;  /* 0x000001d000007945 */ /* 0x000fe20003800000 */
[----:B------:R-:W-:Y:S01]  /*22dd0*/  VIADD R95, R98, 0x1300 ;  /* 0x00001300625f7836 */ /* 0x000fe20000000000 */
[----:B------:R-:W-:-:S10]  /*22de0*/  ISETP.GE.AND P3, PT, R96, UR6, PT ;  /* 0x0000000660007c0c */ /* 0x000fd4000bf66270 */
[----:B------:R-:W-:Y:S05]  /*22df0*/  @P6 BRA `(.L_x_317) ;  /* 0x0000000000646947 */ /* 0x000fea0003800000 */
        /* <DEDUP_REMOVED lines=25> */
.L_x_317:
[----:B------:R-:W-:Y:S05]  /*22f90*/  BSYNC B0 ;  /* 0x0000000000007941 */ /* 0x000fea0003800000 */
.L_x_316:
        /* <DEDUP_REMOVED lines=35> */
.L_x_319:
[----:B------:R-:W-:Y:S05]  /*231d0*/  BSYNC B0 ;  /* 0x0000000000007941 */ /* 0x000fea0003800000 */
.L_x_318:
        /* <DEDUP_REMOVED lines=10> */
[----:B0-----:R-:W2:Y:S04]  /*23280*/  LDL.LU R90, [R1+0x22c] ;  /* 0x00022c00015a7983 */ /* 0x001ea80000300800 */
        /* <DEDUP_REMOVED lines=20> */
.L_x_321:
[----:B------:R-:W-:Y:S05]  /*233d0*/  BSYNC B0 ;  /* 0x0000000000007941 */ /* 0x000fea0003800000 */
.L_x_320:
[----:B------:R-:W-:Y:S01]  /*233e0*/  BSSY B0, `(.L_x_322) ;  /* 0x000001d000007945 */ /* 0x000fe20003800000 */
[----:B------:R-:W-:Y:S01]  /*233f0*/  VIADD R92, R98, 0x1480 ;  /* 0x00001480625c7836 */ /* 0x000fe20000000000 */
[----:B------:R-:W-:Y:S02]  /*23400*/  ISETP.GE.AND P5, PT, R94, UR6, PT ;  /* 0x000000065e007c0c */ /* 0x000fe4000bfa6270 */
[----:B------:R-:W-:Y:S11]  /*23410*/  @P4 BRA `(.L_x_323) ;  /* 0x0000000000644947 */ /* 0x000ff60003800000 */
[----:B------:R-:W2:Y:S01]  /*23420*/  LDL.LU R99, [R1+0x254] ;  /* 0x0002540001637983 */ /* 0x000ea20000300800 */
[----:B------:R-:W-:-:S03]  /*23430*/  ULDC UR7, c[0x0][0x228] ;  /* 0x00008a0000077ab9 */ /* 0x000fc60000000800 */
[----:B----4-:R-:W2:Y:S04]  /*23440*/  LDL.LU R88, [R1+0x248] ;  /* 0x0002480001587983 */ /* 0x010ea80000300800 */
[----:B------:R-:W4:Y:S04]  /*23450*/  LDL.LU R97, [R1+0x258] ;  /* 0x0002580001617983 */ /* 0x000f280000300800 */
[----:B------:R-:W4:Y:S04]  /*23460*/  LDL.LU R89, [R1+0x24c] ;  /* 0x00024c0001597983 */ /* 0x000f280000300800 */
[----:B------:R-:W3:Y:S04]  /*23470*/  LDL.LU R96, [R1+0x25c] ;  /* 0x00025c0001607983 */ /* 0x000ee80000300800 */
[----:B0-----:R-:W3:Y:S04]  /*23480*/  LDL.LU R90, [R1+0x250] ;  /* 0x00025000015a7983 */ /* 0x001ee80000300800 */
[----:B------:R-:W3:Y:S01]  /*23490*/  LDL.LU R91, [R1+0xa0] ;  /* 0x0000a000015b7983 */ /* 0x000ee20000300800 */
        /* <DEDUP_REMOVED lines=17> */
.L_x_323:
[----:B------:R-:W-:Y:S05]  /*235b0*/  BSYNC B0 ;  /* 0x0000000000007941 */ /* 0x000fea0003800000 */
.L_x_322:
[----:B------:R-:W-:Y:S01]  /*235c0*/  BSSY B0, `(.L_x_324) ;  /* 0x000001d000007945 */ /* 0x000fe20003800000 */
[----:B0-----:R-:W-:Y:S02]  /*235d0*/  IADD3 R91, R98, 0x1500, RZ ;  /* 0x00001500625b7810 */ /* 0x001fe40007ffe0ff */
[----:B------:R-:W-:Y:S01]  /*235e0*/  ISETP.GE.AND P4, PT, R92, UR6, PT ;  /* 0x000000065c007c0c */ /* 0x000fe2000bf86270 */
[----:B------:R-:W-:-:S12]  /*235f0*/  @P0 BRA `(.L_x_325) ;  /* 0x0000000000640947 */ /* 0x000fd80003800000 */
[----:B------:R-:W2:Y:S01]  /*23600*/  LDL.LU R97, [R1+0x274] ;  /* 0x0002740001617983 */ /* 0x000ea20000300800 */
[----:B------:R-:W-:-:S03]  /*23610*/  ULDC UR7, c[0x0][0x228] ;  /* 0x00008a0000077ab9 */ /* 0x000fc60000000800 */
[----:B------:R-:W2:Y:S04]  /*23620*/  LDL.LU R87, [R1+0x268] ;  /* 0x0002680001577983 */ /* 0x000ea80000300800 */
[----:B------:R-:W3:Y:S04]  /*23630*/  LDL.LU R96, [R1+0x278] ;  /* 0x0002780001607983 */ /* 0x000ee80000300800 */
[----:B----4-:R-:W3:Y:S04]  /*23640*/  LDL.LU R88, [R1+0x26c] ;  /* 0x00026c0001587983 */ /* 0x010ee80000300800 */
        /* <DEDUP_REMOVED lines=20> */
.L_x_325:
[----:B------:R-:W-:Y:S05]  /*23790*/  BSYNC B0 ;  /* 0x0000000000007941 */ /* 0x000fea0003800000 */
.L_x_324:
[----:B------:R-:W-:Y:S01]  /*237a0*/  BSSY B0, `(.L_x_326) ;  /* 0x000001d000007945 */ /* 0x000fe20003800000 */
[----:B------:R-:W-:Y:S02]  /*237b0*/  IADD3 R90, R98, 0x1580, RZ ;  /* 0x00001580625a7810 */ /* 0x000fe40007ffe0ff */
[----:B------:R-:W-:Y:S01]  /*237c0*/  ISETP.GE.AND P0, PT, R91, UR6, PT ;  /* 0x000000065b007c0c */ /* 0x000fe2000bf06270 */
[----:B------:R-:W-:-:S12]  /*237d0*/  @P1 BRA `(.L_x_327) ;  /* 0x0000000000641947 */ /* 0x000fd80003800000 */
        /* <DEDUP_REMOVED lines=25> */
.L_x_327:
[----:B------:R-:W-:Y:S05]  /*23970*/  BSYNC B0 ;  /* 0x0000000000007941 */ /* 0x000fea0003800000 */
.L_x_326:
[----:B------:R-:W-:Y:S01]  /*23980*/  BSSY B0, `(.L_x_328) ;  /* 0x000001d000007945 */ /* 0x000fe20003800000 */
[----:B----4-:R-:W-:Y:S01]  /*23990*/  VIADD R89, R98, 0x1600 ;  /* 0x0000160062597836 */ /* 0x010fe20000000000 */
[----:B------:R-:W-:Y:S02]  /*239a0*/  ISETP.GE.AND P1, PT, R90, UR6, PT ;  /* 0x000000065a007c0c */ /* 0x000fe4000bf26270 */
[----:B------:R-:W-:Y:S11]  /*239b0*/  @P2 BRA `(.L_x_329) ;  /* 0x0000000000642947 */ /* 0x000ff60003800000 */
        /* <DEDUP_REMOVED lines=25> */
.L_x_329:
[----:B------:R-:W-:Y:S05]  /*23b50*/  BSYNC B0 ;  /* 0x0000000000007941 */ /* 0x000fea0003800000 */
.L_x_328:
[----:B------:R-:W-:Y:S01]  /*23b60*/  BSSY B0, `(.L_x_330) ;  /* 0x000001d000007945 */ /* 0x000fe20003800000 */
[----:B------:R-:W-:Y:S02]  /*23b70*/  IADD3 R88, R98, 0x1680, RZ ;  /* 0x0000168062587810 */ /* 0x000fe40007ffe0ff */
        /* <DEDUP_REMOVED lines=27> */
.L_x_331:
[----:B------:R-:W-:Y:S05]  /*23d30*/  BSYNC B0 ;  /* 0x0000000000007941 */ /* 0x000fea0003800000 */
.L_x_330:
[----:B------:R-:W-:Y:S01]  /*23d40*/  ISETP.GE.AND P6, PT, R95, UR6, PT ;  /* 0x000000065f007c0c */ /* 0x000fe2000bfc6270 */
[----:B------:R-:W-:Y:S01]  /*23d50*/  BSSY B0, `(.L_x_332) ;  /* 0x000001d000007945 */ /* 0x000fe20003800000 */
[----:B0-----:R-:W-:Y:S02]  /*23d60*/  IADD3 R87, R98, 0x1700, RZ ;  /* 0x0000170062577810 */ /* 0x001fe40007ffe0ff */
[----:B------:R-:W-:-:S09]  /*23d70*/  ISETP.GE.AND P3, PT, R88, UR6, PT ;  /* 0x0000000658007c0c */ /* 0x000fd2000bf66270 */
[----:B------:R-:W-:Y:S05]  /*23d80*/  @P6 BRA `(.L_x_333) ;  /* 0x0000000000646947 */ /* 0x000fea0003800000 */
        /* <DEDUP_REMOVED lines=25> */
.L_x_333:
[----:B------:R-:W-:Y:S05]  /*23f20*/  BSYNC B0 ;  /* 0x0000000000007941 */ /* 0x000fea0003800000 */
.L_x_332:
[----:B------:R-:W-:Y:S01]  /*23f30*/  LOP3.LUT R0, R0, 0xfffffff7, RZ, 0xc0, !PT ;  /* 0xfffffff700007812 */ /* 0x000fe200078ec0ff */
[----:B------:R-:W-:Y:S01]  /*23f40*/  BSSY B0, `(.L_x_334) ;  /* 0x0000022000007945 */ /* 0x000fe20003800000 */
[----:B------:R-:W-:Y:S01]  /*23f50*/  ISETP.GE.AND P6, PT, R93, UR6, PT ;  /* 0x000000065d007c0c */ /* 0x000fe2000bfc6270 */
[----:B----4-:R-:W-:Y:S01]  /*23f60*/  VIADD R85, R98, 0x1780 ;  /* 0x0000178062557836 */ /* 0x010fe20000000000 */
        /* <DEDUP_REMOVED lines=31> */
.L_x_335:
[----:B------:R-:W-:Y:S05]  /*24160*/  BSYNC B0 ;  /* 0x0000000000007941 */ /* 0x000fea0003800000 */
.L_x_334:
[----:B------:R-:W-:Y:S01]  /*24170*/  ISETP.GE.AND P6, PT, R85, UR6, PT ;  /* 0x0000000655007c0c */ /* 0x000fe2000bfc6270 */
[----:B------:R-:W-:Y:S01]  /*24180*/  BSSY B0, `(.L_x_336) ;  /* 0x000001e000007945 */ /* 0x000fe20003800000 */
[----:B------:R-:W-:Y:S02]  /*24190*/  LOP3.LUT R0, R0, 0xfffffffd, RZ, 0xc0, !PT ;  /* 0xfffffffd00007812 */ /* 0x000fe400078ec0ff */
[----:B------:R-:W-:-:S09]  /*241a0*/  IADD3 R86, R98, 0x1800, RZ ;  /* 0x0000180062567810 */ /* 0x000fd20007ffe0ff */
[----:B------:R-:W-:Y:S01]  /*241b0*/  @P6 LOP3.LUT R0, R0, 0x2, RZ, 0xfc, !PT ;  /* 0x0000000200006812 */ /* 0x000fe200078efcff */
[----:B------:R-:W-:Y:S06]  /*241c0*/  @P5 BRA `(.L_x_337) ;  /* 0x0000000000645947 */ /* 0x000fec0003800000 */
        /* <DEDUP_REMOVED lines=25> */
.L_x_337:
[----:B------:R-:W-:Y:S05]  /*24360*/  BSYNC B0 ;  /* 0x0000000000007941 */ /* 0x000fea0003800000 */
.L_x_336:
        /* <DEDUP_REMOVED lines=29> */
.L_x_339:
[----:B------:R-:W-:Y:S05]  /*24540*/  BSYNC B0 ;  /* 0x0000000000007941 */ /* 0x000fea0003800000 */
.L_x_338:
[----:B------:R-:W-:Y:S01]  /*24550*/  BSSY B0, `(.L_x_340) ;  /* 0x000001d000007945 */ /* 0x000fe20003800000 */
[----:B0---4-:R-:W-:Y:S01]  /*24560*/  VIADD R83, R98, 0x1900 ;  /* 0x0000190062537836 */ /* 0x011fe20000000000 */
[----:B------:R-:W-:Y:S02]  /*24570*/  ISETP.GE.AND P4, PT, R84, UR6, PT ;  /* 0x0000000654007c0c */ /* 0x000fe4000bf86270 */
[----:B------:R-:W-:Y:S11]  /*24580*/  @P0 BRA `(.L_x_341) ;  /* 0x0000000000640947 */ /* 0x000ff60003800000 */
        /* <DEDUP_REMOVED lines=25> */
.L_x_341:
[----:B------:R-:W-:Y:S05]  /*24720*/  BSYNC B0 ;  /* 0x0000000000007941 */ /* 0x000fea0003800000 */
.L_x_340:
        /* <DEDUP_REMOVED lines=29> */
.L_x_343:
[----:B------:R-:W-:Y:S05]  /*24900*/  BSYNC B0 ;  /* 0x0000000000007941 */ /* 0x000fea0003800000 */
.L_x_342:
        /* <DEDUP_REMOVED lines=29> */
.L_x_345:
[----:B------:R-:W-:Y:S05]  /*24ae0*/  BSYNC B0 ;  /* 0x0000000000007941 */ /* 0x000fea0003800000 */
.L_x_344:
        /* <DEDUP_REMOVED lines=29> */
.L_x_347:
[----:B------:R-:W-:Y:S05]  /*24cc0*/  BSYNC B0 ;  /* 0x0000000000007941 */ /* 0x000fea0003800000 */
.L_x_346:
[----:B------:R-:W-:Y:S01]  /*24cd0*/  ISETP.GE.AND P6, PT, R87, UR6, PT ;  /* 0x0000000657007c0c */ /* 0x000fe2000bfc6270 */
[----:B------:R-:W-:Y:S01]  /*24ce0*/  BSSY B0, `(.L_x_348) ;  /* 0x000001d000007945 */ /* 0x000fe20003800000 */
[----:B0---4-:R-:W-:Y:S02]  /*24cf0*/  IADD3 R79, R98, 0x1b00, RZ ;  /* 0x00001b00624f7810 */ /* 0x011fe40007ffe0ff */
[----:B------:R-:W-:-:S09]  /*24d00*/  ISETP.GE.AND P3, PT, R80, UR6, PT ;  /* 0x0000000650007c0c */ /* 0x000fd2000bf66270 */
[----:B------:R-:W-:Y:S05]  /*24d10*/  @P6 BRA `(.L_x_349) ;  /* 0x0000000000646947 */ /* 0x000fea0003800000 */
        /* <DEDUP_REMOVED lines=25> */
.L_x_349:
[----:B------:R-:W-:Y:S05]  /*24eb0*/  BSYNC B0 ;  /* 0x0000000000007941 */ /* 0x000fea0003800000 */
.L_x_348:
[----:B------:R-:W-:Y:S01]  /*24ec0*/  LOP3.LUT R0, R0, 0xfffffff7, RZ, 0xc0, !PT ;  /* 0xfffffff700007812 */ /* 0x000fe200078ec0ff */
[----:B------:R-:W-:Y:S01]  /*24ed0*/  BSSY B0, `(.L_x_350) ;  /* 0x0000022000007945 */ /* 0x000fe20003800000 */
[----:B------:R-:W-:Y:S02]  /*24ee0*/  ISETP.GE.AND P6, PT, R85, UR6, PT ;  /* 0x0000000655007c0c */ /* 0x000fe4000bfc6270 */
[----:B------:R-:W-:Y:S02]  /*24ef0*/  @P0 LOP3.LUT R0, R0, 0x8, RZ, 0xfc, !PT ;  /* 0x0000000800000812 */ /* 0x000fe400078efcff */
[----:B------:R-:W-:Y:S02]  /*24f00*/  ISETP.GE.AND P0, PT, R79, UR6, PT ;  /* 0x000000064f007c0c */ /* 0x000fe4000bf06270 */
[----:B------:R-:W-:Y:S02]  /*24f10*/  LOP3.LUT R0, R0, 0xfffffffe, RZ, 0xc0, !PT ;  /* 0xfffffffe00007812 */ /* 0x000fe400078ec0ff */
[----:B------:R-:W-:-:S09]  /*24f20*/  IADD3 R77, R98, 0x1b80, RZ ;  /* 0x00001b80624d7810 */ /* 0x000fd20007ffe0ff */
        /* <DEDUP_REMOVED lines=28> */
.L_x_351:
[----:B------:R-:W-:Y:S05]  /*250f0*/  BSYNC B0 ;  /* 0x0000000000007941 */ /* 0x000fea0003800000 */
.L_x_350:
[----:B------:R-:W-:Y:S01]  /*25100*/  ISETP.GE.AND P6, PT, R77, UR6, PT ;  /* 0x000000064d007c0c */ /* 0x000fe2000bfc6270 */
[----:B------:R-:W-:Y:S01]  /*25110*/  BSSY B0, `(.L_x_352) ;  /* 0x000001e000007945 */ /* 0x000fe20003800000 */
[----:B------:R-:W-:Y:S01]  /*25120*/  LOP3.LUT R0, R0, 0xfffffffd, RZ, 0xc0, !PT ;  /* 0xfffffffd00007812 */ /* 0x000fe200078ec0ff */
[----:B------:R-:W-:-:S10]  /*25130*/  VIADD R78, R98, 0x1c00 ;  /* 0x00001c00624e7836 */ /* 0x000fd40000000000 */
        /* <DEDUP_REMOVED lines=27> */
.L_x_353:
[----:B------:R-:W-:Y:S05]  /*252f0*/  BSYNC B0 ;  /* 0x0000000000007941 */ /* 0x000fea0003800000 */
.L_x_352:
        /* <DEDUP_REMOVED lines=29> */
.L_x_355:
[----:B------:R-:W-:Y:S05]  /*254d0*/  BSYNC B0 ;  /* 0x0000000000007941 */ /* 0x000fea0003800000 */
.L_x_354:
        /* <DEDUP_REMOVED lines=29> */
.L_x_357:
[----:B------:R-:W-:Y:S05]  /*256b0*/  BSYNC B0 ;  /* 0x0000000000007941 */ /* 0x000fea0003800000 */
.L_x_356:
[----:B------:R-:W-:Y:S01]  /*256c0*/  BSSY B0, `(.L_x_358) ;  /* 0x000001d000007945 */ /* 0x000fe20003800000 */
[----:B------:R-:W-:Y:S01]  /*256d0*/  VIADD R74, R98, 0x1d80 ;  /* 0x00001d80624a7836 */ /* 0x000fe20000000000 */
[----:B------:R-:W-:Y:S02]  /*256e0*/  ISETP.GE.AND P0, PT, R75, UR6, PT ;  /* 0x000000064b007c0c */ /* 0x000fe4000bf06270 */
[----:B------:R-:W-:Y:S11]  /*256f0*/  @P1 BRA `(.L_x_359) ;  /* 0x0000000000641947 */ /* 0x000ff60003800000 */
        /* <DEDUP_REMOVED lines=25> */
.L_x_359:
[----:B------:R-:W-:Y:S05]  /*25890*/  BSYNC B0 ;  /* 0x0000000000007941 */ /* 0x000fea0003800000 */
.L_x_358:
        /* <DEDUP_REMOVED lines=29> */
.L_x_361:
[----:B------:R-:W-:Y:S05]  /*25a70*/  BSYNC B0 ;  /* 0x0000000000007941 */ /* 0x000fea0003800000 */
.L_x_360:
        /* <DEDUP_REMOVED lines=29> */
.L_x_363:
[----:B------:R-:W-:Y:S05]  /*25c50*/  BSYNC B0 ;  /* 0x0000000000007941 */ /* 0x000fea0003800000 */
.L_x_362:
[----:B------:R-:W-:Y:S01]  /*25c60*/  ISETP.GE.AND P6, PT, R79, UR6, PT ;  /* 0x000000064f007c0c */ /* 0x000fe2000bfc6270 */
[----:B------:R-:W-:Y:S01]  /*25c70*/  BSSY B0, `(.L_x_364) ;  /* 0x000001d000007945 */ /* 0x000fe20003800000 */
[----:B0---4-:R-:W-:Y:S01]  /*25c80*/  VIADD R71, R98, 0x1f00 ;  /* 0x00001f0062477836 */ /* 0x011fe20000000000 */
[----:B------:R-:W-:-:S10]  /*25c90*/  ISETP.GE.AND P3, PT, R72, UR6, PT ;  /* 0x0000000648007c0c */ /* 0x000fd4000bf66270 */
        /* <DEDUP_REMOVED lines=26> */
.L_x_365:
[----:B------:R-:W-:Y:S05]  /*25e40*/  BSYNC B0 ;  /* 0x0000000000007941 */ /* 0x000fea0003800000 */
.L_x_364:
        /* <DEDUP_REMOVED lines=35> */
.L_x_367:
[----:B------:R-:W-:Y:S05]  /*26080*/  BSYNC B0 ;  /* 0x0000000000007941 */ /* 0x000fea0003800000 */
.L_x_366:
        /* <DEDUP_REMOVED lines=31> */
.L_x_369:
[----:B------:R-:W-:Y:S05]  /*26280*/  BSYNC B0 ;  /* 0x0000000000007941 */ /* 0x000fea0003800000 */
.L_x_368:
        /* <DEDUP_REMOVED lines=29> */
.L_x_371:
[----:B------:R-:W-:Y:S05]  /*26460*/  BSYNC B0 ;  /* 0x0000000000007941 */ /* 0x000fea0003800000 */
.L_x_370:
        /* <DEDUP_REMOVED lines=29> */
.L_x_373:
[----:B------:R-:W-:Y:S05]  /*26640*/  BSYNC B0 ;  /* 0x0000000000007941 */ /* 0x000fea0003800000 */
.L_x_372:
        /* <DEDUP_REMOVED lines=29> */
.L_x_375:
[----:B------:R-:W-:Y:S05]  /*26820*/  BSYNC B0 ;  /* 0x0000000000007941 */ /* 0x000fea0003800000 */
.L_x_374:
        /* <DEDUP_REMOVED lines=29> */
.L_x_377:
[----:B------:R-:W-:Y:S05]  /*26a00*/  BSYNC B0 ;  /* 0x0000000000007941 */ /* 0x000fea0003800000 */
.L_x_376:
        /* <DEDUP_REMOVED lines=29> */
.L_x_379:
[----:B------:R-:W-:Y:S05]  /*26be0*/  BSYNC B0 ;  /* 0x0000000000007941 */ /* 0x000fea0003800000 */
.L_x_378:
        /* <DEDUP_REMOVED lines=30> */
.L_x_381:
[----:B------:R-:W-:Y:S05]  /*26dd0*/  BSYNC B0 ;  /* 0x0000000000007941 */ /* 0x000fea0003800000 */
.L_x_380:
[----:B------:R-:W-:Y:S01]  /*26de0*/  LOP3.LUT R0, R0, 0xfffffff7, RZ, 0xc0, !PT ;  /* 0xfffffff700007812 */ /* 0x000fe200078ec0ff */
[----:B------:R-:W-:Y:S01]  /*26df0*/  BSSY B0, `(.L_x_382) ;  /* 0x0000022000007945 */ /* 0x000fe20003800000 */
[----:B------:R-:W-:Y:S01]  /*26e00*/  ISETP.GE.AND P6, PT, R69, UR6, PT ;  /* 0x0000000645007c0c */ /* 0x000fe2000bfc6270 */
[----:B------:R-:W-:Y:S01]  /*26e10*/  VIADD R61, R98, 0x2380 ;  /* 0x00002380623d7836 */ /* 0x000fe20000000000 */
        /* <DEDUP_REMOVED lines=31> */
.L_x_383:
[----:B------:R-:W-:Y:S05]  /*27010*/  BSYNC B0 ;  /* 0x0000000000007941 */ /* 0x000fea0003800000 */
.L_x_382:
        /* <DEDUP_REMOVED lines=31> */
.L_x_385:
[----:B------:R-:W-:Y:S05]  /*27210*/  BSYNC B0 ;  /* 0x0000000000007941 */ /* 0x000fea0003800000 */
.L_x_384:
        /* <DEDUP_REMOVED lines=29> */
.L_x_387:
[----:B------:R-:W-:Y:S05]  /*273f0*/  BSYNC B0 ;  /* 0x0000000000007941 */ /* 0x000fea0003800000 */
.L_x_386:
[----:B------:R-:W-:Y:S01]  /*27400*/  BSSY B0, `(.L_x_388) ;  /* 0x000001d000007945 */ /* 0x000fe20003800000 */
[----:B0---4-:R-:W-:Y:S01]  /*27410*/  VIADD R59, R98, 0x2500 ;  /* 0x00002500623b7836 */ /* 0x011fe20000000000 */
[----:B------:R-:W-:Y:S02]  /*27420*/  ISETP.GE.AND P4, PT, R60, UR6, PT ;  /* 0x000000063c007c0c */ /* 0x000fe4000bf86270 */
[----:B------:R-:W-:Y:S11]  /*27430*/  @P0 BRA `(.L_x_389) ;  /* 0x0000000000640947 */ /* 0x000ff60003800000 */
[----:B------:R-:W4:Y:S01]  /*27440*/  LDL.LU R65, [R1+0x2a4] ;  /* 0x0002a40001417983 */ /* 0x000f220000300800 */
[----:B------:R-:W-:-:S03]  /*27450*/  ULDC UR7, c[0x0][0x228] ;  /* 0x00008a0000077ab9 */ /* 0x000fc60000000800 */
[----:B------:R-:W2:Y:S04]  /*27460*/  LDL.LU R64, [R1+0x674] ;  /* 0x0006740001407983 */ /* 0x000ea80000300800 */
[----:B------:R-:W2:Y:S04]  /*27470*/  LDL.LU R55, [R1+0x668] ;  /* 0x0006680001377983 */ /* 0x000ea80000300800 */
[----:B------:R-:W3:Y:S04]  /*27480*/  LDL.LU R62, [R1+0x678] ;  /* 0x00067800013e7983 */ /* 0x000ee80000300800 */
[----:B------:R-:W3:Y:S04]  /*27490*/  LDL.LU R56, [R1+0x66c] ;  /* 0x00066c0001387983 */ /* 0x000ee80000300800 */
[----:B------:R-:W3:Y:S04]  /*274a0*/  LDL.LU R58, [R1+0x67c] ;  /* 0x00067c00013a7983 */ /* 0x000ee80000300800 */
[----:B------:R-:W3:Y:S01]  /*274b0*/  LDL.LU R57, [R1+0x670] ;  /* 0x0006700001397983 */ /* 0x000ee20000300800 */
[----:B----4-:R-:W-:-:S04]  /*274c0*/  FFMA R54, -R127, R65, R54 ;  /* 0x000000417f367223 */ /* 0x010fc80000000136 */
[----:B------:R-:W-:Y:S01]  /*274d0*/  FMUL R54, R54, UR7 ;  /* 0x0000000736367c20 */ /* 0x000fe20008400000 */
[----:B--2---:R-:W-:-:S04]  /*274e0*/  FFMA R55, -R127, R55, R64 ;  /* 0x000000377f377223 */ /* 0x004fc80000000140 */
[----:B------:R-:W-:Y:S01]  /*274f0*/  FMUL R55, R55, UR7 ;  /* 0x0000000737377c20 */ /* 0x000fe20008400000 */
[----:B---3--:R-:W-:-:S05]  /*27500*/  FFMA R56, -R127, R56, R62 ;  /* 0x000000387f387223 */ /* 0x008fca000000013e */
[----:B------:R-:W-:Y:S01]  /*27510*/  F2F.BF16.F32 R55, R55 ;  /* 0x0000003700377304 */ /* 0x000fe20000202000 */
[----:B------:R-:W-:Y:S01]  /*27520*/  FMUL R56, R56, UR7 ;  /* 0x0000000738387c20 */ /* 0x000fe20008400000 */
[----:B------:R-:W-:-:S06]  /*27530*/  FFMA R58, -R127, R57, R58 ;  /* 0x000000397f3a7223 */ /* 0x000fcc000000013a */
        /* <DEDUP_REMOVED lines=9> */
.L_x_389:
[----:B------:R-:W-:Y:S05]  /*275d0*/  BSYNC B0 ;  /* 0x0000000000007941 */ /* 0x000fea0003800000 */
.L_x_388:
[----:B------:R-:W-:Y:S01]  /*275e0*/  BSSY B0, `(.L_x_390) ;  /* 0x000001d000007945 */ /* 0x000fe20003800000 */
[----:B------:R-:W-:Y:S02]  /*275f0*/  IADD3 R58, R98, 0x2580, RZ ;  /* 0x00002580623a7810 */ /* 0x000fe40007ffe0ff */
[----:B------:R-:W-:Y:S01]  /*27600*/  ISETP.GE.AND P0, PT, R59, UR6, PT ;  /* 0x000000063b007c0c */ /* 0x000fe2000bf06270 */
[----:B------:R-:W-:-:S12]  /*27610*/  @P1 BRA `(.L_x_391) ;  /* 0x0000000000641947 */ /* 0x000fd80003800000 */
[----:B------:R-:W4:Y:S01]  /*27620*/  LDL.LU R64, [R1+0x2c0] ;  /* 0x0002c00001407983 */ /* 0x000f220000300800 */
[----:B------:R-:W-:-:S03]  /*27630*/  ULDC UR7, c[0x0][0x228] ;  /* 0x00008a0000077ab9 */ /* 0x000fc60000000800 */
[----:B------:R-:W2:Y:S04]  /*27640*/  LDL.LU R62, [R1+0x68c] ;  /* 0x00068c00013e7983 */ /* 0x000ea80000300800 */
[----:B0-----:R-:W2:Y:S04]  /*27650*/  LDL.LU R54, [R1+0x680] ;  /* 0x0006800001367983 */ /* 0x001ea80000300800 */
[----:B------:R-:W3:Y:S04]  /*27660*/  LDL.LU R60, [R1+0x690] ;  /* 0x00069000013c7983 */ /* 0x000ee80000300800 */
        /* <DEDUP_REMOVED lines=11> */
[----:B------:R-:W-:-:S06]  /*27720*/  FFMA R56, -R127, R56, R57 ;  /* 0x000000387f387223 */ /* 0x000fcc0000000139 */
[----:B------:R-:W-:Y:S01]  /*27730*/  F2F.BF16.F32 R55, R55 ;  /* 0x0000003700377304 */ /* 0x000fe20000202000 */
[----:B------:R-:W-:-:S07]  /*27740*/  FMUL R56, R56, UR7 ;  /* 0x0000000738387c20 */ /* 0x000fce0008400000 */
[----:B------:R-:W0:Y:S02]  /*27750*/  F2F.BF16.F32 R56, R56 ;  /* 0x0000003800387304 */ /* 0x000e240000202000 */
[----:B0-----:R-:W-:Y:S01]  /*27760*/  PRMT R56, R55, 0x5410, R56 ;  /* 0x0000541037387816 */ /* 0x001fe20000000038 */
[----:B------:R-:W-:-:S05]  /*27770*/  IMAD.WIDE.U32 R54, R54, 0x10000, RZ ;  /* 0x0001000036367825 */ /* 0x000fca00078e00ff */
[----:B------:R-:W-:Y:S02]  /*27780*/  LOP3.LUT R55, R56, R55, RZ, 0xfc, !PT ;  /* 0x0000003738377212 */ /* 0x000fe400078efcff */
[----:B------:R-:W-:-:S05]  /*27790*/  LOP3.LUT R54, R54, R53, RZ, 0xfc, !PT ;  /* 0x0000003536367212 */ /* 0x000fca00078efcff */
[----:B------:R4:W-:Y:S02]  /*277a0*/  STG.E.64 desc[UR4][R122.64+0x4300], R54 ;  /* 0x004300367a007986 */ /* 0x0009e4000c101b04 */
.L_x_391:
[----:B------:R-:W-:Y:S05]  /*277b0*/  BSYNC B0 ;  /* 0x0000000000007941 */ /* 0x000fea0003800000 */
.L_x_390:
[----:B------:R-:W-:Y:S01]  /*277c0*/  BSSY B0, `(.L_x_392) ;  /* 0x000001d000007945 */ /* 0x000fe20003800000 */
[----:B------:R-:W-:Y:S02]  /*277d0*/  IADD3 R57, R98, 0x2600, RZ ;  /* 0x0000260062397810 */ /* 0x000fe40007ffe0ff */
[----:B------:R-:W-:Y:S01]  /*277e0*/  ISETP.GE.AND P1, PT, R58, UR6, PT ;  /* 0x000000063a007c0c */ /* 0x000fe2000bf26270 */
[----:B------:R-:W-:-:S12]  /*277f0*/  @P2 BRA `(.L_x_393) ;  /* 0x0000000000642947 */ /* 0x000fd80003800000 */
[----:B------:R-:W2:Y:S01]  /*27800*/  LDL.LU R62, [R1+0x2c4] ;  /* 0x0002c400013e7983 */ /* 0x000ea20000300800 */
[----:B------:R-:W-:-:S03]  /*27810*/  ULDC UR7, c[0x0][0x228] ;  /* 0x00008a0000077ab9 */ /* 0x000fc60000000800 */
[----:B------:R-:W3:Y:S04]  /*27820*/  LDL.LU R60, [R1+0x6ac] ;  /* 0x0006ac00013c7983 */ /* 0x000ee80000300800 */
[----:B------:R-:W3:Y:S04]  /*27830*/  LDL.LU R53, [R1+0x698] ;  /* 0x0006980001357983 */ /* 0x000ee80000300800 */
[----:B------:R-:W3:Y:S04]  /*27840*/  LDL.LU R59, [R1+0x6b0] ;  /* 0x0006b000013b7983 */ /* 0x000ee80000300800 */
[----:B0---4-:R-:W4:Y:S04]  /*27850*/  LDL.LU R54, [R1+0x69c] ;  /* 0x00069c0001367983 */ /* 0x011f280000300800 */
[----:B------:R-:W4:Y:S04]  /*27860*/  LDL.LU R56, [R1+0x6b4] ;  /* 0x0006b40001387983 */ /* 0x000f280000300800 */
[----:B------:R-:W4:Y:S01]  /*27870*/  LDL.LU R55, [R1+0x6a0] ;  /* 0x0006a00001377983 */ /* 0x000f220000300800 */
[----:B--2---:R-:W-:-:S04]  /*27880*/  FFMA R52, -R127, R62, R52 ;  /* 0x0000003e7f347223 */ /* 0x004fc80000000134 */
[----:B------:R-:W-:Y:S01]  /*27890*/  FMUL R52, R52, UR7 ;  /* 0x0000000734347c20 */ /* 0x000fe20008400000 */
[----:B---3--:R-:W-:-:S04]  /*278a0*/  FFMA R53, -R127, R53, R60 ;  /* 0x000000357f357223 */ /* 0x008fc8000000013c */
[----:B------:R-:W-:Y:S01]  /*278b0*/  FMUL R53, R53, UR7 ;  /* 0x0000000735357c20 */ /* 0x000fe20008400000 */
[----:B----4-:R-:W-:-:S05]  /*278c0*/  FFMA R54, -R127, R54, R59 ;  /* 0x000000367f367223 */ /* 0x010fca000000013b */
        /* <DEDUP_REMOVED lines=12> */
.L_x_393:
[----:B------:R-:W-:Y:S05]  /*27990*/  BSYNC B0 ;  /* 0x0000000000007941 */ /* 0x000fea0003800000 */
.L_x_392:
[----:B------:R-:W-:Y:S01]  /*279a0*/  BSSY B0, `(.L_x_394) ;  /* 0x000001d000007945 */ /* 0x000fe20003800000 */
[----:B------:R-:W-:Y:S01]  /*279b0*/  VIADD R56, R98, 0x2680 ;  /* 0x0000268062387836 */ /* 0x000fe20000000000 */
[----:B------:R-:W-:Y:S02]  /*279c0*/  ISETP.GE.AND P2, PT, R57, UR6, PT ;  /* 0x0000000639007c0c */ /* 0x000fe4000bf46270 */
[----:B------:R-:W-:Y:S11]  /*279d0*/  @P3 BRA `(.L_x_395) ;  /* 0x0000000000643947 */ /* 0x000ff60003800000 */
[----:B------:R-:W2:Y:S01]  /*279e0*/  LDL.LU R60, [R1+0x2e0] ;  /* 0x0002e000013c7983 */ /* 0x000ea20000300800 */
[----:B------:R-:W-:-:S03]  /*279f0*/  ULDC UR7, c[0x0][0x228] ;  /* 0x00008a0000077ab9 */ /* 0x000fc60000000800 */
[----:B------:R-:W3:Y:S04]  /*27a00*/  LDL.LU R59, [R1+0x6cc] ;  /* 0x0006cc00013b7983 */ /* 0x000ee80000300800 */
[----:B0-----:R-:W3:Y:S04]  /*27a10*/  LDL.LU R52, [R1+0x6a4] ;  /* 0x0006a40001347983 */ /* 0x001ee80000300800 */
        /* <DEDUP_REMOVED lines=9> */
[----:B------:R-:W-:-:S06]  /*27ab0*/  FFMA R53, -R127, R53, R58 ;  /* 0x000000357f357223 */ /* 0x000fcc000000013a */
[----:B------:R-:W-:Y:S01]  /*27ac0*/  F2F.BF16.F32 R52, R52 ;  /* 0x0000003400347304 */ /* 0x000fe20000202000 */
[----:B------:R-:W-:Y:S01]  /*27ad0*/  FMUL R53, R53, UR7 ;  /* 0x0000000735357c20 */ /* 0x000fe20008400000 */
[----:B----4-:R-:W-:-:S06]  /*27ae0*/  FFMA R54, -R127, R54, R55 ;  /* 0x000000367f367223 */ /* 0x010fcc0000000137 */
        /* <DEDUP_REMOVED lines=8> */
.L_x_395:
[----:B------:R-:W-:Y:S05]  /*27b70*/  BSYNC B0 ;  /* 0x0000000000007941 */ /* 0x000fea0003800000 */
.L_x_394:
[----:B------:R-:W-:Y:S01]  /*27b80*/  ISETP.GE.AND P6, PT, R63, UR6, PT ;  /* 0x000000063f007c0c */ /* 0x000fe2000bfc6270 */
[----:B------:R-:W-:Y:S01]  /*27b90*/  BSSY B0, `(.L_x_396) ;  /* 0x000001d000007945 */ /* 0x000fe20003800000 */
[----:B0---4-:R-:W-:Y:S02]  /*27ba0*/  IADD3 R55, R98, 0x2700, RZ ;  /* 0x0000270062377810 */ /* 0x011fe40007ffe0ff */
[----:B------:R-:W-:-:S09]  /*27bb0*/  ISETP.GE.AND P3, PT, R56, UR6, PT ;  /* 0x0000000638007c0c */ /* 0x000fd2000bf66270 */
[----:B------:R-:W-:Y:S05]  /*27bc0*/  @P6 BRA `(.L_x_397) ;  /* 0x0000000000646947 */ /* 0x000fea0003800000 */
        /* <DEDUP_REMOVED lines=25> */
.L_x_397:
[----:B------:R-:W-:Y:S05]  /*27d60*/  BSYNC B0 ;  /* 0x0000000000007941 */ /* 0x000fea0003800000 */
.L_x_396:
        /* <DEDUP_REMOVED lines=35> */
.L_x_399:
[----:B------:R-:W-:Y:S05]  /*27fa0*/  BSYNC B0 ;  /* 0x0000000000007941 */ /* 0x000fea0003800000 */
.L_x_398:
        /* <DEDUP_REMOVED lines=31> */
.L_x_401:
[----:B------:R-:W-:Y:S05]  /*281a0*/  BSYNC B0 ;  /* 0x0000000000007941 */ /* 0x000fea0003800000 */
.L_x_400:
[----:B------:R-:W-:Y:S01]  /*281b0*/  BSSY B0, `(.L_x_402) ;  /* 0x000001d000007945 */ /* 0x000fe20003800000 */
[----:B------:R-:W-:Y:S02]  /*281c0*/  IADD3 R52, R98, 0x2880, RZ ;  /* 0x0000288062347810 */ /* 0x000fe40007ffe0ff */
[----:B------:R-:W-:Y:S01]  /*281d0*/  ISETP.GE.AND P5, PT, R54, UR6, PT ;  /* 0x0000000636007c0c */ /* 0x000fe2000bfa6270 */
[----:B------:R-:W-:-:S12]  /*281e0*/  @P4 BRA `(.L_x_403) ;  /* 0x0000000000644947 */ /* 0x000fd80003800000 */
        /* <DEDUP_REMOVED lines=25> */
.L_x_403:
[----:B------:R-:W-:Y:S05]  /*28380*/  BSYNC B0 ;  /* 0x0000000000007941 */ /* 0x000fea0003800000 */
.L_x_402:
[----:B------:R-:W-:Y:S01]  /*28390*/  BSSY B0, `(.L_x_404) ;  /* 0x000001d000007945 */ /* 0x000fe20003800000 */
[----:B0---4-:R-:W-:Y:S02]  /*283a0*/  IADD3 R51, R98, 0x2900, RZ ;  /* 0x0000290062337810 */ /* 0x011fe40007ffe0ff */
[----:B------:R-:W-:Y:S01]  /*283b0*/  ISETP.GE.AND P4, PT, R52, UR6, PT ;  /* 0x0000000634007c0c */ /* 0x000fe2000bf86270 */
[----:B------:R-:W-:-:S12]  /*283c0*/  @P0 BRA `(.L_x_405) ;  /* 0x0000000000640947 */ /* 0x000fd80003800000 */
        /* <DEDUP_REMOVED lines=25> */
.L_x_405:
[----:B------:R-:W-:Y:S05]  /*28560*/  BSYNC B0 ;  /* 0x0000000000007941 */ /* 0x000fea0003800000 */
.L_x_404:
[----:B------:R-:W-:Y:S01]  /*28570*/  BSSY B0, `(.L_x_406) ;  /* 0x000001d000007945 */ /* 0x000fe20003800000 */
[----:B------:R-:W-:Y:S01]  /*28580*/  VIADD R50, R98, 0x2980 ;  /* 0x0000298062327836 */ /* 0x000fe20000000000 */
[----:B------:R-:W-:Y:S02]  /*28590*/  ISETP.GE.AND P0, PT, R51, UR6, PT ;  /* 0x0000000633007c0c */ /* 0x000fe4000bf06270 */
[----:B------:R-:W-:Y:S11]  /*285a0*/  @P1 BRA `(.L_x_407) ;  /* 0x0000000000641947 */ /* 0x000ff60003800000 */
        /* <DEDUP_REMOVED lines=25> */
.L_x_407:
[----:B------:R-:W-:Y:S05]  /*28740*/  BSYNC B0 ;  /* 0x0000000000007941 */ /* 0x000fea0003800000 */
.L_x_406:
        /* <DEDUP_REMOVED lines=29> */
.L_x_409:
[----:B------:R-:W-:Y:S05]  /*28920*/  BSYNC B0 ;  /* 0x0000000000007941 */ /* 0x000fea0003800000 */
.L_x_408:
        /* <DEDUP_REMOVED lines=29> */
.L_x_411:
[----:B------:R-:W-:Y:S05]  /*28b00*/  BSYNC B0 ;  /* 0x0000000000007941 */ /* 0x000fea0003800000 */
.L_x_410:
[----:B------:R-:W-:Y:S01]  /*28b10*/  ISETP.GE.AND P6, PT, R55, UR6, PT ;  /* 0x0000000637007c0c */ /* 0x000fe2000bfc6270 */
[----:B------:R-:W-:Y:S01]  /*28b20*/  BSSY B0, `(.L_x_412) ;  /* 0x000001d000007945 */ /* 0x000fe20003800000 */
[----:B0---4-:R-:W-:Y:S01]  /*28b30*/  VIADD R47, R98, 0x2b00 ;  /* 0x00002b00622f7836 */ /* 0x011fe20000000000 */
[----:B------:R-:W-:-:S10]  /*28b40*/  ISETP.GE.AND P3, PT, R48, UR6, PT ;  /* 0x0000000630007c0c */ /* 0x000fd4000bf66270 */
        /* <DEDUP_REMOVED lines=26> */
.L_x_413:
[----:B------:R-:W-:Y:S05]  /*28cf0*/  BSYNC B0 ;  /* 0x0000000000007941 */ /* 0x000fea0003800000 */
.L_x_412:
        /* <DEDUP_REMOVED lines=35> */
.L_x_415:
[----:B------:R-:W-:Y:S05]  /*28f30*/  BSYNC B0 ;  /* 0x0000000000007941 */ /* 0x000fea0003800000 */
.L_x_414:
        /* <DEDUP_REMOVED lines=31> */
.L_x_417:
[----:B------:R-:W-:Y:S05]  /*29130*/  BSYNC B0 ;  /* 0x0000000000007941 */ /* 0x000fea0003800000 */
.L_x_416:
        /* <DEDUP_REMOVED lines=29> */
.L_x_419:
[----:B------:R-:W-:Y:S05]  /*29310*/  BSYNC B0 ;  /* 0x0000000000007941 */ /* 0x000fea0003800000 */
.L_x_418:
        /* <DEDUP_REMOVED lines=29> */
.L_x_421:
[----:B------:R-:W-:Y:S05]  /*294f0*/  BSYNC B0 ;  /* 0x0000000000007941 */ /* 0x000fea0003800000 */
.L_x_420:
        /* <DEDUP_REMOVED lines=29> */
.L_x_423:
[----:B------:R-:W-:Y:S05]  /*296d0*/  BSYNC B0 ;  /* 0x0000000000007941 */ /* 0x000fea0003800000 */
.L_x_422:
[----:B------:R-:W-:Y:S01]  /*296e0*/  BSSY B0, `(.L_x_424) ;  /* 0x000001d000007945 */ /* 0x000fe20003800000 */
[----:B------:R-:W-:Y:S01]  /*296f0*/  VIADD R41, R98, 0x2e00 ;  /* 0x00002e0062297836 */ /* 0x000fe20000000000 */
[----:B------:R-:W-:Y:S02]  /*29700*/  ISETP.GE.AND P1, PT, R42, UR6, PT ;  /* 0x000000062a007c0c */ /* 0x000fe4000bf26270 */
[----:B------:R-:W-:Y:S11]  /*29710*/  @P2 BRA `(.L_x_425) ;  /* 0x0000000000642947 */ /* 0x000ff60003800000 */
        /* <DEDUP_REMOVED lines=25> */
.L_x_425:
[----:B------:R-:W-:Y:S05]  /*298b0*/  BSYNC B0 ;  /* 0x0000000000007941 */ /* 0x000fea0003800000 */
.L_x_424:
        /* <DEDUP_REMOVED lines=29> */
.L_x_427:
[----:B------:R-:W-:Y:S05]  /*29a90*/  BSYNC B0 ;  /* 0x0000000000007941 */ /* 0x000fea0003800000 */
.L_x_426:
        /* <DEDUP_REMOVED lines=30> */
.L_x_429:
[----:B------:R-:W-:Y:S05]  /*29c80*/  BSYNC B0 ;  /* 0x0000000000007941 */ /* 0x000fea0003800000 */
.L_x_428:
        /* <DEDUP_REMOVED lines=35> */
.L_x_431:
[----:B------:R-:W-:Y:S05]  /*29ec0*/  BSYNC B0 ;  /* 0x0000000000007941 */ /* 0x000fea0003800000 */
.L_x_430:
        /* <DEDUP_REMOVED lines=31> */
.L_x_433:
[----:B------:R-:W-:Y:S05]  /*2a0c0*/  BSYNC B0 ;  /* 0x0000000000007941 */ /* 0x000fea0003800000 */
.L_x_432:
        /* <DEDUP_REMOVED lines=29> */
.L_x_435:
[----:B------:R-:W-:Y:S05]  /*2a2a0*/  BSYNC B0 ;  /* 0x0000000000007941 */ /* 0x000fea0003800000 */
.L_x_434:
        /* <DEDUP_REMOVED lines=29> */
.L_x_437:
[----:B------:R-:W-:Y:S05]  /*2a480*/  BSYNC B0 ;  /* 0x0000000000007941 */ /* 0x000fea0003800000 */
.L_x_436:
        /* <DEDUP_REMOVED lines=29> */
.L_x_439:
[----:B------:R-:W-:Y:S05]  /*2a660*/  BSYNC B0 ;  /* 0x0000000000007941 */ /* 0x000fea0003800000 */
.L_x_438:
        /* <DEDUP_REMOVED lines=29> */
.L_x_441:
[----:B------:R-:W-:Y:S05]  /*2a840*/  BSYNC B0 ;  /* 0x0000000000007941 */ /* 0x000fea0003800000 */
.L_x_440:
        /* <DEDUP_REMOVED lines=29> */
.L_x_443:
[----:B------:R-:W-:Y:S05]  /*2aa20*/  BSYNC B0 ;  /* 0x0000000000007941 */ /* 0x000fea0003800000 */
.L_x_442:
        /* <DEDUP_REMOVED lines=30> */
.L_x_445:
[----:B------:R-:W-:Y:S05]  /*2ac10*/  BSYNC B0 ;  /* 0x0000000000007941 */ /* 0x000fea0003800000 */
.L_x_444:
        /* <DEDUP_REMOVED lines=35> */
.L_x_447:
[----:B------:R-:W-:Y:S05]  /*2ae50*/  BSYNC B0 ;  /* 0x0000000000007941 */ /* 0x000fea0003800000 */
.L_x_446:
        /* <DEDUP_REMOVED lines=9> */
[----:B------:R-:W3:Y:S04]  /*2aef0*/  LDL.LU R25, [R1+0x8b8] ;  /* 0x0008b80001197983 */ /* 0x000ee80000300800 */
[----:B0---4-:R-:W4:Y:S04]  /*2af00*/  LDL.LU R27, [R1+0xa38] ;  /* 0x000a3800011b7983 */ /* 0x011f280000300800 */
[----:B------:R-:W4:Y:S01]  /*2af10*/  LDL.LU R26, [R1+0x8bc] ;  /* 0x0008bc00011a7983 */ /* 0x000f220000300800 */
[----:B--2---:R-:W-:-:S04]  /*2af20*/  FFMA R24, -R127, R34, R24 ;  /* 0x000000227f187223 */ /* 0x004fc80000000118 */
[----:B------:R-:W-:Y:S01]  /*2af30*/  FMUL R24, R24, UR7 ;  /* 0x0000000718187c20 */ /* 0x000fe20008400000 */
[----:B---3--:R-:W-:-:S04]  /*2af40*/  FFMA R0, -R127, R32, R33 ;  /* 0x000000207f007223 */ /* 0x008fc80000000121 */
[----:B------:R-:W-:Y:S01]  /*2af50*/  FMUL R0, R0, UR7 ;  /* 0x0000000700007c20 */ /* 0x000fe20008400000 */
[----:B------:R-:W-:-:S05]  /*2af60*/  FFMA R25, -R127, R25, R30 ;  /* 0x000000197f197223 */ /* 0x000fca000000011e */
        /* <DEDUP_REMOVED lines=12> */
.L_x_449:
[----:B------:R-:W-:Y:S05]  /*2b030*/  BSYNC B0 ;  /* 0x0000000000007941 */ /* 0x000fea0003800000 */
.L_x_448:
        /* <DEDUP_REMOVED lines=12> */
[C---:B----4-:R-:W-:Y:S01]  /*2b100*/  FFMA R23, -R127.reuse, R33, R23 ;  /* 0x000000217f177223 */ /* 0x050fe20000000117 */
[----:B--2---:R-:W-:-:S04]  /*2b110*/  FFMA R0, -R127, R0, R32 ;  /* 0x000000007f007223 */ /* 0x004fc80000000120 */
[----:B------:R-:W-:Y:S01]  /*2b120*/  FMUL R28, R0, UR7 ;  /* 0x00000007001c7c20 */ /* 0x000fe20008400000 */
[----:B---3--:R-:W-:-:S03]  /*2b130*/  FFMA R24, -R127, R24, R25 ;  /* 0x000000187f187223 */ /* 0x008fc60000000119 */
[----:B------:R-:W-:Y:S01]  /*2b140*/  F2F.BF16.F32 R25, R28 ;  /* 0x0000001c00197304 */ /* 0x000fe20000202000 */
[----:B------:R-:W-:Y:S01]  /*2b150*/  FFMA R0, -R127, R27, R30 ;  /* 0x0000001b7f007223 */ /* 0x000fe2000000011e */
[----:B------:R-:W-:-:S03]  /*2b160*/  FMUL R30, R24, UR7 ;  /* 0x00000007181e7c20 */ /* 0x000fc60008400000 */
[----:B------:R-:W-:-:S03]  /*2b170*/  FMUL R27, R0, UR7 ;  /* 0x00000007001b7c20 */ /* 0x000fc60008400000 */
[----:B------:R-:W-:Y:S01]  /*2b180*/  F2F.BF16.F32 R24, R30 ;  /* 0x0000001e00187304 */ /* 0x000fe20000202000 */
[----:B------:R-:W-:-:S07]  /*2b190*/  FMUL R0, R23, UR7 ;  /* 0x0000000717007c20 */ /* 0x000fce0008400000 */
[----:B------:R-:W0:Y:S08]  /*2b1a0*/  F2F.BF16.F32 R27, R27 ;  /* 0x0000001b001b7304 */ /* 0x000e300000202000 */
[----:B------:R-:W2:Y:S01]  /*2b1b0*/  F2F.BF16.F32 R0, R0 ;  /* 0x0000000000007304 */ /* 0x000ea20000202000 */
[----:B0-----:R-:W-:Y:S01]  /*2b1c0*/  PRMT R23, R24, 0x5410, R27 ;  /* 0x0000541018177816 */ /* 0x001fe2000000001b */
[----:B------:R-:W-:-:S05]  /*2b1d0*/  IMAD.WIDE.U32 R24, R25, 0x10000, RZ ;  /* 0x0001000019187825 */ /* 0x000fca00078e00ff */
[----:B------:R-:W-:Y:S02]  /*2b1e0*/  LOP3.LUT R25, R23, R25, RZ, 0xfc, !PT ;  /* 0x0000001917197212 */ /* 0x000fe400078efcff */
[----:B--2---:R-:W-:-:S05]  /*2b1f0*/  LOP3.LUT R24, R24, R0, RZ, 0xfc, !PT ;  /* 0x0000000018187212 */ /* 0x004fca00078efcff */
[----:B------:R0:W-:Y:S02]  /*2b200*/  STG.E.64 desc[UR4][R122.64+0x6100], R24 ;  /* 0x006100187a007986 */ /* 0x0001e4000c101b04 */
.L_x_451:
[----:B------:R-:W-:Y:S05]  /*2b210*/  BSYNC B0 ;  /* 0x0000000000007941 */ /* 0x000fea0003800000 */
.L_x_450:
        /* <DEDUP_REMOVED lines=14> */
[----:B--2---:R-:W-:-:S03]  /*2b300*/  FFMA R24, -R127, R24, R28 ;  /* 0x000000187f187223 */ /* 0x004fc6000000011c */
[----:B------:R-:W0:Y:S01]  /*2b310*/  F2F.BF16.F32 R23, R26 ;  /* 0x0000001a00177304 */ /* 0x000e220000202000 */
[----:B---3--:R-:W-:Y:S01]  /*2b320*/  FFMA R25, -R127, R25, R27 ;  /* 0x000000197f197223 */ /* 0x008fe2000000011b */
[----:B------:R-:W-:-:S03]  /*2b330*/  FMUL R27, R24, UR7 ;  /* 0x00000007181b7c20 */ /* 0x000fc60008400000 */
[----:B------:R-:W-:Y:S01]  /*2b340*/  FMUL R28, R25, UR7 ;  /* 0x00000007191c7c20 */ /* 0x000fe20008400000 */
[----:B------:R-:W-:Y:S02]  /*2b350*/  FFMA R22, -R127, R30, R22 ;  /* 0x0000001e7f167223 */ /* 0x000fe40000000116 */
[----:B------:R-:W-:Y:S02]  /*2b360*/  F2F.BF16.F32 R27, R27 ;  /* 0x0000001b001b7304 */ /* 0x000fe40000202000 */
[----:B------:R-:W-:Y:S01]  /*2b370*/  FMUL R24, R22, UR7 ;  /* 0x0000000716187c20 */ /* 0x000fe20008400000 */
[----:B0-----:R-:W-:-:S05]  /*2b380*/  IMAD.WIDE.U32 R22, R23, 0x10000, RZ ;  /* 0x0001000017167825 */ /* 0x001fca00078e00ff */
[----:B------:R-:W0:Y:S08]  /*2b390*/  F2F.BF16.F32 R28, R28 ;  /* 0x0000001c001c7304 */ /* 0x000e300000202000 */
[----:B------:R-:W2:Y:S01]  /*2b3a0*/  F2F.BF16.F32 R25, R24 ;  /* 0x0000001800197304 */ /* 0x000ea20000202000 */
[----:B0-----:R-:W-:-:S04]  /*2b3b0*/  PRMT R33, R27, 0x5410, R28 ;  /* 0x000054101b217816 */ /* 0x001fc8000000001c */
[----:B------:R-:W-:Y:S02]  /*2b3c0*/  LOP3.LUT R23, R33, R23, RZ, 0xfc, !PT ;  /* 0x0000001721177212 */ /* 0x000fe400078efcff */
[----:B--2---:R-:W-:-:S05]  /*2b3d0*/  LOP3.LUT R22, R22, R25, RZ, 0xfc, !PT ;  /* 0x0000001916167212 */ /* 0x004fca00078efcff */
[----:B------:R4:W-:Y:S02]  /*2b3e0*/  STG.E.64 desc[UR4][R122.64+0x6200], R22 ;  /* 0x006200167a007986 */ /* 0x0009e4000c101b04 */
.L_x_453:
[----:B------:R-:W-:Y:S05]  /*2b3f0*/  BSYNC B0 ;  /* 0x0000000000007941 */ /* 0x000fea0003800000 */
.L_x_452:
[----:B------:R-:W-:Y:S01]  /*2b400*/  BSSY B0, `(.L_x_454) ;  /* 0x000001d000007945 */ /* 0x000fe20003800000 */
[----:B0-----:R-:W-:Y:S01]  /*2b410*/  VIADD R25, R98, 0x3580 ;  /* 0x0000358062197836 */ /* 0x001fe20000000000 */
[----:B------:R-:W-:Y:S02]  /*2b420*/  ISETP.GE.AND P0, PT, R0, UR6, PT ;  /* 0x0000000600007c0c */ /* 0x000fe4000bf06270 */
[----:B------:R-:W-:Y:S11]  /*2b430*/  @P1 BRA `(.L_x_455) ;  /* 0x0000000000641947 */ /* 0x000ff60003800000 */
        /* <DEDUP_REMOVED lines=12> */
[----:B----4-:R-:W-:Y:S01]  /*2b500*/  FFMA R23, -R127, R23, R24 ;  /* 0x000000177f177223 */ /* 0x010fe20000000118 */
[----:B------:R-:W-:-:S03]  /*2b510*/  FMUL R24, R22, UR7 ;  /* 0x0000000716187c20 */ /* 0x000fc60008400000 */
[----:B------:R-:W-:Y:S01]  /*2b520*/  FMUL R26, R23, UR7 ;  /* 0x00000007171a7c20 */ /* 0x000fe20008400000 */
[----:B------:R-:W-:Y:S02]  /*2b530*/  FFMA R21, -R127, R27, R21 ;  /* 0x0000001b7f157223 */ /* 0x000fe40000000115 */
[----:B------:R-:W-:Y:S02]  /*2b540*/  F2F.BF16.F32 R24, R24 ;  /* 0x0000001800187304 */ /* 0x000fe40000202000 */
[----:B------:R-:W-:-:S06]  /*2b550*/  FMUL R21, R21, UR7 ;  /* 0x0000000715157c20 */ /* 0x000fcc0008400000 */
[----:B------:R-:W0:Y:S08]  /*2b560*/  F2F.BF16.F32 R23, R26 ;  /* 0x0000001a00177304 */ /* 0x000e300000202000 */
[----:B------:R-:W2:Y:S01]  /*2b570*/  F2F.BF16.F32 R21, R21 ;  /* 0x0000001500157304 */ /* 0x000ea20000202000 */
[----:B0-----:R-:W-:Y:S01]  /*2b580*/  PRMT R27, R24, 0x5410, R23 ;  /* 0x00005410181b7816 */ /* 0x001fe20000000017 */
[----:B------:R-:W-:-:S05]  /*2b590*/  IMAD.WIDE.U32 R22, R0, 0x10000, RZ ;  /* 0x0001000000167825 */ /* 0x000fca00078e00ff */
[----:B------:R-:W-:Y:S02]  /*2b5a0*/  LOP3.LUT R23, R27, R23, RZ, 0xfc, !PT ;  /* 0x000000171b177212 */ /* 0x000fe400078efcff */
[----:B--2---:R-:W-:-:S05]  /*2b5b0*/  LOP3.LUT R22, R22, R21, RZ, 0xfc, !PT ;  /* 0x0000001516167212 */ /* 0x004fca00078efcff */
[----:B------:R0:W-:Y:S02]  /*2b5c0*/  STG.E.64 desc[UR4][R122.64+0x6300], R22 ;  /* 0x006300167a007986 */ /* 0x0001e4000c101b04 */
.L_x_455:
[----:B------:R-:W-:Y:S05]  /*2b5d0*/  BSYNC B0 ;  /* 0x0000000000007941 */ /* 0x000fea0003800000 */
.L_x_454:
[----:B------:R-:W-:Y:S01]  /*2b5e0*/  BSSY B0, `(.L_x_456) ;  /* 0x000001d000007945 */ /* 0x000fe20003800000 */
[----:B------:R-:W-:Y:S02]  /*2b5f0*/  IADD3 R26, R98, 0x3600, RZ ;  /* 0x00003600621a7810 */ /* 0x000fe40007ffe0ff */
[----:B------:R-:W-:Y:S01]  /*2b600*/  ISETP.GE.AND P1, PT, R25, UR6, PT ;  /* 0x0000000619007c0c */ /* 0x000fe2000bf26270 */
[----:B------:R-:W-:-:S12]  /*2b610*/  @P2 BRA `(.L_x_457) ;  /* 0x0000000000642947 */ /* 0x000fd80003800000 */
[----:B0---4-:R-:W4:Y:S01]  /*2b620*/  LDL.LU R22, [R1+0xab0] ;  /* 0x000ab00001167983 */ /* 0x011f220000300800 */
        /* <DEDUP_REMOVED lines=9> */
[----:B--2---:R-:W-:-:S03]  /*2b6c0*/  FFMA R0, -R127, R21, R24 ;  /* 0x000000157f007223 */ /* 0x004fc60000000118 */
[----:B------:R-:W0:Y:S01]  /*2b6d0*/  F2F.BF16.F32 R21, R22 ;  /* 0x0000001600157304 */ /* 0x000e220000202000 */
[----:B------:R-:W-:Y:S01]  /*2b6e0*/  FMUL R24, R0, UR7 ;  /* 0x0000000700187c20 */ /* 0x000fe20008400000 */
[----:B---3--:R-:W-:-:S06]  /*2b6f0*/  FFMA R0, -R127, R27, R28 ;  /* 0x0000001b7f007223 */ /* 0x008fcc000000011c */
[----:B------:R-:W-:Y:S01]  /*2b700*/  F2F.BF16.F32 R24, R24 ;  /* 0x0000001800187304 */ /* 0x000fe20000202000 */
[----:B------:R-:W-:Y:S01]  /*2b710*/  FMUL R25, R0, UR7 ;  /* 0x0000000700197c20 */ /* 0x000fe20008400000 */
[----:B------:R-:W-:-:S04]  /*2b720*/  FFMA R20, -R127, R23, R20 ;  /* 0x000000177f147223 */ /* 0x000fc80000000114 */
[----:B------:R-:W-:Y:S02]  /*2b730*/  FMUL R0, R20, UR7 ;  /* 0x0000000714007c20 */ /* 0x000fe40008400000 */
[----:B------:R-:W2:Y:S01]  /*2b740*/  F2F.BF16.F32 R25, R25 ;  /* 0x0000001900197304 */ /* 0x000ea20000202000 */
[----:B0-----:R-:W-:-:S07]  /*2b750*/  IMAD.WIDE.U32 R20, R21, 0x10000, RZ ;  /* 0x0001000015147825 */ /* 0x001fce00078e00ff */
[----:B------:R-:W0:Y:S01]  /*2b760*/  F2F.BF16.F32 R23, R0 ;  /* 0x0000000000177304 */ /* 0x000e220000202000 */
[----:B--2---:R-:W-:-:S04]  /*2b770*/  PRMT R27, R24, 0x5410, R25 ;  /* 0x00005410181b7816 */ /* 0x004fc80000000019 */
[----:B------:R-:W-:Y:S02]  /*2b780*/  LOP3.LUT R21, R27, R21, RZ, 0xfc, !PT ;  /* 0x000000151b157212 */ /* 0x000fe400078efcff */
[----:B0-----:R-:W-:-:S05]  /*2b790*/  LOP3.LUT R20, R20, R23, RZ, 0xfc, !PT ;  /* 0x0000001714147212 */ /* 0x001fca00078efcff */
[----:B------:R0:W-:Y:S02]  /*2b7a0*/  STG.E.64 desc[UR4][R122.64+0x6400], R20 ;  /* 0x006400147a007986 */ /* 0x0001e4000c101b04 */
.L_x_457:
[----:B------:R-:W-:Y:S05]  /*2b7b0*/  BSYNC B0 ;  /* 0x0000000000007941 */ /* 0x000fea0003800000 */
.L_x_456:
[----:B------:R-:W-:Y:S01]  /*2b7c0*/  BSSY B0, `(.L_x_458) ;  /* 0x000001d000007945 */ /* 0x000fe20003800000 */
[----:B------:R-:W-:Y:S02]  /*2b7d0*/  IADD3 R24, R98, 0x3680, RZ ;  /* 0x0000368062187810 */ /* 0x000fe40007ffe0ff */
[----:B------:R-:W-:Y:S01]  /*2b7e0*/  ISETP.GE.AND P2, PT, R26, UR6, PT ;  /* 0x000000061a007c0c */ /* 0x000fe2000bf46270 */
[----:B------:R-:W-:-:S12]  /*2b7f0*/  @P3 BRA `(.L_x_459) ;  /* 0x0000000000643947 */ /* 0x000fd80003800000 */
[----:B------:R-:W2:Y:S01]  /*2b800*/  LDL.LU R27, [R1+0xad0] ;  /* 0x000ad000011b7983 */ /* 0x000ea20000300800 */
[----:B------:R-:W-:-:S03]  /*2b810*/  ULDC UR7, c[0x0][0x228] ;  /* 0x00008a0000077ab9 */ /* 0x000fc60000000800 */
[----:B------:R-:W2:Y:S04]  /*2b820*/  LDL.LU R0, [R1+0x908] ;  /* 0x0009080001007983 */ /* 0x000ea80000300800 */
[----:B0---4-:R-:W4:Y:S04]  /*2b830*/  LDL.LU R22, [R1+0xad4] ;  /* 0x000ad40001167983 */ /* 0x011f280000300800 */
[----:B------:R-:W4:Y:S04]  /*2b840*/  LDL.LU R20, [R1+0x918] ;  /* 0x0009180001147983 */ /* 0x000f280000300800 */
[----:B------:R-:W3:Y:S04]  /*2b850*/  LDL.LU R25, [R1+0xad8] ;  /* 0x000ad80001197983 */ /* 0x000ee80000300800 */
[----:B------:R-:W3:Y:S04]  /*2b860*/  LDL.LU R23, [R1+0x91c] ;  /* 0x00091c0001177983 */ /* 0x000ee80000300800 */
[----:B------:R-:W3:Y:S01]  /*2b870*/  LDL.LU R21, [R1+0x4e0] ;  /* 0x0004e00001157983 */ /* 0x000ee20000300800 */
[----:B--2---:R-:W-:-:S04]  /*2b880*/  FFMA R0, -R127, R0, R27 ;  /* 0x000000007f007223 */ /* 0x004fc8000000011b */
[----:B------:R-:W-:Y:S01]  /*2b890*/  FMUL R0, R0, UR7 ;  /* 0x0000000700007c20 */ /* 0x000fe20008400000 */
[----:B----4-:R-:W-:-:S05]  /*2b8a0*/  FFMA R20, -R127, R20, R22 ;  /* 0x000000147f147223 */ /* 0x010fca0000000116 */
        /* <DEDUP_REMOVED lines=14> */
.L_x_459:
[----:B------:R-:W-:Y:S05]  /*2b990*/  BSYNC B0 ;  /* 0x0000000000007941 */ /* 0x000fea0003800000 */
.L_x_458:
        /* <DEDUP_REMOVED lines=30> */
.L_x_461:
[----:B------:R-:W-:Y:S05]  /*2bb80*/  BSYNC B0 ;  /* 0x0000000000007941 */ /* 0x000fea0003800000 */
.L_x_460:
[----:B------:R-:W-:Y:S01]  /*2bb90*/  ISETP.GE.AND P6, PT, R29, UR6, PT ;  /* 0x000000061d007c0c */ /* 0x000fe2000bfc6270 */
[----:B------:R-:W-:Y:S01]  /*2bba0*/  BSSY B0, `(.L_x_462) ;  /* 0x000001f000007945 */ /* 0x000fe20003800000 */
[----:B------:R-:W-:Y:S02]  /*2bbb0*/  P2R R0, PR, RZ, 0x1 ;  /* 0x00000001ff007803 */ /* 0x000fe40000000000 */
[----:B------:R-:W-:Y:S02]  /*2bbc0*/  ISETP.GE.AND P0, PT, R22, UR6, PT ;  /* 0x0000000616007c0c */ /* 0x000fe4000bf06270 */
[----:B------:R-:W-:Y:S02]  /*2bbd0*/  IADD3 R23, R98, 0x3780, RZ ;  /* 0x0000378062177810 */ /* 0x000fe40007ffe0ff */
[----:B------:R-:W-:-:S05]  /*2bbe0*/  ISETP.NE.AND P0, PT, R0, RZ, PT ;  /* 0x000000ff0000720c */ /* 0x000fca0003f05270 */
[----:B------:R-:W-:Y:S08]  /*2bbf0*/  @P6 BRA `(.L_x_463) ;  /* 0x0000000000646947 */ /* 0x000ff00003800000 */
[----:B------:R-:W4:Y:S01]  /*2bc00*/  LDL.LU R27, [R1+0xb0c] ;  /* 0x000b0c00011b7983 */ /* 0x000f220000300800 */
[----:B------:R-:W-:-:S03]  /*2bc10*/  ULDC UR7, c[0x0][0x228] ;  /* 0x00008a0000077ab9 */ /* 0x000fc60000000800 */
[----:B------:R-:W4:Y:S04]  /*2bc20*/  LDL.LU R26, [R1+0x938] ;  /* 0x00093800011a7983 */ /* 0x000f280000300800 */
[----:B------:R-:W2:Y:S04]  /*2bc30*/  LDL.LU R25, [R1+0xb10] ;  /* 0x000b100001197983 */ /* 0x000ea80000300800 */
[----:B------:R-:W2:Y:S04]  /*2bc40*/  LDL.LU R20, [R1+0x93c] ;  /* 0x00093c0001147983 */ /* 0x000ea80000300800 */
[----:B------:R-:W3:Y:S04]  /*2bc50*/  LDL.LU R24, [R1+0xb14] ;  /* 0x000b140001187983 */ /* 0x000ee80000300800 */
[----:B------:R-:W3:Y:S04]  /*2bc60*/  LDL.LU R21, [R1+0x940] ;  /* 0x0009400001157983 */ /* 0x000ee80000300800 */
[----:B0-----:R-:W3:Y:S01]  /*2bc70*/  LDL.LU R19, [R1+0x500] ;  /* 0x0005000001137983 */ /* 0x001ee20000300800 */
[----:B----4-:R-:W-:-:S04]  /*2bc80*/  FFMA R0, -R127, R26, R27 ;  /* 0x0000001a7f007223 */ /* 0x010fc8000000011b */
[----:B------:R-:W-:Y:S01]  /*2bc90*/  FMUL R0, R0, UR7 ;  /* 0x0000000700007c20 */ /* 0x000fe20008400000 */
[----:B--2---:R-:W-:-:S05]  /*2bca0*/  FFMA R18, -R127, R20, R25 ;  /* 0x000000147f127223 */ /* 0x004fca0000000119 */
        /* <DEDUP_REMOVED lines=14> */
.L_x_463:
[----:B------:R-:W-:Y:S05]  /*2bd90*/  BSYNC B0 ;  /* 0x0000000000007941 */ /* 0x000fea0003800000 */
.L_x_462:
[----:B------:R-:W-:Y:S01]  /*2bda0*/  BSSY B0, `(.L_x_464) ;  /* 0x000001d000007945 */ /* 0x000fe20003800000 */
[----:B------:R-:W-:Y:S02]  /*2bdb0*/  IADD3 R24, R98, 0x3800, RZ ;  /* 0x0000380062187810 */ /* 0x000fe40007ffe0ff */
[----:B------:R-:W-:Y:S01]  /*2bdc0*/  ISETP.GE.AND P6, PT, R23, UR6, PT ;  /* 0x0000000617007c0c */ /* 0x000fe2000bfc6270 */
[----:B------:R-:W-:-:S12]  /*2bdd0*/  @P5 BRA `(.L_x_465) ;  /* 0x0000000000645947 */ /* 0x000fd80003800000 */
[----:B------:R-:W2:Y:S01]  /*2bde0*/  LDL.LU R26, [R1+0xb18] ;  /* 0x000b1800011a7983 */ /* 0x000ea20000300800 */
[----:B------:R-:W-:-:S03]  /*2bdf0*/  ULDC UR7, c[0x0][0x228] ;  /* 0x00008a0000077ab9 */ /* 0x000fc60000000800 */
[----:B0---4-:R-:W2:Y:S04]  /*2be00*/  LDL.LU R18, [R1+0x944] ;  /* 0x0009440001127983 */ /* 0x011ea80000300800 */
[----:B------:R-:W4:Y:S04]  /*2be10*/  LDL.LU R20, [R1+0xb1c] ;  /* 0x000b1c0001147983 */ /* 0x000f280000300800 */
[----:B------:R-:W4:Y:S04]  /*2be20*/  LDL.LU R17, [R1+0x948] ;  /* 0x0009480001117983 */ /* 0x000f280000300800 */
[----:B------:R-:W3:Y:S04]  /*2be30*/  LDL.LU R25, [R1+0xb20] ;  /* 0x000b200001197983 */ /* 0x000ee80000300800 */
[----:B------:R-:W3:Y:S04]  /*2be40*/  LDL.LU R21, [R1+0x958] ;  /* 0x0009580001157983 */ /* 0x000ee80000300800 */
[----:B------:R-:W3:Y:S01]  /*2be50*/  LDL.LU R19, [R1+0x504] ;  /* 0x0005040001137983 */ /* 0x000ee20000300800 */
[----:B--2---:R-:W-:-:S04]  /*2be60*/  FFMA R0, -R127, R18, R26 ;  /* 0x000000127f007223 */ /* 0x004fc8000000011a */
[----:B------:R-:W-:Y:S01]  /*2be70*/  FMUL R18, R0, UR7 ;  /* 0x0000000700127c20 */ /* 0x000fe20008400000 */
[----:B----4-:R-:W-:-:S03]  /*2be80*/  FFMA R0, -R127, R17, R20 ;  /* 0x000000117f007223 */ /* 0x010fc60000000114 */
        /* <DEDUP_REMOVED lines=14> */
.L_x_465:
[----:B------:R-:W-:Y:S05]  /*2bf70*/  BSYNC B0 ;  /* 0x0000000000007941 */ /* 0x000fea0003800000 */
.L_x_464:
[----:B------:R-:W-:Y:S01]  /*2bf80*/  BSSY B0, `(.L_x_466) ;  /* 0x000001d000007945 */ /* 0x000fe20003800000 */
[----:B------:R-:W-:Y:S01]  /*2bf90*/  VIADD R20, R98, 0x3880 ;  /* 0x0000388062147836 */ /* 0x000fe20000000000 */
[----:B------:R-:W-:Y:S02]  /*2bfa0*/  ISETP.GE.AND P5, PT, R24, UR6, PT ;  /* 0x0000000618007c0c */ /* 0x000fe4000bfa6270 */
[----:B------:R-:W-:Y:S11]  /*2bfb0*/  @P4 BRA `(.L_x_467) ;  /* 0x0000000000644947 */ /* 0x000ff60003800000 */
        /* <DEDUP_REMOVED lines=25> */
.L_x_467:
[----:B------:R-:W-:Y:S05]  /*2c150*/  BSYNC B0 ;  /* 0x0000000000007941 */ /* 0x000fea0003800000 */
.L_x_466:
[----:B------:R-:W-:Y:S01]  /*2c160*/  BSSY B0, `(.L_x_468) ;  /* 0x000001d000007945 */ /* 0x000fe20003800000 */
[----:B------:R-:W-:Y:S02]  /*2c170*/  IADD3 R24, R98, 0x3900, RZ ;  /* 0x0000390062187810 */ /* 0x000fe40007ffe0ff */
[----:B------:R-:W-:Y:S01]  /*2c180*/  ISETP.GE.AND P4, PT, R20, UR6, PT ;  /* 0x0000000614007c0c */ /* 0x000fe2000bf86270 */
[----:B------:R-:W-:-:S12]  /*2c190*/  @P0 BRA `(.L_x_469) ;  /* 0x0000000000640947 */ /* 0x000fd80003800000 */
[----:B0-----:R-:W2:Y:S01]  /*2c1a0*/  LDL.LU R16, [R1+0xb30] ;  /* 0x000b300001107983 */ /* 0x001ea20000300800 */
[----:B------:R-:W-:-:S03]  /*2c1b0*/  ULDC UR7, c[0x0][0x228] ;  /* 0x00008a0000077ab9 */ /* 0x000fc60000000800 */
[----:B------:R-:W2:Y:S04]  /*2c1c0*/  LDL.LU R0, [R1+0x968] ;  /* 0x0009680001007983 */ /* 0x000ea80000300800 */
[----:B----4-:R-:W4:Y:S04]  /*2c1d0*/  LDL.LU R18, [R1+0xb34] ;  /* 0x000b340001127983 */ /* 0x010f280000300800 */
        /* <DEDUP_REMOVED lines=21> */
.L_x_469:
[----:B------:R-:W-:Y:S05]  /*2c330*/  BSYNC B0 ;  /* 0x0000000000007941 */ /* 0x000fea0003800000 */
.L_x_468:
        /* <DEDUP_REMOVED lines=29> */
.L_x_471:
[----:B------:R-:W-:Y:S05]  /*2c510*/  BSYNC B0 ;  /* 0x0000000000007941 */ /* 0x000fea0003800000 */
.L_x_470:
[----:B------:R-:W-:Y:S01]  /*2c520*/  BSSY B0, `(.L_x_472) ;  /* 0x000001d000007945 */ /* 0x000fe20003800000 */
[----:B------:R-:W-:Y:S01]  /*2c530*/  VIADD R20, R98, 0x3a00 ;  /* 0x00003a0062147836 */ /* 0x000fe20000000000 */
[----:B------:R-:W-:Y:S02]  /*2c540*/  ISETP.GE.AND P1, PT, R18, UR6, PT ;  /* 0x0000000612007c0c */ /* 0x000fe4000bf26270 */
[----:B------:R-:W-:Y:S11]  /*2c550*/  @P2 BRA `(.L_x_473) ;  /* 0x0000000000642947 */ /* 0x000ff60003800000 */
[----:B0-----:R-:W4:Y:S01]  /*2c560*/  LDL.LU R14, [R1+0xb48] ;  /* 0x000b4800010e7983 */ /* 0x001f220000300800 */
        /* <DEDUP_REMOVED lines=24> */
.L_x_473:
[----:B------:R-:W-:Y:S05]  /*2c6f0*/  BSYNC B0 ;  /* 0x0000000000007941 */ /* 0x000fea0003800000 */
.L_x_472:
[----:B------:R-:W-:Y:S01]  /*2c700*/  BSSY B0, `(.L_x_474) ;  /* 0x000001d000007945 */ /* 0x000fe20003800000 */
[----:B------:R-:W-:Y:S02]  /*2c710*/  IADD3 R18, R98, 0x3a80, RZ ;  /* 0x00003a8062127810 */ /* 0x000fe40007ffe0ff */
[----:B------:R-:W-:Y:S01]  /*2c720*/  ISETP.GE.AND P2, PT, R20, UR6, PT ;  /* 0x0000000614007c0c */ /* 0x000fe2000bf46270 */
[----:B------:R-:W-:-:S12]  /*2c730*/  @P3 BRA `(.L_x_475) ;  /* 0x0000000000643947 */ /* 0x000fd80003800000 */
[----:B------:R-:W2:Y:S01]  /*2c740*/  LDL.LU R17, [R1+0xb54] ;  /* 0x000b540001117983 */ /* 0x000ea20000300800 */
[----:B------:R-:W-:-:S03]  /*2c750*/  ULDC UR7, c[0x0][0x228] ;  /* 0x00008a0000077ab9 */ /* 0x000fc60000000800 */
[----:B------:R-:W2:Y:S04]  /*2c760*/  LDL.LU R0, [R1+0x9a4] ;  /* 0x0009a40001007983 */ /* 0x000ea80000300800 */
[----:B0-----:R-:W3:Y:S04]  /*2c770*/  LDL.LU R14, [R1+0xb58] ;  /* 0x000b5800010e7983 */ /* 0x001ee80000300800 */
[----:B----4-:R-:W3:Y:S04]  /*2c780*/  LDL.LU R12, [R1+0x9a8] ;  /* 0x0009a800010c7983 */ /* 0x010ee80000300800 */
[----:B------:R-:W4:Y:S04]  /*2c790*/  LDL.LU R16, [R1+0xb5c] ;  /* 0x000b5c0001107983 */ /* 0x000f280000300800 */
[----:B------:R-:W4:Y:S04]  /*2c7a0*/  LDL.LU R15, [R1+0x9b8] ;  /* 0x0009b800010f7983 */ /* 0x000f280000300800 */
[----:B------:R-:W4:Y:S01]  /*2c7b0*/  LDL.LU R13, [R1+0x560] ;  /* 0x00056000010d7983 */ /* 0x000f220000300800 */
[----:B--2---:R-:W-:-:S04]  /*2c7c0*/  FFMA R0, -R127, R0, R17 ;  /* 0x000000007f007223 */ /* 0x004fc80000000111 */
[----:B------:R-:W-:Y:S01]  /*2c7d0*/  FMUL R0, R0, UR7 ;  /* 0x0000000700007c20 */ /* 0x000fe20008400000 */
[----:B---3--:R-:W-:-:S05]  /*2c7e0*/  FFMA R12, -R127, R12, R14 ;  /* 0x0000000c7f0c7223 */ /* 0x008fca000000010e */
[----:B------:R-:W0:Y:S01]  /*2c7f0*/  F2F.BF16.F32 R0, R0 ;  /* 0x0000000000007304 */ /* 0x000e220000202000 */
[----:B------:R-:W-:Y:S01]  /*2c800*/  FMUL R14, R12, UR7 ;  /* 0x000000070c0e7c20 */ /* 0x000fe20008400000 */
[----:B----4-:R-:W-:-:S06]  /*2c810*/  FFMA R12, -R127, R15, R16 ;  /* 0x0000000f7f0c7223 */ /* 0x010fcc0000000110 */
        /* <DEDUP_REMOVED lines=11> */
.L_x_475:
[----:B------:R-:W-:Y:S05]  /*2c8d0*/  BSYNC B0 ;  /* 0x0000000000007941 */ /* 0x000fea0003800000 */
.L_x_474:
[----:B------:R-:W-:Y:S01]  /*2c8e0*/  ISETP.GE.AND P6, PT, R22, UR6, PT ;  /* 0x0000000616007c0c */ /* 0x000fe2000bfc6270 */
[----:B------:R-:W-:Y:S01]  /*2c8f0*/  BSSY B0, `(.L_x_476) ;  /* 0x000001d000007945 */ /* 0x000fe20003800000 */
[----:B------:R-:W-:Y:S02]  /*2c900*/  IADD3 R16, R98, 0x3b00, RZ ;  /* 0x00003b0062107810 */ /* 0x000fe40007ffe0ff */
[----:B------:R-:W-:-:S09]  /*2c910*/  ISETP.GE.AND P3, PT, R18, UR6, PT ;  /* 0x0000000612007c0c */ /* 0x000fd2000bf66270 */
[----:B------:R-:W-:Y:S05]  /*2c920*/  @P6 BRA `(.L_x_477) ;  /* 0x0000000000646947 */ /* 0x000fea0003800000 */
        /* <DEDUP_REMOVED lines=25> */
.L_x_477:
[----:B------:R-:W-:Y:S05]  /*2cac0*/  BSYNC B0 ;  /* 0x0000000000007941 */ /* 0x000fea0003800000 */
.L_x_476:
[----:B------:R-:W-:Y:S01]  /*2cad0*/  ISETP.GE.AND P6, PT, R23, UR6, PT ;  /* 0x0000000617007c0c */ /* 0x000fe2000bfc6270 */
[----:B------:R-:W-:Y:S01]  /*2cae0*/  BSSY B0, `(.L_x_478) ;  /* 0x000001f000007945 */ /* 0x000fe20003800000 */
[----:B------:R-:W-:Y:S01]  /*2caf0*/  P2R R0, PR, RZ, 0x1 ;  /* 0x00000001ff007803 */ /* 0x000fe20000000000 */
[----:B0-----:R-:W-:Y:S01]  /*2cb00*/  VIADD R14, R98, 0x3b80 ;  /* 0x00003b80620e7836 */ /* 0x001fe20000000000 */
[----:B------:R-:W-:Y:S02]  /*2cb10*/  ISETP.GE.AND P0, PT, R16, UR6, PT ;  /* 0x0000000610007c0c */ /* 0x000fe4000bf06270 */
[----:B------:R-:W-:-:S07]  /*2cb20*/  ISETP.NE.AND P0, PT, R0, RZ, PT ;  /* 0x000000ff0000720c */ /* 0x000fce0003f05270 */
[----:B------:R-:W-:Y:S06]  /*2cb30*/  @P6 BRA `(.L_x_479) ;  /* 0x0000000000646947 */ /* 0x000fec0003800000 */
        /* <DEDUP_REMOVED lines=25> */
.L_x_479:
[----:B------:R-:W-:Y:S05]  /*2ccd0*/  BSYNC B0 ;  /* 0x0000000000007941 */ /* 0x000fea0003800000 */
.L_x_478:
[----:B------:R-:W-:Y:S01]  /*2cce0*/  BSSY B0, `(.L_x_480) ;  /* 0x000001d000007945 */ /* 0x000fe20003800000 */
[----:B------:R-:W-:Y:S02]  /*2ccf0*/  IADD3 R17, R98, 0x3c00, RZ ;  /* 0x00003c0062117810 */ /* 0x000fe40007ffe0ff */
[----:B------:R-:W-:Y:S01]  /*2cd00*/  ISETP.GE.AND P6, PT, R14, UR6, PT ;  /* 0x000000060e007c0c */ /* 0x000fe2000bfc6270 */
[----:B------:R-:W-:-:S12]  /*2cd10*/  @P5 BRA `(.L_x_481) ;  /* 0x0000000000645947 */ /* 0x000fd80003800000 */
[----:B------:R-:W2:Y:S01]  /*2cd20*/  LDL.LU R18, [R1+0xb78] ;  /* 0x000b780001127983 */ /* 0x000ea20000300800 */
[----:B------:R-:W-:-:S03]  /*2cd30*/  ULDC UR7, c[0x0][0x228] ;  /* 0x00008a0000077ab9 */ /* 0x000fc60000000800 */
[----:B0-----:R-:W2:Y:S04]  /*2cd40*/  LDL.LU R10, [R1+0x9e0] ;  /* 0x0009e000010a7983 */ /* 0x001ea80000300800 */
        /* <DEDUP_REMOVED lines=22> */
.L_x_481:
[----:B------:R-:W-:Y:S05]  /*2ceb0*/  BSYNC B0 ;  /* 0x0000000000007941 */ /* 0x000fea0003800000 */
.L_x_480:
[----:B------:R-:W-:Y:S01]  /*2cec0*/  BSSY B0, `(.L_x_482) ;  /* 0x000001d000007945 */ /* 0x000fe20003800000 */
[----:B----4-:R-:W-:Y:S02]  /*2ced0*/  IADD3 R12, R98, 0x3c80, RZ ;  /* 0x00003c80620c7810 */ /* 0x010fe40007ffe0ff */
[----:B------:R-:W-:Y:S01]  /*2cee0*/  ISETP.GE.AND P6, PT, R17, UR6, PT ;  /* 0x0000000611007c0c */ /* 0x000fe2000bfc6270 */
[----:B------:R-:W-:-:S12]  /*2cef0*/  @P4 BRA `(.L_x_483) ;  /* 0x0000000000644947 */ /* 0x000fd80003800000 */
[----:B------:R-:W4:Y:S01]  /*2cf00*/  LDL.LU R15, [R1+0xb84] ;  /* 0x000b8400010f7983 */ /* 0x000f220000300800 */
[----:B------:R-:W-:-:S03]  /*2cf10*/  ULDC UR7, c[0x0][0x228] ;  /* 0x00008a0000077ab9 */ /* 0x000fc60000000800 */
[----:B------:R-:W4:Y:S04]  /*2cf20*/  LDL.LU R0, [R1+0x9f8] ;  /* 0x0009f80001007983 */ /* 0x000f280000300800 */
[----:B0-----:R-:W2:Y:S04]  /*2cf30*/  LDL.LU R10, [R1+0xb88] ;  /* 0x000b8800010a7983 */ /* 0x001ea80000300800 */
        /* <DEDUP_REMOVED lines=21> */
.L_x_483:
[----:B------:R-:W-:Y:S05]  /*2d090*/  BSYNC B0 ;  /* 0x0000000000007941 */ /* 0x000fea0003800000 */
.L_x_482:
[----:B------:R-:W-:Y:S01]  /*2d0a0*/  BSSY B0, `(.L_x_484) ;  /* 0x000001d000007945 */ /* 0x000fe20003800000 */
[----:B------:R-:W-:Y:S01]  /*2d0b0*/  VIADD R15, R98, 0x3d00 ;  /* 0x00003d00620f7836 */ /* 0x000fe20000000000 */
[----:B------:R-:W-:Y:S02]  /*2d0c0*/  ISETP.GE.AND P4, PT, R12, UR6, PT ;  /* 0x000000060c007c0c */ /* 0x000fe4000bf86270 */
[----:B------:R-:W-:Y:S11]  /*2d0d0*/  @P0 BRA `(.L_x_485) ;  /* 0x0000000000640947 */ /* 0x000ff60003800000 */
        /* <DEDUP_REMOVED lines=25> */
.L_x_485:
[----:B------:R-:W-:Y:S05]  /*2d270*/  BSYNC B0 ;  /* 0x0000000000007941 */ /* 0x000fea0003800000 */
.L_x_484:
        /* <DEDUP_REMOVED lines=29> */
.L_x_487:
[----:B------:R-:W-:Y:S05]  /*2d450*/  BSYNC B0 ;  /* 0x0000000000007941 */ /* 0x000fea0003800000 */
.L_x_486:
        /* <DEDUP_REMOVED lines=29> */
.L_x_489:
[----:B------:R-:W-:Y:S05]  /*2d630*/  BSYNC B0 ;  /* 0x0000000000007941 */ /* 0x000fea0003800000 */
.L_x_488:
[----:B------:R-:W-:Y:S01]  /*2d640*/  BSSY B0, `(.L_x_490) ;  /* 0x000001d000007945 */ /* 0x000fe20003800000 */
[----:B----4-:R-:W-:Y:S01]  /*2d650*/  VIADD R8, R98, 0x3e80 ;  /* 0x00003e8062087836 */ /* 0x010fe20000000000 */
[----:B------:R-:W-:Y:S02]  /*2d660*/  ISETP.GE.AND P2, PT, R13, UR6, PT ;  /* 0x000000060d007c0c */ /* 0x000fe4000bf46270 */
[----:B------:R-:W-:Y:S11]  /*2d670*/  @P3 BRA `(.L_x_491) ;  /* 0x0000000000643947 */ /* 0x000ff60003800000 */
        /* <DEDUP_REMOVED lines=25> */
.L_x_491:
[----:B------:R-:W-:Y:S05]  /*2d810*/  BSYNC B0 ;  /* 0x0000000000007941 */ /* 0x000fea0003800000 */
.L_x_490:
        /* <DEDUP_REMOVED lines=30> */
.L_x_493:
[----:B------:R-:W-:Y:S05]  /*2da00*/  BSYNC B0 ;  /* 0x0000000000007941 */ /* 0x000fea0003800000 */
.L_x_492:
[----:B------:R-:W-:Y:S01]  /*2da10*/  ISETP.GE.AND P5, PT, R14, UR6, PT ;  /* 0x000000060e007c0c */ /* 0x000fe2000bfa6270 */
[----:B------:R-:W-:Y:S01]  /*2da20*/  BSSY B0, `(.L_x_494) ;  /* 0x000001d000007945 */ /* 0x000fe20003800000 */
[----:B------:R-:W-:Y:S02]  /*2da30*/  IADD3 R98, R98, 0x3f80, RZ ;  /* 0x00003f8062627810 */ /* 0x000fe40007ffe0ff */
[----:B------:R-:W-:-:S09]  /*2da40*/  ISETP.GE.AND P4, PT, R10, UR6, PT ;  /* 0x000000060a007c0c */ /* 0x000fd2000bf86270 */
[----:B------:R-:W-:Y:S05]  /*2da50*/  @P5 BRA `(.L_x_495) ;  /* 0x0000000000645947 */ /* 0x000fea0003800000 */
        /* <DEDUP_REMOVED lines=25> */
.L_x_495:
[----:B------:R-:W-:Y:S05]  /*2dbf0*/  BSYNC B0 ;  /* 0x0000000000007941 */ /* 0x000fea0003800000 */
.L_x_494:
[----:B------:R-:W-:Y:S01]  /*2dc00*/  BSSY B0, `(.L_x_496) ;  /* 0x000001c000007945 */ /* 0x000fe20003800000 */
[----:B------:R-:W-:-:S03]  /*2dc10*/  ISETP.GE.AND P5, PT, R98, UR6, PT ;  /* 0x0000000662007c0c */ /* 0x000fc6000bfa6270 */
[----:B------:R-:W-:Y:S10]  /*2dc20*/  @P6 BRA `(.L_x_497) ;  /* 0x0000000000646947 */ /* 0x000ff40003800000 */
        /* <DEDUP_REMOVED lines=25> */
.L_x_497:
[----:B------:R-:W-:Y:S05]  /*2ddc0*/  BSYNC B0 ;  /* 0x0000000000007941 */ /* 0x000fea0003800000 */
.L_x_496:
[----:B------:R-:W-:Y:S01]  /*2ddd0*/  ISETP.GE.AND P6, PT, R12, UR6, PT ;  /* 0x000000060c007c0c */ /* 0x000fe2000bfc6270 */
[----:B------:R-:W-:-:S12]  /*2dde0*/  BSSY B0, `(.L_x_498) ;  /* 0x000001b000007945 */ /* 0x000fd80003800000 */
        /* <DEDUP_REMOVED lines=26> */
.L_x_499:
[----:B------:R-:W-:Y:S05]  /*2df90*/  BSYNC B0 ;  /* 0x0000000000007941 */ /* 0x000fea0003800000 */
.L_x_498:
[----:B------:R-:W-:Y:S04]  /*2dfa0*/  BSSY B0, `(.L_x_500) ;  /* 0x000001b000007945 */ /* 0x000fe80003800000 */
        /* <DEDUP_REMOVED lines=26> */
.L_x_501:
[----:B------:R-:W-:Y:S05]  /*2e150*/  BSYNC B0 ;  /* 0x0000000000007941 */ /* 0x000fea0003800000 */
.L_x_500:
        /* <DEDUP_REMOVED lines=27> */
.L_x_503:
[----:B------:R-:W-:Y:S05]  /*2e310*/  BSYNC B0 ;  /* 0x0000000000007941 */ /* 0x000fea0003800000 */
.L_x_502:
        /* <DEDUP_REMOVED lines=27> */
.L_x_505:
[----:B------:R-:W-:Y:S05]  /*2e4d0*/  BSYNC B0 ;  /* 0x0000000000007941 */ /* 0x000fea0003800000 */
.L_x_504:
        /* <DEDUP_REMOVED lines=27> */
.L_x_507:
[----:B------:R-:W-:Y:S05]  /*2e690*/  BSYNC B0 ;  /* 0x0000000000007941 */ /* 0x000fea0003800000 */
.L_x_506:
        /* <DEDUP_REMOVED lines=27> */
.L_x_509:
[----:B------:R-:W-:Y:S05]  /*2e850*/  BSYNC B0 ;  /* 0x0000000000007941 */ /* 0x000fea0003800000 */
.L_x_508:
[----:B------:R-:W-:Y:S05]  /*2e860*/  @P5 EXIT ;  /* 0x000000000000594d */ /* 0x000fea0003800000 */
[----:B0---4-:R-:W4:Y:S01]  /*2e870*/  LDL.LU R4, [R1+0xc2c] ;  /* 0x000c2c0001047983 */ /* 0x011f220000300800 */
[----:B------:R-:W-:-:S03]  /*2e880*/  ULDC UR6, c[0x0][0x228] ;  /* 0x00008a0000067ab9 */ /* 0x000fc60000000800 */
[----:B------:R-:W4:Y:S04]  /*2e890*/  LDL.LU R0, [R1+0xb00] ;  /* 0x000b000001007983 */ /* 0x000f280000300800 */
[----:B------:R-:W2:Y:S04]  /*2e8a0*/  LDL.LU R2, [R1+0xb04] ;  /* 0x000b040001027983 */ /* 0x000ea80000300800 */
[----:B------:R-:W3:Y:S04]  /*2e8b0*/  LDL.LU R5, [R1+0xb08] ;  /* 0x000b080001057983 */ /* 0x000ee80000300800 */
[----:B------:R-:W3:Y:S01]  /*2e8c0*/  LDL.LU R3, [R1+0x10] ;  /* 0x0000100001037983 */ /* 0x000ee20000300800 */
[C---:B----4-:R-:W-:Y:S01]  /*2e8d0*/  FFMA R0, -R127.reuse, R0, R4 ;  /* 0x000000007f007223 */ /* 0x050fe20000000104 */
[----:B--2---:R-:W-:-:S03]  /*2e8e0*/  FFMA R2, -R127, R2, R129 ;  /* 0x000000027f027223 */ /* 0x004fc60000000181 */
[----:B------:R-:W-:Y:S01]  /*2e8f0*/  FMUL R0, R0, UR6 ;  /* 0x0000000600007c20 */ /* 0x000fe20008400000 */
[----:B------:R-:W-:Y:S01]  /*2e900*/  FMUL R4, R2, UR6 ;  /* 0x0000000602047c20 */ /* 0x000fe20008400000 */
[----:B---3--:R-:W-:-:S04]  /*2e910*/  FFMA R2, -R127, R5, R128 ;  /* 0x000000057f027223 */ /* 0x008fc80000000180 */
[----:B------:R-:W0:Y:S01]  /*2e920*/  F2F.BF16.F32 R0, R0 ;  /* 0x0000000000007304 */ /* 0x000e220000202000 */
[----:B------:R-:W-:Y:S01]  /*2e930*/  FFMA R127, -R127, R3, R126 ;  /* 0x000000037f7f7223 */ /* 0x000fe2000000017e */
[----:B------:R-:W-:-:S03]  /*2e940*/  FMUL R5, R2, UR6 ;  /* 0x0000000602057c20 */ /* 0x000fc60008400000 */
[----:B------:R-:W-:-:S03]  /*2e950*/  FMUL R127, R127, UR6 ;  /* 0x000000067f7f7c20 */ /* 0x000fc60008400000 */
[----:B------:R-:W-:Y:S01]  /*2e960*/  F2F.BF16.F32 R4, R4 ;  /* 0x0000000400047304 */ /* 0x000fe20000202000 */
[----:B0-----:R-:W-:-:S07]  /*2e970*/  IMAD.WIDE.U32 R2, R0, 0x10000, RZ ;  /* 0x0001000000027825 */ /* 0x001fce00078e00ff */
[----:B------:R-:W0:Y:S08]  /*2e980*/  F2F.BF16.F32 R5, R5 ;  /* 0x0000000500057304 */ /* 0x000e300000202000 */
[----:B------:R-:W2:Y:S01]  /*2e990*/  F2F.BF16.F32 R127, R127 ;  /* 0x0000007f007f7304 */ /* 0x000ea20000202000 */
[----:B0-----:R-:W-:-:S04]  /*2e9a0*/  PRMT R7, R4, 0x5410, R5 ;  /* 0x0000541004077816 */ /* 0x001fc80000000005 */
[----:B------:R-:W-:Y:S02]  /*2e9b0*/  LOP3.LUT R3, R7, R3, RZ, 0xfc, !PT ;  /* 0x0000000307037212 */ /* 0x000fe400078efcff */
[----:B--2---:R-:W-:-:S05]  /*2e9c0*/  LOP3.LUT R2, R2, R127, RZ, 0xfc, !PT ;  /* 0x0000007f02027212 */ /* 0x004fca00078efcff */
[----:B------:R-:W-:Y:S01]  /*2e9d0*/  STG.E.64 desc[UR4][R122.64+0x7f00], R2 ;  /* 0x007f00027a007986 */ /* 0x000fe2000c101b04 */
[----:B------:R-:W-:Y:S05]  /*2e9e0*/  EXIT ;  /* 0x000000000000794d */ /* 0x000fea0003800000 */
.L_x_510:
[----:B------:R-:W-:-:S00]  /*2e9f0*/  BRA `(.L_x_510) ;  /* 0xfffffffc00fc7947 */ /* 0x000fc0000383ffff */
[----:B------:R-:W-:-:S00]  /*2ea00*/  NOP ;  /* 0x0000000000007918 */ /* 0x000fc00000000000 */
[----:B------:R-:W-:-:S00]  /*2ea10*/  NOP ;  /* 0x0000000000007918 */ /* 0x000fc00000000000 */
[----:B------:R-:W-:-:S00]  /*2ea20*/  NOP ;  /* 0x0000000000007918 */ /* 0x000fc00000000000 */
[----:B------:R-:W-:-:S00]  /*2ea30*/  NOP ;  /* 0x0000000000007918 */ /* 0x000fc00000000000 */
[----:B------:R-:W-:-:S00]  /*2ea40*/  NOP ;  /* 0x0000000000007918 */ /* 0x000fc00000000000 */
[----:B------:R-:W-:-:S00]  /*2ea50*/  NOP ;  /* 0x0000000000007918 */ /* 0x000fc00000000000 */
[----:B------:R-:W-:-:S00]  /*2ea60*/  NOP ;  /* 0x0000000000007918 */ /* 0x000fc00000000000 */
[----:B------:R-:W-:-:S00]  /*2ea70*/  NOP ;  /* 0x0000000000007918 */ /* 0x000fc00000000000 */
.L_x_13650:


//--------------------- .text._ZN18transformer_engine50scaled_aligned_causal_masked_softmax_warp_backwardI13__nv_bfloat16S1_fLi13EEEvPT0_PKT_S6_T1_iii --------------------------
	.section	.text._ZN18transformer_engine50scaled_aligned_causal_masked_softmax_warp_backwardI13__nv_bfloat16S1_fLi13EEEvPT0_PKT_S6_T1_iii,"ax",@progbits
	.align	128
        .global         _ZN18transformer_engine50scaled_aligned_causal_masked_softmax_warp_backwardI13__nv_bfloat16S1_fLi13EEEvPT0_PKT_S6_T1_iii
        .type           _ZN18transformer_engine50scaled_aligned_causal_masked_softmax_warp_backwardI13__nv_bfloat16S1_fLi13EEEvPT0_PKT_S6_T1_iii,@function
        .size           _ZN18transformer_engine50scaled_aligned_causal_masked_softmax_warp_backwardI13__nv_bfloat16S1_fLi13EEEvPT0_PKT_S6_T1_iii,(.L_x_13651 - _ZN18transformer_engine50scaled_aligned_causal_masked_softmax_warp_backwardI13__nv_bfloat16S1_fLi13EEEvPT0_PKT_S6_T1_iii)
        .other          _ZN18transformer_engine50scaled_aligned_causal_masked_softmax_warp_backwardI13__nv_bfloat16S1_fLi13EEEvPT0_PKT_S6_T1_iii,@"STO_CUDA_ENTRY STV_DEFAULT"
_ZN18transformer_engine50scaled_aligned_causal_masked_softmax_warp_backwardI13__nv_bfloat16S1_fLi13EEEvPT0_PKT_S6_T1_iii:
.text._ZN18transformer_engine50scaled_aligned_causal_masked_softmax_warp_backwardI13__nv_bfloat16S1_fLi13EEEvPT0_PKT_S6_T1_iii:
        /* <DEDUP_REMOVED lines=128> */
[----:B------:R-:W-:Y:S01]  /*0800*/  IMAD.MOV.U32 R252, RZ, RZ, RZ ;  /* 0x000000fffffc7224 */ /* 0x000fe200078e00ff */
        /* <DEDUP_REMOVED lines=298> */
[----:B------:R2:W-:Y:S01]  /*1ab0*/  STL [R1], RZ ;  /* 0x000000ff01007387 */ /* 0x0005e20000100800 */
[----:B------:R-:W-:Y:S05]  /*1ac0*/  @P1 BRA `(.L_x_512) ;  /* 0x000000a400341947 */ /* 0x000fea0003800000 */
[----:B------:R-:W0:Y:S01]  /*1ad0*/  LDC.64 R126, c[0x0][0x218] ;  /* 0x00008600ff7e7b82 */ /* 0x000e220000000a00 */
[C---:B------:R-:W-:Y:S01]  /*1ae0*/  VIADD R122, R15.reuse, 0x80 ;  /* 0x000000800f7a7836 */ /* 0x040fe20000000000 */
[CC--:B------:R-:W-:Y:S01]  /*1af0*/  ISETP.GT.AND P2, PT, R15.reuse, R0.reuse, PT ;  /* 0x000000000f00720c */ /* 0x0c0fe20003f44270 */
        /* <DEDUP_REMOVED lines=18> */
[----:B---3--:R-:W-:Y:S02]  /*1c20*/  @!P2 SHF.R.U64 R131, R126, 0x10, R127 ;  /* 0x000000107e83a819 */ /* 0x008fe4000000127f */
[----:B------:R-:W-:-:S06]  /*1c30*/  @!P5 IMAD.U32 R139, R127, 0x10000, RZ ;  /* 0x000100007f8bd824 */ /* 0x000fcc00078e00ff */
[----:B------:R-:W-:Y:S02]  /*1c40*/  @!P6 SHF.R.U32.HI R127, RZ, 0x10, R127 ;  /* 0x00000010ff7fe819 */ /* 0x000fe4000001167f */
[----:B------:R-:W-:Y:S02]  /*1c50*/  @!P2 SHF.L.U32 R138, R131, 0x10, RZ ;  /* 0x00000010838aa819 */ /* 0x000fe400000006ff */
[C-C-:B----4-:R-:W-:Y:S01]  /*1c60*/  @!P2 SHF.R.U64 R131, R128.reuse, 0x10, R129.reuse ;  /* 0x000000108083a819 */ /* 0x150fe20000001281 */
[----:B------:R-:W-:Y:S01]  /*1c70*/  @!P6 IMAD.U32 R140, R127, 0x10000, RZ ;  /* 0x000100007f8ce824 */ /* 0x000fe200078e00ff */
[----:B------:R-:W-:Y:S01]  /*1c80*/  @!P6 SHF.R.U32.HI R127, RZ, 0x10, R129 ;  /* 0x00000010ff7fe819 */ /* 0x000fe20000011681 */
[----:B------:R-:W-:Y:S01]  /*1c90*/  @!P5 IMAD.U32 R129, R129, 0x10000, RZ ;  /* 0x000100008181d824 */ /* 0x000fe200078e00ff */
[----:B------:R-:W-:Y:S01]  /*1ca0*/  @!P2 SHF.L.U32 R131, R131, 0x10, RZ ;  /* 0x000000108383a819 */ /* 0x000fe200000006ff */
[----:B------:R-:W-:Y:S01]  /*1cb0*/  IMAD.U32 R128, R128, 0x10000, RZ ;  /* 0x0001000080807824 */ /* 0x000fe200078e00ff */
[----:B------:R-:W-:Y:S01]  /*1cc0*/  SHF.L.U32 R135, R126, 0x10, RZ ;  /* 0x000000107e877819 */ /* 0x000fe200000006ff */
[----:B------:R-:W-:Y:S01]  /*1cd0*/  @!P5 FMUL R141, R139, R129 ;  /* 0x000000818b8dd220 */ /* 0x000fe20000400000 */
[----:B------:R-:W-:Y:S01]  /*1ce0*/  @!P6 SHF.L.U32 R127, R127, 0x10, RZ ;  /* 0x000000107f7fe819 */ /* 0x000fe200000006ff */
[----:B------:R-:W-:-:S02]  /*1cf0*/  @!P2 FMUL R8, R138, R131 ;  /* 0x000000838a08a220 */ /* 0x000fc40000400000 */
[----:B------:R-:W-:Y:S02]  /*1d00*/  FMUL R131, R135, R128 ;  /* 0x0000008087837220 */ /* 0x000fe40000400000 */
[----:B------:R-:W-:-:S07]  /*1d10*/  @!P6 FMUL R142, R140, R127 ;  /* 0x0000007f8c8ee220 */ /* 0x000fce0000400000 */
.L_x_514:
[----:B------:R-:W-:Y:S05]  /*1d20*/  BSYNC B1 ;  /* 0x0000000000017941 */ /* 0x000fea0003800000 */
.L_x_513:
        /* <DEDUP_REMOVED lines=13> */
[----:B------:R-:W-:Y:S02]  /*1e00*/  @!P5 SHF.L.U32 R144, R129, 0x10, RZ ;  /* 0x000000108190d819 */ /* 0x000fe400000006ff */
[----:B----4-:R-:W-:Y:S01]  /*1e10*/  @!P3 SHF.R.U64 R117, R126, 0x10, R127 ;  /* 0x000000107e75b819 */ /* 0x010fe2000000127f */
[----:B------:R-:W-:-:S03]  /*1e20*/  @!P3 IMAD.U32 R143, R66, 0x10000, RZ ;  /* 0x00010000428fb824 */ /* 0x000fc600078e00ff */
[----:B------:R-:W-:Y:S01]  /*1e30*/  @!P6 SHF.R.U32.HI R129, RZ, 0x10, R129 ;  /* 0x00000010ff81e819 */ /* 0x000fe20000011681 */
[----:B------:R-:W-:Y:S01]  /*1e40*/  @!P5 IMAD.U32 R66, R127, 0x10000, RZ ;  /* 0x000100007f42d824 */ /* 0x000fe200078e00ff */
[----:B------:R-:W-:Y:S01]  /*1e50*/  @!P6 SHF.R.U32.HI R127, RZ, 0x10, R127 ;  /* 0x00000010ff7fe819 */ /* 0x000fe2000001167f */
[----:B------:R-:W-:Y:S01]  /*1e60*/  @!P3 IMAD.U32 R117, R117, 0x10000, RZ ;  /* 0x000100007575b824 */ /* 0x000fe200078e00ff */
[----:B------:R-:W-:Y:S01]  /*1e70*/  @!P6 SHF.L.U32 R145, R129, 0x10, RZ ;  /* 0x000000108191e819 */ /* 0x000fe200000006ff */
[----:B------:R-:W-:Y:S01]  /*1e80*/  @!P5 FMUL R147, R144, R66 ;  /* 0x000000429093d220 */ /* 0x000fe20000400000 */
[----:B------:R-:W-:Y:S01]  /*1e90*/  SHF.L.U32 R66, R128, 0x10, RZ ;  /* 0x0000001080427819 */ /* 0x000fe200000006ff */
[----:B------:R-:W-:Y:S01]  /*1ea0*/  IMAD.U32 R126, R126, 0x10000, RZ ;  /* 0x000100007e7e7824 */ /* 0x000fe200078e00ff */
[----:B------:R-:W-:Y:S01]  /*1eb0*/  @!P6 SHF.L.U32 R127, R127, 0x10, RZ ;  /* 0x000000107f7fe819 */ /* 0x000fe200000006ff */
[----:B------:R-:W-:Y:S02]  /*1ec0*/  @!P3 FMUL R146, R143, R117 ;  /* 0x000000758f92b220 */ /* 0x000fe40000400000 */
[----:B------:R-:W-:-:S02]  /*1ed0*/  FMUL R117, R66, R126 ;  /* 0x0000007e42757220 */ /* 0x000fc40000400000 */
[----:B------:R-:W-:-:S07]  /*1ee0*/  @!P6 FMUL R148, R145, R127 ;  /* 0x0000007f9194e220 */ /* 0x000fce0000400000 */
.L_x_516:
[----:B------:R-:W-:Y:S05]  /*1ef0*/  BSYNC B1 ;  /* 0x0000000000017941 */ /* 0x000fea0003800000 */
.L_x_515:
        /* <DEDUP_REMOVED lines=28> */
.L_x_518:
[----:B------:R-:W-:Y:S05]  /*20c0*/  BSYNC B1 ;  /* 0x0000000000017941 */ /* 0x000fea0003800000 */
.L_x_517:
        /* <DEDUP_REMOVED lines=28> */
.L_x_520:
[----:B------:R-:W-:Y:S05]  /*2290*/  BSYNC B1 ;  /* 0x0000000000017941 */ /* 0x000fea0003800000 */
.L_x_519:
        /* <DEDUP_REMOVED lines=28> */
.L_x_522:
[----:B------:R-:W-:Y:S05]  /*2460*/  BSYNC B1 ;  /* 0x0000000000017941 */ /* 0x000fea0003800000 */
.L_x_521:
        /* <DEDUP_REMOVED lines=28> */
.L_x_524:
[----:B------:R-:W-:Y:S05]  /*2630*/  BSYNC B1 ;  /* 0x0000000000017941 */ /* 0x000fea0003800000 */
.L_x_523:
        /* <DEDUP_REMOVED lines=28> */
.L_x_526:
[----:B------:R-:W-:Y:S05]  /*2800*/  BSYNC B1 ;  /* 0x0000000000017941 */ /* 0x000fea0003800000 */
.L_x_525:
        /* <DEDUP_REMOVED lines=28> */
.L_x_528:
[----:B------:R-:W-:Y:S05]  /*29d0*/  BSYNC B1 ;  /* 0x0000000000017941 */ /* 0x000fea0003800000 */
.L_x_527:
        /* <DEDUP_REMOVED lines=28> */
.L_x_530:
[----:B------:R-:W-:Y:S05]  /*2ba0*/  BSYNC B1 ;  /* 0x0000000000017941 */ /* 0x000fea0003800000 */
.L_x_529:
        /* <DEDUP_REMOVED lines=28> */
.L_x_532:
[----:B------:R-:W-:Y:S05]  /*2d70*/  BSYNC B1 ;  /* 0x0000000000017941 */ /* 0x000fea0003800000 */
.L_x_531:
        /* <DEDUP_REMOVED lines=28> */
.L_x_534:
[----:B------:R-:W-:Y:S05]  /*2f40*/  BSYNC B1 ;  /* 0x0000000000017941 */ /* 0x000fea0003800000 */
.L_x_533:
        /* <DEDUP_REMOVED lines=28> */
.L_x_536:
[----:B------:R-:W-:Y:S05]  /*3110*/  BSYNC B1 ;  /* 0x0000000000017941 */ /* 0x000fea0003800000 */
.L_x_535:
        /* <DEDUP_REMOVED lines=28> */
.L_x_538:
[----:B------:R-:W-:Y:S05]  /*32e0*/  BSYNC B1 ;  /* 0x0000000000017941 */ /* 0x000fea0003800000 */
.L_x_537:
        /* <DEDUP_REMOVED lines=28> */
.L_x_540:
[----:B------:R-:W-:Y:S05]  /*34b0*/  BSYNC B1 ;  /* 0x0000000000017941 */ /* 0x000fea0003800000 */
.L_x_539:
        /* <DEDUP_REMOVED lines=28> */
.L_x_542:
[----:B------:R-:W-:Y:S05]  /*3680*/  BSYNC B1 ;  /* 0x0000000000017941 */ /* 0x000fea0003800000 */
.L_x_541:
[----:B------:R-:W-:Y:S01]  /*3690*/  IADD3 R126, R15, 0x900, RZ ;  /* 0x000009000f7e7810 */ /* 0x000fe20007ffe0ff */
[----:B------:R-:W-:Y:S03]  /*36a0*/  BSSY B1, `(.L_x_543) ;  /* 0x0000021000017945 */ /* 0x000fe60003800000 */
[----:B------:R-:W-:Y:S01]  /*36b0*/  ISETP.GT.AND P4, PT, R126, R0, PT ;  /* 0x000000007e00720c */ /* 0x000fe20003f84270 */
[----:B------:R-:W-:-:S12]  /*36c0*/  @P0 BRA `(.L_x_544) ;  /* 0x0000000000780947 */ /* 0x000fd80003800000 */
[----:B------:R-:W3:Y:S04]  /*36d0*/  LDG.E.64 R128, desc[UR4][R124.64+0xf00] ;  /* 0x000f00047c807981 */ /* 0x000ee8000c1e1b00 */
[----:B------:R-:W4:Y:S04]  /*36e0*/  LDG.E.64 R126, desc[UR4][R122.64+0xf00] ;  /* 0x000f00047a7e7981 */ /* 0x000f28000c1e1b00 */
[----:B------:R0:W5:Y:S01]  /*36f0*/  LDL R103, [R1+0x10] ;  /* 0x0000100001677983 */ /* 0x0001620000100800 */
[----:B------:R-:W-:-:S05]  /*3700*/  VIADD R52, R15, 0x781 ;  /* 0x000007810f347836 */ /* 0x000fca0000000000 */
[----:B------:R-:W-:Y:S02]  /*3710*/  ISETP.GT.AND P0, PT, R52, R0, PT ;  /* 0x000000003400720c */ /* 0x000fe40003f04270 */
[----:B------:R-:W-:-:S04]  /*3720*/  IADD3 R52, R15, 0x782, RZ ;  /* 0x000007820f347810 */ /* 0x000fc80007ffe0ff */
[----:B------:R-:W-:Y:S01]  /*3730*/  ISETP.GT.AND P5, PT, R52, R0, PT ;  /* 0x000000003400720c */ /* 0x000fe20003fa4270 */
[----:B------:R-:W-:-:S05]  /*3740*/  VIADD R52, R15, 0x783 ;  /* 0x000007830f347836 */ /* 0x000fca0000000000 */
[----:B------:R-:W-:Y:S02]  /*3750*/  ISETP.GT.AND P6, PT, R52, R0, PT ;  /* 0x000000003400720c */ /* 0x000fe40003fc4270 */
[----:B---3--:R-:W-:-:S05]  /*3760*/  @!P0 SHF.R.U64 R52, R128, 0x10, R129 ;  /* 0x0000001080348819 */ /* 0x008fca0000001281 */
[----:B------:R-:W-:Y:S01]  /*3770*/  @!P5 SHF.L.U32 R215, R129, 0x10, RZ ;  /* 0x0000001081d7d819 */ /* 0x000fe200000006ff */
[----:B------:R-:W-:Y:S02]  /*3780*/  @!P0 IMAD.U32 R214, R52, 0x10000, RZ ;  /* 0x0001000034d68824 */ /* 0x000fe400078e00ff */
[----:B----4-:R-:W-:-:S03]  /*3790*/  @!P5 IMAD.U32 R52, R127, 0x10000, RZ ;  /* 0x000100007f34d824 */ /* 0x010fc600078e00ff */
[----:B------:R-:W-:Y:S01]  /*37a0*/  @!P6 SHF.R.U32.HI R129, RZ, 0x10, R129 ;  /* 0x00000010ff81e819 */ /* 0x000fe20000011681 */
[----:B-----5:R-:W-:-:S03]  /*37b0*/  @!P5 FMUL R103, R215, R52 ;  /* 0x00000034d767d220 */ /* 0x020fc60000400000 */
[----:B------:R-:W-:Y:S02]  /*37c0*/  @!P6 SHF.L.U32 R216, R129, 0x10, RZ ;  /* 0x0000001081d8e819 */ /* 0x000fe400000006ff */
[----:B------:R0:W3:Y:S01]  /*37d0*/  LDL R129, [R1+0x14] ;  /* 0x0000140001817983 */ /* 0x0000e20000100800 */
[----:B------:R-:W-:-:S03]  /*37e0*/  SHF.L.U32 R52, R128, 0x10, RZ ;  /* 0x0000001080347819 */ /* 0x000fc600000006ff */
[----:B------:R1:W-:Y:S04]  /*37f0*/  @!P5 STL [R1+0x10], R103 ;  /* 0x000010670100d387 */ /* 0x0003e80000100800 */
[----:B------:R0:W4:Y:S01]  /*3800*/  LDL R128, [R1+0xc] ;  /* 0x00000c0001807983 */ /* 0x0001220000100800 */
[--C-:B-1----:R-:W-:Y:S02]  /*3810*/  @!P0 SHF.R.U64 R103, R126, 0x10, R127.reuse ;  /* 0x000000107e678819 */ /* 0x102fe4000000127f */
[----:B------:R-:W-:-:S04]  /*3820*/  @!P6 SHF.R.U32.HI R127, RZ, 0x10, R127 ;  /* 0x00000010ff7fe819 */ /* 0x000fc8000001167f */
[----:B------:R-:W-:Y:S01]  /*3830*/  @!P6 SHF.L.U32 R127, R127, 0x10, RZ ;  /* 0x000000107f7fe819 */ /* 0x000fe200000006ff */
[----:B------:R-:W-:Y:S02]  /*3840*/  @!P0 IMAD.U32 R103, R103, 0x10000, RZ ;  /* 0x0001000067678824 */ /* 0x000fe400078e00ff */
[----:B------:R-:W-:Y:S02]  /*3850*/  IMAD.U32 R126, R126, 0x10000, RZ ;  /* 0x000100007e7e7824 */ /* 0x000fe400078e00ff */
[----:B---3--:R-:W-:Y:S01]  /*3860*/  @!P6 FMUL R129, R216, R127 ;  /* 0x0000007fd881e220 */ /* 0x008fe20000400000 */
[----:B----4-:R-:W-:-:S04]  /*3870*/  @!P0 FMUL R128, R214, R103 ;  /* 0x00000067d6808220 */ /* 0x010fc80000400000 */
[----:B------:R0:W-:Y:S04]  /*3880*/  @!P6 STL [R1+0x14], R129 ;  /* 0x000014810100e387 */ /* 0x0001e80000100800 */
[----:B------:R0:W-:Y:S01]  /*3890*/  @!P0 STL [R1+0xc], R128 ;  /* 0x00000c8001008387 */ /* 0x0001e20000100800 */
[----:B------:R-:W-:-:S07]  /*38a0*/  FMUL R103, R52, R126 ;  /* 0x0000007e34677220 */ /* 0x000fce0000400000 */
.L_x_544:
[----:B------:R-:W-:Y:S05]  /*38b0*/  BSYNC B1 ;  /* 0x0000000000017941 */ /* 0x000fea0003800000 */
.L_x_543:
[----:B------:R-:W-:Y:S01]  /*38c0*/  IADD3 R126, R15, 0x980, RZ ;  /* 0x000009800f7e7810 */ /* 0x000fe20007ffe0ff */
[----:B------:R-:W-:Y:S03]  /*38d0*/  BSSY B1, `(.L_x_545) ;  /* 0x0000021000017945 */ /* 0x000fe60003800000 */
[----:B------:R-:W-:Y:S01]  /*38e0*/  ISETP.GT.AND P0, PT, R126, R0, PT ;  /* 0x000000007e00720c */ /* 0x000fe20003f04270 */
[----:B------:R-:W-:-:S12]  /*38f0*/  @P2 BRA `(.L_x_546) ;  /* 0x0000000000782947 */ /* 0x000fd80003800000 */
[----:B0-----:R-:W3:Y:S04]  /*3900*/  LDG.E.64 R128, desc[UR4][R124.64+0x1000] ;  /* 0x001000047c807981 */ /* 0x001ee8000c1e1b00 */
        /* <DEDUP_REMOVED lines=19> */
[--C-:B0-----:R-:W-:Y:S02]  /*3a40*/  @!P2 SHF.R.U64 R102, R126, 0x10, R127.reuse ;  /* 0x000000107e66a819 */ /* 0x101fe4000000127f */
        /* <DEDUP_REMOVED lines=9> */
.L_x_546:
[----:B------:R-:W-:Y:S05]  /*3ae0*/  BSYNC B1 ;  /* 0x0000000000017941 */ /* 0x000fea0003800000 */
.L_x_545:
[----:B------:R-:W-:Y:S01]  /*3af0*/  IADD3 R126, R15, 0xa00, RZ ;  /* 0x00000a000f7e7810 */ /* 0x000fe20007ffe0ff */
[----:B------:R-:W-:Y:S03]  /*3b00*/  BSSY B1, `(.L_x_547) ;  /* 0x0000021000017945 */ /* 0x000fe60003800000 */
[----:B------:R-:W-:Y:S01]  /*3b10*/  ISETP.GT.AND P2, PT, R126, R0, PT ;  /* 0x000000007e00720c */ /* 0x000fe20003f44270 */
[----:B------:R-:W-:-:S12]  /*3b20*/  @P3 BRA `(.L_x_548) ;  /* 0x0000000000783947 */ /* 0x000fd80003800000 */
[----:B01----:R-:W3:Y:S04]  /*3b30*/  LDG.E.64 R128, desc[UR4][R124.64+0x1100] ;  /* 0x001100047c807981 */ /* 0x003ee8000c1e1b00 */
        /* <DEDUP_REMOVED lines=29> */
.L_x_548:
[----:B------:R-:W-:Y:S05]  /*3d10*/  BSYNC B1 ;  /* 0x0000000000017941 */ /* 0x000fea0003800000 */
.L_x_547:
        /* <DEDUP_REMOVED lines=34> */
.L_x_550:
[----:B------:R-:W-:Y:S05]  /*3f40*/  BSYNC B1 ;  /* 0x0000000000017941 */ /* 0x000fea0003800000 */
.L_x_549:
        /* <DEDUP_REMOVED lines=34> */
.L_x_552:
[----:B------:R-:W-:Y:S05]  /*4170*/  BSYNC B1 ;  /* 0x0000000000017941 */ /* 0x000fea0003800000 */
.L_x_551:
        /* <DEDUP_REMOVED lines=34> */
.L_x_554:
[----:B------:R-:W-:Y:S05]  /*43a0*/  BSYNC B1 ;  /* 0x0000000000017941 */ /* 0x000fea0003800000 */
.L_x_553:
        /* <DEDUP_REMOVED lines=34> */
.L_x_556:
[----:B------:R-:W-:Y:S05]  /*45d0*/  BSYNC B1 ;  /* 0x0000000000017941 */ /* 0x000fea0003800000 */
.L_x_555:
        /* <DEDUP_REMOVED lines=34> */
.L_x_558:
[----:B------:R-:W-:Y:S05]  /*4800*/  BSYNC B1 ;  /* 0x0000000000017941 */ /* 0x000fea0003800000 */
.L_x_557:
[----:B------:R-:W-:Y:S01]  /*4810*/  IADD3 R126, R15, 0xd00, RZ ;  /* 0x00000d000f7e7810 */ /* 0x000fe20007ffe0ff */
[----:B------:R-:W-:Y:S03]  /*4820*/  BSSY B1, `(.L_x_559) ;  /* 0x000002d000017945 */ /* 0x000fe60003800000 */
[----:B------:R-:W-:Y:S01]  /*4830*/  ISETP.GT.AND P4, PT, R126, R0, PT ;  /* 0x000000007e00720c */ /* 0x000fe20003f84270 */
[----:B------:R-:W-:-:S12]  /*4840*/  @P0 BRA `(.L_x_560) ;  /* 0x0000000000a80947 */ /* 0x000fd80003800000 */
[C---:B------:R-:W-:Y:S01]  /*4850*/  VIADD R44, R15.reuse, 0xb81 ;  /* 0x00000b810f2c7836 */ /* 0x040fe20000000000 */
[----:B01----:R-:W3:Y:S04]  /*4860*/  LDG.E.64 R128, desc[UR4][R124.64+0x1700] ;  /* 0x001700047c807981 */ /* 0x003ee8000c1e1b00 */
[----:B------:R0:W-:Y:S01]  /*4870*/  STL [R1+0x43c], R3 ;  /* 0x00043c0301007387 */ /* 0x0001e20000100800 */
[-C--:B------:R-:W-:Y:S02]  /*4880*/  ISETP.GT.AND P0, PT, R44, R0.reuse, PT ;  /* 0x000000002c00720c */ /* 0x080fe40003f04270 */
[----:B------:R-:W-:Y:S01]  /*4890*/  IADD3 R44, R15, 0xb82, RZ ;  /* 0x00000b820f2c7810 */ /* 0x000fe20007ffe0ff */
[----:B------:R4:W2:Y:S04]  /*48a0*/  LDL R95, [R1+0x110] ;  /* 0x00011000015f7983 */ /* 0x0008a80000100800 */
[----:B------:R-:W4:Y:S04]  /*48b0*/  LDG.E.64 R126, desc[UR4][R122.64+0x1700] ;  /* 0x001700047a7e7981 */ /* 0x000f28000c1e1b00 */
[----:B0-----:R0:W2:Y:S01]  /*48c0*/  LDL R3, [R1+0x4] ;  /* 0x0000040001037983 */ /* 0x0010a20000100800 */
[----:B------:R-:W-:-:S03]  /*48d0*/  ISETP.GT.AND P5, PT, R44, R0, PT ;  /* 0x000000002c00720c */ /* 0x000fc60003fa4270 */
[----:B------:R1:W-:Y:S01]  /*48e0*/  STL [R1+0x438], R2 ;  /* 0x0004380201007387 */ /* 0x0003e20000100800 */
[----:B------:R-:W-:-:S03]  /*48f0*/  VIADD R44, R15, 0xb83 ;  /* 0x00000b830f2c7836 */ /* 0x000fc60000000000 */
[----:B------:R0:W4:Y:S04]  /*4900*/  LDL R15, [R1+0x8] ;  /* 0x00000800010f7983 */ /* 0x0001280000100800 */
[----:B-1----:R0:W4:Y:S01]  /*4910*/  LDL R2, [R1] ;  /* 0x0000000001027983 */ /* 0x0021220000100800 */
[----:B------:R-:W-:Y:S02]  /*4920*/  ISETP.GT.AND P6, PT, R44, R0, PT ;  /* 0x000000002c00720c */ /* 0x000fe40003fc4270 */
[----:B---3--:R-:W-:Y:S02]  /*4930*/  @!P0 SHF.R.U64 R44, R128, 0x10, R129 ;  /* 0x00000010802c8819 */ /* 0x008fe40000001281 */
[----:B--2---:R-:W-:-:S09]  /*4940*/  @!P5 SHF.L.U32 R3, R129, 0x10, RZ ;  /* 0x000000108103d819 */ /* 0x004fd200000006ff */
[----:B------:R-:W-:Y:S01]  /*4950*/  @!P6 SHF.R.U32.HI R129, RZ, 0x10, R129 ;  /* 0x00000010ff81e819 */ /* 0x000fe20000011681 */
[----:B------:R1:W-:Y:S03]  /*4960*/  @!P5 STL [R1+0x4], R3 ;  /* 0x000004030100d387 */ /* 0x0003e60000100800 */
[----:B----4-:R-:W-:Y:S02]  /*4970*/  @!P6 SHF.L.U32 R15, R129, 0x10, RZ ;  /* 0x00000010810fe819 */ /* 0x010fe400000006ff */
[----:B------:R0:W2:Y:S01]  /*4980*/  LDL R129, [R1+0x114] ;  /* 0x0001140001817983 */ /* 0x0000a20000100800 */
[----:B------:R-:W-:Y:S02]  /*4990*/  @!P0 IMAD.U32 R2, R44, 0x10000, RZ ;  /* 0x000100002c028824 */ /* 0x000fe400078e00ff */
[----:B------:R-:W-:-:S04]  /*49a0*/  @!P5 IMAD.U32 R44, R127, 0x10000, RZ ;  /* 0x000100007f2cd824 */ /* 0x000fc800078e00ff */
[----:B------:R-:W-:Y:S01]  /*49b0*/  @!P5 FMUL R95, R3, R44 ;  /* 0x0000002c035fd220 */ /* 0x000fe20000400000 */
[----:B------:R-:W-:Y:S01]  /*49c0*/  @!P0 STL [R1], R2 ;  /* 0x0000000201008387 */ /* 0x000fe20000100800 */
[----:B------:R-:W-:-:S03]  /*49d0*/  SHF.L.U32 R44, R128, 0x10, RZ ;  /* 0x00000010802c7819 */ /* 0x000fc600000006ff */
[----:B-1----:R0:W5:Y:S04]  /*49e0*/  LDL.LU R3, [R1+0x43c] ;  /* 0x00043c0001037983 */ /* 0x0021680000300800 */
[----:B------:R-:W-:Y:S04]  /*49f0*/  @!P6 STL [R1+0x8], R15 ;  /* 0x0000080f0100e387 */ /* 0x000fe80000100800 */
[----:B------:R1:W-:Y:S04]  /*4a00*/  @!P5 STL [R1+0x110], R95 ;  /* 0x0001105f0100d387 */ /* 0x0003e80000100800 */
[----:B------:R0:W3:Y:S01]  /*4a10*/  LDL R128, [R1+0x10c] ;  /* 0x00010c0001807983 */ /* 0x0000e20000100800 */
[----:B-1----:R-:W-:-:S02]  /*4a20*/  @!P0 SHF.R.U64 R95, R126, 0x10, R127 ;  /* 0x000000107e5f8819 */ /* 0x002fc4000000127f */
[----:B------:R-:W-:-:S04]  /*4a30*/  @!P6 SHF.R.U32.HI R127, RZ, 0x10, R127 ;  /* 0x00000010ff7fe819 */ /* 0x000fc8000001167f */
[----:B------:R-:W-:Y:S01]  /*4a40*/  @!P6 SHF.L.U32 R127, R127, 0x10, RZ ;  /* 0x000000107f7fe819 */ /* 0x000fe200000006ff */
[----:B------:R-:W-:Y:S02]  /*4a50*/  @!P0 IMAD.U32 R95, R95, 0x10000, RZ ;  /* 0x000100005f5f8824 */ /* 0x000fe400078e00ff */
[----:B------:R-:W-:Y:S02]  /*4a60*/  IMAD.U32 R126, R126, 0x10000, RZ ;  /* 0x000100007e7e7824 */ /* 0x000fe400078e00ff */
[----:B--2---:R-:W-:Y:S02]  /*4a70*/  @!P6 FMUL R129, R15, R127 ;  /* 0x0000007f0f81e220 */ /* 0x004fe40000400000 */
[----:B------:R-:W1:Y:S01]  /*4a80*/  S2R R15, SR_TID.X ;  /* 0x00000000000f7919 */ /* 0x000e620000002100 */
[----:B---3--:R-:W-:Y:S02]  /*4a90*/  @!P0 FMUL R128, R2, R95 ;  /* 0x0000005f02808220 */ /* 0x008fe40000400000 */
[----:B------:R0:W5:Y:S04]  /*4aa0*/  LDL.LU R2, [R1+0x438] ;  /* 0x0004380001027983 */ /* 0x0001680000300800 */
[----:B------:R0:W-:Y:S04]  /*4ab0*/  @!P0 STL [R1+0x10c], R128 ;  /* 0x00010c8001008387 */ /* 0x0001e80000100800 */
[----:B------:R0:W-:Y:S01]  /*4ac0*/  @!P6 STL [R1+0x114], R129 ;  /* 0x000114810100e387 */ /* 0x0001e20000100800 */
[----:B-1----:R-:W-:Y:S01]  /*4ad0*/  SHF.L.U32 R15, R15, 0x2, RZ ;  /* 0x000000020f0f7819 */ /* 0x002fe200000006ff */
[----:B------:R-:W-:-:S07]  /*4ae0*/  FMUL R95, R44, R126 ;  /* 0x0000007e2c5f7220 */ /* 0x000fce0000400000 */
.L_x_560:
[----:B------:R-:W-:Y:S05]  /*4af0*/  BSYNC B1 ;  /* 0x0000000000017941 */ /* 0x000fea0003800000 */
.L_x_559:
[----:B------:R-:W-:Y:S01]  /*4b00*/  VIADD R126, R15, 0xd80 ;  /* 0x00000d800f7e7836 */ /* 0x000fe20000000000 */
[----:B------:R-:W-:Y:S04]  /*4b10*/  BSSY B1, `(.L_x_561) ;  /* 0x000002d000017945 */ /* 0x000fe80003800000 */
[----:B------:R-:W-:Y:S01]  /*4b20*/  ISETP.GT.AND P0, PT, R126, R0, PT ;  /* 0x000000007e00720c */ /* 0x000fe20003f04270 */
[----:B------:R-:W-:-:S12]  /*4b30*/  @P2 BRA `(.L_x_562) ;  /* 0x0000000000a82947 */ /* 0x000fd80003800000 */
[----:B------:R-:W-:Y:S01]  /*4b40*/  IADD3 R43, R15, 0xc01, RZ ;  /* 0x00000c010f2b7810 */ /* 0x000fe20007ffe0ff */
[----:B01----:R-:W3:Y:S03]  /*4b50*/  LDG.E.64 R128, desc[UR4][R124.64+0x1800] ;  /* 0x001800047c807981 */ /* 0x003ee6000c1e1b00 */
[----:B------:R-:W-:Y:S01]  /*4b60*/  ISETP.GT.AND P2, PT, R43, R0, PT ;  /* 0x000000002b00720c */ /* 0x000fe20003f44270 */
[----:B-----5:R0:W-:Y:S01]  /*4b70*/  STL [R1+0x43c], R3 ;  /* 0x00043c0301007387 */ /* 0x0201e20000100800 */
[----:B------:R-:W-:-:S03]  /*4b80*/  VIADD R43, R15, 0xc02 ;  /* 0x00000c020f2b7836 */ /* 0x000fc60000000000 */
[----:B------:R4:W2:Y:S02]  /*4b90*/  LDL R94, [R1+0x130] ;  /* 0x00013000015e7983 */ /* 0x0008a40000100800 */
[----:B------:R-:W-:Y:S02]  /*4ba0*/  ISETP.GT.AND P5, PT, R43, R0, PT ;  /* 0x000000002b00720c */ /* 0x000fe40003fa4270 */
[----:B------:R-:W4:Y:S04]  /*4bb0*/  LDG.E.64 R126, desc[UR4][R122.64+0x1800] ;  /* 0x001800047a7e7981 */ /* 0x000f28000c1e1b00 */
[----:B0-----:R0:W2:Y:S04]  /*4bc0*/  LDL R3, [R1+0x1c] ;  /* 0x00001c0001037983 */ /* 0x0010a80000100800 */
[----:B------:R1:W-:Y:S01]  /*4bd0*/  STL [R1+0x438], R2 ;  /* 0x0004380201007387 */ /* 0x0003e20000100800 */
[----:B------:R-:W-:-:S03]  /*4be0*/  IADD3 R43, R15, 0xc03, RZ ;  /* 0x00000c030f2b7810 */ /* 0x000fc60007ffe0ff */
[----:B------:R0:W4:Y:S04]  /*4bf0*/  LDL R15, [R1+0x20] ;  /* 0x00002000010f7983 */ /* 0x0001280000100800 */
[----:B-1----:R0:W4:Y:S01]  /*4c00*/  LDL R2, [R1+0x18] ;  /* 0x0000180001027983 */ /* 0x0021220000100800 */
[----:B------:R-:W-:Y:S02]  /*4c10*/  ISETP.GT.AND P6, PT, R43, R0, PT ;  /* 0x000000002b00720c */ /* 0x000fe40003fc4270 */
[----:B---3--:R-:W-:Y:S01]  /*4c20*/  @!P2 SHF.R.U64 R43, R128, 0x10, R129 ;  /* 0x00000010802ba819 */ /* 0x008fe20000001281 */
[----:B--2---:R-:W-:-:S10]  /*4c30*/  @!P5 IMAD.U32 R3, R129, 0x10000, RZ ;  /* 0x000100008103d824 */ /* 0x004fd400078e00ff */
[----:B------:R-:W-:Y:S01]  /*4c40*/  @!P6 SHF.R.U32.HI R129, RZ, 0x10, R129 ;  /* 0x00000010ff81e819 */ /* 0x000fe20000011681 */
[----:B------:R1:W-:Y:S04]  /*4c50*/  @!P5 STL [R1+0x1c], R3 ;  /* 0x00001c030100d387 */ /* 0x0003e80000100800 */
[----:B----4-:R-:W-:Y:S02]  /*4c60*/  @!P6 IMAD.U32 R15, R129, 0x10000, RZ ;  /* 0x00010000810fe824 */ /* 0x010fe400078e00ff */
[----:B------:R0:W2:Y:S01]  /*4c70*/  LDL R129, [R1+0x134] ;  /* 0x0001340001817983 */ /* 0x0000a20000100800 */
[----:B------:R-:W-:Y:S02]  /*4c80*/  @!P2 SHF.L.U32 R2, R43, 0x10, RZ ;  /* 0x000000102b02a819 */ /* 0x000fe400000006ff */
[----:B------:R-:W-:-:S03]  /*4c90*/  @!P5 SHF.L.U32 R43, R127, 0x10, RZ ;  /* 0x000000107f2bd819 */ /* 0x000fc600000006ff */
[----:B------:R-:W-:Y:S02]  /*4ca0*/  @!P2 STL [R1+0x18], R2 ;  /* 0x000018020100a387 */ /* 0x000fe40000100800 */
[----:B------:R-:W-:Y:S02]  /*4cb0*/  @!P5 FMUL R94, R3, R43 ;  /* 0x0000002b035ed220 */ /* 0x000fe40000400000 */
[----:B-1----:R0:W5:Y:S01]  /*4cc0*/  LDL.LU R3, [R1+0x43c] ;  /* 0x00043c0001037983 */ /* 0x0021620000300800 */
[----:B------:R-:W-:-:S03]  /*4cd0*/  IMAD.U32 R43, R128, 0x10000, RZ ;  /* 0x00010000802b7824 */ /* 0x000fc600078e00ff */
[----:B------:R-:W-:Y:S04]  /*4ce0*/  @!P6 STL [R1+0x20], R15 ;  /* 0x0000200f0100e387 */ /* 0x000fe80000100800 */
[----:B------:R1:W-:Y:S04]  /*4cf0*/  @!P5 STL [R1+0x130], R94 ;  /* 0x0001305e0100d387 */ /* 0x0003e80000100800 */
[----:B------:R0:W3:Y:S01]  /*4d00*/  LDL R128, [R1+0x12c] ;  /* 0x00012c0001807983 */ /* 0x0000e20000100800 */
[--C-:B-1----:R-:W-:Y:S02]  /*4d10*/  @!P2 SHF.R.U64 R94, R126, 0x10, R127.reuse ;  /* 0x000000107e5ea819 */ /* 0x102fe4000000127f */
[----:B------:R-:W-:-:S05]  /*4d20*/  @!P6 SHF.R.U32.HI R127, RZ, 0x10, R127 ;  /* 0x00000010ff7fe819 */ /* 0x000fca000001167f */
[----:B------:R-:W-:Y:S01]  /*4d30*/  @!P6 IMAD.U32 R127, R127, 0x10000, RZ ;  /* 0x000100007f7fe824 */ /* 0x000fe200078e00ff */
[----:B------:R-:W-:Y:S02]  /*4d40*/  @!P2 SHF.L.U32 R94, R94, 0x10, RZ ;  /* 0x000000105e5ea819 */ /* 0x000fe400000006ff */
[----:B------:R-:W-:Y:S01]  /*4d50*/  SHF.L.U32 R126, R126, 0x10, RZ ;  /* 0x000000107e7e7819 */ /* 0x000fe200000006ff */
[----:B--2---:R-:W-:Y:S02]  /*4d60*/  @!P6 FMUL R129, R15, R127 ;  /* 0x0000007f0f81e220 */ /* 0x004fe40000400000 */
[----:B------:R-:W1:Y:S01]  /*4d70*/  S2R R15, SR_TID.X ;  /* 0x00000000000f7919 */ /* 0x000e620000002100 */
[----:B---3--:R-:W-:Y:S02]  /*4d80*/  @!P2 FMUL R128, R2, R94 ;  /* 0x0000005e0280a220 */ /* 0x008fe40000400000 */
[----:B------:R0:W5:Y:S04]  /*4d90*/  LDL.LU R2, [R1+0x438] ;  /* 0x0004380001027983 */ /* 0x0001680000300800 */
[----:B------:R0:W-:Y:S04]  /*4da0*/  @!P2 STL [R1+0x12c], R128 ;  /* 0x00012c800100a387 */ /* 0x0001e80000100800 */
[----:B------:R0:W-:Y:S01]  /*4db0*/  @!P6 STL [R1+0x134], R129 ;  /* 0x000134810100e387 */ /* 0x0001e20000100800 */
[----:B-1----:R-:W-:-:S02]  /*4dc0*/  IMAD.SHL.U32 R15, R15, 0x4, RZ ;  /* 0x000000040f0f7824 */ /* 0x002fc400078e00ff */
[----:B------:R-:W-:-:S07]  /*4dd0*/  FMUL R94, R43, R126 ;  /* 0x0000007e2b5e7220 */ /* 0x000fce0000400000 */
.L_x_562:
[----:B------:R-:W-:Y:S05]  /*4de0*/  BSYNC B1 ;  /* 0x0000000000017941 */ /* 0x000fea0003800000 */
.L_x_561:
[----:B------:R-:W-:Y:S01]  /*4df0*/  IADD3 R126, R15, 0xe00, RZ ;  /* 0x00000e000f7e7810 */ /* 0x000fe20007ffe0ff */
[----:B------:R-:W-:Y:S03]  /*4e00*/  BSSY B1, `(.L_x_563) ;  /* 0x000002d000017945 */ /* 0x000fe60003800000 */
[----:B------:R-:W-:Y:S01]  /*4e10*/  ISETP.GT.AND P2, PT, R126, R0, PT ;  /* 0x000000007e00720c */ /* 0x000fe20003f44270 */
[----:B------:R-:W-:-:S12]  /*4e20*/  @P3 BRA `(.L_x_564) ;  /* 0x0000000000a83947 */ /* 0x000fd80003800000 */
[C---:B------:R-:W-:Y:S01]  /*4e30*/  VIADD R42, R15.reuse, 0xc81 ;  /* 0x00000c810f2a7836 */ /* 0x040fe20000000000 */
[----:B01----:R-:W3:Y:S04]  /*4e40*/  LDG.E.64 R128, desc[UR4][R124.64+0x1900] ;  /* 0x001900047c807981 */ /* 0x003ee8000c1e1b00 */
[----:B-----5:R0:W-:Y:S01]  /*4e50*/  STL [R1+0x43c], R3 ;  /* 0x00043c0301007387 */ /* 0x0201e20000100800 */
        /* <DEDUP_REMOVED lines=9> */
[----:B-1----:R0:W4:Y:S01]  /*4ef0*/  LDL R2, [R1+0x24] ;  /* 0x0000240001027983 */ /* 0x0021220000100800 */
        /* <DEDUP_REMOVED lines=10> */
[----:B------:R-:W-:Y:S01]  /*4fa0*/  @!P3 STL [R1+0x24], R2 ;  /* 0x000024020100b387 */ /* 0x000fe20000100800 */
        /* <DEDUP_REMOVED lines=18> */
.L_x_564:
[----:B------:R-:W-:Y:S05]  /*50d0*/  BSYNC B1 ;  /* 0x0000000000017941 */ /* 0x000fea0003800000 */
.L_x_563:
        /* <DEDUP_REMOVED lines=46> */
.L_x_566:
[----:B------:R-:W-:Y:S05]  /*53c0*/  BSYNC B1 ;  /* 0x0000000000017941 */ /* 0x000fea0003800000 */
.L_x_565:
        /* <DEDUP_REMOVED lines=46> */
.L_x_568:
[----:B------:R-:W-:Y:S05]  /*56b0*/  BSYNC B1 ;  /* 0x0000000000017941 */ /* 0x000fea0003800000 */
.L_x_567:
        /* <DEDUP_REMOVED lines=46> */
.L_x_570:
[----:B------:R-:W-:Y:S05]  /*59a0*/  BSYNC B1 ;  /* 0x0000000000017941 */ /* 0x000fea0003800000 */
.L_x_569:
        /* <DEDUP_REMOVED lines=46> */
.L_x_572:
[----:B------:R-:W-:Y:S05]  /*5c90*/  BSYNC B1 ;  /* 0x0000000000017941 */ /* 0x000fea0003800000 */
.L_x_571:
[----:B------:R-:W-:Y:S01]  /*5ca0*/  VIADD R126, R15, 0x1080 ;  /* 0x000010800f7e7836 */ /* 0x000fe20000000000 */
[----:B------:R-:W-:Y:S04]  /*5cb0*/  BSSY B1, `(.L_x_573) ;  /* 0x000002d000017945 */ /* 0x000fe80003800000 */
[----:B------:R-:W-:Y:S01]  /*5cc0*/  ISETP.GT.AND P3, PT, R126, R0, PT ;  /* 0x000000007e00720c */ /* 0x000fe20003f64270 */
[----:B------:R-:W-:-:S12]  /*5cd0*/  @P4 BRA `(.L_x_574) ;  /* 0x0000000000a84947 */ /* 0x000fd80003800000 */
[----:B------:R-:W-:Y:S01]  /*5ce0*/  IADD3 R37, R15, 0xf01, RZ ;  /* 0x00000f010f257810 */ /* 0x000fe20007ffe0ff */
[----:B-----5:R3:W-:Y:S03]  /*5cf0*/  STL [R1+0x43c], R3 ;  /* 0x00043c0301007387 */ /* 0x0207e60000100800 */
[----:B------:R-:W-:Y:S01]  /*5d00*/  ISETP.GT.AND P4, PT, R37, R0, PT ;  /* 0x000000002500720c */ /* 0x000fe20003f84270 */
[----:B01----:R-:W4:Y:S01]  /*5d10*/  LDG.E.64 R128, desc[UR4][R124.64+0x1e00] ;  /* 0x001e00047c807981 */ /* 0x003f22000c1e1b00 */
[----:B------:R-:W-:-:S03]  /*5d20*/  VIADD R37, R15, 0xf02 ;  /* 0x00000f020f257836 */ /* 0x000fc60000000000 */
[----:B------:R0:W2:Y:S04]  /*5d30*/  LDL R88, [R1+0x1f4] ;  /* 0x0001f40001587983 */ /* 0x0000a80000100800 */
[----:B---3--:R0:W3:Y:S01]  /*5d40*/  LDL R3, [R1+0x88] ;  /* 0x0000880001037983 */ /* 0x0080e20000100800 */
[----:B------:R-:W-:-:S03]  /*5d50*/  ISETP.GT.AND P5, PT, R37, R0, PT ;  /* 0x000000002500720c */ /* 0x000fc60003fa4270 */
[----:B------:R1:W-:Y:S01]  /*5d60*/  STL [R1+0x438], R2 ;  /* 0x0004380201007387 */ /* 0x0003e20000100800 */
[----:B------:R-:W-:-:S03]  /*5d70*/  IADD3 R37, R15, 0xf03, RZ ;  /* 0x00000f030f257810 */ /* 0x000fc60007ffe0ff */
[----:B------:R-:W2:Y:S04]  /*5d80*/  LDG.E.64 R126, desc[UR4][R122.64+0x1e00] ;  /* 0x001e00047a7e7981 */ /* 0x000ea8000c1e1b00 */
[----:B------:R0:W2:Y:S04]  /*5d90*/  LDL R15, [R1+0x98] ;  /* 0x00009800010f7983 */ /* 0x0000a80000100800 */
[----:B-1----:R0:W2:Y:S01]  /*5da0*/  LDL R2, [R1+0x84] ;  /* 0x0000840001027983 */ /* 0x0020a20000100800 */
[----:B------:R-:W-:Y:S02]  /*5db0*/  ISETP.GT.AND P6, PT, R37, R0, PT ;  /* 0x000000002500720c */ /* 0x000fe40003fc4270 */
[----:B----4-:R-:W-:Y:S01]  /*5dc0*/  @!P4 SHF.R.U64 R37, R128, 0x10, R129 ;  /* 0x000000108025c819 */ /* 0x010fe20000001281 */
[----:B---3--:R-:W-:-:S10]  /*5dd0*/  @!P5 IMAD.U32 R3, R129, 0x10000, RZ ;  /* 0x000100008103d824 */ /* 0x008fd400078e00ff */
[----:B------:R-:W-:Y:S01]  /*5de0*/  @!P6 SHF.R.U32.HI R129, RZ, 0x10, R129 ;  /* 0x00000010ff81e819 */ /* 0x000fe20000011681 */
[----:B------:R1:W-:Y:S03]  /*5df0*/  @!P5 STL [R1+0x88], R3 ;  /* 0x000088030100d387 */ /* 0x0003e60000100800 */
[----:B--2---:R-:W-:Y:S02]  /*5e00*/  @!P6 SHF.L.U32 R15, R129, 0x10, RZ ;  /* 0x00000010810fe819 */ /* 0x004fe400000006ff */
[----:B------:R0:W2:Y:S01]  /*5e10*/  LDL R129, [R1+0x1f8] ;  /* 0x0001f80001817983 */ /* 0x0000a20000100800 */
[----:B------:R-:W-:Y:S01]  /*5e20*/  @!P4 SHF.L.U32 R2, R37, 0x10, RZ ;  /* 0x000000102502c819 */ /* 0x000fe200000006ff */
        /* <DEDUP_REMOVED lines=21> */
.L_x_574:
[----:B------:R-:W-:Y:S05]  /*5f80*/  BSYNC B1 ;  /* 0x0000000000017941 */ /* 0x000fea0003800000 */
.L_x_573:
[----:B------:R-:W-:Y:S01]  /*5f90*/  VIADD R126, R15, 0x1100 ;  /* 0x000011000f7e7836 */ /* 0x000fe20000000000 */
[----:B------:R-:W-:Y:S04]  /*5fa0*/  BSSY B1, `(.L_x_575) ;  /* 0x000002d000017945 */ /* 0x000fe80003800000 */
[----:B------:R-:W-:Y:S01]  /*5fb0*/  ISETP.GT.AND P4, PT, R126, R0, PT ;  /* 0x000000007e00720c */ /* 0x000fe20003f84270 */
[----:B------:R-:W-:-:S12]  /*5fc0*/  @P0 BRA `(.L_x_576) ;  /* 0x0000000000a80947 */ /* 0x000fd80003800000 */
[C---:B------:R-:W-:Y:S01]  /*5fd0*/  IADD3 R36, R15.reuse, 0xf81, RZ ;  /* 0x00000f810f247810 */ /* 0x040fe20007ffe0ff */
[----:B01----:R-:W3:Y:S03]  /*5fe0*/  LDG.E.64 R128, desc[UR4][R124.64+0x1f00] ;  /* 0x001f00047c807981 */ /* 0x003ee6000c1e1b00 */
[----:B------:R-:W-:Y:S01]  /*5ff0*/  ISETP.GT.AND P0, PT, R36, R0, PT ;  /* 0x000000002400720c */ /* 0x000fe20003f04270 */
[----:B-----5:R0:W-:Y:S01]  /*6000*/  STL [R1+0x43c], R3 ;  /* 0x00043c0301007387 */ /* 0x0201e20000100800 */
[----:B------:R-:W-:-:S03]  /*6010*/  IADD3 R36, R15, 0xf82, RZ ;  /* 0x00000f820f247810 */ /* 0x000fc60007ffe0ff */
[----:B------:R4:W2:Y:S01]  /*6020*/  LDL R87, [R1+0x214] ;  /* 0x0002140001577983 */ /* 0x0008a20000100800 */
[----:B------:R-:W-:-:S03]  /*6030*/  ISETP.GT.AND P5, PT, R36, R0, PT ;  /* 0x000000002400720c */ /* 0x000fc60003fa4270 */
[----:B------:R-:W4:Y:S04]  /*6040*/  LDG.E.64 R126, desc[UR4][R122.64+0x1f00] ;  /* 0x001f00047a7e7981 */ /* 0x000f28000c1e1b00 */
[----:B0-----:R0:W2:Y:S04]  /*6050*/  LDL R3, [R1+0xa0] ;  /* 0x0000a00001037983 */ /* 0x0010a80000100800 */
        /* <DEDUP_REMOVED lines=16> */
[----:B------:R-:W-:-:S03]  /*6160*/  SHF.L.U32 R36, R128, 0x10, RZ ;  /* 0x0000001080247819 */ /* 0x000fc600000006ff */
[----:B------:R-:W-:Y:S04]  /*6170*/  @!P6 STL [R1+0xa4], R15 ;  /* 0x0000a40f0100e387 */ /* 0x000fe80000100800 */
[----:B------:R1:W-:Y:S04]  /*6180*/  @!P5 STL [R1+0x214], R87 ;  /* 0x000214570100d387 */ /* 0x0003e80000100800 */
[----:B------:R0:W3:Y:S01]  /*6190*/  LDL R128, [R1+0x210] ;  /* 0x0002100001807983 */ /* 0x0000e20000100800 */
[--C-:B-1----:R-:W-:Y:S02]  /*61a0*/  @!P0 SHF.R.U64 R87, R126, 0x10, R127.reuse ;  /* 0x000000107e578819 */ /* 0x102fe4000000127f */
[----:B------:R-:W-:-:S04]  /*61b0*/  @!P6 SHF.R.U32.HI R127, RZ, 0x10, R127 ;  /* 0x00000010ff7fe819 */ /* 0x000fc8000001167f */
[----:B------:R-:W-:Y:S01]  /*61c0*/  @!P6 SHF.L.U32 R127, R127, 0x10, RZ ;  /* 0x000000107f7fe819 */ /* 0x000fe200000006ff */
[----:B------:R-:W-:Y:S01]  /*61d0*/  @!P0 IMAD.U32 R87, R87, 0x10000, RZ ;  /* 0x0001000057578824 */ /* 0x000fe200078e00ff */
[----:B------:R-:W-:-:S03]  /*61e0*/  SHF.L.U32 R126, R126, 0x10, RZ ;  /* 0x000000107e7e7819 */ /* 0x000fc600000006ff */
        /* <DEDUP_REMOVED lines=8> */
.L_x_576:
[----:B------:R-:W-:Y:S05]  /*6270*/  BSYNC B1 ;  /* 0x0000000000017941 */ /* 0x000fea0003800000 */
.L_x_575:
[----:B------:R-:W-:Y:S01]  /*6280*/  IADD3 R126, R15, 0x1180, RZ ;  /* 0x000011800f7e7810 */ /* 0x000fe20007ffe0ff */
[----:B------:R-:W-:Y:S03]  /*6290*/  BSSY B1, `(.L_x_577) ;  /* 0x000002d000017945 */ /* 0x000fe60003800000 */
        /* <DEDUP_REMOVED lines=22> */
[----:B------:R-:W-:Y:S01]  /*6400*/  @!P2 IMAD.U32 R2, R35, 0x10000, RZ ;  /* 0x000100002302a824 */ /* 0x000fe200078e00ff */
[----:B------:R-:W-:-:S05]  /*6410*/  @!P5 SHF.L.U32 R35, R127, 0x10, RZ ;  /* 0x000000107f23d819 */ /* 0x000fca00000006ff */
[----:B------:R-:W-:Y:S01]  /*6420*/  @!P5 FMUL R86, R3, R35 ;  /* 0x000000230356d220 */ /* 0x000fe20000400000 */
[----:B------:R-:W-:Y:S01]  /*6430*/  @!P2 STL [R1+0xa8], R2 ;  /* 0x0000a8020100a387 */ /* 0x000fe20000100800 */
[----:B------:R-:W-:-:S03]  /*6440*/  IMAD.U32 R35, R128, 0x10000, RZ ;  /* 0x0001000080237824 */ /* 0x000fc600078e00ff */
[----:B-1----:R0:W5:Y:S04]  /*6450*/  LDL.LU R3, [R1+0x43c] ;  /* 0x00043c0001037983 */ /* 0x0021680000300800 */
[----:B------:R-:W-:Y:S04]  /*6460*/  @!P6 STL [R1+0xbc], R15 ;  /* 0x0000bc0f0100e387 */ /* 0x000fe80000100800 */
[----:B------:R1:W-:Y:S04]  /*6470*/  @!P5 STL [R1+0x234], R86 ;  /* 0x000234560100d387 */ /* 0x0003e80000100800 */
[----:B------:R0:W3:Y:S01]  /*6480*/  LDL R128, [R1+0x230] ;  /* 0x0002300001807983 */ /* 0x0000e20000100800 */
[----:B-1----:R-:W-:-:S02]  /*6490*/  @!P2 SHF.R.U64 R86, R126, 0x10, R127 ;  /* 0x000000107e56a819 */ /* 0x002fc4000000127f */
[----:B------:R-:W-:-:S04]  /*64a0*/  @!P6 SHF.R.U32.HI R127, RZ, 0x10, R127 ;  /* 0x00000010ff7fe819 */ /* 0x000fc8000001167f */
[----:B------:R-:W-:Y:S02]  /*64b0*/  @!P6 SHF.L.U32 R127, R127, 0x10, RZ ;  /* 0x000000107f7fe819 */ /* 0x000fe400000006ff */
[----:B------:R-:W-:Y:S01]  /*64c0*/  @!P2 SHF.L.U32 R86, R86, 0x10, RZ ;  /* 0x000000105656a819 */ /* 0x000fe200000006ff */
        /* <DEDUP_REMOVED lines=9> */
.L_x_578:
[----:B------:R-:W-:Y:S05]  /*6560*/  BSYNC B1 ;  /* 0x0000000000017941 */ /* 0x000fea0003800000 */
.L_x_577:
[----:B------:R-:W-:Y:S01]  /*6570*/  IADD3 R126, R15, 0x1200, RZ ;  /* 0x000012000f7e7810 */ /* 0x000fe20007ffe0ff */
[----:B------:R-:W-:Y:S03]  /*6580*/  BSSY B1, `(.L_x_579) ;  /* 0x000002d000017945 */ /* 0x000fe60003800000 */
[----:B------:R-:W-:Y:S01]  /*6590*/  ISETP.GT.AND P2, PT, R126, R0, PT ;  /* 0x000000007e00720c */ /* 0x000fe20003f44270 */
[----:B------:R-:W-:-:S12]  /*65a0*/  @P3 BRA `(.L_x_580) ;  /* 0x0000000000a83947 */ /* 0x000fd80003800000 */
[C---:B------:R-:W-:Y:S01]  /*65b0*/  VIADD R34, R15.reuse, 0x1081 ;  /* 0x000010810f227836 */ /* 0x040fe20000000000 */
[----:B-----5:R3:W-:Y:S04]  /*65c0*/  STL [R1+0x43c], R3 ;  /* 0x00043c0301007387 */ /* 0x0207e80000100800 */
[----:B01----:R-:W4:Y:S01]  /*65d0*/  LDG.E.64 R128, desc[UR4][R124.64+0x2100] ;  /* 0x002100047c807981 */ /* 0x003f22000c1e1b00 */
[-C--:B------:R-:W-:Y:S02]  /*65e0*/  ISETP.GT.AND P3, PT, R34, R0.reuse, PT ;  /* 0x000000002200720c */ /* 0x080fe40003f64270 */
[----:B------:R-:W-:Y:S01]  /*65f0*/  IADD3 R34, R15, 0x1082, RZ ;  /* 0x000010820f227810 */ /* 0x000fe20007ffe0ff */
        /* <DEDUP_REMOVED lines=37> */
.L_x_580:
[----:B------:R-:W-:Y:S05]  /*6850*/  BSYNC B1 ;  /* 0x0000000000017941 */ /* 0x000fea0003800000 */
.L_x_579:
        /* <DEDUP_REMOVED lines=46> */
.L_x_582:
[----:B------:R-:W-:Y:S05]  /*6b40*/  BSYNC B1 ;  /* 0x0000000000017941 */ /* 0x000fea0003800000 */
.L_x_581:
[----:B------:R-:W-:Y:S01]  /*6b50*/  IADD3 R126, R15, 0x1300, RZ ;  /* 0x000013000f7e7810 */ /* 0x000fe20007ffe0ff */
[----:B------:R-:W-:Y:S03]  /*6b60*/  BSSY B1, `(.L_x_583) ;  /* 0x000002d000017945 */ /* 0x000fe60003800000 */
[----:B------:R-:W-:Y:S01]  /*6b70*/  ISETP.GT.AND P4, PT, R126, R0, PT ;  /* 0x000000007e00720c */ /* 0x000fe20003f84270 */
[----:B------:R-:W-:-:S12]  /*6b80*/  @P0 BRA `(.L_x_584) ;  /* 0x0000000000a80947 */ /* 0x000fd80003800000 */
[C---:B------:R-:W-:Y:S01]  /*6b90*/  IADD3 R32, R15.reuse, 0x1181, RZ ;  /* 0x000011810f207810 */ /* 0x040fe20007ffe0ff */
        /* <DEDUP_REMOVED lines=41> */
.L_x_584:
[----:B------:R-:W-:Y:S05]  /*6e30*/  BSYNC B1 ;  /* 0x0000000000017941 */ /* 0x000fea0003800000 */
.L_x_583:
[----:B------:R-:W-:Y:S01]  /*6e40*/  IADD3 R126, R15, 0x1380, RZ ;  /* 0x000013800f7e7810 */ /* 0x000fe20007ffe0ff */
[----:B------:R-:W-:Y:S03]  /*6e50*/  BSSY B1, `(.L_x_585) ;  /* 0x000002d000017945 */ /* 0x000fe60003800000 */
[----:B------:R-:W-:Y:S01]  /*6e60*/  ISETP.GT.AND P0, PT, R126, R0, PT ;  /* 0x000000007e00720c */ /* 0x000fe20003f04270 */
[----:B------:R-:W-:-:S12]  /*6e70*/  @P2 BRA `(.L_x_586) ;  /* 0x0000000000a82947 */ /* 0x000fd80003800000 */
[----:B------:R-:W-:Y:S01]  /*6e80*/  VIADD R31, R15, 0x1201 ;  /* 0x000012010f1f7836 */ /* 0x000fe20000000000 */
        /* <DEDUP_REMOVED lines=41> */
.L_x_586:
[----:B------:R-:W-:Y:S05]  /*7120*/  BSYNC B1 ;  /* 0x0000000000017941 */ /* 0x000fea0003800000 */
.L_x_585:
        /* <DEDUP_REMOVED lines=46> */
.L_x_588:
[----:B------:R-:W-:Y:S05]  /*7410*/  BSYNC B1 ;  /* 0x0000000000017941 */ /* 0x000fea0003800000 */
.L_x_587:
        /* <DEDUP_REMOVED lines=46> */
.L_x_590:
[----:B------:R-:W-:Y:S05]  /*7700*/  BSYNC B1 ;  /* 0x0000000000017941 */ /* 0x000fea0003800000 */
.L_x_589:
        /* <DEDUP_REMOVED lines=46> */
.L_x_592:
[----:B------:R-:W-:Y:S05]  /*79f0*/  BSYNC B1 ;  /* 0x0000000000017941 */ /* 0x000fea0003800000 */
.L_x_591:
        /* <DEDUP_REMOVED lines=46> */
.L_x_594:
[----:B------:R-:W-:Y:S05]  /*7ce0*/  BSYNC B1 ;  /* 0x0000000000017941 */ /* 0x000fea0003800000 */
.L_x_593:
        /* <DEDUP_REMOVED lines=46> */
.L_x_596:
[----:B------:R-:W-:Y:S05]  /*7fd0*/  BSYNC B1 ;  /* 0x0000000000017941 */ /* 0x000fea0003800000 */
.L_x_595:
        /* <DEDUP_REMOVED lines=46> */
.L_x_598:
[----:B------:R-:W-:Y:S05]  /*82c0*/  BSYNC B1 ;  /* 0x0000000000017941 */ /* 0x000fea0003800000 */
.L_x_597:
        /* <DEDUP_REMOVED lines=46> */
.L_x_600:
[----:B------:R-:W-:Y:S05]  /*85b0*/  BSYNC B1 ;  /* 0x0000000000017941 */ /* 0x000fea0003800000 */
.L_x_599:
        /* <DEDUP_REMOVED lines=46> */
.L_x_602:
[----:B------:R-:W-:Y:S05]  /*88a0*/  BSYNC B1 ;  /* 0x0000000000017941 */ /* 0x000fea0003800000 */
.L_x_601:
        /* <DEDUP_REMOVED lines=46> */
.L_x_604:
[----:B------:R-:W-:Y:S05]  /*8b90*/  BSYNC B1 ;  /* 0x0000000000017941 */ /* 0x000fea0003800000 */
.L_x_603:
        /* <DEDUP_REMOVED lines=46> */
.L_x_606:
[----:B------:R-:W-:Y:S05]  /*8e80*/  BSYNC B1 ;  /* 0x0000000000017941 */ /* 0x000fea0003800000 */
.L_x_605:
        /* <DEDUP_REMOVED lines=46> */
.L_x_608:
[----:B------:R-:W-:Y:S05]  /*9170*/  BSYNC B1 ;  /* 0x0000000000017941 */ /* 0x000fea0003800000 */
.L_x_607:
        /* <DEDUP_REMOVED lines=46> */
.L_x_610:
[----:B------:R-:W-:Y:S05]  /*9460*/  BSYNC B1 ;  /* 0x0000000000017941 */ /* 0x000fea0003800000 */
.L_x_609:
        /* <DEDUP_REMOVED lines=46> */
.L_x_612:
[----:B------:R-:W-:Y:S05]  /*9750*/  BSYNC B1 ;  /* 0x0000000000017941 */ /* 0x000fea0003800000 */
.L_x_611:
        /* <DEDUP_REMOVED lines=46> */
.L_x_614:
[----:B------:R-:W-:Y:S05]  /*9a40*/  BSYNC B1 ;  /* 0x0000000000017941 */ /* 0x000fea0003800000 */
.L_x_613:
        /* <DEDUP_REMOVED lines=46> */
.L_x_616:
[----:B------:R-:W-:Y:S05]  /*9d30*/  BSYNC B1 ;  /* 0x0000000000017941 */ /* 0x000fea0003800000 */
.L_x_615:
        /* <DEDUP_REMOVED lines=28> */
[----:B-1----:R0:W5:Y:S04]  /*9f00*/  LDL.LU R3, [R1+0x43c] ;  /* 0x00043c0001037983 */ /* 0x0021680000300800 */
[----:B------:R-:W-:Y:S04]  /*9f10*/  @!P6 STL [R1+0x23c], R15 ;  /* 0x00023c0f0100e387 */ /* 0x000fe80000100800 */
[----:B------:R1:W-:Y:S02]  /*9f20*/  @!P5 STL [R1+0x3ac], R14 ;  /* 0x0003ac0e0100d387 */ /* 0x0003e40000100800 */
[----:B-1----:R-:W-:-:S02]  /*9f30*/  SHF.L.U32 R14, R128, 0x10, RZ ;  /* 0x00000010800e7819 */ /* 0x002fc400000006ff */
[----:B------:R0:W3:Y:S01]  /*9f40*/  LDL R128, [R1+0x3a8] ;  /* 0x0003a80001807983 */ /* 0x0000e20000100800 */
[--C-:B------:R-:W-:Y:S02]  /*9f50*/  @!P2 SHF.R.U64 R7, R126, 0x10, R127.reuse ;  /* 0x000000107e07a819 */ /* 0x100fe4000000127f */
        /* <DEDUP_REMOVED lines=12> */
.L_x_618:
[----:B------:R-:W-:Y:S05]  /*a020*/  BSYNC B1 ;  /* 0x0000000000017941 */ /* 0x000fea0003800000 */
.L_x_617:
        /* <DEDUP_REMOVED lines=9> */
[----:B------:R4:W2:Y:S04]  /*a0c0*/  LDL R13, [R1+0x3b8] ;  /* 0x0003b800010d7983 */ /* 0x0008a80000100800 */
[----:B------:R-:W4:Y:S04]  /*a0d0*/  LDG.E.64 R126, desc[UR4][R122.64+0x3500] ;  /* 0x003500047a7e7981 */ /* 0x000f28000c1e1b00 */
[----:B0-----:R0:W2:Y:S04]  /*a0e0*/  LDL R3, [R1+0x244] ;  /* 0x0002440001037983 */ /* 0x0010a80000100800 */
[----:B------:R1:W-:Y:S01]  /*a0f0*/  STL [R1+0x438], R2 ;  /* 0x0004380201007387 */ /* 0x0003e20000100800 */
[----:B------:R-:W-:-:S02]  /*a100*/  ISETP.GT.AND P5, PT, R6, R0, PT ;  /* 0x000000000600720c */ /* 0x000fc40003fa4270 */
[----:B------:R-:W-:Y:S02]  /*a110*/  IADD3 R6, R15, 0x1a83, RZ ;  /* 0x00001a830f067810 */ /* 0x000fe40007ffe0ff */
        /* <DEDUP_REMOVED lines=12> */
[----:B------:R-:W-:Y:S04]  /*a1e0*/  @!P3 STL [R1+0x240], R2 ;  /* 0x000240020100b387 */ /* 0x000fe80000100800 */
[----:B-1----:R0:W5:Y:S04]  /*a1f0*/  LDL.LU R3, [R1+0x43c] ;  /* 0x00043c0001037983 */ /* 0x0021680000300800 */
[----:B------:R-:W-:Y:S04]  /*a200*/  @!P6 STL [R1+0x248], R15 ;  /* 0x0002480f0100e387 */ /* 0x000fe80000100800 */
[----:B------:R1:W-:Y:S02]  /*a210*/  @!P5 STL [R1+0x3b8], R13 ;  /* 0x0003b80d0100d387 */ /* 0x0003e40000100800 */
[----:B-1----:R-:W-:-:S02]  /*a220*/  IMAD.U32 R13, R128, 0x10000, RZ ;  /* 0x00010000800d7824 */ /* 0x002fc400078e00ff */
[----:B------:R0:W3:Y:S01]  /*a230*/  LDL R128, [R1+0x3b4] ;  /* 0x0003b40001807983 */ /* 0x0000e20000100800 */
[--C-:B------:R-:W-:Y:S02]  /*a240*/  @!P3 SHF.R.U64 R6, R126, 0x10, R127.reuse ;  /* 0x000000107e06b819 */ /* 0x100fe4000000127f */
        /* <DEDUP_REMOVED lines=12> */
.L_x_620:
[----:B------:R-:W-:Y:S05]  /*a310*/  BSYNC B1 ;  /* 0x0000000000017941 */ /* 0x000fea0003800000 */
.L_x_619:
[----:B------:R-:W-:Y:S01]  /*a320*/  IADD3 R126, R15, 0x1c80, RZ ;  /* 0x00001c800f7e7810 */ /* 0x000fe20007ffe0ff */
[----:B------:R-:W-:Y:S03]  /*a330*/  BSSY B1, `(.L_x_621) ;  /* 0x000002d000017945 */ /* 0x000fe60003800000 */
[----:B------:R-:W-:Y:S01]  /*a340*/  ISETP.GT.AND P3, PT, R126, R0, PT ;  /* 0x000000007e00720c */ /* 0x000fe20003f64270 */
[----:B------:R-:W-:-:S12]  /*a350*/  @P4 BRA `(.L_x_622) ;  /* 0x0000000000a84947 */ /* 0x000fd80003800000 */
[----:B------:R-:W-:Y:S01]  /*a360*/  VIADD R5, R15, 0x1b01 ;  /* 0x00001b010f057836 */ /* 0x000fe20000000000 */
        /* <DEDUP_REMOVED lines=16> */
[----:B------:R1:W-:Y:S03]  /*a470*/  @!P5 STL [R1+0x25c], R3 ;  /* 0x00025c030100d387 */ /* 0x0003e60000100800 */
[----:B----4-:R-:W-:Y:S02]  /*a480*/  @!P6 SHF.L.U32 R15, R129, 0x10, RZ ;  /* 0x00000010810fe819 */ /* 0x010fe400000006ff */
[----:B------:R0:W2:Y:S01]  /*a490*/  LDL R129, [R1+0x3c8] ;  /* 0x0003c80001817983 */ /* 0x0000a20000100800 */
[----:B------:R-:W-:Y:S01]  /*a4a0*/  @!P4 SHF.L.U32 R2, R5, 0x10, RZ ;  /* 0x000000100502c819 */ /* 0x000fe200000006ff */
[----:B------:R-:W-:-:S04]  /*a4b0*/  @!P5 IMAD.U32 R5, R127, 0x10000, RZ ;  /* 0x000100007f05d824 */ /* 0x000fc800078e00ff */
[----:B------:R-:W-:Y:S01]  /*a4c0*/  @!P5 FMUL R12, R3, R5 ;  /* 0x00000005030cd220 */ /* 0x000fe20000400000 */
[----:B------:R-:W-:Y:S04]  /*a4d0*/  @!P4 STL [R1+0x24c], R2 ;  /* 0x00024c020100c387 */ /* 0x000fe80000100800 */
[----:B-1----:R0:W5:Y:S04]  /*a4e0*/  LDL.LU R3, [R1+0x43c] ;  /* 0x00043c0001037983 */ /* 0x0021680000300800 */
[----:B------:R-:W-:Y:S04]  /*a4f0*/  @!P6 STL [R1+0x260], R15 ;  /* 0x0002600f0100e387 */ /* 0x000fe80000100800 */
[----:B------:R1:W-:Y:S02]  /*a500*/  @!P5 STL [R1+0x3c4], R12 ;  /* 0x0003c40c0100d387 */ /* 0x0003e40000100800 */
[----:B-1----:R-:W-:-:S02]  /*a510*/  SHF.L.U32 R12, R128, 0x10, RZ ;  /* 0x00000010800c7819 */ /* 0x002fc400000006ff */
[----:B------:R0:W3:Y:S01]  /*a520*/  LDL R128, [R1+0x3c0] ;  /* 0x0003c00001807983 */ /* 0x0000e20000100800 */
[--C-:B------:R-:W-:Y:S02]  /*a530*/  @!P4 SHF.R.U64 R5, R126, 0x10, R127.reuse ;  /* 0x000000107e05c819 */ /* 0x100fe4000000127f */
        /* <DEDUP_REMOVED lines=12> */
.L_x_622:
[----:B------:R-:W-:Y:S05]  /*a600*/  BSYNC B1 ;  /* 0x0000000000017941 */ /* 0x000fea0003800000 */
.L_x_621:
        /* <DEDUP_REMOVED lines=46> */
.L_x_624:
[----:B------:R-:W-:Y:S05]  /*a8f0*/  BSYNC B1 ;  /* 0x0000000000017941 */ /* 0x000fea0003800000 */
.L_x_623:
[----:B------:R-:W-:Y:S01]  /*a900*/  IADD3 R126, R15, 0x1d80, RZ ;  /* 0x00001d800f7e7810 */ /* 0x000fe20007ffe0ff */
[----:B------:R-:W-:Y:S03]  /*a910*/  BSSY B1, `(.L_x_625) ;  /* 0x000002d000017945 */ /* 0x000fe60003800000 */
[----:B------:R-:W-:Y:S01]  /*a920*/  ISETP.GT.AND P0, PT, R126, R0, PT ;  /* 0x000000007e00720c */ /* 0x000fe20003f04270 */
[----:B------:R-:W-:-:S12]  /*a930*/  @P2 BRA `(.L_x_626) ;  /* 0x0000000000a82947 */ /* 0x000fd80003800000 */
[----:B-----5:R-:W-:Y:S01]  /*a940*/  IADD3 R3, R15, 0x1c01, RZ ;  /* 0x00001c010f037810 */ /* 0x020fe20007ffe0ff */
[----:B01----:R-:W3:Y:S03]  /*a950*/  LDG.E.64 R128, desc[UR4][R124.64+0x3800] ;  /* 0x003800047c807981 */ /* 0x003ee6000c1e1b00 */
[----:B------:R-:W-:Y:S01]  /*a960*/  ISETP.GT.AND P2, PT, R3, R0, PT ;  /* 0x000000000300720c */ /* 0x000fe20003f44270 */
[----:B------:R0:W-:Y:S01]  /*a970*/  STL [R1+0x43c], R4 ;  /* 0x00043c0401007387 */ /* 0x0001e20000100800 */
        /* <DEDUP_REMOVED lines=38> */
.L_x_626:
[----:B------:R-:W-:Y:S05]  /*abe0*/  BSYNC B1 ;  /* 0x0000000000017941 */ /* 0x000fea0003800000 */
.L_x_625:
[----:B------:R-:W-:Y:S01]  /*abf0*/  IADD3 R126, R15, 0x1e00, RZ ;  /* 0x00001e000f7e7810 */ /* 0x000fe20007ffe0ff */
[----:B------:R-:W-:Y:S03]  /*ac00*/  BSSY B1, `(.L_x_627) ;  /* 0x000002d000017945 */ /* 0x000fe60003800000 */
[----:B------:R-:W-:Y:S01]  /*ac10*/  ISETP.GT.AND P2, PT, R126, R0, PT ;  /* 0x000000007e00720c */ /* 0x000fe20003f44270 */
[----:B------:R-:W-:-:S12]  /*ac20*/  @P3 BRA `(.L_x_628) ;  /* 0x0000000000a83947 */ /* 0x000fd80003800000 */
[C---:B-----5:R-:W-:Y:S01]  /*ac30*/  VIADD R2, R15.reuse, 0x1c81 ;  /* 0x00001c810f027836 */ /* 0x060fe20000000000 */
        /* <DEDUP_REMOVED lines=41> */
.L_x_628:
[----:B------:R-:W-:Y:S05]  /*aed0*/  BSYNC B1 ;  /* 0x0000000000017941 */ /* 0x000fea0003800000 */
.L_x_627:
[----:B------:R-:W-:Y:S01]  /*aee0*/  VIADD R126, R15, 0x1e80 ;  /* 0x00001e800f7e7836 */ /* 0x000fe20000000000 */
[----:B------:R-:W-:Y:S04]  /*aef0*/  BSSY B1, `(.L_x_629) ;  /* 0x000002d000017945 */ /* 0x000fe80003800000 */
[----:B------:R-:W-:Y:S01]  /*af00*/  ISETP.GT.AND P3, PT, R126, R0, PT ;  /* 0x000000007e00720c */ /* 0x000fe20003f64270 */
[----:B------:R-:W-:-:S12]  /*af10*/  @P4 BRA `(.L_x_630) ;  /* 0x0000000000a84947 */ /* 0x000fd80003800000 */
[----:B-----5:R3:W-:Y:S04]  /*af20*/  STL [R1+0x43c], R3 ;  /* 0x00043c0301007387 */ /* 0x0207e80000100800 */
[----:B------:R-:W4:Y:S04]  /*af30*/  LDG.E.64 R126, desc[UR4][R124.64+0x3a00] ;  /* 0x003a00047c7e7981 */ /* 0x000f28000c1e1b00 */
[----:B------:R0:W2:Y:S04]  /*af40*/  LDL R134, [R1+0x3f4] ;  /* 0x0003f40001867983 */ /* 0x0000a80000100800 */
[----:B---3--:R3:W3:Y:S04]  /*af50*/  LDL R3, [R1+0x2a4] ;  /* 0x0002a40001037983 */ /* 0x0086e80000100800 */
[----:B------:R0:W-:Y:S01]  /*af60*/  STL [R1+0x438], R2 ;  /* 0x0004380201007387 */ /* 0x0001e20000100800 */
[----:B------:R-:W-:-:S03]  /*af70*/  IADD3 R130, R15, 0x1d01, RZ ;  /* 0x00001d010f827810 */ /* 0x000fc60007ffe0ff */
[----:B01----:R-:W2:Y:S04]  /*af80*/  LDG.E.64 R128, desc[UR4][R122.64+0x3a00] ;  /* 0x003a00047a807981 */ /* 0x003ea8000c1e1b00 */
[----:B------:R0:W2:Y:S01]  /*af90*/  LDL R2, [R1+0x2a0] ;  /* 0x0002a00001027983 */ /* 0x0000a20000100800 */
[----:B------:R-:W-:Y:S02]  /*afa0*/  ISETP.GT.AND P4, PT, R130, R0, PT ;  /* 0x000000008200720c */ /* 0x000fe40003f84270 */
[----:B------:R-:W-:-:S04]  /*afb0*/  IADD3 R130, R15, 0x1d02, RZ ;  /* 0x00001d020f827810 */ /* 0x000fc80007ffe0ff */
[-C--:B------:R-:W-:Y:S01]  /*afc0*/  ISETP.GT.AND P5, PT, R130, R0.reuse, PT ;  /* 0x000000008200720c */ /* 0x080fe20003fa4270 */
[----:B------:R-:W-:Y:S02]  /*afd0*/  VIADD R130, R15, 0x1d03 ;  /* 0x00001d030f827836 */ /* 0x000fe40000000000 */
[----:B------:R0:W2:Y:S03]  /*afe0*/  LDL R15, [R1+0x2a8] ;  /* 0x0002a800010f7983 */ /* 0x0000a60000100800 */
[----:B------:R-:W-:Y:S02]  /*aff0*/  ISETP.GT.AND P6, PT, R130, R0, PT ;  /* 0x000000008200720c */ /* 0x000fe40003fc4270 */
[----:B----4-:R-:W-:-:S05]  /*b000*/  @!P4 SHF.R.U64 R130, R126, 0x10, R127 ;  /* 0x000000107e82c819 */ /* 0x010fca000000127f */
[----:B---3--:R-:W-:-:S05]  /*b010*/  @!P5 SHF.L.U32 R3, R127, 0x10, RZ ;  /* 0x000000107f03d819 */ /* 0x008fca00000006ff */
[----:B------:R1:W-:Y:S01]  /*b020*/  @!P5 STL [R1+0x2a4], R3 ;  /* 0x0002a4030100d387 */ /* 0x0003e20000100800 */
[----:B--2---:R-:W-:-:S03]  /*b030*/  @!P4 SHF.L.U32 R2, R130, 0x10, RZ ;  /* 0x000000108202c819 */ /* 0x004fc600000006ff */
[----:B------:R0:W2:Y:S01]  /*b040*/  LDL R130, [R1+0x3f8] ;  /* 0x0003f80001827983 */ /* 0x0000a20000100800 */
[----:B------:R-:W-:-:S05]  /*b050*/  @!P6 SHF.R.U32.HI R127, RZ, 0x10, R127 ;  /* 0x00000010ff7fe819 */ /* 0x000fca000001167f */
[----:B------:R-:W-:Y:S01]  /*b060*/  @!P6 IMAD.U32 R15, R127, 0x10000, RZ ;  /* 0x000100007f0fe824 */ /* 0x000fe200078e00ff */
[----:B------:R-:W-:Y:S01]  /*b070*/  @!P5 SHF.L.U32 R127, R129, 0x10, RZ ;  /* 0x00000010817fd819 */ /* 0x000fe200000006ff */
[----:B------:R-:W-:Y:S04]  /*b080*/  @!P4 STL [R1+0x2a0], R2 ;  /* 0x0002a0020100c387 */ /* 0x000fe80000100800 */
        /* <DEDUP_REMOVED lines=14> */
[----:B------:R0:W5:Y:S01]  /*b170*/  LDL.LU R2, [R1+0x438] ;  /* 0x0004380001027983 */ /* 0x0001620000300800 */
[----:B-1----:R-:W-:-:S03]  /*b180*/  IMAD.SHL.U32 R15, R15, 0x4, RZ ;  /* 0x000000040f0f7824 */ /* 0x002fc600078e00ff */
[----:B------:R-:W-:Y:S04]  /*b190*/  @!P4 STL [R1+0x3f0], R126 ;  /* 0x0003f07e0100c387 */ /* 0x000fe80000100800 */
[----:B------:R1:W-:Y:S02]  /*b1a0*/  @!P6 STL [R1+0x3f8], R130 ;  /* 0x0003f8820100e387 */ /* 0x0003e40000100800 */
[----:B01----:R-:W-:-:S07]  /*b1b0*/  FMUL R130, R134, R128 ;  /* 0x0000008086827220 */ /* 0x003fce0000400000 */
.L_x_630:
[----:B------:R-:W-:Y:S05]  /*b1c0*/  BSYNC B1 ;  /* 0x0000000000017941 */ /* 0x000fea0003800000 */
.L_x_629:
[----:B------:R-:W-:Y:S01]  /*b1d0*/  IADD3 R126, R15, 0x1f00, RZ ;  /* 0x00001f000f7e7810 */ /* 0x000fe20007ffe0ff */
[----:B------:R-:W-:Y:S03]  /*b1e0*/  BSSY B1, `(.L_x_631) ;  /* 0x000002d000017945 */ /* 0x000fe60003800000 */
[----:B------:R-:W-:Y:S01]  /*b1f0*/  ISETP.GT.AND P4, PT, R126, R0, PT ;  /* 0x000000007e00720c */ /* 0x000fe20003f84270 */
[----:B------:R-:W-:-:S12]  /*b200*/  @P0 BRA `(.L_x_632) ;  /* 0x0000000000a80947 */ /* 0x000fd80003800000 */
[----:B------:R-:W-:Y:S01]  /*b210*/  IADD3 R121, R15, 0x1d81, RZ ;  /* 0x00001d810f797810 */ /* 0x000fe20007ffe0ff */
[----:B------:R-:W3:Y:S03]  /*b220*/  LDG.E.64 R126, desc[UR4][R124.64+0x3b00] ;  /* 0x003b00047c7e7981 */ /* 0x000ee6000c1e1b00 */
[----:B------:R-:W-:Y:S01]  /*b230*/  ISETP.GT.AND P0, PT, R121, R0, PT ;  /* 0x000000007900720c */ /* 0x000fe20003f04270 */
[----:B-----5:R4:W-:Y:S01]  /*b240*/  STL [R1+0x43c], R3 ;  /* 0x00043c0301007387 */ /* 0x0209e20000100800 */
[----:B------:R-:W-:-:S03]  /*b250*/  VIADD R121, R15, 0x1d82 ;  /* 0x00001d820f797836 */ /* 0x000fc60000000000 */
[----:B------:R2:W2:Y:S04]  /*b260*/  LDL R136, [R1+0x400] ;  /* 0x0004000001887983 */ /* 0x0004a80000100800 */
[----:B01----:R-:W2:Y:S04]  /*b270*/  LDG.E.64 R128, desc[UR4][R122.64+0x3b00] ;  /* 0x003b00047a807981 */ /* 0x003ea8000c1e1b00 */
[----:B----4-:R4:W4:Y:S04]  /*b280*/  LDL R3, [R1+0x2bc] ;  /* 0x0002bc0001037983 */ /* 0x0109280000100800 */
[----:B------:R0:W-:Y:S01]  /*b290*/  STL [R1+0x438], R2 ;  /* 0x0004380201007387 */ /* 0x0001e20000100800 */
[----:B------:R-:W-:-:S02]  /*b2a0*/  ISETP.GT.AND P5, PT, R121, R0, PT ;  /* 0x000000007900720c */ /* 0x000fc40003fa4270 */
[----:B------:R-:W-:Y:S02]  /*b2b0*/  IADD3 R121, R15, 0x1d83, RZ ;  /* 0x00001d830f797810 */ /* 0x000fe40007ffe0ff */
        /* <DEDUP_REMOVED lines=9> */
[----:B------:R-:W-:Y:S01]  /*b350*/  @!P0 IMAD.U32 R2, R121, 0x10000, RZ ;  /* 0x0001000079028824 */ /* 0x000fe200078e00ff */
[----:B------:R-:W-:-:S05]  /*b360*/  @!P5 SHF.L.U32 R121, R129, 0x10, RZ ;  /* 0x000000108179d819 */ /* 0x000fca00000006ff */
[----:B------:R-:W-:Y:S01]  /*b370*/  @!P5 FMUL R136, R3, R121 ;  /* 0x000000790388d220 */ /* 0x000fe20000400000 */
[----:B------:R-:W-:Y:S04]  /*b380*/  @!P0 STL [R1+0x2ac], R2 ;  /* 0x0002ac0201008387 */ /* 0x000fe80000100800 */
[----:B0-----:R1:W5:Y:S04]  /*b390*/  LDL.LU R3, [R1+0x43c] ;  /* 0x00043c0001037983 */ /* 0x0013680000300800 */
[----:B------:R-:W-:Y:S04]  /*b3a0*/  @!P6 STL [R1+0x2c0], R15 ;  /* 0x0002c00f0100e387 */ /* 0x000fe80000100800 */
[----:B------:R0:W-:Y:S02]  /*b3b0*/  @!P5 STL [R1+0x400], R136 ;  /* 0x000400880100d387 */ /* 0x0001e40000100800 */
[----:B0-----:R-:W-:-:S02]  /*b3c0*/  IMAD.U32 R136, R126, 0x10000, RZ ;  /* 0x000100007e887824 */ /* 0x001fc400078e00ff */
[----:B------:R1:W3:Y:S01]  /*b3d0*/  LDL R126, [R1+0x3fc] ;  /* 0x0003fc00017e7983 */ /* 0x0002e20000100800 */
[--C-:B------:R-:W-:Y:S02]  /*b3e0*/  @!P0 SHF.R.U64 R121, R128, 0x10, R129.reuse ;  /* 0x0000001080798819 */ /* 0x100fe40000001281 */
[----:B------:R-:W-:-:S04]  /*b3f0*/  @!P6 SHF.R.U32.HI R129, RZ, 0x10, R129 ;  /* 0x00000010ff81e819 */ /* 0x000fc80000011681 */
[----:B------:R-:W-:Y:S02]  /*b400*/  @!P6 SHF.L.U32 R129, R129, 0x10, RZ ;  /* 0x000000108181e819 */ /* 0x000fe400000006ff */
[----:B------:R-:W-:Y:S01]  /*b410*/  @!P0 SHF.L.U32 R121, R121, 0x10, RZ ;  /* 0x0000001079798819 */ /* 0x000fe200000006ff */
        /* <DEDUP_REMOVED lines=9> */
.L_x_632:
[----:B------:R-:W-:Y:S05]  /*b4b0*/  BSYNC B1 ;  /* 0x0000000000017941 */ /* 0x000fea0003800000 */
.L_x_631:
        /* <DEDUP_REMOVED lines=9> */
[----:B------:R4:W2:Y:S04]  /*b550*/  LDL R137, [R1+0x40c] ;  /* 0x00040c0001897983 */ /* 0x0008a80000100800 */
[----:B0-----:R-:W4:Y:S04]  /*b560*/  LDG.E.64 R128, desc[UR4][R122.64+0x3c00] ;  /* 0x003c00047a807981 */ /* 0x001f28000c1e1b00 */
[----:B-1----:R1:W2:Y:S01]  /*b570*/  LDL R3, [R1+0x2c8] ;  /* 0x0002c80001037983 */ /* 0x0022a20000100800 */
[----:B------:R-:W-:-:S03]  /*b580*/  ISETP.GT.AND P5, PT, R120, R0, PT ;  /* 0x000000007800720c */ /* 0x000fc60003fa4270 */
[----:B------:R0:W-:Y:S01]  /*b590*/  STL [R1+0x438], R2 ;  /* 0x0004380201007387 */ /* 0x0001e20000100800 */
[----:B------:R-:W-:-:S03]  /*b5a0*/  IADD3 R120, R15, 0x1e03, RZ ;  /* 0x00001e030f787810 */ /* 0x000fc60007ffe0ff */
[----:B------:R1:W4:Y:S04]  /*b5b0*/  LDL R15, [R1+0x2cc] ;  /* 0x0002cc00010f7983 */ /* 0x0003280000100800 */
[----:B0-----:R1:W4:Y:S01]  /*b5c0*/  LDL R2, [R1+0x2c4] ;  /* 0x0002c40001027983 */ /* 0x0013220000100800 */
        /* <DEDUP_REMOVED lines=29> */
.L_x_634:
[----:B------:R-:W-:Y:S05]  /*b7a0*/  BSYNC B1 ;  /* 0x0000000000017941 */ /* 0x000fea0003800000 */
.L_x_633:
[----:B------:R-:W-:Y:S04]  /*b7b0*/  BSSY B1, `(.L_x_635) ;  /* 0x000002c000017945 */ /* 0x000fe80003800000 */
[----:B------:R-:W-:Y:S05]  /*b7c0*/  @P3 BRA `(.L_x_636) ;  /* 0x0000000000a83947 */ /* 0x000fea0003800000 */
[----:B------:R-:W-:Y:S01]  /*b7d0*/  VIADD R119, R15, 0x1e81 ;  /* 0x00001e810f777836 */ /* 0x000fe20000000000 */
[----:B-1----:R-:W3:Y:S04]  /*b7e0*/  LDG.E.64 R126, desc[UR4][R124.64+0x3d00] ;  /* 0x003d00047c7e7981 */ /* 0x002ee8000c1e1b00 */
        /* <DEDUP_REMOVED lines=40> */
.L_x_636:
[----:B------:R-:W-:Y:S05]  /*ba70*/  BSYNC B1 ;  /* 0x0000000000017941 */ /* 0x000fea0003800000 */
.L_x_635:
[----:B------:R-:W-:Y:S04]  /*ba80*/  BSSY B1, `(.L_x_637) ;  /* 0x000002c000017945 */ /* 0x000fe80003800000 */
[----:B------:R-:W-:Y:S05]  /*ba90*/  @P4 BRA `(.L_x_638) ;  /* 0x0000000000a84947 */ /* 0x000fea0003800000 */
        /* <DEDUP_REMOVED lines=42> */
.L_x_638:
[----:B------:R-:W-:Y:S05]  /*bd40*/  BSYNC B1 ;  /* 0x0000000000017941 */ /* 0x000fea0003800000 */
.L_x_637:
[----:B------:R-:W-:Y:S05]  /*bd50*/  @P0 BRA `(.L_x_512) ;  /* 0x0000000000900947 */ /* 0x000fea0003800000 */
[C---:B01----:R-:W-:Y:S01]  /*bd60*/  VIADD R126, R15.reuse, 0x1f81 ;  /* 0x00001f810f7e7836 */ /* 0x043fe20000000000 */
[----:B------:R-:W3:Y:S04]  /*bd70*/  LDG.E.64 R124, desc[UR4][R124.64+0x3f00] ;  /* 0x003f00047c7c7981 */ /* 0x000ee8000c1e1b00 */
[----:B------:R-:W-:Y:S01]  /*bd80*/  ISETP.GT.AND P0, PT, R126, R0, PT ;  /* 0x000000007e00720c */ /* 0x000fe20003f04270 */
[----:B------:R4:W2:Y:S01]  /*bd90*/  LDL R133, [R1+0x300] ;  /* 0x0003000001857983 */ /* 0x0008a20000100800 */
[----:B------:R-:W-:-:S03]  /*bda0*/  IADD3 R126, R15, 0x1f82, RZ ;  /* 0x00001f820f7e7810 */ /* 0x000fc60007ffe0ff */
[----:B------:R-:W4:Y:S01]  /*bdb0*/  LDG.E.64 R122, desc[UR4][R122.64+0x3f00] ;  /* 0x003f00047a7a7981 */ /* 0x000f22000c1e1b00 */
[-C--:B------:R-:W-:Y:S02]  /*bdc0*/  ISETP.GT.AND P2, PT, R126, R0.reuse, PT ;  /* 0x000000007e00720c */ /* 0x080fe40003f44270 */
[----:B------:R-:W-:Y:S01]  /*bdd0*/  IADD3 R126, R15, 0x1f83, RZ ;  /* 0x00001f830f7e7810 */ /* 0x000fe20007ffe0ff */
[----:B------:R0:W4:Y:S03]  /*bde0*/  LDL R132, [R1+0x430] ;  /* 0x0004300001847983 */ /* 0x0001260000100800 */
[----:B------:R-:W-:Y:S01]  /*bdf0*/  ISETP.GT.AND P3, PT, R126, R0, PT ;  /* 0x000000007e00720c */ /* 0x000fe20003f64270 */
[----:B------:R0:W4:Y:S04]  /*be00*/  LDL R128, [R1+0x308] ;  /* 0x0003080001807983 */ /* 0x0001280000100800 */
[----:B------:R0:W4:Y:S04]  /*be10*/  LDL R126, [R1+0x304] ;  /* 0x00030400017e7983 */ /* 0x0001280000100800 */
[----:B------:R0:W4:Y:S04]  /*be20*/  LDL R127, [R1+0x434] ;  /* 0x00043400017f7983 */ /* 0x0001280000100800 */
[----:B------:R0:W4:Y:S01]  /*be30*/  LDL R129, [R1+0x42c] ;  /* 0x00042c0001817983 */ /* 0x0001220000100800 */
[----:B---3--:R-:W-:-:S04]  /*be40*/  @!P0 SHF.R.U64 R0, R124, 0x10, R125 ;  /* 0x000000107c008819 */ /* 0x008fc8000000127d */
[----:B--2---:R-:W-:Y:S01]  /*be50*/  @!P0 SHF.L.U32 R133, R0, 0x10, RZ ;  /* 0x0000001000858819 */ /* 0x004fe200000006ff */
[----:B----4-:R-:W-:Y:S02]  /*be60*/  @!P2 IMAD.U32 R0, R123, 0x10000, RZ ;  /* 0x000100007b00a824 */ /* 0x010fe400078e00ff */
[----:B------:R-:W-:Y:S01]  /*be70*/  @!P2 IMAD.U32 R126, R125, 0x10000, RZ ;  /* 0x000100007d7ea824 */ /* 0x000fe200078e00ff */
[----:B------:R-:W-:-:S03]  /*be80*/  @!P3 SHF.R.U32.HI R125, RZ, 0x10, R125 ;  /* 0x00000010ff7db819 */ /* 0x000fc6000001167d */
[----:B------:R-:W-:Y:S01]  /*be90*/  @!P2 FMUL R132, R126, R0 ;  /* 0x000000007e84a220 */ /* 0x000fe20000400000 */
[--C-:B------:R-:W-:Y:S02]  /*bea0*/  @!P0 SHF.R.U64 R0, R122, 0x10, R123.reuse ;  /* 0x000000107a008819 */ /* 0x100fe4000000127b */
[----:B------:R-:W-:Y:S02]  /*beb0*/  @!P3 SHF.R.U32.HI R123, RZ, 0x10, R123 ;  /* 0x00000010ff7bb819 */ /* 0x000fe4000001167b */
[----:B------:R-:W-:Y:S02]  /*bec0*/  @!P3 SHF.L.U32 R128, R125, 0x10, RZ ;  /* 0x000000107d80b819 */ /* 0x000fe400000006ff */
[----:B------:R-:W-:Y:S01]  /*bed0*/  @!P0 SHF.L.U32 R0, R0, 0x10, RZ ;  /* 0x0000001000008819 */ /* 0x000fe200000006ff */
[----:B------:R-:W-:Y:S01]  /*bee0*/  @!P3 IMAD.U32 R123, R123, 0x10000, RZ ;  /* 0x000100007b7bb824 */ /* 0x000fe200078e00ff */
[----:B------:R-:W-:Y:S03]  /*bef0*/  @!P2 STL [R1+0x304], R126 ;  /* 0x0003047e0100a387 */ /* 0x000fe60000100800 */
[----:B------:R-:W-:Y:S01]  /*bf00*/  @!P3 FMUL R127, R128, R123 ;  /* 0x0000007b807fb220 */ /* 0x000fe20000400000 */
[----:B------:R-:W-:Y:S01]  /*bf10*/  @!P0 FMUL R129, R133, R0 ;  /* 0x0000000085818220 */ /* 0x000fe20000400000 */
[----:B------:R-:W-:Y:S04]  /*bf20*/  @!P0 STL [R1+0x300], R133 ;  /* 0x0003008501008387 */ /* 0x000fe80000100800 */
[----:B------:R-:W-:Y:S04]  /*bf30*/  @!P3 STL [R1+0x308], R128 ;  /* 0x000308800100b387 */ /* 0x000fe80000100800 */
[----:B------:R1:W-:Y:S04]  /*bf40*/  @!P2 STL [R1+0x430], R132 ;  /* 0x000430840100a387 */ /* 0x0003e80000100800 */
[----:B------:R0:W-:Y:S04]  /*bf50*/  @!P3 STL [R1+0x434], R127 ;  /* 0x0004347f0100b387 */ /* 0x0001e80000100800 */
[----:B------:R0:W-:Y:S01]  /*bf60*/  @!P0 STL [R1+0x42c], R129 ;  /* 0x00042c8101008387 */ /* 0x0001e20000100800 */
[----:B------:R-:W-:-:S02]  /*bf70*/  SHF.L.U32 R122, R122, 0x10, RZ ;  /* 0x000000107a7a7819 */ /* 0x000fc400000006ff */
[----:B-1----:R-:W-:-:S05]  /*bf80*/  SHF.L.U32 R132, R124, 0x10, RZ ;  /* 0x000000107c847819 */ /* 0x002fca00000006ff */
[----:B------:R-:W-:-:S07]  /*bf90*/  FMUL R133, R132, R122 ;  /* 0x0000007a84857220 */ /* 0x000fce0000400000 */
.L_x_512:
[----:B------:R-:W-:Y:S05]  /*bfa0*/  BSYNC B0 ;  /* 0x0000000000007941 */ /* 0x000fea0003800000 */
.L_x_511:
[----:B------:R-:W3:Y:S04]  /*bfb0*/  LDL R125, [R1+0x2c] ;  /* 0x00002c00017d7983 */ /* 0x000ee80000100800 */
[----:B------:R-:W4:Y:S04]  /*bfc0*/  LDL R124, [R1+0x30] ;  /* 0x00003000017c7983 */ /* 0x000f280000100800 */
[----:B------:R-:W2:Y:S04]  /*bfd0*/  LDL R123, [R1+0x34] ;  /* 0x00003400017b7983 */ /* 0x000ea80000100800 */
[----:B------:R-:W2:Y:S04]  /*bfe0*/  LDL R122, [R1+0x4c] ;  /* 0x00004c00017a7983 */ /* 0x000ea80000100800 */
[----:B------:R-:W2:Y:S04]  /*bff0*/  LDL R15, [R1+0x90] ;  /* 0x00009000010f7983 */ /* 0x000ea80000100800 */
[----:B01----:R-:W2:Y:S04]  /*c000*/  LDL R127, [R1+0x94] ;  /* 0x00009400017f7983 */ /* 0x003ea80000100800 */
[----:B------:R0:W-:Y:S04]  /*c010*/  STL [R1+0x47c], R27 ;  /* 0x00047c1b01007387 */ /* 0x0001e80000100800 */
[----:B0-----:R-:W2:Y:S04]  /*c020*/  LDL R27, [R1+0x74] ;  /* 0x00007400011b7983 */ /* 0x001ea80000100800 */
[----:B------:R0:W-:Y:S04]  /*c030*/  STL [R1+0x478], R26 ;  /* 0x0004781a01007387 */ /* 0x0001e80000100800 */
[----:B0-----:R-:W2:Y:S04]  /*c040*/  LDL R26, [R1+0x54] ;  /* 0x00005400011a7983 */ /* 0x001ea80000100800 */
[----:B------:R0:W-:Y:S04]  /*c050*/  STL [R1+0x474], R25 ;  /* 0x0004741901007387 */ /* 0x0001e80000100800 */
[----:B0-----:R-:W3:Y:S04]  /*c060*/  LDL R25, [R1+0x14] ;  /* 0x0000140001197983 */ /* 0x001ee80000100800 */
[----:B------:R0:W-:Y:S04]  /*c070*/  STL [R1+0x470], R24 ;  /* 0x0004701801007387 */ /* 0x0001e80000100800 */
[----:B0-----:R-:W2:Y:S04]  /*c080*/  LDL R24, [R1+0x70] ;  /* 0x0000700001187983 */ /* 0x001ea80000100800 */
[----:B------:R0:W-:Y:S04]  /*c090*/  STL [R1+0x46c], R23 ;  /* 0x00046c1701007387 */ /* 0x0001e80000100800 */
[----:B0-----:R-:W4:Y:S04]  /*c0a0*/  LDL R23, [R1+0x10] ;  /* 0x0000100001177983 */ /* 0x001f280000100800 */
[----:B------:R0:W-:Y:S04]  /*c0b0*/  STL [R1+0x468], R22 ;  /* 0x0004681601007387 */ /* 0x0001e80000100800 */
[----:B0-----:R-:W2:Y:S04]  /*c0c0*/  LDL R22, [R1+0x8c] ;  /* 0x00008c0001167983 */ /* 0x001ea80000100800 */
[----:B------:R0:W-:Y:S04]  /*c0d0*/  STL [R1+0x464], R21 ;  /* 0x0004641501007387 */ /* 0x0001e80000100800 */
[----:B0-----:R-:W2:Y:S04]  /*c0e0*/  LDL R21, [R1+0x50] ;  /* 0x0000500001157983 */ /* 0x001ea80000100800 */
[----:B------:R0:W-:Y:S04]  /*c0f0*/  STL [R1+0x460], R20 ;  /* 0x0004601401007387 */ /* 0x0001e80000100800 */
[----:B0-----:R-:W3:Y:S01]  /*c100*/  LDL R20, [R1+0xc] ;  /* 0x00000c0001147983 */ /* 0x001ee20000100800 */
[----:B------:R-:W-:-:S03]  /*c110*/  FADD R0, R131, R8 ;  /* 0x0000000883007221 */ /* 0x000fc60000000000 */
[----:B------:R0:W-:Y:S01]  /*c120*/  STL [R1+0x45c], R19 ;  /* 0x00045c1301007387 */ /* 0x0001e20000100800 */
[----:B------:R-:W-:-:S04]  /*c130*/  FADD R0, R0, R141 ;  /* 0x0000008d00007221 */ /* 0x000fc80000000000 */
        /* <DEDUP_REMOVED lines=82> */
[----:B----4-:R-:W-:Y:S02]  /*c660*/  FADD R0, R0, R23 ;  /* 0x0000001700007221 */ /* 0x010fe40000000000 */
[----:B------:R-:W4:Y:S02]  /*c670*/  LDL R23, [R1+0xac] ;  /* 0x0000ac0001177983 */ /* 0x000f240000100800 */
[----:B------:R-:W-:Y:S02]  /*c680*/  FADD R0, R0, R25 ;  /* 0x0000001900007221 */ /* 0x000fe40000000000 */
[----:B------:R-:W3:Y:S02]  /*c690*/  LDL R25, [R1+0xb0] ;  /* 0x0000b00001197983 */ /* 0x000ee40000100800 */
[----:B------:R-:W-:-:S04]  /*c6a0*/  FADD R0, R0, R102 ;  /* 0x0000006600007221 */ /* 0x000fc80000000000 */
[----:B------:R-:W-:Y:S02]  /*c6b0*/  FADD R0, R0, R125 ;  /* 0x0000007d00007221 */ /* 0x000fe40000000000 */
[----:B------:R-:W3:Y:S02]  /*c6c0*/  LDL R125, [R1+0xb4] ;  /* 0x0000b400017d7983 */ /* 0x000ee40000100800 */
[----:B------:R-:W-:Y:S02]  /*c6d0*/  FADD R0, R0, R124 ;  /* 0x0000007c00007221 */ /* 0x000fe40000000000 */
[----:B------:R-:W3:Y:S02]  /*c6e0*/  LDL R124, [R1+0xcc] ;  /* 0x0000cc00017c7983 */ /* 0x000ee40000100800 */
        /* <DEDUP_REMOVED lines=24> */
[----:B----4-:R-:W-:Y:S02]  /*c870*/  FADD R0, R0, R23 ;  /* 0x0000001700007221 */ /* 0x010fe40000000000 */
[----:B------:R-:W4:Y:S02]  /*c880*/  LDL R23, [R1+0x14c] ;  /* 0x00014c0001177983 */ /* 0x000f240000100800 */
[----:B---3--:R-:W-:Y:S02]  /*c890*/  FADD R0, R0, R25 ;  /* 0x0000001900007221 */ /* 0x008fe40000000000 */
[----:B------:R-:W3:Y:S02]  /*c8a0*/  LDL R25, [R1+0x150] ;  /* 0x0001500001197983 */ /* 0x000ee40000100800 */
[----:B------:R-:W-:Y:S02]  /*c8b0*/  FADD R0, R0, R125 ;  /* 0x0000007d00007221 */ /* 0x000fe40000000000 */
[----:B------:R-:W3:Y:S02]  /*c8c0*/  LDL R125, [R1+0x154] ;  /* 0x00015400017d7983 */ /* 0x000ee40000100800 */
[----:B------:R-:W-:-:S04]  /*c8d0*/  FADD R0, R0, R97 ;  /* 0x0000006100007221 */ /* 0x000fc80000000000 */
[----:B------:R-:W-:Y:S02]  /*c8e0*/  FADD R0, R0, R124 ;  /* 0x0000007c00007221 */ /* 0x000fe40000000000 */
[----:B------:R-:W3:Y:S02]  /*c8f0*/  LDL R124, [R1+0x16c] ;  /* 0x00016c00017c7983 */ /* 0x000ee40000100800 */
[----:B--2---:R-:W-:Y:S02]  /*c900*/  FADD R0, R0, R123 ;  /* 0x0000007b00007221 */ /* 0x004fe40000000000 */
        /* <DEDUP_REMOVED lines=30> */
[----:B------:R-:W4:Y:S02]  /*caf0*/  LDL R125, [R1+0x1f0] ;  /* 0x0001f000017d7983 */ /* 0x000f240000100800 */
[----:B------:R-:W-:-:S04]  /*cb00*/  FADD R0, R0, R92 ;  /* 0x0000005c00007221 */ /* 0x000fc80000000000 */
[----:B------:R-:W-:Y:S02]  /*cb10*/  FADD R0, R0, R124 ;  /* 0x0000007c00007221 */ /* 0x000fe40000000000 */
[----:B------:R-:W4:Y:S02]  /*cb20*/  LDL R124, [R1+0x1f4] ;  /* 0x0001f400017c7983 */ /* 0x000f240000100800 */
        /* <DEDUP_REMOVED lines=23> */
[----:B------:R-:W-:Y:S02]  /*cca0*/  FADD R0, R0, R18 ;  /* 0x0000001200007221 */ /* 0x000fe40000000000 */
        /* <DEDUP_REMOVED lines=102> */
[----:B----4-:R-:W-:Y:S02]  /*d310*/  FADD R0, R0, R125 ;  /* 0x0000007d00007221 */ /* 0x010fe40000000000 */
[----:B------:R-:W4:Y:S02]  /*d320*/  LDL R125, [R1+0x378] ;  /* 0x00037800017d7983 */ /* 0x000f240000100800 */
[----:B---3--:R-:W-:Y:S02]  /*d330*/  FADD R0, R0, R124 ;  /* 0x0000007c00007221 */ /* 0x008fe40000000000 */
        /* <DEDUP_REMOVED lines=25> */
[----:B------:R-:W-:Y:S02]  /*d4d0*/  FADD R0, R0, R17 ;  /* 0x0000001100007221 */ /* 0x000fe40000000000 */
        /* <DEDUP_REMOVED lines=8> */
[----:B---3--:R-:W-:Y:S02]  /*d560*/  FADD R0, R0, R124 ;  /* 0x0000007c00007221 */ /* 0x008fe40000000000 */
        /* <DEDUP_REMOVED lines=27> */
[----:B----4-:R-:W-:Y:S02]  /*d720*/  FADD R0, R0, R125 ;  /* 0x0000007d00007221 */ /* 0x010fe40000000000 */
[----:B------:R-:W4:Y:S02]  /*d730*/  LDL R125, [R1+0x41c] ;  /* 0x00041c00017d7983 */ /* 0x000f240000100800 */
[----:B------:R-:W-:-:S04]  /*d740*/  FADD R0, R0, R5 ;  /* 0x0000000500007221 */ /* 0x000fc80000000000 */
[----:B---3--:R-:W-:Y:S02]  /*d750*/  FADD R0, R0, R124 ;  /* 0x0000007c00007221 */ /* 0x008fe40000000000 */
[----:B------:R-:W3:Y:S02]  /*d760*/  LDL R124, [R1+0x420] ;  /* 0x00042000017c7983 */ /* 0x000ee40000100800 */
[----:B--2---:R-:W-:Y:S02]  /*d770*/  FADD R0, R0, R123 ;  /* 0x0000007b00007221 */ /* 0x004fe40000000000 */
[----:B------:R-:W2:Y:S02]  /*d780*/  LDL R123, [R1+0x424] ;  /* 0x00042400017b7983 */ /* 0x000ea40000100800 */
[----:B------:R-:W-:Y:S02]  /*d790*/  FADD R0, R0, R122 ;  /* 0x0000007a00007221 */ /* 0x000fe40000000000 */
[----:B------:R-:W2:Y:S02]  /*d7a0*/  LDL R122, [R1+0x428] ;  /* 0x00042800017a7983 */ /* 0x000ea40000100800 */
[----:B-----5:R-:W-:-:S04]  /*d7b0*/  FADD R0, R0, R4 ;  /* 0x0000000400007221 */ /* 0x020fc80000000000 */
        /* <DEDUP_REMOVED lines=42> */
[----:B------:R-:W-:-:S04]  /*da60*/  FADD R0, R0, R15 ;  /* 0x0000000f00007221 */ /* 0x000fc80000000000 */
[----:B------:R-:W-:Y:S01]  /*da70*/  FADD R0, R0, R127 ;  /* 0x0000007f00007221 */ /* 0x000fe20000000000 */
[----:B------:R-:W1:Y:S03]  /*da80*/  S2R R15, SR_TID.X ;  /* 0x00000000000f7919 */ /* 0x000e660000002100 */
[----:B----4-:R-:W-:-:S04]  /*da90*/  FADD R0, R0, R125 ;  /* 0x0000007d00007221 */ /* 0x010fc80000000000 */
[----:B------:R-:W-:-:S04]  /*daa0*/  FADD R0, R0, R118 ;  /* 0x0000007600007221 */ /* 0x000fc80000000000 */
[----:B---3--:R-:W-:-:S04]  /*dab0*/  FADD R0, R0, R124 ;  /* 0x0000007c00007221 */ /* 0x008fc80000000000 */
[----:B--2---:R-:W-:-:S04]  /*dac0*/  FADD R0, R0, R123 ;  /* 0x0000007b00007221 */ /* 0x004fc80000000000 */
[----:B------:R-:W-:-:S04]  /*dad0*/  FADD R0, R0, R122 ;  /* 0x0000007a00007221 */ /* 0x000fc80000000000 */
[----:B------:R-:W-:-:S04]  /*dae0*/  FADD R0, R0, R133 ;  /* 0x0000008500007221 */ /* 0x000fc80000000000 */
[----:B------:R-:W-:-:S04]  /*daf0*/  FADD R0, R0, R129 ;  /* 0x0000008100007221 */ /* 0x000fc80000000000 */
[----:B------:R-:W-:-:S04]  /*db00*/  FADD R0, R0, R128 ;  /* 0x0000008000007221 */ /* 0x000fc80000000000 */
[----:B------:R-:W-:-:S05]  /*db10*/  FADD R0, R0, R126 ;  /* 0x0000007e00007221 */ /* 0x000fca0000000000 */
[----:B------:R-:W2:Y:S02]  /*db20*/  SHFL.BFLY PT, R122, R0, 0x10, 0x1f ;  /* 0x0e001f00007a7f89 */ /* 0x000ea400000e0000 */
[----:B--2---:R-:W-:-:S05]  /*db30*/  FADD R122, R0, R122 ;  /* 0x0000007a007a7221 */ /* 0x004fca0000000000 */
[----:B------:R-:W2:Y:S02]  /*db40*/  SHFL.BFLY PT, R0, R122, 0x8, 0x1f ;  /* 0x0d001f007a007f89 */ /* 0x000ea400000e0000 */
[----:B--2---:R-:W-:-:S05]  /*db50*/  FADD R0, R122, R0 ;  /* 0x000000007a007221 */ /* 0x004fca0000000000 */
[----:B------:R-:W2:Y:S02]  /*db60*/  SHFL.BFLY PT, R122, R0, 0x4, 0x1f ;  /* 0x0c801f00007a7f89 */ /* 0x000ea400000e0000 */
[----:B--2---:R-:W-:-:S05]  /*db70*/  FADD R0, R0, R122 ;  /* 0x0000007a00007221 */ /* 0x004fca0000000000 */
[----:B------:R-:W2:Y:S01]  /*db80*/  SHFL.BFLY PT, R122, R0, 0x2, 0x1f ;  /* 0x0c401f00007a7f89 */ /* 0x000ea200000e0000 */
[----:B-1----:R-:W-:Y:S01]  /*db90*/  SHF.L.U32 R15, R15, 0x2, RZ ;  /* 0x000000020f0f7819 */ /* 0x002fe200000006ff */
[----:B--2---:R-:W-:-:S05]  /*dba0*/  FADD R0, R0, R122 ;  /* 0x0000007a00007221 */ /* 0x004fca0000000000 */
[----:B------:R0:W1:Y:S01]  /*dbb0*/  SHFL.BFLY PT, R127, R0, 0x1, 0x1f ;  /* 0x0c201f00007f7f89 */ /* 0x00006200000e0000 */
[----:B------:R-:W-:Y:S05]  /*dbc0*/  @P1 EXIT ;  /* 0x000000000000194d */ /* 0x000fea0003800000 */
[----:B------:R-:W2:Y:S01]  /*dbd0*/  S2R R124, SR_TID.Y ;  /* 0x00000000007c7919 */ /* 0x000ea20000002200 */
[----:B------:R-:W-:Y:S01]  /*dbe0*/  ULDC UR7, c[0x0][0x4] ;  /* 0x0000010000077ab9 */ /* 0x000fe20000000800 */
[----:B------:R-:W-:Y:S01]  /*dbf0*/  ISETP.GE.AND P0, PT, R15, UR6, PT ;  /* 0x000000060f007c0c */ /* 0x000fe2000bf06270 */
[----:B------:R-:W-:Y:S01]  /*dc00*/  BSSY B0, `(.L_x_639) ;  /* 0x000001a000007945 */ /* 0x000fe20003800000 */
[----:B------:R-:W2:Y:S01]  /*dc10*/  S2R R123, SR_CTAID.X ;  /* 0x00000000007b7919 */ /* 0x000ea20000002500 */
[----:B-1----:R-:W-:Y:S01]  /*dc20*/  FADD R127, R0, R127 ;  /* 0x0000007f007f7221 */ /* 0x002fe20000000000 */
[----:B--2---:R-:W-:Y:S02]  /*dc30*/  IMAD R122, R123, UR7, R124 ;  /* 0x000000077b7a7c24 */ /* 0x004fe4000f8e027c */
[----:B------:R-:W1:Y:S02]  /*dc40*/  LDC.64 R124, c[0x0][0x210] ;  /* 0x00008400ff7c7b82 */ /* 0x000e640000000a00 */
[----:B------:R-:W-:-:S04]  /*dc50*/  IMAD R122, R122, UR6, R15 ;  /* 0x000000067a7a7c24 */ /* 0x000fc8000f8e020f */
[----:B-1----:R-:W-:Y:S01]  /*dc60*/  IMAD.WIDE R122, R122, 0x2, R124 ;  /* 0x000000027a7a7825 */ /* 0x002fe200078e027c */
[----:B------:R-:W-:Y:S06]  /*dc70*/  @P0 BRA `(.L_x_640) ;  /* 0x0000000000480947 */ /* 0x000fec0003800000 */
[C---:B------:R-:W-:Y:S01]  /*dc80*/  FFMA R8, -R127.reuse, R138, R8 ;  /* 0x0000008a7f087223 */ /* 0x040fe20000000108 */
[----:B------:R-:W-:Y:S01]  /*dc90*/  ULDC UR7, c[0x0][0x228] ;  /* 0x00008a0000077ab9 */ /* 0x000fe20000000800 */
[C---:B------:R-:W-:Y:S01]  /*dca0*/  FFMA R139, -R127.reuse, R139, R141 ;  /* 0x0000008b7f8b7223 */ /* 0x040fe2000000018d */
[C---:B------:R-:W-:Y:S01]  /*dcb0*/  FFMA R140, -R127.reuse, R140, R142 ;  /* 0x0000008c7f8c7223 */ /* 0x040fe2000000018e */
        /* <DEDUP_REMOVED lines=14> */
.L_x_640:
[----:B------:R-:W-:Y:S05]  /*dda0*/  BSYNC B0 ;  /* 0x0000000000007941 */ /* 0x000fea0003800000 */
.L_x_639:
[----:B0-----:R-:W-:Y:S01]  /*ddb0*/  VIADD R0, R15, 0x80 ;  /* 0x000000800f007836 */ /* 0x001fe20000000000 */
        /* <DEDUP_REMOVED lines=21> */
.L_x_642:
[----:B------:R-:W-:Y:S05]  /*df10*/  BSYNC B0 ;  /* 0x0000000000007941 */ /* 0x000fea0003800000 */
.L_x_641:
        /* <DEDUP_REMOVED lines=22> */
.L_x_644:
[----:B------:R-:W-:Y:S05]  /*e080*/  BSYNC B0 ;  /* 0x0000000000007941 */ /* 0x000fea0003800000 */
.L_x_643:
        /* <DEDUP_REMOVED lines=13> */
[----:B------:R-:W3:Y:S08]  /*e160*/  F2F.BF16.F32 R65, R65 ;  /* 0x0000004100417304 */ /* 0x000ef00000202000 */
[----:B------:R-:W-:Y:S01]  /*e170*/  F2F.BF16.F32 R8, R8 ;  /* 0x0000000800087304 */ /* 0x000fe20000202000 */
[----:B---3--:R-:W-:-:S07]  /*e180*/  IMAD.WIDE.U32 R64, R65, 0x10000, RZ ;  /* 0x0001000041407825 */ /* 0x008fce00078e00ff */
[----:B------:R-:W3:Y:S08]  /*e190*/  F2F.BF16.F32 R66, R66 ;  /* 0x0000004200427304 */ /* 0x000ef00000202000 */
[----:B------:R-:W4:Y:S01]  /*e1a0*/  F2F.BF16.F32 R0, R0 ;  /* 0x0000000000007304 */ /* 0x000f220000202000 */
[----:B---3--:R-:W-:-:S04]  /*e1b0*/  PRMT R8, R8, 0x5410, R66 ;  /* 0x0000541008087816 */ /* 0x008fc80000000042 */
[----:B------:R-:W-:Y:S02]  /*e1c0*/  LOP3.LUT R65, R8, R65, RZ, 0xfc, !PT ;  /* 0x0000004108417212 */ /* 0x000fe400078efcff */
[----:B----4-:R-:W-:-:S05]  /*e1d0*/  LOP3.LUT R64, R64, R0, RZ, 0xfc, !PT ;  /* 0x0000000040407212 */ /* 0x010fca00078efcff */
[----:B------:R3:W-:Y:S02]  /*e1e0*/  STG.E.64 desc[UR4][R122.64+0x300], R64 ;  /* 0x000300407a007986 */ /* 0x0007e4000c101b04 */
.L_x_646:
[----:B------:R-:W-:Y:S05]  /*e1f0*/  BSYNC B0 ;  /* 0x0000000000007941 */ /* 0x000fea0003800000 */
.L_x_645:
[C---:B------:R-:W-:Y:S01]  /*e200*/  VIADD R8, R15.reuse, 0x200 ;  /* 0x000002000f087836 */ /* 0x040fe20000000000 */
[----:B------:R-:W-:Y:S01]  /*e210*/  LOP3.LUT R0, R0, 0xfffffff7, RZ, 0xc0, !PT ;  /* 0xfffffff700007812 */ /* 0x000fe200078ec0ff */
[----:B------:R-:W-:Y:S01]  /*e220*/  BSSY B0, `(.L_x_647) ;  /* 0x0000028000007945 */ /* 0x000fe20003800000 */
[C---:B------:R-:W-:Y:S02]  /*e230*/  IADD3 R115, R15.reuse, 0x580, RZ ;  /* 0x000005800f737810 */ /* 0x040fe40007ffe0ff */
[----:B------:R-:W-:Y:S02]  /*e240*/  ISETP.GE.AND P2, PT, R8, UR6, PT ;  /* 0x0000000608007c0c */ /* 0x000fe4000bf46270 */
[C---:B---3--:R-:W-:Y:S02]  /*e250*/  IADD3 R64, R15.reuse, 0x280, RZ ;  /* 0x000002800f407810 */ /* 0x048fe40007ffe0ff */
[C---:B------:R-:W-:Y:S02]  /*e260*/  IADD3 R8, R15.reuse, 0x300, RZ ;  /* 0x000003000f087810 */ /* 0x040fe40007ffe0ff */
[----:B------:R-:W-:Y:S01]  /*e270*/  ISETP.GE.AND P3, PT, R64, UR6, PT ;  /* 0x0000000640007c0c */ /* 0x000fe2000bf66270 */
[----:B------:R-:W-:Y:S01]  /*e280*/  VIADD R64, R15, 0x380 ;  /* 0x000003800f407836 */ /* 0x000fe20000000000 */
[----:B------:R-:W-:-:S02]  /*e290*/  ISETP.GE.AND P4, PT, R8, UR6, PT ;  /* 0x0000000608007c0c */ /* 0x000fc4000bf86270 */
[----:B------:R-:W-:Y:S02]  /*e2a0*/  IADD3 R8, R15, 0x400, RZ ;  /* 0x000004000f087810 */ /* 0x000fe40007ffe0ff */
[----:B------:R-:W-:Y:S02]  /*e2b0*/  ISETP.GE.AND P5, PT, R64, UR6, PT ;  /* 0x0000000640007c0c */ /* 0x000fe4000bfa6270 */
[----:B------:R-:W-:Y:S02]  /*e2c0*/  @P2 LOP3.LUT R0, R0, 0x8, RZ, 0xfc, !PT ;  /* 0x0000000800002812 */ /* 0x000fe400078efcff */
[----:B------:R-:W-:Y:S02]  /*e2d0*/  ISETP.GE.AND P2, PT, R115, UR6, PT ;  /* 0x0000000673007c0c */ /* 0x000fe4000bf46270 */
[----:B------:R-:W-:Y:S02]  /*e2e0*/  LOP3.LUT R0, R0, 0xfffffffd, RZ, 0xc0, !PT ;  /* 0xfffffffd00007812 */ /* 0x000fe400078ec0ff */
[----:B------:R-:W-:Y:S01]  /*e2f0*/  ISETP.GE.AND P0, PT, R8, UR6, PT ;  /* 0x0000000608007c0c */ /* 0x000fe2000bf06270 */
[C---:B------:R-:W-:Y:S01]  /*e300*/  VIADD R8, R15.reuse, 0x500 ;  /* 0x000005000f087836 */ /* 0x040fe20000000000 */
[----:B------:R-:W-:-:S02]  /*e310*/  IADD3 R64, R15, 0x480, RZ ;  /* 0x000004800f407810 */ /* 0x000fc40007ffe0ff */
[----:B--2---:R-:W-:Y:S02]  /*e320*/  IADD3 R116, R15, 0x600, RZ ;  /* 0x000006000f747810 */ /* 0x004fe40007ffe0ff */
[----:B------:R-:W-:Y:S02]  /*e330*/  ISETP.GE.AND P1, PT, R64, UR6, PT ;  /* 0x0000000640007c0c */ /* 0x000fe4000bf26270 */
[----:B------:R-:W-:Y:S02]  /*e340*/  ISETP.GE.AND P6, PT, R8, UR6, PT ;  /* 0x0000000608007c0c */ /* 0x000fe4000bfc6270 */
        /* <DEDUP_REMOVED lines=13> */
[----:B------:R-:W2:Y:S08]  /*e420*/  F2F.BF16.F32 R66, R66 ;  /* 0x0000004200427304 */ /* 0x000eb00000202000 */
[----:B------:R-:W3:Y:S01]  /*e430*/  F2F.BF16.F32 R64, R64 ;  /* 0x0000004000407304 */ /* 0x000ee20000202000 */
[----:B--2---:R-:W-:-:S07]  /*e440*/  PRMT R66, R65, 0x5410, R66 ;  /* 0x0000541041427816 */ /* 0x004fce0000000042 */
[----:B------:R-:W2:Y:S01]  /*e450*/  F2F.BF16.F32 R8, R8 ;  /* 0x0000000800087304 */ /* 0x000ea20000202000 */
[----:B---3--:R-:W-:-:S05]  /*e460*/  IMAD.WIDE.U32 R64, R64, 0x10000, RZ ;  /* 0x0001000040407825 */ /* 0x008fca00078e00ff */
[----:B------:R-:W-:Y:S02]  /*e470*/  LOP3.LUT R65, R66, R65, RZ, 0xfc, !PT ;  /* 0x0000004142417212 */ /* 0x000fe400078efcff */
[----:B--2---:R-:W-:-:S05]  /*e480*/  LOP3.LUT R64, R64, R8, RZ, 0xfc, !PT ;  /* 0x0000000840407212 */ /* 0x004fca00078efcff */
[----:B------:R2:W-:Y:S02]  /*e490*/  STG.E.64 desc[UR4][R122.64+0x400], R64 ;  /* 0x000400407a007986 */ /* 0x0005e4000c101b04 */
.L_x_648:
[----:B------:R-:W-:Y:S05]  /*e4a0*/  BSYNC B0 ;  /* 0x0000000000007941 */ /* 0x000fea0003800000 */
.L_x_647:
        /* <DEDUP_REMOVED lines=10> */
[----:B--2---:R-:W-:Y:S01]  /*e550*/  FMUL R64, R167, UR7 ;  /* 0x00000007a7407c20 */ /* 0x004fe20008400000 */
        /* <DEDUP_REMOVED lines=11> */
.L_x_650:
[----:B------:R-:W-:Y:S05]  /*e610*/  BSYNC B0 ;  /* 0x0000000000007941 */ /* 0x000fea0003800000 */
.L_x_649:
[----:B------:R-:W-:Y:S01]  /*e620*/  BSSY B0, `(.L_x_651) ;  /* 0x0000016000007945 */ /* 0x000fe20003800000 */
[----:B--2---:R-:W-:Y:S02]  /*e630*/  IADD3 R65, R15, 0x700, RZ ;  /* 0x000007000f417810 */ /* 0x004fe40007ffe0ff */
[----:B------:R-:W-:Y:S01]  /*e640*/  ISETP.GE.AND P3, PT, R66, UR6, PT ;  /* 0x0000000642007c0c */ /* 0x000fe2000bf66270 */
[----:B------:R-:W-:-:S12]  /*e650*/  @P4 BRA `(.L_x_652) ;  /* 0x0000000000484947 */ /* 0x000fd80003800000 */
[C---:B------:R-:W-:Y:S01]  /*e660*/  FFMA R173, -R127.reuse, R173, R187 ;  /* 0x000000ad7fad7223 */ /* 0x040fe200000001bb */
[C---:B------:R-:W-:Y:S01]  /*e670*/  FFMA R174, -R127.reuse, R174, R188 ;  /* 0x000000ae7fae7223 */ /* 0x040fe200000001bc */
[C---:B------:R-:W-:Y:S01]  /*e680*/  FFMA R169, -R127.reuse, R169, R186 ;  /* 0x000000a97fa97223 */ /* 0x040fe200000001ba */
[----:B------:R-:W-:Y:S01]  /*e690*/  ULDC UR7, c[0x0][0x228] ;  /* 0x00008a0000077ab9 */ /* 0x000fe20000000800 */
[----:B------:R-:W-:Y:S01]  /*e6a0*/  FFMA R61, -R127, R61, R112 ;  /* 0x0000003d7f3d7223 */ /* 0x000fe20000000170 */
[----:B---3--:R-:W-:Y:S01]  /*e6b0*/  FMUL R63, R173, UR7 ;  /* 0x00000007ad3f7c20 */ /* 0x008fe20008400000 */
        /* <DEDUP_REMOVED lines=12> */
.L_x_652:
[----:B------:R-:W-:Y:S05]  /*e780*/  BSYNC B0 ;  /* 0x0000000000007941 */ /* 0x000fea0003800000 */
.L_x_651:
        /* <DEDUP_REMOVED lines=10> */
[----:B--23--:R-:W-:Y:S01]  /*e830*/  FMUL R62, R176, UR7 ;  /* 0x00000007b03e7c20 */ /* 0x00cfe20008400000 */
        /* <DEDUP_REMOVED lines=11> */
.L_x_654:
[----:B------:R-:W-:Y:S05]  /*e8f0*/  BSYNC B0 ;  /* 0x0000000000007941 */ /* 0x000fea0003800000 */
.L_x_653:
[----:B------:R-:W-:Y:S01]  /*e900*/  BSSY B0, `(.L_x_655) ;  /* 0x0000016000007945 */ /* 0x000fe20003800000 */
[----:B--23--:R-:W-:Y:S01]  /*e910*/  VIADD R63, R15, 0x800 ;  /* 0x000008000f3f7836 */ /* 0x00cfe20000000000 */
[----:B------:R-:W-:Y:S02]  /*e920*/  ISETP.GE.AND P5, PT, R64, UR6, PT ;  /* 0x0000000640007c0c */ /* 0x000fe4000bfa6270 */
[----:B------:R-:W-:Y:S11]  /*e930*/  @P0 BRA `(.L_x_656) ;  /* 0x0000000000480947 */ /* 0x000ff60003800000 */
        /* <DEDUP_REMOVED lines=18> */
.L_x_656:
[----:B------:R-:W-:Y:S05]  /*ea60*/  BSYNC B0 ;  /* 0x0000000000007941 */ /* 0x000fea0003800000 */
.L_x_655:
        /* <DEDUP_REMOVED lines=10> */
[----:B--2-4-:R-:W-:Y:S01]  /*eb10*/  FMUL R60, R185, UR7 ;  /* 0x00000007b93c7c20 */ /* 0x014fe20008400000 */
        /* <DEDUP_REMOVED lines=11> */
.L_x_658:
[----:B------:R-:W-:Y:S05]  /*ebd0*/  BSYNC B0 ;  /* 0x0000000000007941 */ /* 0x000fea0003800000 */
.L_x_657:
[----:B------:R-:W-:Y:S01]  /*ebe0*/  BSSY B0, `(.L_x_659) ;  /* 0x0000016000007945 */ /* 0x000fe20003800000 */
[----:B--2-4-:R-:W-:Y:S02]  /*ebf0*/  IADD3 R61, R15, 0x900, RZ ;  /* 0x000009000f3d7810 */ /* 0x014fe40007ffe0ff */
        /* <DEDUP_REMOVED lines=20> */
.L_x_660:
[----:B------:R-:W-:Y:S05]  /*ed40*/  BSYNC B0 ;  /* 0x0000000000007941 */ /* 0x000fea0003800000 */
.L_x_659:
        /* <DEDUP_REMOVED lines=28> */
.L_x_662:
[----:B------:R-:W-:Y:S05]  /*ef10*/  BSYNC B0 ;  /* 0x0000000000007941 */ /* 0x000fea0003800000 */
.L_x_661:
[----:B------:R-:W-:Y:S01]  /*ef20*/  ISETP.GE.AND P6, PT, R60, UR6, PT ;  /* 0x000000063c007c0c */ /* 0x000fe2000bfc6270 */
[----:B------:R-:W-:Y:S01]  /*ef30*/  BSSY B0, `(.L_x_663) ;  /* 0x0000017000007945 */ /* 0x000fe20003800000 */
[----:B------:R-:W-:Y:S02]  /*ef40*/  LOP3.LUT R0, R0, 0xfffffffd, RZ, 0xc0, !PT ;  /* 0xfffffffd00007812 */ /* 0x000fe400078ec0ff */
[----:B--23--:R-:W-:-:S09]  /*ef50*/  IADD3 R59, R15, 0xa00, RZ ;  /* 0x00000a000f3b7810 */ /* 0x00cfd20007ffe0ff */
[----:B------:R-:W-:Y:S01]  /*ef60*/  @P6 LOP3.LUT R0, R0, 0x2, RZ, 0xfc, !PT ;  /* 0x0000000200006812 */ /* 0x000fe200078efcff */
[----:B------:R-:W-:Y:S06]  /*ef70*/  @P2 BRA `(.L_x_664) ;  /* 0x0000000000482947 */ /* 0x000fec0003800000 */
        /* <DEDUP_REMOVED lines=18> */
.L_x_664:
[----:B------:R-:W-:Y:S05]  /*f0a0*/  BSYNC B0 ;  /* 0x0000000000007941 */ /* 0x000fea0003800000 */
.L_x_663:
        /* <DEDUP_REMOVED lines=22> */
.L_x_666:
[----:B------:R-:W-:Y:S05]  /*f210*/  BSYNC B0 ;  /* 0x0000000000007941 */ /* 0x000fea0003800000 */
.L_x_665:
[----:B------:R-:W-:Y:S01]  /*f220*/  BSSY B0, `(.L_x_667) ;  /* 0x0000016000007945 */ /* 0x000fe20003800000 */
[----:B--2-4-:R-:W-:Y:S01]  /*f230*/  VIADD R57, R15, 0xb00 ;  /* 0x00000b000f397836 */ /* 0x014fe20000000000 */
[----:B------:R-:W-:Y:S02]  /*f240*/  ISETP.GE.AND P3, PT, R58, UR6, PT ;  /* 0x000000063a007c0c */ /* 0x000fe4000bf66270 */
[----:B------:R-:W-:Y:S11]  /*f250*/  @P4 BRA `(.L_x_668) ;  /* 0x0000000000484947 */ /* 0x000ff60003800000 */
        /* <DEDUP_REMOVED lines=18> */
.L_x_668:
[----:B------:R-:W-:Y:S05]  /*f380*/  BSYNC B0 ;  /* 0x0000000000007941 */ /* 0x000fea0003800000 */
.L_x_667:
[----:B------:R-:W-:Y:S01]  /*f390*/  BSSY B0, `(.L_x_669) ;  /* 0x0000019000007945 */ /* 0x000fe20003800000 */
[----:B------:R-:W-:Y:S02]  /*f3a0*/  IADD3 R56, R15, 0xb80, RZ ;  /* 0x00000b800f387810 */ /* 0x000fe40007ffe0ff */
[----:B------:R-:W-:Y:S01]  /*f3b0*/  ISETP.GE.AND P4, PT, R57, UR6, PT ;  /* 0x0000000639007c0c */ /* 0x000fe2000bf86270 */
[----:B------:R-:W-:-:S12]  /*f3c0*/  @P5 BRA `(.L_x_670) ;  /* 0x0000000000545947 */ /* 0x000fd80003800000 */
[----:B--23--:R-:W2:Y:S01]  /*f3d0*/  LDL.LU R54, [R1+0xc] ;  /* 0x00000c0001367983 */ /* 0x00cea20000300800 */
[----:B------:R-:W-:-:S03]  /*f3e0*/  ULDC UR7, c[0x0][0x228] ;  /* 0x00008a0000077ab9 */ /* 0x000fc60000000800 */
[----:B------:R-:W3:Y:S04]  /*f3f0*/  LDL.LU R53, [R1+0x10] ;  /* 0x0000100001357983 */ /* 0x000ee80000300800 */
[----:B------:R-:W4:Y:S01]  /*f400*/  LDL.LU R8, [R1+0x14] ;  /* 0x0000140001087983 */ /* 0x000f220000300800 */
[C---:B------:R-:W-:Y:S01]  /*f410*/  FFMA R52, -R127.reuse, R52, R103 ;  /* 0x000000347f347223 */ /* 0x040fe20000000167 */
[C---:B--2---:R-:W-:Y:S01]  /*f420*/  FFMA R214, -R127.reuse, R214, R54 ;  /* 0x000000d67fd67223 */ /* 0x044fe20000000136 */
[----:B---3--:R-:W-:-:S03]  /*f430*/  FFMA R215, -R127, R215, R53 ;  /* 0x000000d77fd77223 */ /* 0x008fc60000000135 */
[----:B------:R-:W-:Y:S01]  /*f440*/  FMUL R53, R214, UR7 ;  /* 0x00000007d6357c20 */ /* 0x000fe20008400000 */
[----:B----4-:R-:W-:Y:S01]  /*f450*/  FFMA R216, -R127, R216, R8 ;  /* 0x000000d87fd87223 */ /* 0x010fe20000000108 */
[----:B------:R-:W-:Y:S01]  /*f460*/  FMUL R54, R215, UR7 ;  /* 0x00000007d7367c20 */ /* 0x000fe20008400000 */
[----:B------:R-:W-:-:S03]  /*f470*/  FMUL R8, R52, UR7 ;  /* 0x0000000734087c20 */ /* 0x000fc60008400000 */
[----:B------:R-:W2:Y:S01]  /*f480*/  F2F.BF16.F32 R53, R53 ;  /* 0x0000003500357304 */ /* 0x000ea20000202000 */
[----:B------:R-:W-:-:S07]  /*f490*/  FMUL R55, R216, UR7 ;  /* 0x00000007d8377c20 */ /* 0x000fce0008400000 */
        /* <DEDUP_REMOVED lines=8> */
.L_x_670:
[----:B------:R-:W-:Y:S05]  /*f520*/  BSYNC B0 ;  /* 0x0000000000007941 */ /* 0x000fea0003800000 */
.L_x_669:
[----:B------:R-:W-:Y:S01]  /*f530*/  BSSY B0, `(.L_x_671) ;  /* 0x0000019000007945 */ /* 0x000fe20003800000 */
[----:B--23--:R-:W-:Y:S02]  /*f540*/  IADD3 R55, R15, 0xc00, RZ ;  /* 0x00000c000f377810 */ /* 0x00cfe40007ffe0ff */
[----:B------:R-:W-:Y:S01]  /*f550*/  ISETP.GE.AND P5, PT, R56, UR6, PT ;  /* 0x0000000638007c0c */ /* 0x000fe2000bfa6270 */
[----:B------:R-:W-:-:S12]  /*f560*/  @P0 BRA `(.L_x_672) ;  /* 0x0000000000540947 */ /* 0x000fd80003800000 */
[----:B----4-:R-:W2:Y:S01]  /*f570*/  LDL.LU R53, [R1+0x2c] ;  /* 0x00002c0001357983 */ /* 0x010ea20000300800 */
        /* <DEDUP_REMOVED lines=10> */
[----:B------:R-:W-:Y:S01]  /*f620*/  F2F.BF16.F32 R52, R52 ;  /* 0x0000003400347304 */ /* 0x000fe20000202000 */
[----:B------:R-:W-:-:S07]  /*f630*/  FMUL R54, R222, UR7 ;  /* 0x00000007de367c20 */ /* 0x000fce0008400000 */
[----:B------:R-:W-:Y:S08]  /*f640*/  F2F.BF16.F32 R53, R53 ;  /* 0x0000003500357304 */ /* 0x000ff00000202000 */
[----:B------:R-:W2:Y:S08]  /*f650*/  F2F.BF16.F32 R54, R54 ;  /* 0x0000003600367304 */ /* 0x000eb00000202000 */
[----:B------:R-:W3:Y:S01]  /*f660*/  F2F.BF16.F32 R8, R8 ;  /* 0x0000000800087304 */ /* 0x000ee20000202000 */
[----:B--2---:R-:W-:Y:S01]  /*f670*/  PRMT R54, R53, 0x5410, R54 ;  /* 0x0000541035367816 */ /* 0x004fe20000000036 */
[----:B------:R-:W-:-:S05]  /*f680*/  IMAD.WIDE.U32 R52, R52, 0x10000, RZ ;  /* 0x0001000034347825 */ /* 0x000fca00078e00ff */
[----:B------:R-:W-:Y:S02]  /*f690*/  LOP3.LUT R53, R54, R53, RZ, 0xfc, !PT ;  /* 0x0000003536357212 */ /* 0x000fe400078efcff */
[----:B---3--:R-:W-:-:S05]  /*f6a0*/  LOP3.LUT R52, R52, R8, RZ, 0xfc, !PT ;  /* 0x0000000834347212 */ /* 0x008fca00078efcff */
[----:B------:R2:W-:Y:S02]  /*f6b0*/  STG.E.64 desc[UR4][R122.64+0x1000], R52 ;  /* 0x001000347a007986 */ /* 0x0005e4000c101b04 */
.L_x_672:
[----:B------:R-:W-:Y:S05]  /*f6c0*/  BSYNC B0 ;  /* 0x0000000000007941 */ /* 0x000fea0003800000 */
.L_x_671:
[----:B------:R-:W-:Y:S01]  /*f6d0*/  BSSY B0, `(.L_x_673) ;  /* 0x0000019000007945 */ /* 0x000fe20003800000 */
[----:B------:R-:W-:Y:S01]  /*f6e0*/  VIADD R54, R15, 0xc80 ;  /* 0x00000c800f367836 */ /* 0x000fe20000000000 */
[----:B------:R-:W-:Y:S02]  /*f6f0*/  ISETP.GE.AND P0, PT, R55, UR6, PT ;  /* 0x0000000637007c0c */ /* 0x000fe4000bf06270 */
[----:B------:R-:W-:Y:S11]  /*f700*/  @P1 BRA `(.L_x_674) ;  /* 0x0000000000541947 */ /* 0x000ff60003800000 */
[----:B--2-4-:R-:W2:Y:S01]  /*f710*/  LDL.LU R52, [R1+0x4c] ;  /* 0x00004c0001347983 */ /* 0x014ea20000300800 */
        /* <DEDUP_REMOVED lines=20> */
.L_x_674:
[----:B------:R-:W-:Y:S05]  /*f860*/  BSYNC B0 ;  /* 0x0000000000007941 */ /* 0x000fea0003800000 */
.L_x_673:
[----:B------:R-:W-:Y:S01]  /*f870*/  ISETP.GE.AND P6, PT, R61, UR6, PT ;  /* 0x000000063d007c0c */ /* 0x000fe2000bfc6270 */
[----:B------:R-:W-:Y:S01]  /*f880*/  BSSY B0, `(.L_x_675) ;  /* 0x0000019000007945 */ /* 0x000fe20003800000 */
[----:B--2-4-:R-:W-:Y:S02]  /*f890*/  IADD3 R53, R15, 0xd00, RZ ;  /* 0x00000d000f357810 */ /* 0x014fe40007ffe0ff */
[----:B------:R-:W-:-:S09]  /*f8a0*/  ISETP.GE.AND P1, PT, R54, UR6, PT ;  /* 0x0000000636007c0c */ /* 0x000fd2000bf26270 */
[----:B------:R-:W-:Y:S05]  /*f8b0*/  @P6 BRA `(.L_x_676) ;  /* 0x0000000000546947 */ /* 0x000fea0003800000 */
[----:B---3--:R-:W2:Y:S01]  /*f8c0*/  LDL.LU R51, [R1+0x6c] ;  /* 0x00006c0001337983 */ /* 0x008ea20000300800 */
        /* <DEDUP_REMOVED lines=20> */
.L_x_676:
[----:B------:R-:W-:Y:S05]  /*fa10*/  BSYNC B0 ;  /* 0x0000000000007941 */ /* 0x000fea0003800000 */
.L_x_675:
        /* <DEDUP_REMOVED lines=31> */
.L_x_678:
[----:B------:R-:W-:Y:S05]  /*fc10*/  BSYNC B0 ;  /* 0x0000000000007941 */ /* 0x000fea0003800000 */
.L_x_677:
[----:B------:R-:W-:Y:S01]  /*fc20*/  ISETP.GE.AND P6, PT, R52, UR6, PT ;  /* 0x0000000634007c0c */ /* 0x000fe2000bfc6270 */
[----:B------:R-:W-:Y:S01]  /*fc30*/  BSSY B0, `(.L_x_679) ;  /* 0x000001a000007945 */ /* 0x000fe20003800000 */
[----:B------:R-:W-:Y:S01]  /*fc40*/  LOP3.LUT R0, R0, 0xfffffffd, RZ, 0xc0, !PT ;  /* 0xfffffffd00007812 */ /* 0x000fe200078ec0ff */
[----:B--23--:R-:W-:-:S10]  /*fc50*/  VIADD R51, R15, 0xe00 ;  /* 0x00000e000f337836 */ /* 0x00cfd40000000000 */
[----:B------:R-:W-:Y:S01]  /*fc60*/  @P6 LOP3.LUT R0, R0, 0x2, RZ, 0xfc, !PT ;  /* 0x0000000200006812 */ /* 0x000fe200078efcff */
[----:B------:R-:W-:Y:S06]  /*fc70*/  @P2 BRA `(.L_x_680) ;  /* 0x0000000000542947 */ /* 0x000fec0003800000 */
        /* <DEDUP_REMOVED lines=21> */
.L_x_680:
[----:B------:R-:W-:Y:S05]  /*fdd0*/  BSYNC B0 ;  /* 0x0000000000007941 */ /* 0x000fea0003800000 */
.L_x_679:
[----:B------:R-:W-:Y:S01]  /*fde0*/  BSSY B0, `(.L_x_681) ;  /* 0x0000019000007945 */ /* 0x000fe20003800000 */
[----:B------:R-:W-:Y:S02]  /*fdf0*/  IADD3 R50, R15, 0xe80, RZ ;  /* 0x00000e800f327810 */ /* 0x000fe40007ffe0ff */
[----:B------:R-:W-:Y:S01]  /*fe00*/  ISETP.GE.AND P2, PT, R51, UR6, PT ;  /* 0x0000000633007c0c */ /* 0x000fe2000bf46270 */
[----:B------:R-:W-:-:S12]  /*fe10*/  @P3 BRA `(.L_x_682) ;  /* 0x0000000000543947 */ /* 0x000fd80003800000 */
        /* <DEDUP_REMOVED lines=21> */
.L_x_682:
[----:B------:R-:W-:Y:S05]  /*ff70*/  BSYNC B0 ;  /* 0x0000000000007941 */ /* 0x000fea0003800000 */
.L_x_681:
[----:B------:R-:W-:Y:S01]  /*ff80*/  BSSY B0, `(.L_x_683) ;  /* 0x0000019000007945 */ /* 0x000fe20003800000 */
[----:B--2-4-:R-:W-:Y:S02]  /*ff90*/  IADD3 R49, R15, 0xf00, RZ ;  /* 0x00000f000f317810 */ /* 0x014fe40007ffe0ff */
[----:B------:R-:W-:Y:S01]  /*ffa0*/  ISETP.GE.AND P3, PT, R50, UR6, PT ;  /* 0x0000000632007c0c */ /* 0x000fe2000bf66270 */
[----:B------:R-:W-:-:S12]  /*ffb0*/  @P4 BRA `(.L_x_684) ;  /* 0x0000000000544947 */ /* 0x000fd80003800000 */
        /* <DEDUP_REMOVED lines=21> */
.L_x_684:
[----:B------:R-:W-:Y:S05]  /*10110*/  BSYNC B0 ;  /* 0x0000000000007941 */ /* 0x000fea0003800000 */
.L_x_683:
[----:B------:R-:W-:Y:S01]  /*10120*/  BSSY B0, `(.L_x_685) ;  /* 0x000001c000007945 */ /* 0x000fe20003800000 */
[----:B------:R-:W-:Y:S01]  /*10130*/  VIADD R48, R15, 0xf80 ;  /* 0x00000f800f307836 */ /* 0x000fe20000000000 */
[----:B------:R-:W-:Y:S02]  /*10140*/  ISETP.GE.AND P4, PT, R49, UR6, PT ;  /* 0x0000000631007c0c */ /* 0x000fe4000bf86270 */
[----:B------:R-:W-:Y:S11]  /*10150*/  @P5 BRA `(.L_x_686) ;  /* 0x0000000000605947 */ /* 0x000ff60003800000 */
[----:B------:R-:W4:Y:S01]  /*10160*/  LDL.LU R51, [R1+0x10c] ;  /* 0x00010c0001337983 */ /* 0x000f220000300800 */
[----:B------:R-:W-:-:S03]  /*10170*/  ULDC UR7, c[0x0][0x228] ;  /* 0x00008a0000077ab9 */ /* 0x000fc60000000800 */
[----:B------:R-:W4:Y:S04]  /*10180*/  LDL.LU R8, [R1] ;  /* 0x0000000001087983 */ /* 0x000f280000300800 */
[----:B------:R-:W4:Y:S04]  /*10190*/  LDL.LU R50, [R1+0x110] ;  /* 0x0001100001327983 */ /* 0x000f280000300800 */
[----:B------:R-:W4:Y:S04]  /*101a0*/  LDL.LU R45, [R1+0x4] ;  /* 0x00000400012d7983 */ /* 0x000f280000300800 */
[----:B--23--:R-:W2:Y:S04]  /*101b0*/  LDL.LU R47, [R1+0x114] ;  /* 0x00011400012f7983 */ /* 0x00cea80000300800 */
[----:B------:R-:W2:Y:S01]  /*101c0*/  LDL.LU R46, [R1+0x8] ;  /* 0x00000800012e7983 */ /* 0x000ea20000300800 */
[----:B------:R-:W-:-:S04]  /*101d0*/  FFMA R44, -R127, R44, R95 ;  /* 0x0000002c7f2c7223 */ /* 0x000fc8000000015f */
[----:B------:R-:W-:Y:S01]  /*101e0*/  FMUL R44, R44, UR7 ;  /* 0x000000072c2c7c20 */ /* 0x000fe20008400000 */
[----:B----4-:R-:W-:-:S04]  /*101f0*/  FFMA R8, -R127, R8, R51 ;  /* 0x000000087f087223 */ /* 0x010fc80000000133 */
[----:B------:R-:W-:Y:S01]  /*10200*/  FMUL R8, R8, UR7 ;  /* 0x0000000708087c20 */ /* 0x000fe20008400000 */
[----:B------:R-:W-:-:S05]  /*10210*/  FFMA R45, -R127, R45, R50 ;  /* 0x0000002d7f2d7223 */ /* 0x000fca0000000132 */
[----:B------:R-:W-:Y:S01]  /*10220*/  F2F.BF16.F32 R8, R8 ;  /* 0x0000000800087304 */ /* 0x000fe20000202000 */
[----:B------:R-:W-:Y:S01]  /*10230*/  FMUL R45, R45, UR7 ;  /* 0x000000072d2d7c20 */ /* 0x000fe20008400000 */
[----:B--2---:R-:W-:-:S06]  /*10240*/  FFMA R46, -R127, R46, R47 ;  /* 0x0000002e7f2e7223 */ /* 0x004fcc000000012f */
[----:B------:R-:W-:Y:S01]  /*10250*/  F2F.BF16.F32 R45, R45 ;  /* 0x0000002d002d7304 */ /* 0x000fe20000202000 */
[----:B------:R-:W-:-:S07]  /*10260*/  FMUL R46, R46, UR7 ;  /* 0x000000072e2e7c20 */ /* 0x000fce0008400000 */
[----:B------:R-:W2:Y:S08]  /*10270*/  F2F.BF16.F32 R47, R46 ;  /* 0x0000002e002f7304 */ /* 0x000eb00000202000 */
[----:B------:R3:W4:Y:S01]  /*10280*/  F2F.BF16.F32 R46, R44 ;  /* 0x0000002c002e7304 */ /* 0x0007220000202000 */
[----:B--2---:R-:W-:Y:S01]  /*10290*/  PRMT R47, R45, 0x5410, R47 ;  /* 0x000054102d2f7816 */ /* 0x004fe2000000002f */
[----:B---3--:R-:W-:-:S05]  /*102a0*/  IMAD.WIDE.U32 R44, R8, 0x10000, RZ ;  /* 0x00010000082c7825 */ /* 0x008fca00078e00ff */
[----:B------:R-:W-:Y:S02]  /*102b0*/  LOP3.LUT R45, R47, R45, RZ, 0xfc, !PT ;  /* 0x0000002d2f2d7212 */ /* 0x000fe400078efcff */
[----:B----4-:R-:W-:-:S05]  /*102c0*/  LOP3.LUT R44, R44, R46, RZ, 0xfc, !PT ;  /* 0x0000002e2c2c7212 */ /* 0x010fca00078efcff */
[----:B------:R4:W-:Y:S02]  /*102d0*/  STG.E.64 desc[UR4][R122.64+0x1700], R44 ;  /* 0x0017002c7a007986 */ /* 0x0009e4000c101b04 */
.L_x_686:
[----:B------:R-:W-:Y:S05]  /*102e0*/  BSYNC B0 ;  /* 0x0000000000007941 */ /* 0x000fea0003800000 */
.L_x_685:
[----:B------:R-:W-:Y:S01]  /*102f0*/  BSSY B0, `(.L_x_687) ;  /* 0x000001c000007945 */ /* 0x000fe20003800000 */
[----:B--23--:R-:W-:Y:S02]  /*10300*/  IADD3 R47, R15, 0x1000, RZ ;  /* 0x000010000f2f7810 */ /* 0x00cfe40007ffe0ff */
[----:B------:R-:W-:Y:S01]  /*10310*/  ISETP.GE.AND P5, PT, R48, UR6, PT ;  /* 0x0000000630007c0c */ /* 0x000fe2000bfa6270 */
[----:B------:R-:W-:-:S12]  /*10320*/  @P0 BRA `(.L_x_688) ;  /* 0x0000000000600947 */ /* 0x000fd80003800000 */
[----:B------:R-:W2:Y:S01]  /*10330*/  LDL.LU R50, [R1+0x12c] ;  /* 0x00012c0001327983 */ /* 0x000ea20000300800 */
[----:B------:R-:W-:-:S03]  /*10340*/  ULDC UR7, c[0x0][0x228] ;  /* 0x00008a0000077ab9 */ /* 0x000fc60000000800 */
[----:B------:R-:W2:Y:S04]  /*10350*/  LDL.LU R8, [R1+0x18] ;  /* 0x0000180001087983 */ /* 0x000ea80000300800 */
[----:B----4-:R-:W3:Y:S04]  /*10360*/  LDL.LU R45, [R1+0x130] ;  /* 0x00013000012d7983 */ /* 0x010ee80000300800 */
[----:B------:R-:W3:Y:S04]  /*10370*/  LDL.LU R44, [R1+0x1c] ;  /* 0x00001c00012c7983 */ /* 0x000ee80000300800 */
[----:B------:R-:W4:Y:S04]  /*10380*/  LDL.LU R49, [R1+0x134] ;  /* 0x0001340001317983 */ /* 0x000f280000300800 */
[----:B------:R-:W4:Y:S01]  /*10390*/  LDL.LU R46, [R1+0x20] ;  /* 0x00002000012e7983 */ /* 0x000f220000300800 */
[C---:B------:R-:W-:Y:S01]  /*103a0*/  FFMA R43, -R127.reuse, R43, R94 ;  /* 0x0000002b7f2b7223 */ /* 0x040fe2000000015e */
[----:B--2---:R-:W-:-:S04]  /*103b0*/  FFMA R8, -R127, R8, R50 ;  /* 0x000000087f087223 */ /* 0x004fc80000000132 */
[----:B------:R-:W-:Y:S01]  /*103c0*/  FMUL R8, R8, UR7 ;  /* 0x0000000708087c20 */ /* 0x000fe20008400000 */
[----:B---3--:R-:W-:-:S03]  /*103d0*/  FFMA R44, -R127, R44, R45 ;  /* 0x0000002c7f2c7223 */ /* 0x008fc6000000012d */
[----:B------:R4:W-:Y:S01]  /*103e0*/  F2F.BF16.F32 R45, R8 ;  /* 0x00000008002d7304 */ /* 0x0009e20000202000 */
[----:B------:R-:W-:-:S07]  /*103f0*/  FMUL R44, R44, UR7 ;  /* 0x000000072c2c7c20 */ /* 0x000fce0008400000 */
[----:B------:R-:W-:Y:S01]  /*10400*/  F2F.BF16.F32 R44, R44 ;  /* 0x0000002c002c7304 */ /* 0x000fe20000202000 */
[----:B----4-:R-:W-:-:S04]  /*10410*/  FFMA R8, -R127, R46, R49 ;  /* 0x0000002e7f087223 */ /* 0x010fc80000000131 */
[----:B------:R-:W-:-:S04]  /*10420*/  FMUL R8, R8, UR7 ;  /* 0x0000000708087c20 */ /* 0x000fc80008400000 */
[----:B------:R2:W3:Y:S02]  /*10430*/  F2F.BF16.F32 R46, R8 ;  /* 0x00000008002e7304 */ /* 0x0004e40000202000 */
[----:B--2---:R-:W-:-:S06]  /*10440*/  FMUL R8, R43, UR7 ;  /* 0x000000072b087c20 */ /* 0x004fcc0008400000 */
[----:B------:R-:W2:Y:S01]  /*10450*/  F2F.BF16.F32 R8, R8 ;  /* 0x0000000800087304 */ /* 0x000ea20000202000 */
[----:B---3--:R-:W-:Y:S01]  /*10460*/  PRMT R46, R44, 0x5410, R46 ;  /* 0x000054102c2e7816 */ /* 0x008fe2000000002e */
[----:B------:R-:W-:-:S05]  /*10470*/  IMAD.WIDE.U32 R44, R45, 0x10000, RZ ;  /* 0x000100002d2c7825 */ /* 0x000fca00078e00ff */
[----:B------:R-:W-:Y:S02]  /*10480*/  LOP3.LUT R45, R46, R45, RZ, 0xfc, !PT ;  /* 0x0000002d2e2d7212 */ /* 0x000fe400078efcff */
[----:B--2---:R-:W-:-:S05]  /*10490*/  LOP3.LUT R44, R44, R8, RZ, 0xfc, !PT ;  /* 0x000000082c2c7212 */ /* 0x004fca00078efcff */
[----:B------:R2:W-:Y:S02]  /*104a0*/  STG.E.64 desc[UR4][R122.64+0x1800], R44 ;  /* 0x0018002c7a007986 */ /* 0x0005e4000c101b04 */
.L_x_688:
[----:B------:R-:W-:Y:S05]  /*104b0*/  BSYNC B0 ;  /* 0x0000000000007941 */ /* 0x000fea0003800000 */
.L_x_687:
[----:B------:R-:W-:Y:S01]  /*104c0*/  BSSY B0, `(.L_x_689) ;  /* 0x000001c000007945 */ /* 0x000fe20003800000 */
[----:B------:R-:W-:Y:S02]  /*104d0*/  IADD3 R46, R15, 0x1080, RZ ;  /* 0x000010800f2e7810 */ /* 0x000fe40007ffe0ff */
[----:B------:R-:W-:Y:S01]  /*104e0*/  ISETP.GE.AND P0, PT, R47, UR6, PT ;  /* 0x000000062f007c0c */ /* 0x000fe2000bf06270 */
[----:B------:R-:W-:-:S12]  /*104f0*/  @P1 BRA `(.L_x_690) ;  /* 0x0000000000601947 */ /* 0x000fd80003800000 */
[----:B------:R-:W3:Y:S01]  /*10500*/  LDL.LU R49, [R1+0x14c] ;  /* 0x00014c0001317983 */ /* 0x000ee20000300800 */
[----:B------:R-:W-:-:S03]  /*10510*/  ULDC UR7, c[0x0][0x228] ;  /* 0x00008a0000077ab9 */ /* 0x000fc60000000800 */
[----:B------:R-:W3:Y:S04]  /*10520*/  LDL.LU R8, [R1+0x24] ;  /* 0x0000240001087983 */ /* 0x000ee80000300800 */
[----:B------:R-:W3:Y:S04]  /*10530*/  LDL.LU R48, [R1+0x150] ;  /* 0x0001500001307983 */ /* 0x000ee80000300800 */
[----:B------:R-:W3:Y:S04]  /*10540*/  LDL.LU R43, [R1+0x28] ;  /* 0x00002800012b7983 */ /* 0x000ee80000300800 */
[----:B--2-4-:R-:W2:Y:S04]  /*10550*/  LDL.LU R45, [R1+0x154] ;  /* 0x00015400012d7983 */ /* 0x014ea80000300800 */
[----:B------:R-:W2:Y:S01]  /*10560*/  LDL.LU R44, [R1+0x38] ;  /* 0x00003800012c7983 */ /* 0x000ea20000300800 */
[----:B------:R-:W-:-:S04]  /*10570*/  FFMA R42, -R127, R42, R93 ;  /* 0x0000002a7f2a7223 */ /* 0x000fc8000000015d */
[----:B------:R-:W-:Y:S01]  /*10580*/  FMUL R42, R42, UR7 ;  /* 0x000000072a2a7c20 */ /* 0x000fe20008400000 */
[----:B---3--:R-:W-:-:S04]  /*10590*/  FFMA R8, -R127, R8, R49 ;  /* 0x000000087f087223 */ /* 0x008fc80000000131 */
        /* <DEDUP_REMOVED lines=14> */
.L_x_690:
[----:B------:R-:W-:Y:S05]  /*10680*/  BSYNC B0 ;  /* 0x0000000000007941 */ /* 0x000fea0003800000 */
.L_x_689:
[----:B------:R-:W-:Y:S01]  /*10690*/  ISETP.GE.AND P6, PT, R53, UR6, PT ;  /* 0x0000000635007c0c */ /* 0x000fe2000bfc6270 */
[----:B------:R-:W-:Y:S01]  /*106a0*/  BSSY B0, `(.L_x_691) ;  /* 0x000001c000007945 */ /* 0x000fe20003800000 */
[----:B--2-4-:R-:W-:Y:S01]  /*106b0*/  VIADD R45, R15, 0x1100 ;  /* 0x000011000f2d7836 */ /* 0x014fe20000000000 */
[----:B------:R-:W-:-:S10]  /*106c0*/  ISETP.GE.AND P1, PT, R46, UR6, PT ;  /* 0x000000062e007c0c */ /* 0x000fd4000bf26270 */
[----:B------:R-:W-:Y:S05]  /*106d0*/  @P6 BRA `(.L_x_692) ;  /* 0x0000000000606947 */ /* 0x000fea0003800000 */
[----:B------:R-:W2:Y:S01]  /*106e0*/  LDL.LU R48, [R1+0x16c] ;  /* 0x00016c0001307983 */ /* 0x000ea20000300800 */
[----:B------:R-:W-:-:S03]  /*106f0*/  ULDC UR7, c[0x0][0x228] ;  /* 0x00008a0000077ab9 */ /* 0x000fc60000000800 */
[----:B------:R-:W2:Y:S04]  /*10700*/  LDL.LU R8, [R1+0x3c] ;  /* 0x00003c0001087983 */ /* 0x000ea80000300800 */
[----:B---3--:R-:W3:Y:S04]  /*10710*/  LDL.LU R43, [R1+0x170] ;  /* 0x00017000012b7983 */ /* 0x008ee80000300800 */
        /* <DEDUP_REMOVED lines=20> */
.L_x_692:
[----:B------:R-:W-:Y:S05]  /*10860*/  BSYNC B0 ;  /* 0x0000000000007941 */ /* 0x000fea0003800000 */
.L_x_691:
        /* <DEDUP_REMOVED lines=12> */
[----:B------:R-:W4:Y:S04]  /*10930*/  LDL.LU R8, [R1+0x48] ;  /* 0x0000480001087983 */ /* 0x000f280000300800 */
        /* <DEDUP_REMOVED lines=21> */
.L_x_694:
[----:B------:R-:W-:Y:S05]  /*10a90*/  BSYNC B0 ;  /* 0x0000000000007941 */ /* 0x000fea0003800000 */
.L_x_693:
        /* <DEDUP_REMOVED lines=28> */
.L_x_696:
[----:B------:R-:W-:Y:S05]  /*10c60*/  BSYNC B0 ;  /* 0x0000000000007941 */ /* 0x000fea0003800000 */
.L_x_695:
[----:B------:R-:W-:Y:S01]  /*10c70*/  BSSY B0, `(.L_x_697) ;  /* 0x000001c000007945 */ /* 0x000fe20003800000 */
[----:B--2-4-:R-:W-:Y:S01]  /*10c80*/  VIADD R41, R15, 0x1280 ;  /* 0x000012800f297836 */ /* 0x014fe20000000000 */
[----:B------:R-:W-:Y:S02]  /*10c90*/  ISETP.GE.AND P2, PT, R42, UR6, PT ;  /* 0x000000062a007c0c */ /* 0x000fe4000bf46270 */
[----:B------:R-:W-:Y:S11]  /*10ca0*/  @P3 BRA `(.L_x_698) ;  /* 0x0000000000603947 */ /* 0x000ff60003800000 */
[----:B------:R-:W2:Y:S01]  /*10cb0*/  LDL.LU R46, [R1+0x1d0] ;  /* 0x0001d000012e7983 */ /* 0x000ea20000300800 */
[----:B------:R-:W-:-:S03]  /*10cc0*/  ULDC UR7, c[0x0][0x228] ;  /* 0x00008a0000077ab9 */ /* 0x000fc60000000800 */
[----:B------:R-:W2:Y:S04]  /*10cd0*/  LDL.LU R0, [R1+0x78] ;  /* 0x0000780001007983 */ /* 0x000ea80000300800 */
[----:B------:R-:W3:Y:S04]  /*10ce0*/  LDL.LU R39, [R1+0x1d4] ;  /* 0x0001d40001277983 */ /* 0x000ee80000300800 */
[----:B------:R-:W3:Y:S04]  /*10cf0*/  LDL.LU R8, [R1+0x7c] ;  /* 0x00007c0001087983 */ /* 0x000ee80000300800 */
[----:B------:R-:W4:Y:S04]  /*10d00*/  LDL.LU R43, [R1+0x1d8] ;  /* 0x0001d800012b7983 */ /* 0x000f280000300800 */
[----:B------:R-:W4:Y:S01]  /*10d10*/  LDL.LU R40, [R1+0x80] ;  /* 0x0000800001287983 */ /* 0x000f220000300800 */
[C---:B------:R-:W-:Y:S01]  /*10d20*/  FFMA R38, -R127.reuse, R38, R89 ;  /* 0x000000267f267223 */ /* 0x040fe20000000159 */
[----:B--2---:R-:W-:-:S04]  /*10d30*/  FFMA R0, -R127, R0, R46 ;  /* 0x000000007f007223 */ /* 0x004fc8000000012e */
[----:B------:R-:W-:Y:S01]  /*10d40*/  FMUL R0, R0, UR7 ;  /* 0x0000000700007c20 */ /* 0x000fe20008400000 */
[----:B---3--:R-:W-:-:S03]  /*10d50*/  FFMA R8, -R127, R8, R39 ;  /* 0x000000087f087223 */ /* 0x008fc60000000127 */
[----:B------:R4:W2:Y:S01]  /*10d60*/  F2F.BF16.F32 R39, R0 ;  /* 0x0000000000277304 */ /* 0x0008a20000202000 */
[----:B------:R-:W-:-:S07]  /*10d70*/  FMUL R8, R8, UR7 ;  /* 0x0000000708087c20 */ /* 0x000fce0008400000 */
[----:B------:R-:W-:Y:S01]  /*10d80*/  F2F.BF16.F32 R8, R8 ;  /* 0x0000000800087304 */ /* 0x000fe20000202000 */
[----:B----4-:R-:W-:-:S04]  /*10d90*/  FFMA R0, -R127, R40, R43 ;  /* 0x000000287f007223 */ /* 0x010fc8000000012b */
[----:B------:R-:W-:-:S04]  /*10da0*/  FMUL R0, R0, UR7 ;  /* 0x0000000700007c20 */ /* 0x000fc80008400000 */
[----:B------:R3:W4:Y:S02]  /*10db0*/  F2F.BF16.F32 R40, R0 ;  /* 0x0000000000287304 */ /* 0x0007240000202000 */
[----:B---3--:R-:W-:Y:S01]  /*10dc0*/  FMUL R0, R38, UR7 ;  /* 0x0000000726007c20 */ /* 0x008fe20008400000 */
[----:B--2---:R-:W-:-:S05]  /*10dd0*/  IMAD.WIDE.U32 R38, R39, 0x10000, RZ ;  /* 0x0001000027267825 */ /* 0x004fca00078e00ff */
[----:B------:R-:W2:Y:S01]  /*10de0*/  F2F.BF16.F32 R0, R0 ;  /* 0x0000000000007304 */ /* 0x000ea20000202000 */
[----:B----4-:R-:W-:-:S04]  /*10df0*/  PRMT R8, R8, 0x5410, R40 ;  /* 0x0000541008087816 */ /* 0x010fc80000000028 */
[----:B------:R-:W-:Y:S02]  /*10e00*/  LOP3.LUT R39, R8, R39, RZ, 0xfc, !PT ;  /* 0x0000002708277212 */ /* 0x000fe400078efcff */
[----:B--2---:R-:W-:-:S05]  /*10e10*/  LOP3.LUT R38, R38, R0, RZ, 0xfc, !PT ;  /* 0x0000000026267212 */ /* 0x004fca00078efcff */
[----:B------:R2:W-:Y:S02]  /*10e20*/  STG.E.64 desc[UR4][R122.64+0x1d00], R38 ;  /* 0x001d00267a007986 */ /* 0x0005e4000c101b04 */
.L_x_698:
[----:B------:R-:W-:Y:S05]  /*10e30*/  BSYNC B0 ;  /* 0x0000000000007941 */ /* 0x000fea0003800000 */
.L_x_697:
[----:B------:R-:W-:Y:S01]  /*10e40*/  BSSY B0, `(.L_x_699) ;  /* 0x000001c000007945 */ /* 0x000fe20003800000 */
[----:B------:R-:W-:Y:S02]  /*10e50*/  IADD3 R40, R15, 0x1300, RZ ;  /* 0x000013000f287810 */ /* 0x000fe40007ffe0ff */
[----:B------:R-:W-:Y:S01]  /*10e60*/  ISETP.GE.AND P3, PT, R41, UR6, PT ;  /* 0x0000000629007c0c */ /* 0x000fe2000bf66270 */
[----:B------:R-:W-:-:S12]  /*10e70*/  @P4 BRA `(.L_x_700) ;  /* 0x0000000000604947 */ /* 0x000fd80003800000 */
[----:B------:R-:W3:Y:S01]  /*10e80*/  LDL.LU R43, [R1+0x1f0] ;  /* 0x0001f000012b7983 */ /* 0x000ee20000300800 */
[----:B------:R-:W-:-:S03]  /*10e90*/  ULDC UR7, c[0x0][0x228] ;  /* 0x00008a0000077ab9 */ /* 0x000fc60000000800 */
[----:B------:R-:W3:Y:S04]  /*10ea0*/  LDL.LU R0, [R1+0x84] ;  /* 0x0000840001007983 */ /* 0x000ee80000300800 */
[----:B--2---:R-:W2:Y:S04]  /*10eb0*/  LDL.LU R38, [R1+0x1f4] ;  /* 0x0001f40001267983 */ /* 0x004ea80000300800 */
[----:B------:R-:W2:Y:S04]  /*10ec0*/  LDL.LU R8, [R1+0x88] ;  /* 0x0000880001087983 */ /* 0x000ea80000300800 */
[----:B------:R-:W4:Y:S04]  /*10ed0*/  LDL.LU R42, [R1+0x1f8] ;  /* 0x0001f800012a7983 */ /* 0x000f280000300800 */
[----:B------:R-:W4:Y:S01]  /*10ee0*/  LDL.LU R39, [R1+0x98] ;  /* 0x0000980001277983 */ /* 0x000f220000300800 */
[C---:B------:R-:W-:Y:S01]  /*10ef0*/  FFMA R37, -R127.reuse, R37, R88 ;  /* 0x000000257f257223 */ /* 0x040fe20000000158 */
[----:B---3--:R-:W-:-:S04]  /*10f00*/  FFMA R0, -R127, R0, R43 ;  /* 0x000000007f007223 */ /* 0x008fc8000000012b */
[----:B------:R-:W-:Y:S01]  /*10f10*/  FMUL R0, R0, UR7 ;  /* 0x0000000700007c20 */ /* 0x000fe20008400000 */
[----:B--2---:R-:W-:-:S03]  /*10f20*/  FFMA R8, -R127, R8, R38 ;  /* 0x000000087f087223 */ /* 0x004fc60000000126 */
        /* <DEDUP_REMOVED lines=13> */
.L_x_700:
[----:B------:R-:W-:Y:S05]  /*11000*/  BSYNC B0 ;  /* 0x0000000000007941 */ /* 0x000fea0003800000 */
.L_x_699:
[----:B------:R-:W-:Y:S01]  /*11010*/  BSSY B0, `(.L_x_701) ;  /* 0x000001c000007945 */ /* 0x000fe20003800000 */
[----:B--23--:R-:W-:Y:S02]  /*11020*/  IADD3 R39, R15, 0x1380, RZ ;  /* 0x000013800f277810 */ /* 0x00cfe40007ffe0ff */
[----:B------:R-:W-:Y:S01]  /*11030*/  ISETP.GE.AND P4, PT, R40, UR6, PT ;  /* 0x0000000628007c0c */ /* 0x000fe2000bf86270 */
[----:B------:R-:W-:-:S12]  /*11040*/  @P5 BRA `(.L_x_702) ;  /* 0x0000000000605947 */ /* 0x000fd80003800000 */
        /* <DEDUP_REMOVED lines=24> */
.L_x_702:
[----:B------:R-:W-:Y:S05]  /*111d0*/  BSYNC B0 ;  /* 0x0000000000007941 */ /* 0x000fea0003800000 */
.L_x_701:
[----:B------:R-:W-:Y:S01]  /*111e0*/  BSSY B0, `(.L_x_703) ;  /* 0x000001c000007945 */ /* 0x000fe20003800000 */
[----:B------:R-:W-:Y:S01]  /*111f0*/  VIADD R38, R15, 0x1400 ;  /* 0x000014000f267836 */ /* 0x000fe20000000000 */
[----:B------:R-:W-:Y:S02]  /*11200*/  ISETP.GE.AND P5, PT, R39, UR6, PT ;  /* 0x0000000627007c0c */ /* 0x000fe4000bfa6270 */
[----:B------:R-:W-:Y:S11]  /*11210*/  @P0 BRA `(.L_x_704) ;  /* 0x0000000000600947 */ /* 0x000ff60003800000 */
        /* <DEDUP_REMOVED lines=24> */
.L_x_704:
[----:B------:R-:W-:Y:S05]  /*113a0*/  BSYNC B0 ;  /* 0x0000000000007941 */ /* 0x000fea0003800000 */
.L_x_703:
        /* <DEDUP_REMOVED lines=15> */
[----:B------:R-:W2:Y:S01]  /*114a0*/  F2F.BF16.F32 R35, R38 ;  /* 0x0000002600237304 */ /* 0x000ea20000202000 */
[----:B------:R-:W-:Y:S01]  /*114b0*/  FMUL R8, R8, UR7 ;  /* 0x0000000708087c20 */ /* 0x000fe20008400000 */
[----:B----4-:R-:W-:-:S06]  /*114c0*/  FFMA R0, -R127, R37, R39 ;  /* 0x000000257f007223 */ /* 0x010fcc0000000127 */
[----:B------:R-:W-:Y:S01]  /*114d0*/  F2F.BF16.F32 R8, R8 ;  /* 0x0000000800087304 */ /* 0x000fe20000202000 */
[----:B------:R-:W-:Y:S01]  /*114e0*/  FMUL R37, R0, UR7 ;  /* 0x0000000700257c20 */ /* 0x000fe20008400000 */
[----:B------:R-:W-:Y:S01]  /*114f0*/  FMUL R0, R34, UR7 ;  /* 0x0000000722007c20 */ /* 0x000fe20008400000 */
[----:B--2---:R-:W-:-:S05]  /*11500*/  IMAD.WIDE.U32 R34, R35, 0x10000, RZ ;  /* 0x0001000023227825 */ /* 0x004fca00078e00ff */
[----:B------:R-:W2:Y:S08]  /*11510*/  F2F.BF16.F32 R37, R37 ;  /* 0x0000002500257304 */ /* 0x000eb00000202000 */
[----:B------:R-:W3:Y:S01]  /*11520*/  F2F.BF16.F32 R0, R0 ;  /* 0x0000000000007304 */ /* 0x000ee20000202000 */
[----:B--2---:R-:W-:-:S04]  /*11530*/  PRMT R39, R8, 0x5410, R37 ;  /* 0x0000541008277816 */ /* 0x004fc80000000025 */
[----:B------:R-:W-:Y:S02]  /*11540*/  LOP3.LUT R35, R39, R35, RZ, 0xfc, !PT ;  /* 0x0000002327237212 */ /* 0x000fe400078efcff */
[----:B---3--:R-:W-:-:S05]  /*11550*/  LOP3.LUT R34, R34, R0, RZ, 0xfc, !PT ;  /* 0x0000000022227212 */ /* 0x008fca00078efcff */
[----:B------:R2:W-:Y:S02]  /*11560*/  STG.E.64 desc[UR4][R122.64+0x2100], R34 ;  /* 0x002100227a007986 */ /* 0x0005e4000c101b04 */
.L_x_706:
[----:B------:R-:W-:Y:S05]  /*11570*/  BSYNC B0 ;  /* 0x0000000000007941 */ /* 0x000fea0003800000 */
.L_x_705:
[----:B------:R-:W-:Y:S01]  /*11580*/  ISETP.GE.AND P6, PT, R45, UR6, PT ;  /* 0x000000062d007c0c */ /* 0x000fe2000bfc6270 */
[----:B------:R-:W-:Y:S01]  /*11590*/  BSSY B0, `(.L_x_707) ;  /* 0x000001c000007945 */ /* 0x000fe20003800000 */
[----:B------:R-:W-:Y:S02]  /*115a0*/  IADD3 R8, R15, 0x1500, RZ ;  /* 0x000015000f087810 */ /* 0x000fe40007ffe0ff */
[----:B------:R-:W-:-:S09]  /*115b0*/  ISETP.GE.AND P1, PT, R36, UR6, PT ;  /* 0x0000000624007c0c */ /* 0x000fd2000bf26270 */
[----:B------:R-:W-:Y:S05]  /*115c0*/  @P6 BRA `(.L_x_708) ;  /* 0x0000000000606947 */ /* 0x000fea0003800000 */
[----:B------:R-:W3:Y:S01]  /*115d0*/  LDL.LU R39, [R1+0x270] ;  /* 0x0002700001277983 */ /* 0x000ee20000300800 */
[----:B------:R-:W-:-:S03]  /*115e0*/  ULDC UR7, c[0x0][0x228] ;  /* 0x00008a0000077ab9 */ /* 0x000fc60000000800 */
[----:B------:R-:W3:Y:S04]  /*115f0*/  LDL.LU R0, [R1+0xd8] ;  /* 0x0000d80001007983 */ /* 0x000ee80000300800 */
[----:B--2---:R-:W2:Y:S04]  /*11600*/  LDL.LU R35, [R1+0x274] ;  /* 0x0002740001237983 */ /* 0x004ea80000300800 */
[----:B------:R-:W2:Y:S04]  /*11610*/  LDL.LU R34, [R1+0xdc] ;  /* 0x0000dc0001227983 */ /* 0x000ea80000300800 */
[----:B------:R-:W4:Y:S04]  /*11620*/  LDL.LU R38, [R1+0x278] ;  /* 0x0002780001267983 */ /* 0x000f280000300800 */
[----:B------:R-:W4:Y:S01]  /*11630*/  LDL.LU R37, [R1+0xe0] ;  /* 0x0000e00001257983 */ /* 0x000f220000300800 */
[----:B------:R-:W-:-:S04]  /*11640*/  FFMA R33, -R127, R33, R84 ;  /* 0x000000217f217223 */ /* 0x000fc80000000154 */
[----:B------:R-:W-:-:S06]  /*11650*/  FMUL R33, R33, UR7 ;  /* 0x0000000721217c20 */ /* 0x000fcc0008400000 */
[----:B------:R-:W-:Y:S01]  /*11660*/  F2F.BF16.F32 R33, R33 ;  /* 0x0000002100217304 */ /* 0x000fe20000202000 */
[----:B---3--:R-:W-:-:S04]  /*11670*/  FFMA R0, -R127, R0, R39 ;  /* 0x000000007f007223 */ /* 0x008fc80000000127 */
[----:B------:R-:W-:Y:S01]  /*11680*/  FMUL R0, R0, UR7 ;  /* 0x0000000700007c20 */ /* 0x000fe20008400000 */
[----:B--2---:R-:W-:-:S03]  /*11690*/  FFMA R35, -R127, R34, R35 ;  /* 0x000000227f237223 */ /* 0x004fc60000000123 */
[----:B------:R-:W2:Y:S01]  /*116a0*/  F2F.BF16.F32 R34, R0 ;  /* 0x0000000000227304 */ /* 0x000ea20000202000 */
[----:B------:R-:W-:Y:S01]  /*116b0*/  FMUL R36, R35, UR7 ;  /* 0x0000000723247c20 */ /* 0x000fe20008400000 */
[----:B----4-:R-:W-:-:S06]  /*116c0*/  FFMA R37, -R127, R37, R38 ;  /* 0x000000257f257223 */ /* 0x010fcc0000000126 */
[----:B------:R-:W-:Y:S01]  /*116d0*/  F2F.BF16.F32 R36, R36 ;  /* 0x0000002400247304 */ /* 0x000fe20000202000 */
[----:B------:R-:W-:Y:S01]  /*116e0*/  FMUL R37, R37, UR7 ;  /* 0x0000000725257c20 */ /* 0x000fe20008400000 */
[----:B--2---:R-:W-:-:S06]  /*116f0*/  IMAD.WIDE.U32 R34, R34, 0x10000, RZ ;  /* 0x0001000022227825 */ /* 0x004fcc00078e00ff */
[----:B------:R-:W2:Y:S01]  /*11700*/  F2F.BF16.F32 R37, R37 ;  /* 0x0000002500257304 */ /* 0x000ea20000202000 */
[----:B------:R-:W-:Y:S02]  /*11710*/  LOP3.LUT R34, R34, R33, RZ, 0xfc, !PT ;  /* 0x0000002122227212 */ /* 0x000fe400078efcff */
[----:B--2---:R-:W-:-:S04]  /*11720*/  PRMT R39, R36, 0x5410, R37 ;  /* 0x0000541024277816 */ /* 0x004fc80000000025 */
[----:B------:R-:W-:-:S05]  /*11730*/  LOP3.LUT R35, R39, R35, RZ, 0xfc, !PT ;  /* 0x0000002327237212 */ /* 0x000fca00078efcff */
[----:B------:R3:W-:Y:S02]  /*11740*/  STG.E.64 desc[UR4][R122.64+0x2200], R34 ;  /* 0x002200227a007986 */ /* 0x0007e4000c101b04 */
.L_x_708:
[----:B------:R-:W-:Y:S05]  /*11750*/  BSYNC B0 ;  /* 0x0000000000007941 */ /* 0x000fea0003800000 */
.L_x_707:
[----:B------:R-:W-:Y:S01]  /*11760*/  ISETP.GE.AND P6, PT, R44, UR6, PT ;  /* 0x000000062c007c0c */ /* 0x000fe2000bfc6270 */
[----:B------:R-:W-:Y:S01]  /*11770*/  BSSY B0, `(.L_x_709) ;  /* 0x000001e000007945 */ /* 0x000fe20003800000 */
[----:B------:R-:W-:Y:S01]  /*11780*/  P2R R33, PR, RZ, 0x1 ;  /* 0x00000001ff217803 */ /* 0x000fe20000000000 */
[----:B------:R-:W-:Y:S01]  /*11790*/  VIADD R0, R15, 0x1580 ;  /* 0x000015800f007836 */ /* 0x000fe20000000000 */
[----:B------:R-:W-:Y:S02]  /*117a0*/  ISETP.GE.AND P0, PT, R8, UR6, PT ;  /* 0x0000000608007c0c */ /* 0x000fe4000bf06270 */
[----:B------:R-:W-:-:S07]  /*117b0*/  ISETP.NE.AND P0, PT, R33, RZ, PT ;  /* 0x000000ff2100720c */ /* 0x000fce0003f05270 */
[----:B------:R-:W-:Y:S06]  /*117c0*/  @P6 BRA `(.L_x_710) ;  /* 0x0000000000606947 */ /* 0x000fec0003800000 */
[----:B------:R-:W4:Y:S01]  /*117d0*/  LDL.LU R40, [R1+0x290] ;  /* 0x0002900001287983 */ /* 0x000f220000300800 */
[----:B------:R-:W-:-:S03]  /*117e0*/  ULDC UR7, c[0x0][0x228] ;  /* 0x00008a0000077ab9 */ /* 0x000fc60000000800 */
[----:B------:R-:W4:Y:S04]  /*117f0*/  LDL.LU R39, [R1+0xe4] ;  /* 0x0000e40001277983 */ /* 0x000f280000300800 */
[----:B------:R-:W4:Y:S04]  /*11800*/  LDL.LU R38, [R1+0x294] ;  /* 0x0002940001267983 */ /* 0x000f280000300800 */
[----:B------:R-:W4:Y:S04]  /*11810*/  LDL.LU R36, [R1+0xe8] ;  /* 0x0000e80001247983 */ /* 0x000f280000300800 */
[----:B------:R-:W4:Y:S04]  /*11820*/  LDL.LU R37, [R1+0x298] ;  /* 0x0002980001257983 */ /* 0x000f280000300800 */
[----:B--23--:R-:W2:Y:S01]  /*11830*/  LDL.LU R35, [R1+0xf8] ;  /* 0x0000f80001237983 */ /* 0x00cea20000300800 */
[C---:B------:R-:W-:Y:S01]  /*11840*/  FFMA R32, -R127.reuse, R32, R83 ;  /* 0x000000207f207223 */ /* 0x040fe20000000153 */
[C---:B----4-:R-:W-:Y:S01]  /*11850*/  FFMA R33, -R127.reuse, R39, R40 ;  /* 0x000000277f217223 */ /* 0x050fe20000000128 */
[----:B------:R-:W-:-:S03]  /*11860*/  FFMA R34, -R127, R36, R38 ;  /* 0x000000247f227223 */ /* 0x000fc60000000126 */
[----:B------:R-:W-:-:S04]  /*11870*/  FMUL R36, R33, UR7 ;  /* 0x0000000721247c20 */ /* 0x000fc80008400000 */
[----:B------:R-:W3:Y:S01]  /*11880*/  F2F.BF16.F32 R33, R36 ;  /* 0x0000002400217304 */ /* 0x000ee20000202000 */
[----:B--2---:R-:W-:Y:S01]  /*11890*/  FFMA R35, -R127, R35, R37 ;  /* 0x000000237f237223 */ /* 0x004fe20000000125 */
[----:B------:R-:W-:Y:S01]  /*118a0*/  FMUL R37, R34, UR7 ;  /* 0x0000000722257c20 */ /* 0x000fe20008400000 */
[----:B------:R-:W-:Y:S02]  /*118b0*/  FMUL R34, R32, UR7 ;  /* 0x0000000720227c20 */ /* 0x000fe40008400000 */
[----:B------:R-:W-:-:S03]  /*118c0*/  FMUL R38, R35, UR7 ;  /* 0x0000000723267c20 */ /* 0x000fc60008400000 */
[----:B------:R-:W2:Y:S01]  /*118d0*/  F2F.BF16.F32 R35, R34 ;  /* 0x0000002200237304 */ /* 0x000ea20000202000 */
[----:B---3--:R-:W-:-:S07]  /*118e0*/  IMAD.WIDE.U32 R32, R33, 0x10000, RZ ;  /* 0x0001000021207825 */ /* 0x008fce00078e00ff */
[----:B------:R-:W-:Y:S01]  /*118f0*/  F2F.BF16.F32 R37, R37 ;  /* 0x0000002500257304 */ /* 0x000fe20000202000 */
[----:B--2---:R-:W-:-:S07]  /*11900*/  LOP3.LUT R32, R32, R35, RZ, 0xfc, !PT ;  /* 0x0000002320207212 */ /* 0x004fce00078efcff */
[----:B------:R-:W2:Y:S02]  /*11910*/  F2F.BF16.F32 R38, R38 ;  /* 0x0000002600267304 */ /* 0x000ea40000202000 */
[----:B--2---:R-:W-:-:S04]  /*11920*/  PRMT R39, R37, 0x5410, R38 ;  /* 0x0000541025277816 */ /* 0x004fc80000000026 */
[----:B------:R-:W-:-:S05]  /*11930*/  LOP3.LUT R33, R39, R33, RZ, 0xfc, !PT ;  /* 0x0000002127217212 */ /* 0x000fca00078efcff */
[----:B------:R4:W-:Y:S02]  /*11940*/  STG.E.64 desc[UR4][R122.64+0x2300], R32 ;  /* 0x002300207a007986 */ /* 0x0009e4000c101b04 */
.L_x_710:
[----:B------:R-:W-:Y:S05]  /*11950*/  BSYNC B0 ;  /* 0x0000000000007941 */ /* 0x000fea0003800000 */
.L_x_709:
[----:B------:R-:W-:Y:S01]  /*11960*/  BSSY B0, `(.L_x_711) ;  /* 0x000001c000007945 */ /* 0x000fe20003800000 */
[----:B------:R-:W-:Y:S02]  /*11970*/  IADD3 R38, R15, 0x1600, RZ ;  /* 0x000016000f267810 */ /* 0x000fe40007ffe0ff */
[----:B------:R-:W-:Y:S01]  /*11980*/  ISETP.GE.AND P6, PT, R0, UR6, PT ;  /* 0x0000000600007c0c */ /* 0x000fe2000bfc6270 */
[----:B------:R-:W-:-:S12]  /*11990*/  @P2 BRA `(.L_x_712) ;  /* 0x0000000000602947 */ /* 0x000fd80003800000 */
[----:B------:R-:W4:Y:S01]  /*119a0*/  LDL.LU R39, [R1+0x2b0] ;  /* 0x0002b00001277983 */ /* 0x000f220000300800 */
[----:B------:R-:W-:-:S03]  /*119b0*/  ULDC UR7, c[0x0][0x228] ;  /* 0x00008a0000077ab9 */ /* 0x000fc60000000800 */
[----:B--23--:R-:W2:Y:S04]  /*119c0*/  LDL.LU R34, [R1+0xfc] ;  /* 0x0000fc0001227983 */ /* 0x00cea80000300800 */
[----:B------:R-:W3:Y:S04]  /*119d0*/  LDL.LU R35, [R1+0x2b4] ;  /* 0x0002b40001237983 */ /* 0x000ee80000300800 */
[----:B----4-:R-:W3:Y:S04]  /*119e0*/  LDL.LU R33, [R1+0x100] ;  /* 0x0001000001217983 */ /* 0x010ee80000300800 */
[----:B------:R-:W4:Y:S04]  /*119f0*/  LDL.LU R37, [R1+0x2b8] ;  /* 0x0002b80001257983 */ /* 0x000f280000300800 */
[----:B------:R-:W4:Y:S01]  /*11a00*/  LDL.LU R36, [R1+0x104] ;  /* 0x0001040001247983 */ /* 0x000f220000300800 */
[----:B------:R-:W-:-:S04]  /*11a10*/  FFMA R31, -R127, R31, R82 ;  /* 0x0000001f7f1f7223 */ /* 0x000fc80000000152 */
[----:B------:R-:W-:-:S06]  /*11a20*/  FMUL R31, R31, UR7 ;  /* 0x000000071f1f7c20 */ /* 0x000fcc0008400000 */
[----:B------:R-:W-:Y:S01]  /*11a30*/  F2F.BF16.F32 R31, R31 ;  /* 0x0000001f001f7304 */ /* 0x000fe20000202000 */
        /* <DEDUP_REMOVED lines=14> */
.L_x_712:
[----:B------:R-:W-:Y:S05]  /*11b20*/  BSYNC B0 ;  /* 0x0000000000007941 */ /* 0x000fea0003800000 */
.L_x_711:
[----:B------:R-:W-:Y:S01]  /*11b30*/  BSSY B0, `(.L_x_713) ;  /* 0x000001c000007945 */ /* 0x000fe20003800000 */
[----:B------:R-:W-:Y:S02]  /*11b40*/  IADD3 R39, R15, 0x1680, RZ ;  /* 0x000016800f277810 */ /* 0x000fe40007ffe0ff */
[----:B------:R-:W-:Y:S01]  /*11b50*/  ISETP.GE.AND P2, PT, R38, UR6, PT ;  /* 0x0000000626007c0c */ /* 0x000fe2000bf46270 */
[----:B------:R-:W-:-:S12]  /*11b60*/  @P3 BRA `(.L_x_714) ;  /* 0x0000000000603947 */ /* 0x000fd80003800000 */
[----:B--23--:R-:W2:Y:S01]  /*11b70*/  LDL.LU R34, [R1+0x2d0] ;  /* 0x0002d00001227983 */ /* 0x00cea20000300800 */
[----:B------:R-:W-:-:S03]  /*11b80*/  ULDC UR7, c[0x0][0x228] ;  /* 0x00008a0000077ab9 */ /* 0x000fc60000000800 */
[----:B------:R-:W2:Y:S04]  /*11b90*/  LDL.LU R31, [R1+0x108] ;  /* 0x00010800011f7983 */ /* 0x000ea80000300800 */
[----:B------:R-:W3:Y:S04]  /*11ba0*/  LDL.LU R35, [R1+0x2d4] ;  /* 0x0002d40001237983 */ /* 0x000ee80000300800 */
[----:B----4-:R-:W3:Y:S04]  /*11bb0*/  LDL.LU R32, [R1+0x118] ;  /* 0x0001180001207983 */ /* 0x010ee80000300800 */
        /* <DEDUP_REMOVED lines=19> */
.L_x_714:
[----:B------:R-:W-:Y:S05]  /*11cf0*/  BSYNC B0 ;  /* 0x0000000000007941 */ /* 0x000fea0003800000 */
.L_x_713:
[----:B------:R-:W-:Y:S01]  /*11d00*/  BSSY B0, `(.L_x_715) ;  /* 0x000001c000007945 */ /* 0x000fe20003800000 */
[----:B------:R-:W-:Y:S01]  /*11d10*/  VIADD R36, R15, 0x1700 ;  /* 0x000017000f247836 */ /* 0x000fe20000000000 */
[----:B------:R-:W-:Y:S02]  /*11d20*/  ISETP.GE.AND P3, PT, R39, UR6, PT ;  /* 0x0000000627007c0c */ /* 0x000fe4000bf66270 */
[----:B------:R-:W-:Y:S11]  /*11d30*/  @P4 BRA `(.L_x_716) ;  /* 0x0000000000604947 */ /* 0x000ff60003800000 */
[----:B--2-4-:R-:W2:Y:S01]  /*11d40*/  LDL.LU R32, [R1+0x2f0] ;  /* 0x0002f00001207983 */ /* 0x014ea20000300800 */
[----:B------:R-:W-:-:S03]  /*11d50*/  ULDC UR7, c[0x0][0x228] ;  /* 0x00008a0000077ab9 */ /* 0x000fc60000000800 */
[----:B------:R-:W2:Y:S04]  /*11d60*/  LDL.LU R30, [R1+0x120] ;  /* 0x00012000011e7983 */ /* 0x000ea80000300800 */
[----:B------:R-:W4:Y:S04]  /*11d70*/  LDL.LU R33, [R1+0x2f4] ;  /* 0x0002f40001217983 */ /* 0x000f280000300800 */
[----:B------:R-:W4:Y:S04]  /*11d80*/  LDL.LU R31, [R1+0x124] ;  /* 0x00012400011f7983 */ /* 0x000f280000300800 */
[----:B---3--:R-:W3:Y:S04]  /*11d90*/  LDL.LU R35, [R1+0x2f8] ;  /* 0x0002f80001237983 */ /* 0x008ee80000300800 */
[----:B------:R-:W3:Y:S01]  /*11da0*/  LDL.LU R34, [R1+0x128] ;  /* 0x0001280001227983 */ /* 0x000ee20000300800 */
[----:B------:R-:W-:-:S04]  /*11db0*/  FFMA R29, -R127, R29, R80 ;  /* 0x0000001d7f1d7223 */ /* 0x000fc80000000150 */
[----:B------:R-:W-:-:S06]  /*11dc0*/  FMUL R29, R29, UR7 ;  /* 0x000000071d1d7c20 */ /* 0x000fcc0008400000 */
[----:B------:R-:W-:Y:S01]  /*11dd0*/  F2F.BF16.F32 R29, R29 ;  /* 0x0000001d001d7304 */ /* 0x000fe20000202000 */
[----:B--2---:R-:W-:-:S04]  /*11de0*/  FFMA R30, -R127, R30, R32 ;  /* 0x0000001e7f1e7223 */ /* 0x004fc80000000120 */
[----:B------:R-:W-:Y:S01]  /*11df0*/  FMUL R32, R30, UR7 ;  /* 0x000000071e207c20 */ /* 0x000fe20008400000 */
[----:B----4-:R-:W-:-:S03]  /*11e00*/  FFMA R31, -R127, R31, R33 ;  /* 0x0000001f7f1f7223 */ /* 0x010fc60000000121 */
[----:B------:R-:W2:Y:S01]  /*11e10*/  F2F.BF16.F32 R30, R32 ;  /* 0x00000020001e7304 */ /* 0x000ea20000202000 */
[----:B------:R-:W-:Y:S01]  /*11e20*/  FMUL R33, R31, UR7 ;  /* 0x000000071f217c20 */ /* 0x000fe20008400000 */
[----:B---3--:R-:W-:-:S06]  /*11e30*/  FFMA R31, -R127, R34, R35 ;  /* 0x000000227f1f7223 */ /* 0x008fcc0000000123 */
        /* <DEDUP_REMOVED lines=8> */
.L_x_716:
[----:B------:R-:W-:Y:S05]  /*11ec0*/  BSYNC B0 ;  /* 0x0000000000007941 */ /* 0x000fea0003800000 */
.L_x_715:
[----:B------:R-:W-:Y:S01]  /*11ed0*/  BSSY B0, `(.L_x_717) ;  /* 0x000001c000007945 */ /* 0x000fe20003800000 */
[----:B------:R-:W-:Y:S02]  /*11ee0*/  IADD3 R37, R15, 0x1780, RZ ;  /* 0x000017800f257810 */ /* 0x000fe40007ffe0ff */
[----:B------:R-:W-:Y:S01]  /*11ef0*/  ISETP.GE.AND P4, PT, R36, UR6, PT ;  /* 0x0000000624007c0c */ /* 0x000fe2000bf86270 */
[----:B------:R-:W-:-:S12]  /*11f00*/  @P5 BRA `(.L_x_718) ;  /* 0x0000000000605947 */ /* 0x000fd80003800000 */
[----:B--2-4-:R-:W2:Y:S01]  /*11f10*/  LDL.LU R32, [R1+0x30c] ;  /* 0x00030c0001207983 */ /* 0x014ea20000300800 */
[----:B------:R-:W-:-:S03]  /*11f20*/  ULDC UR7, c[0x0][0x228] ;  /* 0x00008a0000077ab9 */ /* 0x000fc60000000800 */
[----:B------:R-:W2:Y:S04]  /*11f30*/  LDL.LU R29, [R1+0x138] ;  /* 0x00013800011d7983 */ /* 0x000ea80000300800 */
[----:B------:R-:W4:Y:S04]  /*11f40*/  LDL.LU R33, [R1+0x310] ;  /* 0x0003100001217983 */ /* 0x000f280000300800 */
[----:B------:R-:W4:Y:S04]  /*11f50*/  LDL.LU R30, [R1+0x13c] ;  /* 0x00013c00011e7983 */ /* 0x000f280000300800 */
[----:B---3--:R-:W3:Y:S04]  /*11f60*/  LDL.LU R34, [R1+0x314] ;  /* 0x0003140001227983 */ /* 0x008ee80000300800 */
[----:B------:R-:W3:Y:S01]  /*11f70*/  LDL.LU R31, [R1+0x140] ;  /* 0x00014000011f7983 */ /* 0x000ee20000300800 */
[C---:B------:R-:W-:Y:S01]  /*11f80*/  FFMA R28, -R127.reuse, R28, R79 ;  /* 0x0000001c7f1c7223 */ /* 0x040fe2000000014f */
        /* <DEDUP_REMOVED lines=16> */
.L_x_718:
[----:B------:R-:W-:Y:S05]  /*12090*/  BSYNC B0 ;  /* 0x0000000000007941 */ /* 0x000fea0003800000 */
.L_x_717:
        /* <DEDUP_REMOVED lines=9> */
[----:B----4-:R-:W4:Y:S04]  /*12130*/  LDL.LU R33, [R1+0x320] ;  /* 0x0003200001217983 */ /* 0x010f280000300800 */
[----:B------:R-:W4:Y:S01]  /*12140*/  LDL.LU R32, [R1+0x158] ;  /* 0x0001580001207983 */ /* 0x000f220000300800 */
[----:B-----5:R-:W-:-:S04]  /*12150*/  FFMA R27, -R127, R27, R78 ;  /* 0x0000001b7f1b7223 */ /* 0x020fc8000000014e */
        /* <DEDUP_REMOVED lines=16> */
.L_x_720:
[----:B------:R-:W-:Y:S05]  /*12260*/  BSYNC B0 ;  /* 0x0000000000007941 */ /* 0x000fea0003800000 */
.L_x_719:
[----:B------:R-:W-:Y:S01]  /*12270*/  BSSY B0, `(.L_x_721) ;  /* 0x000001c000007945 */ /* 0x000fe20003800000 */
[----:B------:R-:W-:Y:S01]  /*12280*/  VIADD R35, R15, 0x1880 ;  /* 0x000018800f237836 */ /* 0x000fe20000000000 */
[----:B------:R-:W-:Y:S02]  /*12290*/  ISETP.GE.AND P0, PT, R34, UR6, PT ;  /* 0x0000000622007c0c */ /* 0x000fe4000bf06270 */
[----:B------:R-:W-:Y:S11]  /*122a0*/  @P1 BRA `(.L_x_722) ;  /* 0x0000000000601947 */ /* 0x000ff60003800000 */
[----:B------:R-:W3:Y:S01]  /*122b0*/  LDL.LU R30, [R1+0x324] ;  /* 0x00032400011e7983 */ /* 0x000ee20000300800 */
[----:B------:R-:W-:-:S03]  /*122c0*/  ULDC UR7, c[0x0][0x228] ;  /* 0x00008a0000077ab9 */ /* 0x000fc60000000800 */
[----:B-----5:R-:W3:Y:S04]  /*122d0*/  LDL.LU R27, [R1+0x15c] ;  /* 0x00015c00011b7983 */ /* 0x020ee80000300800 */
[----:B------:R-:W3:Y:S04]  /*122e0*/  LDL.LU R31, [R1+0x328] ;  /* 0x00032800011f7983 */ /* 0x000ee80000300800 */
[----:B--2---:R-:W2:Y:S04]  /*122f0*/  LDL.LU R28, [R1+0x160] ;  /* 0x00016000011c7983 */ /* 0x004ea80000300800 */
[----:B----4-:R-:W4:Y:S04]  /*12300*/  LDL.LU R32, [R1+0x32c] ;  /* 0x00032c0001207983 */ /* 0x010f280000300800 */
[----:B------:R-:W4:Y:S01]  /*12310*/  LDL.LU R29, [R1+0x164] ;  /* 0x00016400011d7983 */ /* 0x000f220000300800 */
[C---:B------:R-:W-:Y:S01]  /*12320*/  FFMA R26, -R127.reuse, R26, R77 ;  /* 0x0000001a7f1a7223 */ /* 0x040fe2000000014d */
        /* <DEDUP_REMOVED lines=16> */
.L_x_722:
[----:B------:R-:W-:Y:S05]  /*12430*/  BSYNC B0 ;  /* 0x0000000000007941 */ /* 0x000fea0003800000 */
.L_x_721:
[----:B------:R-:W-:Y:S01]  /*12440*/  ISETP.GE.AND P6, PT, R8, UR6, PT ;  /* 0x0000000608007c0c */ /* 0x000fe2000bfc6270 */
[----:B------:R-:W-:Y:S01]  /*12450*/  BSSY B0, `(.L_x_723) ;  /* 0x000001c000007945 */ /* 0x000fe20003800000 */
[----:B------:R-:W-:Y:S02]  /*12460*/  IADD3 R30, R15, 0x1900, RZ ;  /* 0x000019000f1e7810 */ /* 0x000fe40007ffe0ff */
[----:B------:R-:W-:-:S09]  /*12470*/  ISETP.GE.AND P1, PT, R35, UR6, PT ;  /* 0x0000000623007c0c */ /* 0x000fd2000bf26270 */
[----:B------:R-:W-:Y:S05]  /*12480*/  @P6 BRA `(.L_x_724) ;  /* 0x0000000000606947 */ /* 0x000fea0003800000 */
[----:B----4-:R-:W4:Y:S01]  /*12490*/  LDL.LU R32, [R1+0x330] ;  /* 0x0003300001207983 */ /* 0x010f220000300800 */
[----:B------:R-:W-:-:S03]  /*124a0*/  ULDC UR7, c[0x0][0x228] ;  /* 0x00008a0000077ab9 */ /* 0x000fc60000000800 */
[----:B------:R-:W4:Y:S04]  /*124b0*/  LDL.LU R31, [R1+0x168] ;  /* 0x00016800011f7983 */ /* 0x000f280000300800 */
[----:B--2---:R-:W2:Y:S04]  /*124c0*/  LDL.LU R28, [R1+0x334] ;  /* 0x00033400011c7983 */ /* 0x004ea80000300800 */
[----:B---3-5:R-:W2:Y:S04]  /*124d0*/  LDL.LU R26, [R1+0x178] ;  /* 0x00017800011a7983 */ /* 0x028ea80000300800 */
[----:B------:R-:W3:Y:S04]  /*124e0*/  LDL.LU R29, [R1+0x338] ;  /* 0x00033800011d7983 */ /* 0x000ee80000300800 */
[----:B------:R-:W3:Y:S01]  /*124f0*/  LDL.LU R27, [R1+0x17c] ;  /* 0x00017c00011b7983 */ /* 0x000ee20000300800 */
[----:B------:R-:W-:-:S04]  /*12500*/  FFMA R25, -R127, R25, R76 ;  /* 0x000000197f197223 */ /* 0x000fc8000000014c */
[----:B------:R-:W-:-:S06]  /*12510*/  FMUL R25, R25, UR7 ;  /* 0x0000000719197c20 */ /* 0x000fcc0008400000 */
[----:B------:R-:W-:Y:S01]  /*12520*/  F2F.BF16.F32 R25, R25 ;  /* 0x0000001900197304 */ /* 0x000fe20000202000 */
[----:B----4-:R-:W-:-:S04]  /*12530*/  FFMA R8, -R127, R31, R32 ;  /* 0x0000001f7f087223 */ /* 0x010fc80000000120 */
[----:B------:R-:W-:Y:S01]  /*12540*/  FMUL R8, R8, UR7 ;  /* 0x0000000708087c20 */ /* 0x000fe20008400000 */
[----:B--2---:R-:W-:-:S05]  /*12550*/  FFMA R26, -R127, R26, R28 ;  /* 0x0000001a7f1a7223 */ /* 0x004fca000000011c */
        /* <DEDUP_REMOVED lines=11> */
.L_x_724:
[----:B------:R-:W-:Y:S05]  /*12610*/  BSYNC B0 ;  /* 0x0000000000007941 */ /* 0x000fea0003800000 */
.L_x_723:
[----:B------:R-:W-:Y:S01]  /*12620*/  ISETP.GE.AND P6, PT, R0, UR6, PT ;  /* 0x0000000600007c0c */ /* 0x000fe2000bfc6270 */
[----:B------:R-:W-:Y:S01]  /*12630*/  BSSY B0, `(.L_x_725) ;  /* 0x000001e000007945 */ /* 0x000fe20003800000 */
[----:B------:R-:W-:Y:S02]  /*12640*/  P2R R8, PR, RZ, 0x1 ;  /* 0x00000001ff087803 */ /* 0x000fe40000000000 */
[----:B------:R-:W-:Y:S02]  /*12650*/  ISETP.GE.AND P0, PT, R30, UR6, PT ;  /* 0x000000061e007c0c */ /* 0x000fe4000bf06270 */
[----:B------:R-:W-:Y:S02]  /*12660*/  IADD3 R31, R15, 0x1980, RZ ;  /* 0x000019800f1f7810 */ /* 0x000fe40007ffe0ff */
[----:B------:R-:W-:-:S05]  /*12670*/  ISETP.NE.AND P0, PT, R8, RZ, PT ;  /* 0x000000ff0800720c */ /* 0x000fca0003f05270 */
[----:B------:R-:W-:Y:S08]  /*12680*/  @P6 BRA `(.L_x_726) ;  /* 0x0000000000606947 */ /* 0x000ff00003800000 */
[----:B----4-:R-:W4:Y:S01]  /*12690*/  LDL.LU R32, [R1+0x33c] ;  /* 0x00033c0001207983 */ /* 0x010f220000300800 */
[----:B------:R-:W-:-:S03]  /*126a0*/  ULDC UR7, c[0x0][0x228] ;  /* 0x00008a0000077ab9 */ /* 0x000fc60000000800 */
[----:B--2---:R-:W4:Y:S04]  /*126b0*/  LDL.LU R29, [R1+0x180] ;  /* 0x00018000011d7983 */ /* 0x004f280000300800 */
[----:B------:R-:W2:Y:S04]  /*126c0*/  LDL.LU R28, [R1+0x340] ;  /* 0x00034000011c7983 */ /* 0x000ea80000300800 */
[----:B---3-5:R-:W2:Y:S04]  /*126d0*/  LDL.LU R26, [R1+0x184] ;  /* 0x00018400011a7983 */ /* 0x028ea80000300800 */
[----:B------:R-:W3:Y:S04]  /*126e0*/  LDL.LU R27, [R1+0x344] ;  /* 0x00034400011b7983 */ /* 0x000ee80000300800 */
[----:B------:R-:W3:Y:S01]  /*126f0*/  LDL.LU R25, [R1+0x188] ;  /* 0x0001880001197983 */ /* 0x000ee20000300800 */
[C---:B------:R-:W-:Y:S01]  /*12700*/  FFMA R24, -R127.reuse, R24, R75 ;  /* 0x000000187f187223 */ /* 0x040fe2000000014b */
        /* <DEDUP_REMOVED lines=16> */
.L_x_726:
[----:B------:R-:W-:Y:S05]  /*12810*/  BSYNC B0 ;  /* 0x0000000000007941 */ /* 0x000fea0003800000 */
.L_x_725:
[----:B------:R-:W-:Y:S01]  /*12820*/  BSSY B0, `(.L_x_727) ;  /* 0x000001c000007945 */ /* 0x000fe20003800000 */
[----:B--2---:R-:W-:Y:S01]  /*12830*/  VIADD R28, R15, 0x1a00 ;  /* 0x00001a000f1c7836 */ /* 0x004fe20000000000 */
[----:B------:R-:W-:Y:S02]  /*12840*/  ISETP.GE.AND P6, PT, R31, UR6, PT ;  /* 0x000000061f007c0c */ /* 0x000fe4000bfc6270 */
[----:B------:R-:W-:Y:S11]  /*12850*/  @P2 BRA `(.L_x_728) ;  /* 0x0000000000602947 */ /* 0x000ff60003800000 */
[----:B------:R-:W2:Y:S01]  /*12860*/  LDL.LU R29, [R1+0x348] ;  /* 0x00034800011d7983 */ /* 0x000ea20000300800 */
[----:B------:R-:W-:-:S03]  /*12870*/  ULDC UR7, c[0x0][0x228] ;  /* 0x00008a0000077ab9 */ /* 0x000fc60000000800 */
[----:B---3-5:R-:W2:Y:S04]  /*12880*/  LDL.LU R27, [R1+0x198] ;  /* 0x00019800011b7983 */ /* 0x028ea80000300800 */
[----:B------:R-:W3:Y:S04]  /*12890*/  LDL.LU R26, [R1+0x34c] ;  /* 0x00034c00011a7983 */ /* 0x000ee80000300800 */
[----:B------:R-:W3:Y:S04]  /*128a0*/  LDL.LU R8, [R1+0x19c] ;  /* 0x00019c0001087983 */ /* 0x000ee80000300800 */
[----:B------:R-:W4:Y:S04]  /*128b0*/  LDL.LU R25, [R1+0x350] ;  /* 0x0003500001197983 */ /* 0x000f280000300800 */
[----:B------:R-:W4:Y:S01]  /*128c0*/  LDL.LU R24, [R1+0x1a0] ;  /* 0x0001a00001187983 */ /* 0x000f220000300800 */
[----:B------:R-:W-:-:S04]  /*128d0*/  FFMA R23, -R127, R23, R74 ;  /* 0x000000177f177223 */ /* 0x000fc8000000014a */
[----:B------:R-:W-:-:S06]  /*128e0*/  FMUL R23, R23, UR7 ;  /* 0x0000000717177c20 */ /* 0x000fcc0008400000 */
[----:B------:R-:W-:Y:S01]  /*128f0*/  F2F.BF16.F32 R23, R23 ;  /* 0x0000001700177304 */ /* 0x000fe20000202000 */
[----:B--2---:R-:W-:-:S04]  /*12900*/  FFMA R0, -R127, R27, R29 ;  /* 0x0000001b7f007223 */ /* 0x004fc8000000011d */
[----:B------:R-:W-:Y:S01]  /*12910*/  FMUL R0, R0, UR7 ;  /* 0x0000000700007c20 */ /* 0x000fe20008400000 */
[----:B---3--:R-:W-:-:S05]  /*12920*/  FFMA R8, -R127, R8, R26 ;  /* 0x000000087f087223 */ /* 0x008fca000000011a */
        /* <DEDUP_REMOVED lines=11> */
.L_x_728:
[----:B------:R-:W-:Y:S05]  /*129e0*/  BSYNC B0 ;  /* 0x0000000000007941 */ /* 0x000fea0003800000 */
.L_x_727:
[----:B------:R-:W-:Y:S01]  /*129f0*/  BSSY B0, `(.L_x_729) ;  /* 0x000001c000007945 */ /* 0x000fe20003800000 */
[----:B------:R-:W-:Y:S02]  /*12a00*/  IADD3 R29, R15, 0x1a80, RZ ;  /* 0x00001a800f1d7810 */ /* 0x000fe40007ffe0ff */
[----:B------:R-:W-:Y:S01]  /*12a10*/  ISETP.GE.AND P2, PT, R28, UR6, PT ;  /* 0x000000061c007c0c */ /* 0x000fe2000bf46270 */
[----:B------:R-:W-:-:S12]  /*12a20*/  @P3 BRA `(.L_x_730) ;  /* 0x0000000000603947 */ /* 0x000fd80003800000 */
[----:B------:R-:W4:Y:S01]  /*12a30*/  LDL.LU R8, [R1+0x354] ;  /* 0x0003540001087983 */ /* 0x000f220000300800 */
[----:B------:R-:W-:-:S03]  /*12a40*/  ULDC UR7, c[0x0][0x228] ;  /* 0x00008a0000077ab9 */ /* 0x000fc60000000800 */
[----:B------:R-:W4:Y:S04]  /*12a50*/  LDL.LU R0, [R1+0x1a4] ;  /* 0x0001a40001007983 */ /* 0x000f280000300800 */
[----:B---3-5:R-:W3:Y:S04]  /*12a60*/  LDL.LU R26, [R1+0x358] ;  /* 0x00035800011a7983 */ /* 0x028ee80000300800 */
[----:B--2---:R-:W3:Y:S04]  /*12a70*/  LDL.LU R24, [R1+0x1a8] ;  /* 0x0001a80001187983 */ /* 0x004ee80000300800 */
[----:B------:R-:W2:Y:S04]  /*12a80*/  LDL.LU R25, [R1+0x35c] ;  /* 0x00035c0001197983 */ /* 0x000ea80000300800 */
[----:B------:R-:W2:Y:S01]  /*12a90*/  LDL.LU R23, [R1+0x1ac] ;  /* 0x0001ac0001177983 */ /* 0x000ea20000300800 */
[C---:B------:R-:W-:Y:S01]  /*12aa0*/  FFMA R22, -R127.reuse, R22, R73 ;  /* 0x000000167f167223 */ /* 0x040fe20000000149 */
[----:B----4-:R-:W-:-:S04]  /*12ab0*/  FFMA R0, -R127, R0, R8 ;  /* 0x000000007f007223 */ /* 0x010fc80000000108 */
[----:B------:R-:W-:Y:S01]  /*12ac0*/  FMUL R8, R0, UR7 ;  /* 0x0000000700087c20 */ /* 0x000fe20008400000 */
[----:B---3--:R-:W-:-:S05]  /*12ad0*/  FFMA R0, -R127, R24, R26 ;  /* 0x000000187f007223 */ /* 0x008fca000000011a */
[----:B------:R-:W3:Y:S01]  /*12ae0*/  F2F.BF16.F32 R8, R8 ;  /* 0x0000000800087304 */ /* 0x000ee20000202000 */
[----:B------:R-:W-:Y:S01]  /*12af0*/  FMUL R24, R0, UR7 ;  /* 0x0000000700187c20 */ /* 0x000fe20008400000 */
[----:B--2---:R-:W-:-:S06]  /*12b00*/  FFMA R0, -R127, R23, R25 ;  /* 0x000000177f007223 */ /* 0x004fcc0000000119 */
[----:B------:R-:W-:Y:S01]  /*12b10*/  F2F.BF16.F32 R24, R24 ;  /* 0x0000001800187304 */ /* 0x000fe20000202000 */
[----:B------:R-:W-:Y:S01]  /*12b20*/  FMUL R26, R0, UR7 ;  /* 0x00000007001a7c20 */ /* 0x000fe20008400000 */
[----:B------:R-:W-:Y:S01]  /*12b30*/  FMUL R0, R22, UR7 ;  /* 0x0000000716007c20 */ /* 0x000fe20008400000 */
[----:B---3--:R-:W-:-:S05]  /*12b40*/  IMAD.WIDE.U32 R22, R8, 0x10000, RZ ;  /* 0x0001000008167825 */ /* 0x008fca00078e00ff */
[----:B------:R-:W2:Y:S08]  /*12b50*/  F2F.BF16.F32 R27, R26 ;  /* 0x0000001a001b7304 */ /* 0x000eb00000202000 */
[----:B------:R-:W3:Y:S01]  /*12b60*/  F2F.BF16.F32 R25, R0 ;  /* 0x0000000000197304 */ /* 0x000ee20000202000 */
[----:B--2---:R-:W-:-:S04]  /*12b70*/  PRMT R27, R24, 0x5410, R27 ;  /* 0x00005410181b7816 */ /* 0x004fc8000000001b */
[----:B------:R-:W-:Y:S02]  /*12b80*/  LOP3.LUT R23, R27, R23, RZ, 0xfc, !PT ;  /* 0x000000171b177212 */ /* 0x000fe400078efcff */
[----:B---3--:R-:W-:-:S05]  /*12b90*/  LOP3.LUT R22, R22, R25, RZ, 0xfc, !PT ;  /* 0x0000001916167212 */ /* 0x008fca00078efcff */
[----:B------:R2:W-:Y:S02]  /*12ba0*/  STG.E.64 desc[UR4][R122.64+0x2d00], R22 ;  /* 0x002d00167a007986 */ /* 0x0005e4000c101b04 */
.L_x_730:
[----:B------:R-:W-:Y:S05]  /*12bb0*/  BSYNC B0 ;  /* 0x0000000000007941 */ /* 0x000fea0003800000 */
.L_x_729:
[----:B------:R-:W-:Y:S01]  /*12bc0*/  BSSY B0, `(.L_x_731) ;  /* 0x000001c000007945 */ /* 0x000fe20003800000 */
[----:B---3-5:R-:W-:Y:S02]  /*12bd0*/  IADD3 R26, R15, 0x1b00, RZ ;  /* 0x00001b000f1a7810 */ /* 0x028fe40007ffe0ff */
[----:B------:R-:W-:Y:S01]  /*12be0*/  ISETP.GE.AND P3, PT, R29, UR6, PT ;  /* 0x000000061d007c0c */ /* 0x000fe2000bf66270 */
[----:B------:R-:W-:-:S12]  /*12bf0*/  @P4 BRA `(.L_x_732) ;  /* 0x0000000000604947 */ /* 0x000fd80003800000 */
[----:B--2---:R-:W2:Y:S01]  /*12c00*/  LDL.LU R25, [R1+0x360] ;  /* 0x0003600001197983 */ /* 0x004ea20000300800 */
[----:B------:R-:W-:-:S03]  /*12c10*/  ULDC UR7, c[0x0][0x228] ;  /* 0x00008a0000077ab9 */ /* 0x000fc60000000800 */
[----:B------:R-:W2:Y:S04]  /*12c20*/  LDL.LU R0, [R1+0x1bc] ;  /* 0x0001bc0001007983 */ /* 0x000ea80000300800 */
[----:B------:R-:W3:Y:S04]  /*12c30*/  LDL.LU R24, [R1+0x364] ;  /* 0x0003640001187983 */ /* 0x000ee80000300800 */
[----:B------:R-:W3:Y:S04]  /*12c40*/  LDL.LU R8, [R1+0x1c0] ;  /* 0x0001c00001087983 */ /* 0x000ee80000300800 */
[----:B------:R-:W5:Y:S04]  /*12c50*/  LDL.LU R23, [R1+0x368] ;  /* 0x0003680001177983 */ /* 0x000f680000300800 */
[----:B------:R-:W5:Y:S01]  /*12c60*/  LDL.LU R22, [R1+0x1c4] ;  /* 0x0001c40001167983 */ /* 0x000f620000300800 */
        /* <DEDUP_REMOVED lines=8> */
[----:B-----5:R-:W-:-:S06]  /*12cf0*/  FFMA R22, -R127, R22, R23 ;  /* 0x000000167f167223 */ /* 0x020fcc0000000117 */
        /* <DEDUP_REMOVED lines=8> */
.L_x_732:
[----:B------:R-:W-:Y:S05]  /*12d80*/  BSYNC B0 ;  /* 0x0000000000007941 */ /* 0x000fea0003800000 */
.L_x_731:
[----:B------:R-:W-:Y:S01]  /*12d90*/  BSSY B0, `(.L_x_733) ;  /* 0x000001c000007945 */ /* 0x000fe20003800000 */
[----:B------:R-:W-:Y:S01]  /*12da0*/  VIADD R27, R15, 0x1b80 ;  /* 0x00001b800f1b7836 */ /* 0x000fe20000000000 */
[----:B------:R-:W-:Y:S02]  /*12db0*/  ISETP.GE.AND P4, PT, R26, UR6, PT ;  /* 0x000000061a007c0c */ /* 0x000fe4000bf86270 */
[----:B------:R-:W-:Y:S11]  /*12dc0*/  @P5 BRA `(.L_x_734) ;  /* 0x0000000000605947 */ /* 0x000ff60003800000 */
[----:B------:R-:W5:Y:S01]  /*12dd0*/  LDL.LU R8, [R1+0x36c] ;  /* 0x00036c0001087983 */ /* 0x000f620000300800 */
[----:B------:R-:W-:-:S03]  /*12de0*/  ULDC UR7, c[0x0][0x228] ;  /* 0x00008a0000077ab9 */ /* 0x000fc60000000800 */
[----:B------:R-:W5:Y:S04]  /*12df0*/  LDL.LU R0, [R1+0x1c8] ;  /* 0x0001c80001007983 */ /* 0x000f680000300800 */
[----:B--2---:R-:W2:Y:S04]  /*12e00*/  LDL.LU R24, [R1+0x370] ;  /* 0x0003700001187983 */ /* 0x004ea80000300800 */
[----:B---3--:R-:W2:Y:S04]  /*12e10*/  LDL.LU R22, [R1+0x1cc] ;  /* 0x0001cc0001167983 */ /* 0x008ea80000300800 */
[----:B------:R-:W3:Y:S04]  /*12e20*/  LDL.LU R23, [R1+0x374] ;  /* 0x0003740001177983 */ /* 0x000ee80000300800 */
[----:B------:R-:W3:Y:S01]  /*12e30*/  LDL.LU R21, [R1+0x1dc] ;  /* 0x0001dc0001157983 */ /* 0x000ee20000300800 */
[C---:B------:R-:W-:Y:S01]  /*12e40*/  FFMA R20, -R127.reuse, R20, R71 ;  /* 0x000000147f147223 */ /* 0x040fe20000000147 */
[----:B-----5:R-:W-:-:S04]  /*12e50*/  FFMA R0, -R127, R0, R8 ;  /* 0x000000007f007223 */ /* 0x020fc80000000108 */
        /* <DEDUP_REMOVED lines=15> */
.L_x_734:
[----:B------:R-:W-:Y:S05]  /*12f50*/  BSYNC B0 ;  /* 0x0000000000007941 */ /* 0x000fea0003800000 */
.L_x_733:
[----:B------:R-:W-:Y:S01]  /*12f60*/  BSSY B0, `(.L_x_735) ;  /* 0x000001c000007945 */ /* 0x000fe20003800000 */
[----:B--2---:R-:W-:Y:S02]  /*12f70*/  IADD3 R25, R15, 0x1c00, RZ ;  /* 0x00001c000f197810 */ /* 0x004fe40007ffe0ff */
[----:B------:R-:W-:Y:S01]  /*12f80*/  ISETP.GE.AND P5, PT, R27, UR6, PT ;  /* 0x000000061b007c0c */ /* 0x000fe2000bfa6270 */
[----:B------:R-:W-:-:S12]  /*12f90*/  @P0 BRA `(.L_x_736) ;  /* 0x0000000000600947 */ /* 0x000fd80003800000 */
[----:B---3--:R-:W2:Y:S01]  /*12fa0*/  LDL.LU R23, [R1+0x378] ;  /* 0x0003780001177983 */ /* 0x008ea20000300800 */
        /* <DEDUP_REMOVED lines=23> */
.L_x_736:
[----:B------:R-:W-:Y:S05]  /*13120*/  BSYNC B0 ;  /* 0x0000000000007941 */ /* 0x000fea0003800000 */
.L_x_735:
[----:B------:R-:W-:Y:S01]  /*13130*/  BSSY B0, `(.L_x_737) ;  /* 0x000001c000007945 */ /* 0x000fe20003800000 */
[----:B------:R-:W-:Y:S02]  /*13140*/  IADD3 R24, R15, 0x1c80, RZ ;  /* 0x00001c800f187810 */ /* 0x000fe40007ffe0ff */
[----:B------:R-:W-:Y:S01]  /*13150*/  ISETP.GE.AND P6, PT, R25, UR6, PT ;  /* 0x0000000619007c0c */ /* 0x000fe2000bfc6270 */
[----:B------:R-:W-:-:S12]  /*13160*/  @P1 BRA `(.L_x_738) ;  /* 0x0000000000601947 */ /* 0x000fd80003800000 */
[----:B------:R-:W5:Y:S01]  /*13170*/  LDL.LU R8, [R1+0x384] ;  /* 0x0003840001087983 */ /* 0x000f620000300800 */
[----:B------:R-:W-:-:S03]  /*13180*/  ULDC UR7, c[0x0][0x228] ;  /* 0x00008a0000077ab9 */ /* 0x000fc60000000800 */
[----:B------:R-:W5:Y:S04]  /*13190*/  LDL.LU R0, [R1+0x1ec] ;  /* 0x0001ec0001007983 */ /* 0x000f680000300800 */
[----:B---3--:R-:W3:Y:S04]  /*131a0*/  LDL.LU R22, [R1+0x388] ;  /* 0x0003880001167983 */ /* 0x008ee80000300800 */
[----:B--2---:R-:W3:Y:S04]  /*131b0*/  LDL.LU R20, [R1+0x1fc] ;  /* 0x0001fc0001147983 */ /* 0x004ee80000300800 */
[----:B------:R-:W2:Y:S04]  /*131c0*/  LDL.LU R21, [R1+0x38c] ;  /* 0x00038c0001157983 */ /* 0x000ea80000300800 */
[----:B------:R-:W2:Y:S01]  /*131d0*/  LDL.LU R19, [R1+0x200] ;  /* 0x0002000001137983 */ /* 0x000ea20000300800 */
[C---:B------:R-:W-:Y:S01]  /*131e0*/  FFMA R18, -R127.reuse, R18, R69 ;  /* 0x000000127f127223 */ /* 0x040fe20000000145 */
[----:B-----5:R-:W-:-:S04]  /*131f0*/  FFMA R0, -R127, R0, R8 ;  /* 0x000000007f007223 */ /* 0x020fc80000000108 */
        /* <DEDUP_REMOVED lines=15> */
.L_x_738:
[----:B------:R-:W-:Y:S05]  /*132f0*/  BSYNC B0 ;  /* 0x0000000000007941 */ /* 0x000fea0003800000 */
.L_x_737:
[----:B------:R-:W-:Y:S01]  /*13300*/  ISETP.GE.AND P0, PT, R30, UR6, PT ;  /* 0x000000061e007c0c */ /* 0x000fe2000bf06270 */
[----:B------:R-:W-:Y:S01]  /*13310*/  BSSY B0, `(.L_x_739) ;  /* 0x000001c000007945 */ /* 0x000fe20003800000 */
[----:B---3--:R-:W-:Y:S01]  /*13320*/  VIADD R22, R15, 0x1d00 ;  /* 0x00001d000f167836 */ /* 0x008fe20000000000 */
[----:B------:R-:W-:-:S10]  /*13330*/  ISETP.GE.AND P1, PT, R24, UR6, PT ;  /* 0x0000000618007c0c */ /* 0x000fd4000bf26270 */
[----:B------:R-:W-:Y:S05]  /*13340*/  @P0 BRA `(.L_x_740) ;  /* 0x0000000000600947 */ /* 0x000fea0003800000 */
[----:B------:R-:W3:Y:S01]  /*13350*/  LDL.LU R23, [R1+0x390] ;  /* 0x0003900001177983 */ /* 0x000ee20000300800 */
[----:B------:R-:W-:-:S03]  /*13360*/  ULDC UR7, c[0x0][0x228] ;  /* 0x00008a0000077ab9 */ /* 0x000fc60000000800 */
[----:B--2---:R-:W3:Y:S04]  /*13370*/  LDL.LU R21, [R1+0x204] ;  /* 0x0002040001157983 */ /* 0x004ee80000300800 */
[----:B------:R-:W2:Y:S04]  /*13380*/  LDL.LU R20, [R1+0x394] ;  /* 0x0003940001147983 */ /* 0x000ea80000300800 */
[----:B------:R-:W2:Y:S04]  /*13390*/  LDL.LU R8, [R1+0x208] ;  /* 0x0002080001087983 */ /* 0x000ea80000300800 */
[----:B------:R-:W5:Y:S04]  /*133a0*/  LDL.LU R19, [R1+0x398] ;  /* 0x0003980001137983 */ /* 0x000f680000300800 */
[----:B------:R-:W5:Y:S01]  /*133b0*/  LDL.LU R18, [R1+0x20c] ;  /* 0x00020c0001127983 */ /* 0x000f620000300800 */
[----:B------:R-:W-:-:S04]  /*133c0*/  FFMA R17, -R127, R17, R68 ;  /* 0x000000117f117223 */ /* 0x000fc80000000144 */
[----:B------:R-:W-:-:S06]  /*133d0*/  FMUL R17, R17, UR7 ;  /* 0x0000000711117c20 */ /* 0x000fcc0008400000 */
[----:B------:R-:W-:Y:S01]  /*133e0*/  F2F.BF16.F32 R17, R17 ;  /* 0x0000001100117304 */ /* 0x000fe20000202000 */
[----:B---3--:R-:W-:-:S04]  /*133f0*/  FFMA R0, -R127, R21, R23 ;  /* 0x000000157f007223 */ /* 0x008fc80000000117 */
[----:B------:R-:W-:Y:S01]  /*13400*/  FMUL R0, R0, UR7 ;  /* 0x0000000700007c20 */ /* 0x000fe20008400000 */
[----:B--2---:R-:W-:-:S05]  /*13410*/  FFMA R8, -R127, R8, R20 ;  /* 0x000000087f087223 */ /* 0x004fca0000000114 */
        /* <DEDUP_REMOVED lines=11> */
.L_x_740:
[----:B------:R-:W-:Y:S05]  /*134d0*/  BSYNC B0 ;  /* 0x0000000000007941 */ /* 0x000fea0003800000 */
.L_x_739:
[----:B------:R-:W-:Y:S01]  /*134e0*/  ISETP.GE.AND P1, PT, R31, UR6, PT ;  /* 0x000000061f007c0c */ /* 0x000fe2000bf26270 */
[----:B------:R-:W-:Y:S01]  /*134f0*/  BSSY B0, `(.L_x_741) ;  /* 0x000001c000007945 */ /* 0x000fe20003800000 */
[----:B------:R-:W-:Y:S02]  /*13500*/  IADD3 R23, R15, 0x1d80, RZ ;  /* 0x00001d800f177810 */ /* 0x000fe40007ffe0ff */
[----:B------:R-:W-:-:S09]  /*13510*/  ISETP.GE.AND P0, PT, R22, UR6, PT ;  /* 0x0000000616007c0c */ /* 0x000fd2000bf06270 */
[----:B------:R-:W-:Y:S05]  /*13520*/  @P1 BRA `(.L_x_742) ;  /* 0x0000000000601947 */ /* 0x000fea0003800000 */
        /* <DEDUP_REMOVED lines=24> */
.L_x_742:
[----:B------:R-:W-:Y:S05]  /*136b0*/  BSYNC B0 ;  /* 0x0000000000007941 */ /* 0x000fea0003800000 */
.L_x_741:
        /* <DEDUP_REMOVED lines=28> */
.L_x_744:
[----:B------:R-:W-:Y:S05]  /*13880*/  BSYNC B0 ;  /* 0x0000000000007941 */ /* 0x000fea0003800000 */
.L_x_743:
[----:B------:R-:W-:Y:S01]  /*13890*/  BSSY B0, `(.L_x_745) ;  /* 0x000001c000007945 */ /* 0x000fe20003800000 */
[----:B---3--:R-:W-:Y:S01]  /*138a0*/  VIADD R18, R15, 0x1e80 ;  /* 0x00001e800f127836 */ /* 0x008fe20000000000 */
[----:B------:R-:W-:Y:S02]  /*138b0*/  ISETP.GE.AND P2, PT, R20, UR6, PT ;  /* 0x0000000614007c0c */ /* 0x000fe4000bf46270 */
[----:B------:R-:W-:Y:S11]  /*138c0*/  @P3 BRA `(.L_x_746) ;  /* 0x0000000000603947 */ /* 0x000ff60003800000 */
[----:B------:R-:W3:Y:S01]  /*138d0*/  LDL.LU R8, [R1+0x3b4] ;  /* 0x0003b40001087983 */ /* 0x000ee20000300800 */
[----:B------:R-:W-:-:S03]  /*138e0*/  ULDC UR7, c[0x0][0x228] ;  /* 0x00008a0000077ab9 */ /* 0x000fc60000000800 */
[----:B------:R-:W3:Y:S04]  /*138f0*/  LDL.LU R0, [R1+0x240] ;  /* 0x0002400001007983 */ /* 0x000ee80000300800 */
[----:B------:R-:W5:Y:S04]  /*13900*/  LDL.LU R14, [R1+0x3b8] ;  /* 0x0003b800010e7983 */ /* 0x000f680000300800 */
[----:B------:R-:W5:Y:S04]  /*13910*/  LDL.LU R7, [R1+0x244] ;  /* 0x0002440001077983 */ /* 0x000f680000300800 */
[----:B--2---:R-:W2:Y:S04]  /*13920*/  LDL.LU R17, [R1+0x3bc] ;  /* 0x0003bc0001117983 */ /* 0x004ea80000300800 */
[----:B------:R-:W2:Y:S01]  /*13930*/  LDL.LU R16, [R1+0x248] ;  /* 0x0002480001107983 */ /* 0x000ea20000300800 */
[C---:B------:R-:W-:Y:S01]  /*13940*/  FFMA R6, -R127.reuse, R13, R6 ;  /* 0x0000000d7f067223 */ /* 0x040fe20000000106 */
[----:B---3--:R-:W-:-:S04]  /*13950*/  FFMA R0, -R127, R0, R8 ;  /* 0x000000007f007223 */ /* 0x008fc80000000108 */
[----:B------:R-:W-:Y:S01]  /*13960*/  FMUL R8, R0, UR7 ;  /* 0x0000000700087c20 */ /* 0x000fe20008400000 */
[----:B-----5:R-:W-:-:S03]  /*13970*/  FFMA R0, -R127, R7, R14 ;  /* 0x000000077f007223 */ /* 0x020fc6000000010e */
        /* <DEDUP_REMOVED lines=13> */
.L_x_746:
[----:B------:R-:W-:Y:S05]  /*13a50*/  BSYNC B0 ;  /* 0x0000000000007941 */ /* 0x000fea0003800000 */
.L_x_745:
[----:B------:R-:W-:Y:S01]  /*13a60*/  BSSY B0, `(.L_x_747) ;  /* 0x000001c000007945 */ /* 0x000fe20003800000 */
[----:B------:R-:W-:Y:S02]  /*13a70*/  IADD3 R14, R15, 0x1f00, RZ ;  /* 0x00001f000f0e7810 */ /* 0x000fe40007ffe0ff */
[----:B------:R-:W-:Y:S01]  /*13a80*/  ISETP.GE.AND P3, PT, R18, UR6, PT ;  /* 0x0000000612007c0c */ /* 0x000fe2000bf66270 */
[----:B------:R-:W-:-:S12]  /*13a90*/  @P4 BRA `(.L_x_748) ;  /* 0x0000000000604947 */ /* 0x000fd80003800000 */
[----:B--2---:R-:W2:Y:S01]  /*13aa0*/  LDL.LU R16, [R1+0x3c0] ;  /* 0x0003c00001107983 */ /* 0x004ea20000300800 */
[----:B------:R-:W-:-:S03]  /*13ab0*/  ULDC UR7, c[0x0][0x228] ;  /* 0x00008a0000077ab9 */ /* 0x000fc60000000800 */
[----:B------:R-:W2:Y:S04]  /*13ac0*/  LDL.LU R0, [R1+0x24c] ;  /* 0x00024c0001007983 */ /* 0x000ea80000300800 */
[----:B------:R-:W5:Y:S04]  /*13ad0*/  LDL.LU R8, [R1+0x3c4] ;  /* 0x0003c40001087983 */ /* 0x000f680000300800 */
[----:B---3--:R-:W5:Y:S04]  /*13ae0*/  LDL.LU R6, [R1+0x25c] ;  /* 0x00025c0001067983 */ /* 0x008f680000300800 */
[----:B------:R-:W3:Y:S04]  /*13af0*/  LDL.LU R13, [R1+0x3c8] ;  /* 0x0003c800010d7983 */ /* 0x000ee80000300800 */
[----:B------:R-:W3:Y:S01]  /*13b00*/  LDL.LU R7, [R1+0x260] ;  /* 0x0002600001077983 */ /* 0x000ee20000300800 */
[----:B------:R-:W-:-:S04]  /*13b10*/  FFMA R5, -R127, R12, R5 ;  /* 0x0000000c7f057223 */ /* 0x000fc80000000105 */
[----:B------:R-:W-:-:S06]  /*13b20*/  FMUL R5, R5, UR7 ;  /* 0x0000000705057c20 */ /* 0x000fcc0008400000 */
[----:B------:R-:W-:Y:S01]  /*13b30*/  F2F.BF16.F32 R5, R5 ;  /* 0x0000000500057304 */ /* 0x000fe20000202000 */
[----:B--2---:R-:W-:-:S04]  /*13b40*/  FFMA R0, -R127, R0, R16 ;  /* 0x000000007f007223 */ /* 0x004fc80000000110 */
[----:B------:R-:W-:Y:S01]  /*13b50*/  FMUL R0, R0, UR7 ;  /* 0x0000000700007c20 */ /* 0x000fe20008400000 */
[----:B-----5:R-:W-:-:S05]  /*13b60*/  FFMA R6, -R127, R6, R8 ;  /* 0x000000067f067223 */ /* 0x020fca0000000108 */
        /* <DEDUP_REMOVED lines=11> */
.L_x_748:
[----:B------:R-:W-:Y:S05]  /*13c20*/  BSYNC B0 ;  /* 0x0000000000007941 */ /* 0x000fea0003800000 */
.L_x_747:
        /* <DEDUP_REMOVED lines=8> */
[----:B------:R-:W3:Y:S04]  /*13cb0*/  LDL.LU R5, [R1+0x268] ;  /* 0x0002680001057983 */ /* 0x000ee80000300800 */
[----:B------:R-:W5:Y:S04]  /*13cc0*/  LDL.LU R12, [R1+0x3d4] ;  /* 0x0003d400010c7983 */ /* 0x000f680000300800 */
[----:B------:R-:W5:Y:S01]  /*13cd0*/  LDL.LU R7, [R1+0x26c] ;  /* 0x00026c0001077983 */ /* 0x000f620000300800 */
[C---:B------:R-:W-:Y:S01]  /*13ce0*/  FFMA R4, -R127.reuse, R11, R4 ;  /* 0x0000000b7f047223 */ /* 0x040fe20000000104 */
[----:B--2---:R-:W-:-:S04]  /*13cf0*/  FFMA R0, -R127, R0, R6 ;  /* 0x000000007f007223 */ /* 0x004fc80000000106 */
[----:B------:R-:W-:Y:S01]  /*13d00*/  FMUL R6, R0, UR7 ;  /* 0x0000000700067c20 */ /* 0x000fe20008400000 */
[----:B---3--:R-:W-:-:S03]  /*13d10*/  FFMA R0, -R127, R5, R8 ;  /* 0x000000057f007223 */ /* 0x008fc60000000108 */
[----:B------:R-:W2:Y:S01]  /*13d20*/  F2F.BF16.F32 R5, R6 ;  /* 0x0000000600057304 */ /* 0x000ea20000202000 */
[----:B------:R-:W-:Y:S01]  /*13d30*/  FMUL R8, R0, UR7 ;  /* 0x0000000700087c20 */ /* 0x000fe20008400000 */
[----:B-----5:R-:W-:-:S06]  /*13d40*/  FFMA R0, -R127, R7, R12 ;  /* 0x000000077f007223 */ /* 0x020fcc000000010c */
        /* <DEDUP_REMOVED lines=10> */
.L_x_750:
[----:B------:R-:W-:Y:S05]  /*13df0*/  BSYNC B0 ;  /* 0x0000000000007941 */ /* 0x000fea0003800000 */
.L_x_749:
[----:B------:R-:W-:Y:S01]  /*13e00*/  BSSY B0, `(.L_x_751) ;  /* 0x000001b000007945 */ /* 0x000fe20003800000 */
[----:B------:R-:W-:-:S03]  /*13e10*/  ISETP.GE.AND P5, PT, R15, UR6, PT ;  /* 0x000000060f007c0c */ /* 0x000fc6000bfa6270 */
[----:B------:R-:W-:Y:S10]  /*13e20*/  @P6 BRA `(.L_x_752) ;  /* 0x0000000000606947 */ /* 0x000ff40003800000 */
[----:B------:R-:W5:Y:S01]  /*13e30*/  LDL.LU R8, [R1+0x3d8] ;  /* 0x0003d80001087983 */ /* 0x000f620000300800 */
[----:B------:R-:W-:-:S03]  /*13e40*/  ULDC UR7, c[0x0][0x228] ;  /* 0x00008a0000077ab9 */ /* 0x000fc60000000800 */
[----:B------:R-:W5:Y:S04]  /*13e50*/  LDL.LU R0, [R1+0x27c] ;  /* 0x00027c0001007983 */ /* 0x000f680000300800 */
[----:B--23--:R-:W2:Y:S04]  /*13e60*/  LDL.LU R6, [R1+0x3dc] ;  /* 0x0003dc0001067983 */ /* 0x00cea80000300800 */
[----:B------:R-:W2:Y:S04]  /*13e70*/  LDL.LU R4, [R1+0x280] ;  /* 0x0002800001047983 */ /* 0x000ea80000300800 */
[----:B------:R-:W3:Y:S04]  /*13e80*/  LDL.LU R7, [R1+0x3e0] ;  /* 0x0003e00001077983 */ /* 0x000ee80000300800 */
[----:B------:R-:W3:Y:S01]  /*13e90*/  LDL.LU R5, [R1+0x284] ;  /* 0x0002840001057983 */ /* 0x000ee20000300800 */
[----:B------:R-:W-:-:S04]  /*13ea0*/  FFMA R3, -R127, R10, R3 ;  /* 0x0000000a7f037223 */ /* 0x000fc80000000103 */
[----:B------:R-:W-:-:S06]  /*13eb0*/  FMUL R3, R3, UR7 ;  /* 0x0000000703037c20 */ /* 0x000fcc0008400000 */
[----:B------:R-:W-:Y:S01]  /*13ec0*/  F2F.BF16.F32 R3, R3 ;  /* 0x0000000300037304 */ /* 0x000fe20000202000 */
        /* <DEDUP_REMOVED lines=14> */
.L_x_752:
[----:B------:R-:W-:Y:S05]  /*13fb0*/  BSYNC B0 ;  /* 0x0000000000007941 */ /* 0x000fea0003800000 */
.L_x_751:
[----:B------:R-:W-:Y:S01]  /*13fc0*/  ISETP.GE.AND P6, PT, R24, UR6, PT ;  /* 0x0000000618007c0c */ /* 0x000fe2000bfc6270 */
[----:B------:R-:W-:-:S12]  /*13fd0*/  BSSY B0, `(.L_x_753) ;  /* 0x000001a000007945 */ /* 0x000fd80003800000 */
[----:B------:R-:W-:Y:S05]  /*13fe0*/  @P6 BRA `(.L_x_754) ;  /* 0x0000000000606947 */ /* 0x000fea0003800000 */
[----:B--2---:R-:W2:Y:S01]  /*13ff0*/  LDL.LU R4, [R1+0x3e4] ;  /* 0x0003e40001047983 */ /* 0x004ea20000300800 */
[----:B------:R-:W-:-:S03]  /*14000*/  ULDC UR7, c[0x0][0x228] ;  /* 0x00008a0000077ab9 */ /* 0x000fc60000000800 */
[----:B------:R-:W2:Y:S04]  /*14010*/  LDL.LU R0, [R1+0x288] ;  /* 0x0002880001007983 */ /* 0x000ea80000300800 */
[----:B---3--:R-:W3:Y:S04]  /*14020*/  LDL.LU R6, [R1+0x3e8] ;  /* 0x0003e80001067983 */ /* 0x008ee80000300800 */
        /* <DEDUP_REMOVED lines=20> */
.L_x_754:
[----:B------:R-:W-:Y:S05]  /*14170*/  BSYNC B0 ;  /* 0x0000000000007941 */ /* 0x000fea0003800000 */
.L_x_753:
[----:B------:R-:W-:Y:S04]  /*14180*/  BSSY B0, `(.L_x_755) ;  /* 0x000001a000007945 */ /* 0x000fe80003800000 */
[----:B------:R-:W-:Y:S05]  /*14190*/  @P0 BRA `(.L_x_756) ;  /* 0x0000000000600947 */ /* 0x000fea0003800000 */
[----:B--23--:R-:W2:Y:S01]  /*141a0*/  LDL.LU R6, [R1+0x3f0] ;  /* 0x0003f00001067983 */ /* 0x00cea20000300800 */
[----:B------:R-:W-:-:S03]  /*141b0*/  ULDC UR7, c[0x0][0x228] ;  /* 0x00008a0000077ab9 */ /* 0x000fc60000000800 */
[----:B------:R-:W2:Y:S04]  /*141c0*/  LDL.LU R0, [R1+0x2a0] ;  /* 0x0002a00001007983 */ /* 0x000ea80000300800 */
[----:B------:R-:W3:Y:S04]  /*141d0*/  LDL.LU R4, [R1+0x3f4] ;  /* 0x0003f40001047983 */ /* 0x000ee80000300800 */
[----:B------:R-:W3:Y:S04]  /*141e0*/  LDL.LU R2, [R1+0x2a4] ;  /* 0x0002a40001027983 */ /* 0x000ee80000300800 */
[----:B------:R-:W5:Y:S04]  /*141f0*/  LDL.LU R5, [R1+0x3f8] ;  /* 0x0003f80001057983 */ /* 0x000f680000300800 */
[----:B------:R-:W5:Y:S01]  /*14200*/  LDL.LU R3, [R1+0x2a8] ;  /* 0x0002a80001037983 */ /* 0x000f620000300800 */
[----:B------:R-:W-:-:S04]  /*14210*/  FFMA R130, -R127, R134, R130 ;  /* 0x000000867f827223 */ /* 0x000fc80000000182 */
[----:B------:R-:W-:Y:S01]  /*14220*/  FMUL R130, R130, UR7 ;  /* 0x0000000782827c20 */ /* 0x000fe20008400000 */
        /* <DEDUP_REMOVED lines=9> */
[----:B------:R-:W2:Y:S08]  /*142c0*/  F2F.BF16.F32 R7, R6 ;  /* 0x0000000600077304 */ /* 0x000eb00000202000 */
[----:B------:R-:W3:Y:S01]  /*142d0*/  F2F.BF16.F32 R5, R130 ;  /* 0x0000008200057304 */ /* 0x000ee20000202000 */
[----:B--2---:R-:W-:-:S04]  /*142e0*/  PRMT R7, R4, 0x5410, R7 ;  /* 0x0000541004077816 */ /* 0x004fc80000000007 */
[----:B------:R-:W-:Y:S02]  /*142f0*/  LOP3.LUT R3, R7, R3, RZ, 0xfc, !PT ;  /* 0x0000000307037212 */ /* 0x000fe400078efcff */
[----:B---3--:R-:W-:-:S05]  /*14300*/  LOP3.LUT R2, R2, R5, RZ, 0xfc, !PT ;  /* 0x0000000502027212 */ /* 0x008fca00078efcff */
[----:B------:R2:W-:Y:S02]  /*14310*/  STG.E.64 desc[UR4][R122.64+0x3a00], R2 ;  /* 0x003a00027a007986 */ /* 0x0005e4000c101b04 */
.L_x_756:
[----:B------:R-:W-:Y:S05]  /*14320*/  BSYNC B0 ;  /* 0x0000000000007941 */ /* 0x000fea0003800000 */
.L_x_755:
        /* <DEDUP_REMOVED lines=26> */
.L_x_758:
[----:B------:R-:W-:Y:S05]  /*144d0*/  BSYNC B0 ;  /* 0x0000000000007941 */ /* 0x000fea0003800000 */
.L_x_757:
        /* <DEDUP_REMOVED lines=26> */
.L_x_760:
[----:B------:R-:W-:Y:S05]  /*14680*/  BSYNC B0 ;  /* 0x0000000000007941 */ /* 0x000fea0003800000 */
.L_x_759:
        /* <DEDUP_REMOVED lines=26> */
.L_x_762:
[----:B------:R-:W-:Y:S05]  /*14830*/  BSYNC B0 ;  /* 0x0000000000007941 */ /* 0x000fea0003800000 */
.L_x_761:
        /* <DEDUP_REMOVED lines=26> */
.L_x_764:
[----:B------:R-:W-:Y:S05]  /*149e0*/  BSYNC B0 ;  /* 0x0000000000007941 */ /* 0x000fea0003800000 */
.L_x_763:
[----:B------:R-:W-:Y:S05]  /*149f0*/  @P5 EXIT ;  /* 0x000000000000594d */ /* 0x000fea0003800000 */
[----:B------:R-:W5:Y:S01]  /*14a00*/  LDL.LU R0, [R1+0x300] ;  /* 0x0003000001007983 */ /* 0x000f620000300800 */
[----:B------:R-:W-:-:S03]  /*14a10*/  ULDC UR6, c[0x0][0x228] ;  /* 0x00008a0000067ab9 */ /* 0x000fc60000000800 */
[----:B--2---:R-:W2:Y:S04]  /*14a20*/  LDL.LU R2, [R1+0x304] ;  /* 0x0003040001027983 */ /* 0x004ea80000300800 */
[----:B------:R-:W3:Y:S01]  /*14a30*/  LDL.LU R3, [R1+0x308] ;  /* 0x0003080001037983 */ /* 0x000ee20000300800 */
[C---:B-----5:R-:W-:Y:S01]  /*14a40*/  FFMA R0, -R127.reuse, R0, R129 ;  /* 0x000000007f007223 */ /* 0x060fe20000000181 */
[----:B--2---:R-:W-:-:S03]  /*14a50*/  FFMA R2, -R127, R2, R128 ;  /* 0x000000027f027223 */ /* 0x004fc60000000180 */
[----:B------:R-:W-:Y:S01]  /*14a60*/  FMUL R0, R0, UR6 ;  /* 0x0000000600007c20 */ /* 0x000fe20008400000 */
[----:B------:R-:W-:Y:S01]  /*14a70*/  FMUL R4, R2, UR6 ;  /* 0x0000000602047c20 */ /* 0x000fe20008400000 */
[C---:B---3--:R-:W-:Y:S01]  /*14a80*/  FFMA R2, -R127.reuse, R3, R126 ;  /* 0x000000037f027223 */ /* 0x048fe2000000017e */
[----:B------:R-:W-:-:S03]  /*14a90*/  FFMA R127, -R127, R132, R133 ;  /* 0x000000847f7f7223 */ /* 0x000fc60000000185 */
[----:B------:R-:W2:Y:S01]  /*14aa0*/  F2F.BF16.F32 R0, R0 ;  /* 0x0000000000007304 */ /* 0x000ea20000202000 */
[----:B------:R-:W-:Y:S01]  /*14ab0*/  FMUL R5, R2, UR6 ;  /* 0x0000000602057c20 */ /* 0x000fe20008400000 */
[----:B------:R-:W-:-:S06]  /*14ac0*/  FMUL R127, R127, UR6 ;  /* 0x000000067f7f7c20 */ /* 0x000fcc0008400000 */
[----:B------:R-:W-:Y:S01]  /*14ad0*/  F2F.BF16.F32 R4, R4 ;  /* 0x0000000400047304 */ /* 0x000fe20000202000 */
[----:B--2---:R-:W-:-:S07]  /*14ae0*/  IMAD.WIDE.U32 R2, R0, 0x10000, RZ ;  /* 0x0001000000027825 */ /* 0x004fce00078e00ff */
[----:B------:R-:W2:Y:S08]  /*14af0*/  F2F.BF16.F32 R5, R5 ;  /* 0x0000000500057304 */ /* 0x000eb00000202000 */
[----:B------:R-:W3:Y:S01]  /*14b00*/  F2F.BF16.F32 R127, R127 ;  /* 0x0000007f007f7304 */ /* 0x000ee20000202000 */
[----:B--2---:R-:W-:-:S04]  /*14b10*/  PRMT R7, R4, 0x5410, R5 ;  /* 0x0000541004077816 */ /* 0x004fc80000000005 */
[----:B------:R-:W-:Y:S02]  /*14b20*/  LOP3.LUT R3, R7, R3, RZ, 0xfc, !PT ;  /* 0x0000000307037212 */ /* 0x000fe400078efcff */
[----:B---3--:R-:W-:-:S05]  /*14b30*/  LOP3.LUT R2, R2, R127, RZ, 0xfc, !PT ;  /* 0x0000007f02027212 */ /* 0x008fca00078efcff */
[----:B------:R-:W-:Y:S01]  /*14b40*/  STG.E.64 desc[UR4][R122.64+0x3f00], R2 ;  /* 0x003f00027a007986 */ /* 0x000fe2000c101b04 */
[----:B------:R-:W-:Y:S05]  /*14b50*/  EXIT ;  /* 0x000000000000794d */ /* 0x000fea0003800000 */
.L_x_765:
        /* <DEDUP_REMOVED lines=10> */
.L_x_13651:


//--------------------- .text._ZN18transformer_engine50scaled_aligned_causal_masked_softmax_warp_backwardI13__nv_bfloat16S1_fLi12EEEvPT0_PKT_S6_T1_iii --------------------------
	.section	.text._ZN18transformer_engine50scaled_aligned_causal_masked_softmax_warp_backwardI13__nv_bfloat16S1_fLi12EEEvPT0_PKT_S6_T1_iii,"ax",@progbits
	.align	128
        .global         _ZN18transformer_engine50scaled_aligned_causal_masked_softmax_warp_backwardI13__nv_bfloat16S1_fLi12EEEvPT0_PKT_S6_T1_iii
        .type           _ZN18transformer_engine50scaled_aligned_causal_masked_softmax_warp_backwardI13__nv_bfloat16S1_fLi12EEEvPT0_PKT_S6_T1_iii,@function
        .size           _ZN18transformer_engine50scaled_aligned_causal_masked_softmax_warp_backwardI13__nv_bfloat16S1_fLi12EEEvPT0_PKT_S6_T1_iii,(.L_x_13652 - _ZN18transformer_engine50scaled_aligned_causal_masked_softmax_warp_backwardI13__nv_bfloat16S1_fLi12EEEvPT0_PKT_S6_T1_iii)
        .other          _ZN18transformer_engine50scaled_aligned_causal_masked_softmax_warp_backwardI13__nv_bfloat16S1_fLi12EEEvPT0_PKT_S6_T1_iii,@"STO_CUDA_ENTRY STV_DEFAULT"
_ZN18transformer_engine50scaled_aligned_causal_masked_softmax_warp_backwardI13__nv_bfloat16S1_fLi12EEEvPT0_PKT_S6_T1_iii:
.text._ZN18transformer_engine50scaled_aligned_causal_masked_softmax_warp_backwardI13__nv_bfloat16S1_fLi12EEEvPT0_PKT_S6_T1_iii:
[----:B------:R-:W0:Y:S08]  /*0000*/  LDC R1, c[0x0][0x28] ;  /* 0x00000a00ff017b82 */ /* 0x000e300000000800 */
[----:B------:R-:W1:Y:S01]  /*0010*/  LDC R7, c[0x0][0x230] ;  /* 0x00008c00ff077b82 */ /* 0x000e620000000800 */
[----:B------:R-:W2:Y:S01]  /*0020*/  S2R R6, SR_CTAID.X ;  /* 0x0000000000067919 */ /* 0x000ea20000002500 */
[----:B------:R-:W-:Y:S01]  /*0030*/  ULDC UR4, c[0x0][0x4] ;  /* 0x0000010000047ab9 */ /* 0x000fe20000000800 */
[----:B0-----:R-:W-:Y:S01]  /*0040*/  IADD3 R1, R1, -0x50, RZ ;  /* 0xffffffb001017810 */ /* 0x001fe20007ffe0ff */
[----:B------:R-:W-:Y:S01]  /*0050*/  ULDC UR7, c[0x0][0x234] ;  /* 0x00008d0000077ab9 */ /* 0x000fe20000000800 */
[----:B------:R-:W2:Y:S01]  /*0060*/  S2R R8, SR_TID.Y ;  /* 0x0000000000087919 */ /* 0x000ea20000002200 */
[----:B------:R-:W-:Y:S01]  /*0070*/  BSSY B0, `(.L_x_766) ;  /* 0x000046c000007945 */ /* 0x000fe20003800000 */
[----:B------:R-:W-:Y:S01]  /*0080*/  HFMA2.MMA R49, -RZ, RZ, 0, 0 ;  /* 0x00000000ff317435 */ /* 0x000fe200000001ff */
[----:B------:R-:W-:Y:S01]  /*0090*/  CS2R R132, SRZ ;  /* 0x0000000000847805 */ /* 0x000fe2000001ff00 */
[----:B------:R0:W-:Y:S01]  /*00a0*/  STL [R1+0x34], RZ ;  /* 0x000034ff01007387 */ /* 0x0001e20000100800 */
[----:B------:R-:W-:Y:S01]  /*00b0*/  CS2R R130, SRZ ;  /* 0x0000000000827805 */ /* 0x000fe2000001ff00 */
[----:B------:R-:W-:Y:S01]  /*00c0*/  IMAD.MOV.U32 R252, RZ, RZ, RZ ;  /* 0x000000fffffc7224 */ /* 0x000fe200078e00ff */
[----:B------:R-:W-:Y:S01]  /*00d0*/  CS2R R120, SRZ ;  /* 0x0000000000787805 */ /* 0x000fe2000001ff00 */
[----:B------:R-:W3:Y:S01]  /*00e0*/  S2R R48, SR_TID.X ;  /* 0x0000000000307919 */ /* 0x000ee20000002100 */
        /* <DEDUP_REMOVED lines=10> */
[----:B-1----:R-:W-:Y:S01]  /*0190*/  IABS R5, R7 ;  /* 0x0000000700057213 */ /* 0x002fe20000000000 */
[----:B------:R0:W-:Y:S01]  /*01a0*/  STL [R1+0x28], RZ ;  /* 0x000028ff01007387 */ /* 0x0001e20000100800 */
[----:B------:R-:W-:Y:S02]  /*01b0*/  CS2R R238, SRZ ;  /* 0x0000000000ee7805 */ /* 0x000fe4000001ff00 */
[----:B------:R-:W-:Y:S01]  /*01c0*/  CS2R R236, SRZ ;  /* 0x0000000000ec7805 */ /* 0x000fe2000001ff00 */
[----:B------:R-:W1:Y:S01]  /*01d0*/  I2F.RP R0, R5 ;  /* 0x0000000500007306 */ /* 0x000e620000209400 */
        /* <DEDUP_REMOVED lines=8> */
[----:B--2---:R-:W-:Y:S01]  /*0260*/  IMAD R122, R6, UR4, R8 ;  /* 0x00000004067a7c24 */ /* 0x004fe2000f8e0208 */
[----:B------:R0:W-:Y:S01]  /*0270*/  STL [R1+0x1c], RZ ;  /* 0x00001cff01007387 */ /* 0x0001e20000100800 */
[----:B------:R-:W-:Y:S01]  /*0280*/  ULDC UR4, c[0x0][0x22c] ;  /* 0x00008b0000047ab9 */ /* 0x000fe20000000800 */
[----:B------:R-:W-:-:S02]  /*0290*/  CS2R R226, SRZ ;  /* 0x0000000000e27805 */ /* 0x000fc4000001ff00 */
[----:B------:R-:W-:Y:S01]  /*02a0*/  CS2R R224, SRZ ;  /* 0x0000000000e07805 */ /* 0x000fe2000001ff00 */
[----:B------:R0:W-:Y:S01]  /*02b0*/  STL [R1+0x18], RZ ;  /* 0x000018ff01007387 */ /* 0x0001e20000100800 */
[----:B-1----:R-:W1:Y:S01]  /*02c0*/  MUFU.RCP R0, R0 ;  /* 0x0000000000007308 */ /* 0x002e620000001000 */
[----:B------:R-:W-:Y:S02]  /*02d0*/  ISETP.GE.AND P2, PT, R122, RZ, PT ;  /* 0x000000ff7a00720c */ /* 0x000fe40003f46270 */
        /* <DEDUP_REMOVED lines=14> */
[----:B------:R-:W-:Y:S01]  /*03c0*/  CS2R R208, SRZ ;  /* 0x0000000000d07805 */ /* 0x000fe2000001ff00 */
[----:B-1----:R-:W-:Y:S01]  /*03d0*/  VIADD R2, R0, 0xffffffe ;  /* 0x0ffffffe00027836 */ /* 0x002fe20000000000 */
[----:B------:R-:W-:Y:S01]  /*03e0*/  IABS R0, R122 ;  /* 0x0000007a00007213 */ /* 0x000fe20000000000 */
[----:B------:R0:W-:Y:S01]  /*03f0*/  STL [R1+0x4], RZ ;  /* 0x000004ff01007387 */ /* 0x0001e20000100800 */
[----:B------:R-:W-:Y:S01]  /*0400*/  CS2R R206, SRZ ;  /* 0x0000000000ce7805 */ /* 0x000fe2000001ff00 */
[----:B------:R1:W2:Y:S01]  /*0410*/  F2I.FTZ.U32.TRUNC.NTZ R3, R2 ;  /* 0x0000000200037305 */ /* 0x0002a2000021f000 */
[----:B------:R-:W-:Y:S01]  /*0420*/  CS2R R204, SRZ ;  /* 0x0000000000cc7805 */ /* 0x000fe2000001ff00 */
[----:B------:R0:W-:Y:S01]  /*0430*/  STL [R1], RZ ;  /* 0x000000ff01007387 */ /* 0x0001e20000100800 */
[----:B------:R-:W-:-:S02]  /*0440*/  CS2R R104, SRZ ;  /* 0x0000000000687805 */ /* 0x000fc4000001ff00 */
[----:B------:R-:W-:Y:S02]  /*0450*/  CS2R R202, SRZ ;  /* 0x0000000000ca7805 */ /* 0x000fe4000001ff00 */
[----:B------:R-:W-:Y:S02]  /*0460*/  CS2R R200, SRZ ;  /* 0x0000000000c87805 */ /* 0x000fe4000001ff00 */
[----:B------:R-:W-:Y:S02]  /*0470*/  CS2R R198, SRZ ;  /* 0x0000000000c67805 */ /* 0x000fe4000001ff00 */
[----:B------:R-:W-:Y:S02]  /*0480*/  CS2R R102, SRZ ;  /* 0x0000000000667805 */ /* 0x000fe4000001ff00 */
[----:B------:R-:W-:Y:S01]  /*0490*/  CS2R R196, SRZ ;  /* 0x0000000000c47805 */ /* 0x000fe2000001ff00 */
[----:B-1----:R-:W-:Y:S01]  /*04a0*/  IMAD.MOV.U32 R2, RZ, RZ, RZ ;  /* 0x000000ffff027224 */ /* 0x002fe200078e00ff */
[----:B------:R-:W-:-:S02]  /*04b0*/  CS2R R194, SRZ ;  /* 0x0000000000c27805 */ /* 0x000fc4000001ff00 */
[----:B------:R-:W-:Y:S02]  /*04c0*/  CS2R R192, SRZ ;  /* 0x0000000000c07805 */ /* 0x000fe4000001ff00 */
[----:B------:R-:W-:Y:S02]  /*04d0*/  CS2R R100, SRZ ;  /* 0x0000000000647805 */ /* 0x000fe4000001ff00 */
[----:B------:R-:W-:Y:S02]  /*04e0*/  CS2R R188, SRZ ;  /* 0x0000000000bc7805 */ /* 0x000fe4000001ff00 */
[----:B------:R-:W-:Y:S02]  /*04f0*/  CS2R R186, SRZ ;  /* 0x0000000000ba7805 */ /* 0x000fe4000001ff00 */
[----:B--2---:R-:W-:Y:S02]  /*0500*/  IADD3 R4, RZ, -R3, RZ ;  /* 0x80000003ff047210 */ /* 0x004fe40007ffe0ff */
[----:B------:R-:W-:-:S02]  /*0510*/  CS2R R180, SRZ ;  /* 0x0000000000b47805 */ /* 0x000fc4000001ff00 */
[----:B------:R-:W-:Y:S02]  /*0520*/  CS2R R178, SRZ ;  /* 0x0000000000b27805 */ /* 0x000fe4000001ff00 */
[----:B------:R-:W-:Y:S02]  /*0530*/  CS2R R98, SRZ ;  /* 0x0000000000627805 */ /* 0x000fe4000001ff00 */
[----:B------:R-:W-:Y:S01]  /*0540*/  CS2R R172, SRZ ;  /* 0x0000000000ac7805 */ /* 0x000fe2000001ff00 */
[----:B------:R-:W-:Y:S01]  /*0550*/  IMAD R9, R4, R5, RZ ;  /* 0x0000000504097224 */ /* 0x000fe200078e02ff */
[----:B------:R-:W-:Y:S02]  /*0560*/  CS2R R170, SRZ ;  /* 0x0000000000aa7805 */ /* 0x000fe4000001ff00 */
[----:B------:R-:W-:Y:S02]  /*0570*/  CS2R R164, SRZ ;  /* 0x0000000000a47805 */ /* 0x000fe4000001ff00 */
[----:B------:R-:W-:Y:S01]  /*0580*/  CS2R R162, SRZ ;  /* 0x0000000000a27805 */ /* 0x000fe2000001ff00 */
[----:B------:R-:W-:Y:S01]  /*0590*/  IMAD.HI.U32 R3, R3, R9, R2 ;  /* 0x0000000903037227 */ /* 0x000fe200078e0002 */
[----:B------:R-:W-:-:S02]  /*05a0*/  CS2R R96, SRZ ;  /* 0x0000000000607805 */ /* 0x000fc4000001ff00 */
[----:B------:R-:W-:Y:S02]  /*05b0*/  CS2R R156, SRZ ;  /* 0x00000000009c7805 */ /* 0x000fe4000001ff00 */
[----:B------:R-:W-:Y:S02]  /*05c0*/  CS2R R154, SRZ ;  /* 0x00000000009a7805 */ /* 0x000fe4000001ff00 */
[----:B------:R-:W-:Y:S02]  /*05d0*/  CS2R R148, SRZ ;  /* 0x0000000000947805 */ /* 0x000fe4000001ff00 */
[----:B------:R-:W-:Y:S01]  /*05e0*/  CS2R R146, SRZ ;  /* 0x0000000000927805 */ /* 0x000fe2000001ff00 */
[----:B------:R-:W-:Y:S01]  /*05f0*/  IMAD.HI.U32 R3, R3, R0, RZ ;  /* 0x0000000003037227 */ /* 0x000fe200078e00ff */
[----:B------:R-:W-:Y:S02]  /*0600*/  CS2R R94, SRZ ;  /* 0x00000000005e7805 */ /* 0x000fe4000001ff00 */
[----:B------:R-:W-:-:S02]  /*0610*/  CS2R R140, SRZ ;  /* 0x00000000008c7805 */ /* 0x000fc4000001ff00 */
[----:B------:R-:W-:Y:S02]  /*0620*/  CS2R R138, SRZ ;  /* 0x00000000008a7805 */ /* 0x000fe4000001ff00 */
[----:B------:R-:W-:Y:S02]  /*0630*/  CS2R R190, SRZ ;  /* 0x0000000000be7805 */ /* 0x000fe4000001ff00 */
[----:B------:R-:W-:Y:S02]  /*0640*/  IADD3 R3, -R3, RZ, RZ ;  /* 0x000000ff03037210 */ /* 0x000fe40007ffe1ff */
[----:B------:R-:W-:Y:S02]  /*0650*/  CS2R R184, SRZ ;  /* 0x0000000000b87805 */ /* 0x000fe4000001ff00 */
[----:B------:R-:W-:Y:S02]  /*0660*/  CS2R R182, SRZ ;  /* 0x0000000000b67805 */ /* 0x000fe4000001ff00 */
[----:B------:R-:W-:-:S02]  /*0670*/  CS2R R176, SRZ ;  /* 0x0000000000b07805 */ /* 0x000fc4000001ff00 */
[----:B------:R-:W-:Y:S01]  /*0680*/  CS2R R92, SRZ ;  /* 0x00000000005c7805 */ /* 0x000fe2000001ff00 */
[C---:B------:R-:W-:Y:S01]  /*0690*/  IMAD R0, R5.reuse, R3, R0 ;  /* 0x0000000305007224 */ /* 0x040fe200078e0200 */
[----:B------:R-:W-:Y:S02]  /*06a0*/  MOV R3, RZ ;  /* 0x000000ff00037202 */ /* 0x000fe40000000f00 */
[----:B------:R-:W-:Y:S02]  /*06b0*/  CS2R R174, SRZ ;  /* 0x0000000000ae7805 */ /* 0x000fe4000001ff00 */
[----:B------:R-:W-:Y:S02]  /*06c0*/  CS2R R168, SRZ ;  /* 0x0000000000a87805 */ /* 0x000fe4000001ff00 */
[----:B------:R-:W-:Y:S02]  /*06d0*/  CS2R R90, SRZ ;  /* 0x00000000005a7805 */ /* 0x000fe4000001ff00 */
[----:B------:R-:W-:-:S02]  /*06e0*/  ISETP.GT.U32.AND P0, PT, R5, R0, PT ;  /* 0x000000000500720c */ /* 0x000fc40003f04070 */
[----:B------:R-:W-:Y:S02]  /*06f0*/  CS2R R166, SRZ ;  /* 0x0000000000a67805 */ /* 0x000fe4000001ff00 */
[----:B------:R-:W-:Y:S02]  /*0700*/  CS2R R160, SRZ ;  /* 0x0000000000a07805 */ /* 0x000fe4000001ff00 */
[----:B------:R-:W-:Y:S02]  /*0710*/  CS2R R158, SRZ ;  /* 0x00000000009e7805 */ /* 0x000fe4000001ff00 */
[----:B------:R-:W-:Y:S02]  /*0720*/  CS2R R88, SRZ ;  /* 0x0000000000587805 */ /* 0x000fe4000001ff00 */
[----:B------:R-:W-:Y:S02]  /*0730*/  CS2R R152, SRZ ;  /* 0x0000000000987805 */ /* 0x000fe4000001ff00 */
[----:B------:R-:W-:-:S02]  /*0740*/  CS2R R150, SRZ ;  /* 0x0000000000967805 */ /* 0x000fc4000001ff00 */
[----:B------:R-:W-:Y:S02]  /*0750*/  CS2R R86, SRZ ;  /* 0x0000000000567805 */ /* 0x000fe4000001ff00 */
[----:B------:R-:W-:Y:S02]  /*0760*/  CS2R R144, SRZ ;  /* 0x0000000000907805 */ /* 0x000fe4000001ff00 */
[----:B------:R-:W-:Y:S02]  /*0770*/  CS2R R142, SRZ ;  /* 0x00000000008e7805 */ /* 0x000fe4000001ff00 */
[----:B------:R-:W-:Y:S02]  /*0780*/  CS2R R84, SRZ ;  /* 0x0000000000547805 */ /* 0x000fe4000001ff00 */
[----:B------:R-:W-:Y:S02]  /*0790*/  CS2R R136, SRZ ;  /* 0x0000000000887805 */ /* 0x000fe4000001ff00 */
[----:B------:R-:W-:Y:S01]  /*07a0*/  CS2R R134, SRZ ;  /* 0x0000000000867805 */ /* 0x000fe2000001ff00 */
[----:B------:R-:W-:Y:S01]  /*07b0*/  @!P0 IMAD.IADD R0, R0, 0x1, -R5 ;  /* 0x0000000100008824 */ /* 0x000fe200078e0a05 */
[----:B------:R-:W-:-:S02]  /*07c0*/  ISETP.NE.AND P0, PT, R7, RZ, PT ;  /* 0x000000ff0700720c */ /* 0x000fc40003f05270 */
[----:B------:R-:W-:Y:S02]  /*07d0*/  CS2R R82, SRZ ;  /* 0x0000000000527805 */ /* 0x000fe4000001ff00 */
[----:B------:R-:W-:Y:S02]  /*07e0*/  CS2R R8, SRZ ;  /* 0x0000000000087805 */ /* 0x000fe4000001ff00 */
[----:B------:R-:W-:Y:S02]  /*07f0*/  CS2R R10, SRZ ;  /* 0x00000000000a7805 */ /* 0x000fe4000001ff00 */
[----:B------:R-:W-:Y:S02]  /*0800*/  ISETP.GT.U32.AND P1, PT, R5, R0, PT ;  /* 0x000000000500720c */ /* 0x000fe40003f24070 */
[----:B------:R-:W-:Y:S02]  /*0810*/  CS2R R80, SRZ ;  /* 0x0000000000507805 */ /* 0x000fe4000001ff00 */
[----:B------:R-:W-:-:S02]  /*0820*/  CS2R R12, SRZ ;  /* 0x00000000000c7805 */ /* 0x000fc4000001ff00 */
        /* <DEDUP_REMOVED lines=10> */
[----:B------:R-:W-:Y:S02]  /*08d0*/  @!P1 IADD3 R0, R0, -R5, RZ ;  /* 0x8000000500009210 */ /* 0x000fe40007ffe0ff */
[----:B------:R-:W-:-:S02]  /*08e0*/  CS2R R4, SRZ ;  /* 0x0000000000047805 */ /* 0x000fc4000001ff00 */
[----:B------:R-:W-:Y:S01]  /*08f0*/  ISETP.GE.AND P1, PT, R122, UR4, PT ;  /* 0x000000047a007c0c */ /* 0x000fe2000bf26270 */
[----:B------:R-:W-:Y:S01]  /*0900*/  ULDC.64 UR4, c[0x0][0x208] ;  /* 0x0000820000047ab9 */ /* 0x000fe20000000a00 */
[----:B------:R-:W-:Y:S01]  /*0910*/  CS2R R74, SRZ ;  /* 0x00000000004a7805 */ /* 0x000fe2000001ff00 */
[----:B------:R-:W-:Y:S01]  /*0920*/  @!P2 IMAD.MOV R0, RZ, RZ, -R0 ;  /* 0x000000ffff00a224 */ /* 0x000fe200078e0a00 */
[----:B------:R-:W-:Y:S02]  /*0930*/  @!P0 LOP3.LUT R0, RZ, R7, RZ, 0x33, !PT ;  /* 0x00000007ff008212 */ /* 0x000fe400078e33ff */
[----:B------:R-:W-:Y:S02]  /*0940*/  CS2R R30, SRZ ;  /* 0x00000000001e7805 */ /* 0x000fe4000001ff00 */
[----:B------:R-:W-:Y:S02]  /*0950*/  CS2R R32, SRZ ;  /* 0x0000000000207805 */ /* 0x000fe4000001ff00 */
[----:B------:R-:W-:-:S02]  /*0960*/  CS2R R34, SRZ ;  /* 0x0000000000227805 */ /* 0x000fc4000001ff00 */
[----:B------:R-:W-:Y:S01]  /*0970*/  IADD3 R2, R0, UR7, -R7 ;  /* 0x0000000700027c10 */ /* 0x000fe2000fffe807 */
[----:B------:R-:W-:Y:S01]  /*0980*/  HFMA2.MMA R0, -RZ, RZ, 0, 0 ;  /* 0x00000000ff007435 */ /* 0x000fe200000001ff */
        /* <DEDUP_REMOVED lines=9> */
[----:B------:R-:W-:Y:S01]  /*0a20*/  CS2R R68, SRZ ;  /* 0x0000000000447805 */ /* 0x000fe2000001ff00 */
[----:B---3--:R-:W-:Y:S01]  /*0a30*/  IMAD.SHL.U32 R48, R48, 0x4, RZ ;  /* 0x0000000430307824 */ /* 0x008fe200078e00ff */
        /* <DEDUP_REMOVED lines=8> */
[----:B------:R-:W-:Y:S01]  /*0ac0*/  CS2R R62, SRZ ;  /* 0x00000000003e7805 */ /* 0x000fe2000001ff00 */
[----:B0-----:R-:W-:Y:S06]  /*0ad0*/  @P1 BRA `(.L_x_767) ;  /* 0x0000003c00141947 */ /* 0x001fec0003800000 */
[----:B------:R-:W0:Y:S01]  /*0ae0*/  LDC.64 R126, c[0x0][0x218] ;  /* 0x00008600ff7e7b82 */ /* 0x000e220000000a00 */
[----:B------:R-:W-:Y:S01]  /*0af0*/  IMAD R124, R122, UR7, R48 ;  /* 0x000000077a7c7c24 */ /* 0x000fe2000f8e0230 */
[----:B------:R-:W-:Y:S01]  /*0b00*/  ISETP.GT.AND P0, PT, R48, R2, PT ;  /* 0x000000023000720c */ /* 0x000fe20003f04270 */
[----:B------:R-:W-:Y:S05]  /*0b10*/  BSSY B1, `(.L_x_768) ;  /* 0x0000022000017945 */ /* 0x000fea0003800000 */
[----:B------:R-:W1:Y:S01]  /*0b20*/  LDC.64 R128, c[0x0][0x220] ;  /* 0x00008800ff807b82 */ /* 0x000e620000000a00 */
[----:B0-----:R-:W-:-:S04]  /*0b30*/  IMAD.WIDE R122, R124, 0x2, R126 ;  /* 0x000000027c7a7825 */ /* 0x001fc800078e027e */
[----:B------:R-:W-:Y:S02]  /*0b40*/  VIADD R126, R48, 0x80 ;  /* 0x00000080307e7836 */ /* 0x000fe40000000000 */
[----:B-1----:R-:W-:-:S03]  /*0b50*/  IMAD.WIDE R124, R124, 0x2, R128 ;  /* 0x000000027c7c7825 */ /* 0x002fc600078e0280 */
[----:B------:R-:W-:Y:S02]  /*0b60*/  ISETP.GT.AND P4, PT, R126, R2, PT ;  /* 0x000000027e00720c */ /* 0x000fe40003f84270 */
[----:B------:R-:W-:-:S04]  /*0b70*/  IADD3 R126, R48, 0x100, RZ ;  /* 0x00000100307e7810 */ /* 0x000fc80007ffe0ff */
[----:B------:R-:W-:Y:S01]  /*0b80*/  ISETP.GT.AND P3, PT, R126, R2, PT ;  /* 0x000000027e00720c */ /* 0x000fe20003f64270 */
[----:B------:R-:W-:-:S05]  /*0b90*/  VIADD R126, R48, 0x180 ;  /* 0x00000180307e7836 */ /* 0x000fca0000000000 */
[----:B------:R-:W-:Y:S01]  /*0ba0*/  ISETP.GT.AND P2, PT, R126, R2, PT ;  /* 0x000000027e00720c */ /* 0x000fe20003f44270 */
[----:B------:R-:W-:-:S12]  /*0bb0*/  @P0 BRA `(.L_x_769) ;  /* 0x00000000005c0947 */ /* 0x000fd80003800000 */
[----:B------:R-:W2:Y:S01]  /*0bc0*/  LDG.E.64 R128, desc[UR4][R124.64] ;  /* 0x000000047c807981 */ /* 0x000ea2000c1e1b00 */
[----:B------:R-:W-:-:S03]  /*0bd0*/  IADD3 R64, R48, 0x2, RZ ;  /* 0x0000000230407810 */ /* 0x000fc60007ffe0ff */
[----:B------:R-:W3:Y:S01]  /*0be0*/  LDG.E.64 R126, desc[UR4][R122.64] ;  /* 0x000000047a7e7981 */ /* 0x000ee2000c1e1b00 */
[-C--:B------:R-:W-:Y:S02]  /*0bf0*/  ISETP.GE.AND P0, PT, R48, R2.reuse, PT ;  /* 0x000000023000720c */ /* 0x080fe40003f06270 */
[----:B------:R-:W-:Y:S01]  /*0c00*/  ISETP.GT.AND P5, PT, R64, R2, PT ;  /* 0x000000024000720c */ /* 0x000fe20003fa4270 */
[----:B------:R-:W-:-:S05]  /*0c10*/  VIADD R64, R48, 0x3 ;  /* 0x0000000330407836 */ /* 0x000fca0000000000 */
[----:B------:R-:W-:-:S05]  /*0c20*/  ISETP.GT.AND P6, PT, R64, R2, PT ;  /* 0x000000024000720c */ /* 0x000fca0003fc4270 */
[----:B--2---:R-:W-:-:S04]  /*0c30*/  @!P0 SHF.R.U64 R64, R128, 0x10, R129 ;  /* 0x0000001080408819 */ /* 0x004fc80000001281 */
[----:B------:R-:W-:Y:S02]  /*0c40*/  @!P0 SHF.L.U32 R63, R64, 0x10, RZ ;  /* 0x00000010403f8819 */ /* 0x000fe400000006ff */
[----:B---3--:R-:W-:-:S05]  /*0c50*/  @!P0 SHF.R.U64 R64, R126, 0x10, R127 ;  /* 0x000000107e408819 */ /* 0x008fca000000127f */
[----:B------:R-:W-:Y:S02]  /*0c60*/  @!P0 IMAD.U32 R64, R64, 0x10000, RZ ;  /* 0x0001000040408824 */ /* 0x000fe400078e00ff */
[----:B------:R-:W-:Y:S02]  /*0c70*/  @!P5 IMAD.U32 R62, R129, 0x10000, RZ ;  /* 0x00010000813ed824 */ /* 0x000fe400078e00ff */
[----:B------:R-:W-:Y:S01]  /*0c80*/  @!P0 FMUL R3, R63, R64 ;  /* 0x000000403f038220 */ /* 0x000fe20000400000 */
[----:B------:R-:W-:Y:S02]  /*0c90*/  @!P5 SHF.L.U32 R64, R127, 0x10, RZ ;  /* 0x000000107f40d819 */ /* 0x000fe400000006ff */
[----:B------:R-:W-:Y:S02]  /*0ca0*/  @!P6 SHF.R.U32.HI R129, RZ, 0x10, R129 ;  /* 0x00000010ff81e819 */ /* 0x000fe40000011681 */
[----:B------:R-:W-:Y:S01]  /*0cb0*/  @!P6 SHF.R.U32.HI R127, RZ, 0x10, R127 ;  /* 0x00000010ff7fe819 */ /* 0x000fe2000001167f */
[----:B------:R-:W-:Y:S01]  /*0cc0*/  @!P5 FMUL R139, R62, R64 ;  /* 0x000000403e8bd220 */ /* 0x000fe20000400000 */
[----:B------:R-:W-:Y:S01]  /*0cd0*/  @!P6 SHF.L.U32 R61, R129, 0x10, RZ ;  /* 0x00000010813de819 */ /* 0x000fe200000006ff */
[----:B------:R-:W-:Y:S01]  /*0ce0*/  IMAD.U32 R64, R128, 0x10000, RZ ;  /* 0x0001000080407824 */ /* 0x000fe200078e00ff */
[----:B------:R-:W-:Y:S01]  /*0cf0*/  @!P6 SHF.L.U32 R127, R127, 0x10, RZ ;  /* 0x000000107f7fe819 */ /* 0x000fe200000006ff */
[----:B------:R-:W-:-:S04]  /*0d00*/  IMAD.U32 R94, R126, 0x10000, RZ ;  /* 0x000100007e5e7824 */ /* 0x000fc800078e00ff */
[----:B------:R-:W-:Y:S01]  /*0d10*/  @!P6 FMUL R140, R61, R127 ;  /* 0x0000007f3d8ce220 */ /* 0x000fe20000400000 */
[----:B------:R-:W-:-:S07]  /*0d20*/  FMUL R94, R64, R94 ;  /* 0x0000005e405e7220 */ /* 0x000fce0000400000 */
.L_x_769:
[----:B------:R-:W-:Y:S05]  /*0d30*/  BSYNC B1 ;  /* 0x0000000000017941 */ /* 0x000fea0003800000 */
.L_x_768:
[----:B------:R-:W-:Y:S01]  /*0d40*/  IADD3 R126, R48, 0x200, RZ ;  /* 0x00000200307e7810 */ /* 0x000fe20007ffe0ff */
[----:B------:R-:W-:Y:S03]  /*0d50*/  BSSY B1, `(.L_x_770) ;  /* 0x000001b000017945 */ /* 0x000fe60003800000 */
[----:B------:R-:W-:Y:S01]  /*0d60*/  ISETP.GT.AND P0, PT, R126, R2, PT ;  /* 0x000000027e00720c */ /* 0x000fe20003f04270 */
[----:B------:R-:W-:-:S12]  /*0d70*/  @P4 BRA `(.L_x_771) ;  /* 0x0000000000604947 */ /* 0x000fd80003800000 */
[----:B------:R-:W2:Y:S01]  /*0d80*/  LDG.E.64 R128, desc[UR4][R124.64+0x100] ;  /* 0x000100047c807981 */ /* 0x000ea2000c1e1b00 */
[----:B------:R-:W-:-:S03]  /*0d90*/  VIADD R65, R48, 0x81 ;  /* 0x0000008130417836 */ /* 0x000fc60000000000 */
[----:B------:R-:W3:Y:S02]  /*0da0*/  LDG.E.64 R126, desc[UR4][R122.64+0x100] ;  /* 0x000100047a7e7981 */ /* 0x000ee4000c1e1b00 */
[----:B------:R-:W-:Y:S02]  /*0db0*/  ISETP.GT.AND P4, PT, R65, R2, PT ;  /* 0x000000024100720c */ /* 0x000fe40003f84270 */
[----:B------:R-:W-:-:S04]  /*0dc0*/  IADD3 R65, R48, 0x82, RZ ;  /* 0x0000008230417810 */ /* 0x000fc80007ffe0ff */
[----:B------:R-:W-:Y:S01]  /*0dd0*/  ISETP.GT.AND P5, PT, R65, R2, PT ;  /* 0x000000024100720c */ /* 0x000fe20003fa4270 */
[----:B------:R-:W-:-:S05]  /*0de0*/  VIADD R65, R48, 0x83 ;  /* 0x0000008330417836 */ /* 0x000fca0000000000 */
[----:B------:R-:W-:Y:S02]  /*0df0*/  ISETP.GT.AND P6, PT, R65, R2, PT ;  /* 0x000000024100720c */ /* 0x000fe40003fc4270 */
        /* <DEDUP_REMOVED lines=16> */
.L_x_771:
[----:B------:R-:W-:Y:S05]  /*0f00*/  BSYNC B1 ;  /* 0x0000000000017941 */ /* 0x000fea0003800000 */
.L_x_770:
        /* <DEDUP_REMOVED lines=28> */
.L_x_773:
[----:B------:R-:W-:Y:S05]  /*10d0*/  BSYNC B1 ;  /* 0x0000000000017941 */ /* 0x000fea0003800000 */
.L_x_772:
        /* <DEDUP_REMOVED lines=28> */
.L_x_775:
[----:B------:R-:W-:Y:S05]  /*12a0*/  BSYNC B1 ;  /* 0x0000000000017941 */ /* 0x000fea0003800000 */
.L_x_774:
        /* <DEDUP_REMOVED lines=28> */
.L_x_777:
[----:B------:R-:W-:Y:S05]  /*1470*/  BSYNC B1 ;  /* 0x0000000000017941 */ /* 0x000fea0003800000 */
.L_x_776:
        /* <DEDUP_REMOVED lines=28> */
.L_x_779:
[----:B------:R-:W-:Y:S05]  /*1640*/  BSYNC B1 ;  /* 0x0000000000017941 */ /* 0x000fea0003800000 */
.L_x_778:
        /* <DEDUP_REMOVED lines=28> */
.L_x_781:
[----:B------:R-:W-:Y:S05]  /*1810*/  BSYNC B1 ;  /* 0x0000000000017941 */ /* 0x000fea0003800000 */
.L_x_780:
        /* <DEDUP_REMOVED lines=28> */
.L_x_783:
[----:B------:R-:W-:Y:S05]  /*19e0*/  BSYNC B1 ;  /* 0x0000000000017941 */ /* 0x000fea0003800000 */
.L_x_782:
        /* <DEDUP_REMOVED lines=28> */
.L_x_785:
[----:B------:R-:W-:Y:S05]  /*1bb0*/  BSYNC B1 ;  /* 0x0000000000017941 */ /* 0x000fea0003800000 */
.L_x_784:
        /* <DEDUP_REMOVED lines=28> */
.L_x_787:
[----:B------:R-:W-:Y:S05]  /*1d80*/  BSYNC B1 ;  /* 0x0000000000017941 */ /* 0x000fea0003800000 */
.L_x_786:
        /* <DEDUP_REMOVED lines=28> */
.L_x_789:
[----:B------:R-:W-:Y:S05]  /*1f50*/  BSYNC B1 ;  /* 0x0000000000017941 */ /* 0x000fea0003800000 */
.L_x_788:
        /* <DEDUP_REMOVED lines=28> */
.L_x_791:
[----:B------:R-:W-:Y:S05]  /*2120*/  BSYNC B1 ;  /* 0x0000000000017941 */ /* 0x000fea0003800000 */
.L_x_790:
        /* <DEDUP_REMOVED lines=28> */
.L_x_793:
[----:B------:R-:W-:Y:S05]  /*22f0*/  BSYNC B1 ;  /* 0x0000000000017941 */ /* 0x000fea0003800000 */
.L_x_792:
        /* <DEDUP_REMOVED lines=28> */
.L_x_795:
[----:B------:R-:W-:Y:S05]  /*24c0*/  BSYNC B1 ;  /* 0x0000000000017941 */ /* 0x000fea0003800000 */
.L_x_794:
        /* <DEDUP_REMOVED lines=28> */
.L_x_797:
[----:B------:R-:W-:Y:S05]  /*2690*/  BSYNC B1 ;  /* 0x0000000000017941 */ /* 0x000fea0003800000 */
.L_x_796:
        /* <DEDUP_REMOVED lines=28> */
.L_x_799:
[----:B------:R-:W-:Y:S05]  /*2860*/  BSYNC B1 ;  /* 0x0000000000017941 */ /* 0x000fea0003800000 */
.L_x_798:
        /* <DEDUP_REMOVED lines=28> */
.L_x_801:
[----:B------:R-:W-:Y:S05]  /*2a30*/  BSYNC B1 ;  /* 0x0000000000017941 */ /* 0x000fea0003800000 */
.L_x_800:
        /* <DEDUP_REMOVED lines=28> */
.L_x_803:
[----:B------:R-:W-:Y:S05]  /*2c00*/  BSYNC B1 ;  /* 0x0000000000017941 */ /* 0x000fea0003800000 */
.L_x_802:
        /* <DEDUP_REMOVED lines=28> */
.L_x_805:
[----:B------:R-:W-:Y:S05]  /*2dd0*/  BSYNC B1 ;  /* 0x0000000000017941 */ /* 0x000fea0003800000 */
.L_x_804:
        /* <DEDUP_REMOVED lines=28> */
.L_x_807:
[----:B------:R-:W-:Y:S05]  /*2fa0*/  BSYNC B1 ;  /* 0x0000000000017941 */ /* 0x000fea0003800000 */
.L_x_806:
        /* <DEDUP_REMOVED lines=28> */
.L_x_809:
[----:B------:R-:W-:Y:S05]  /*3170*/  BSYNC B1 ;  /* 0x0000000000017941 */ /* 0x000fea0003800000 */
.L_x_808:
        /* <DEDUP_REMOVED lines=28> */
.L_x_811:
[----:B------:R-:W-:Y:S05]  /*3340*/  BSYNC B1 ;  /* 0x0000000000017941 */ /* 0x000fea0003800000 */
.L_x_810:
        /* <DEDUP_REMOVED lines=28> */
.L_x_813:
[----:B------:R-:W-:Y:S05]  /*3510*/  BSYNC B1 ;  /* 0x0000000000017941 */ /* 0x000fea0003800000 */
.L_x_812:
        /* <DEDUP_REMOVED lines=28> */
.L_x_815:
[----:B------:R-:W-:Y:S05]  /*36e0*/  BSYNC B1 ;  /* 0x0000000000017941 */ /* 0x000fea0003800000 */
.L_x_814:
        /* <DEDUP_REMOVED lines=28> */
.L_x_817:
[----:B------:R-:W-:Y:S05]  /*38b0*/  BSYNC B1 ;  /* 0x0000000000017941 */ /* 0x000fea0003800000 */
.L_x_816:
        /* <DEDUP_REMOVED lines=9> */
[----:B------:R-:W-:Y:S02]  /*3950*/  ISETP.GT.AND P5, PT, R89, R2, PT ;  /* 0x000000025900720c */ /* 0x000fe40003fa4270 */
[----:B------:R-:W-:-:S04]  /*3960*/  IADD3 R89, R48, 0xc83, RZ ;  /* 0x00000c8330597810 */ /* 0x000fc80007ffe0ff */
[----:B------:R-:W-:Y:S02]  /*3970*/  ISETP.GT.AND P6, PT, R89, R2, PT ;  /* 0x000000025900720c */ /* 0x000fe40003fc4270 */
[----:B--2---:R-:W-:-:S05]  /*3980*/  @!P4 SHF.R.U64 R89, R128, 0x10, R129 ;  /* 0x000000108059c819 */ /* 0x004fca0000001281 */
[----:B------:R-:W-:Y:S01]  /*3990*/  @!P4 IMAD.U32 R159, R89, 0x10000, RZ ;  /* 0x00010000599fc824 */ /* 0x000fe200078e00ff */
[----:B---3--:R-:W-:-:S05]  /*39a0*/  @!P4 SHF.R.U64 R89, R126, 0x10, R127 ;  /* 0x000000107e59c819 */ /* 0x008fca000000127f */
[----:B------:R-:W-:Y:S01]  /*39b0*/  @!P4 IMAD.U32 R89, R89, 0x10000, RZ ;  /* 0x000100005959c824 */ /* 0x000fe200078e00ff */
[----:B------:R-:W-:-:S03]  /*39c0*/  @!P5 SHF.L.U32 R160, R129, 0x10, RZ ;  /* 0x0000001081a0d819 */ /* 0x000fc600000006ff */
[----:B------:R-:W-:Y:S01]  /*39d0*/  @!P4 FMUL R246, R159, R89 ;  /* 0x000000599ff6c220 */ /* 0x000fe20000400000 */
[----:B------:R-:W-:Y:S02]  /*39e0*/  @!P5 SHF.L.U32 R89, R127, 0x10, RZ ;  /* 0x000000107f59d819 */ /* 0x000fe400000006ff */
[----:B------:R-:W-:Y:S02]  /*39f0*/  @!P6 SHF.R.U32.HI R129, RZ, 0x10, R129 ;  /* 0x00000010ff81e819 */ /* 0x000fe40000011681 */
[----:B------:R-:W-:Y:S01]  /*3a00*/  @!P6 SHF.R.U32.HI R127, RZ, 0x10, R127 ;  /* 0x00000010ff7fe819 */ /* 0x000fe2000001167f */
[----:B------:R-:W-:Y:S01]  /*3a10*/  @!P5 FMUL R247, R160, R89 ;  /* 0x00000059a0f7d220 */ /* 0x000fe20000400000 */
[----:B------:R-:W-:Y:S02]  /*3a20*/  @!P6 SHF.L.U32 R161, R129, 0x10, RZ ;  /* 0x0000001081a1e819 */ /* 0x000fe400000006ff */
[----:B------:R-:W-:Y:S01]  /*3a30*/  SHF.L.U32 R89, R128, 0x10, RZ ;  /* 0x0000001080597819 */ /* 0x000fe200000006ff */
[----:B------:R-:W-:Y:S01]  /*3a40*/  @!P6 IMAD.U32 R127, R127, 0x10000, RZ ;  /* 0x000100007f7fe824 */ /* 0x000fe200078e00ff */
[----:B------:R-:W-:-:S03]  /*3a50*/  SHF.L.U32 R119, R126, 0x10, RZ ;  /* 0x000000107e777819 */ /* 0x000fc600000006ff */
[----:B------:R-:W-:Y:S02]  /*3a60*/  @!P6 FMUL R248, R161, R127 ;  /* 0x0000007fa1f8e220 */ /* 0x000fe40000400000 */
[----:B------:R-:W-:-:S07]  /*3a70*/  FMUL R119, R89, R119 ;  /* 0x0000007759777220 */ /* 0x000fce0000400000 */
.L_x_819:
[----:B------:R-:W-:Y:S05]  /*3a80*/  BSYNC B1 ;  /* 0x0000000000017941 */ /* 0x000fea0003800000 */
.L_x_818:
        /* <DEDUP_REMOVED lines=28> */
.L_x_821:
[----:B------:R-:W-:Y:S05]  /*3c50*/  BSYNC B1 ;  /* 0x0000000000017941 */ /* 0x000fea0003800000 */
.L_x_820:
[----:B------:R-:W-:Y:S01]  /*3c60*/  IADD3 R126, R48, 0xf00, RZ ;  /* 0x00000f00307e7810 */ /* 0x000fe20007ffe0ff */
[----:B------:R-:W-:Y:S03]  /*3c70*/  BSSY B1, `(.L_x_822) ;  /* 0x0000020000017945 */ /* 0x000fe60003800000 */
[----:B------:R-:W-:Y:S01]  /*3c80*/  ISETP.GT.AND P3, PT, R126, R2, PT ;  /* 0x000000027e00720c */ /* 0x000fe20003f64270 */
[----:B------:R-:W-:-:S12]  /*3c90*/  @P2 BRA `(.L_x_823) ;  /* 0x0000000000742947 */ /* 0x000fd80003800000 */
[----:B------:R-:W2:Y:S04]  /*3ca0*/  LDG.E.64 R128, desc[UR4][R124.64+0x1b00] ;  /* 0x001b00047c807981 */ /* 0x000ea8000c1e1b00 */
[----:B------:R-:W3:Y:S01]  /*3cb0*/  LDL R127, [R1+0x4] ;  /* 0x00000400017f7983 */ /* 0x000ee20000100800 */
[----:B------:R-:W-:-:S03]  /*3cc0*/  VIADD R91, R48, 0xd81 ;  /* 0x00000d81305b7836 */ /* 0x000fc60000000000 */
[----:B------:R0:W4:Y:S02]  /*3cd0*/  LDL R121, [R1] ;  /* 0x0000000001797983 */ /* 0x0001240000100800 */
[----:B------:R-:W-:Y:S02]  /*3ce0*/  ISETP.GT.AND P2, PT, R91, R2, PT ;  /* 0x000000025b00720c */ /* 0x000fe40003f44270 */
[----:B------:R-:W-:-:S04]  /*3cf0*/  IADD3 R91, R48, 0xd82, RZ ;  /* 0x00000d82305b7810 */ /* 0x000fc80007ffe0ff */
[----:B------:R-:W-:Y:S02]  /*3d00*/  ISETP.GT.AND P5, PT, R91, R2, PT ;  /* 0x000000025b00720c */ /* 0x000fe40003fa4270 */
[----:B------:R-:W-:-:S04]  /*3d10*/  IADD3 R91, R48, 0xd83, RZ ;  /* 0x00000d83305b7810 */ /* 0x000fc80007ffe0ff */
[----:B------:R-:W-:Y:S02]  /*3d20*/  ISETP.GT.AND P6, PT, R91, R2, PT ;  /* 0x000000025b00720c */ /* 0x000fe40003fc4270 */
[----:B--2---:R-:W-:-:S05]  /*3d30*/  @!P2 SHF.R.U64 R91, R128, 0x10, R129 ;  /* 0x00000010805ba819 */ /* 0x004fca0000001281 */
[----:B------:R-:W-:-:S06]  /*3d40*/  @!P5 SHF.L.U32 R169, R129, 0x10, RZ ;  /* 0x0000001081a9d819 */ /* 0x000fcc00000006ff */
[----:B------:R-:W-:-:S04]  /*3d50*/  @!P6 SHF.R.U32.HI R129, RZ, 0x10, R129 ;  /* 0x00000010ff81e819 */ /* 0x000fc80000011681 */
[----:B------:R-:W-:Y:S01]  /*3d60*/  @!P6 SHF.L.U32 R173, R129, 0x10, RZ ;  /* 0x0000001081ade819 */ /* 0x000fe200000006ff */
[----:B---3--:R-:W-:Y:S02]  /*3d70*/  IMAD.MOV.U32 R129, RZ, RZ, R127 ;  /* 0x000000ffff817224 */ /* 0x008fe400078e007f */
[----:B------:R-:W2:Y:S01]  /*3d80*/  LDG.E.64 R126, desc[UR4][R122.64+0x1b00] ;  /* 0x001b00047a7e7981 */ /* 0x000ea2000c1e1b00 */
[----:B------:R-:W-:Y:S01]  /*3d90*/  @!P2 IMAD.U32 R168, R91, 0x10000, RZ ;  /* 0x000100005ba8a824 */ /* 0x000fe200078e00ff */
[----:B--2---:R-:W-:-:S04]  /*3da0*/  @!P2 SHF.R.U64 R91, R126, 0x10, R127 ;  /* 0x000000107e5ba819 */ /* 0x004fc8000000127f */
[----:B------:R-:W-:-:S05]  /*3db0*/  @!P2 SHF.L.U32 R91, R91, 0x10, RZ ;  /* 0x000000105b5ba819 */ /* 0x000fca00000006ff */
[----:B------:R-:W-:Y:S01]  /*3dc0*/  @!P2 FMUL R252, R168, R91 ;  /* 0x0000005ba8fca220 */ /* 0x000fe20000400000 */
[----:B------:R-:W-:Y:S02]  /*3dd0*/  @!P5 SHF.L.U32 R91, R127, 0x10, RZ ;  /* 0x000000107f5bd819 */ /* 0x000fe400000006ff */
[----:B------:R-:W-:-:S04]  /*3de0*/  @!P6 SHF.R.U32.HI R127, RZ, 0x10, R127 ;  /* 0x00000010ff7fe819 */ /* 0x000fc8000001167f */
[----:B------:R-:W-:Y:S01]  /*3df0*/  @!P6 SHF.L.U32 R127, R127, 0x10, RZ ;  /* 0x000000107f7fe819 */ /* 0x000fe200000006ff */
[----:B----4-:R-:W-:-:S04]  /*3e00*/  @!P5 FMUL R121, R169, R91 ;  /* 0x0000005ba979d220 */ /* 0x010fc80000400000 */
[----:B------:R-:W-:Y:S01]  /*3e10*/  @!P6 FMUL R129, R173, R127 ;  /* 0x0000007fad81e220 */ /* 0x000fe20000400000 */
[----:B------:R1:W-:Y:S04]  /*3e20*/  @!P5 STL [R1], R121 ;  /* 0x000000790100d387 */ /* 0x0003e80000100800 */
[----:B------:R0:W-:Y:S01]  /*3e30*/  @!P6 STL [R1+0x4], R129 ;  /* 0x000004810100e387 */ /* 0x0001e20000100800 */
[----:B------:R-:W-:Y:S01]  /*3e40*/  IMAD.U32 R91, R128, 0x10000, RZ ;  /* 0x00010000805b7824 */ /* 0x000fe200078e00ff */
[----:B-1----:R-:W-:-:S05]  /*3e50*/  SHF.L.U32 R121, R126, 0x10, RZ ;  /* 0x000000107e797819 */ /* 0x002fca00000006ff */
[----:B0-----:R-:W-:-:S07]  /*3e60*/  FMUL R121, R91, R121 ;  /* 0x000000795b797220 */ /* 0x001fce0000400000 */
.L_x_823:
[----:B------:R-:W-:Y:S05]  /*3e70*/  BSYNC B1 ;  /* 0x0000000000017941 */ /* 0x000fea0003800000 */
.L_x_822:
[----:B------:R-:W-:Y:S01]  /*3e80*/  VIADD R126, R48, 0xf80 ;  /* 0x00000f80307e7836 */ /* 0x000fe20000000000 */
[----:B------:R-:W-:Y:S04]  /*3e90*/  BSSY B1, `(.L_x_824) ;  /* 0x0000023000017945 */ /* 0x000fe80003800000 */
[----:B------:R-:W-:Y:S01]  /*3ea0*/  ISETP.GT.AND P2, PT, R126, R2, PT ;  /* 0x000000027e00720c */ /* 0x000fe20003f44270 */
[----:B------:R-:W-:-:S12]  /*3eb0*/  @P0 BRA `(.L_x_825) ;  /* 0x0000000000800947 */ /* 0x000fd80003800000 */
[----:B------:R-:W2:Y:S01]  /*3ec0*/  LDG.E.64 R128, desc[UR4][R124.64+0x1c00] ;  /* 0x001c00047c807981 */ /* 0x000ea2000c1e1b00 */
[----:B------:R-:W-:-:S03]  /*3ed0*/  IADD3 R92, R48, 0xe01, RZ ;  /* 0x00000e01305c7810 */ /* 0x000fc60007ffe0ff */
[----:B------:R-:W3:Y:S01]  /*3ee0*/  LDG.E.64 R126, desc[UR4][R122.64+0x1c00] ;  /* 0x001c00047a7e7981 */ /* 0x000ee2000c1e1b00 */
[-C--:B------:R-:W-:Y:S02]  /*3ef0*/  ISETP.GT.AND P0, PT, R92, R2.reuse, PT ;  /* 0x000000025c00720c */ /* 0x080fe40003f04270 */
[----:B------:R-:W-:Y:S01]  /*3f00*/  IADD3 R92, R48, 0xe02, RZ ;  /* 0x00000e02305c7810 */ /* 0x000fe20007ffe0ff */
[----:B------:R0:W4:Y:S03]  /*3f10*/  LDL R130, [R1+0x10] ;  /* 0x0000100001827983 */ /* 0x0001260000100800 */
[-C--:B------:R-:W-:Y:S01]  /*3f20*/  ISETP.GT.AND P5, PT, R92, R2.reuse, PT ;  /* 0x000000025c00720c */ /* 0x080fe20003fa4270 */
[----:B------:R-:W-:Y:S02]  /*3f30*/  VIADD R92, R48, 0xe03 ;  /* 0x00000e03305c7836 */ /* 0x000fe40000000000 */
[----:B------:R0:W5:Y:S03]  /*3f40*/  LDL R48, [R1+0x8] ;  /* 0x0000080001307983 */ /* 0x0001660000100800 */
[----:B------:R-:W-:-:S02]  /*3f50*/  ISETP.GT.AND P6, PT, R92, R2, PT ;  /* 0x000000025c00720c */ /* 0x000fc40003fc4270 */
[----:B--2---:R-:W-:-:S05]  /*3f60*/  @!P0 SHF.R.U64 R92, R128, 0x10, R129 ;  /* 0x00000010805c8819 */ /* 0x004fca0000001281 */
[----:B------:R-:W-:-:S06]  /*3f70*/  @!P5 SHF.L.U32 R175, R129, 0x10, RZ ;  /* 0x0000001081afd819 */ /* 0x000fcc00000006ff */
[----:B------:R-:W-:-:S05]  /*3f80*/  @!P6 SHF.R.U32.HI R129, RZ, 0x10, R129 ;  /* 0x00000010ff81e819 */ /* 0x000fca0000011681 */
[----:B------:R-:W-:Y:S02]  /*3f90*/  @!P6 IMAD.U32 R176, R129, 0x10000, RZ ;  /* 0x0001000081b0e824 */ /* 0x000fe400078e00ff */
[----:B------:R0:W2:Y:S01]  /*3fa0*/  LDL R129, [R1+0xc] ;  /* 0x00000c0001817983 */ /* 0x0000a20000100800 */
[----:B------:R-:W-:Y:S02]  /*3fb0*/  @!P0 SHF.L.U32 R174, R92, 0x10, RZ ;  /* 0x000000105cae8819 */ /* 0x000fe400000006ff */
[----:B---3--:R-:W-:-:S04]  /*3fc0*/  @!P0 SHF.R.U64 R92, R126, 0x10, R127 ;  /* 0x000000107e5c8819 */ /* 0x008fc8000000127f */
[----:B------:R-:W-:-:S05]  /*3fd0*/  @!P0 SHF.L.U32 R92, R92, 0x10, RZ ;  /* 0x000000105c5c8819 */ /* 0x000fca00000006ff */
[----:B-----5:R-:W-:-:S05]  /*3fe0*/  @!P0 FMUL R48, R174, R92 ;  /* 0x0000005cae308220 */ /* 0x020fca0000400000 */
[----:B------:R1:W-:Y:S02]  /*3ff0*/  @!P0 STL [R1+0x8], R48 ;  /* 0x0000083001008387 */ /* 0x0003e40000100800 */
[----:B-1----:R-:W1:Y:S01]  /*4000*/  S2R R48, SR_TID.X ;  /* 0x0000000000307919 */ /* 0x002e620000002100 */
[----:B------:R-:W-:Y:S01]  /*4010*/  @!P5 IMAD.U32 R92, R127, 0x10000, RZ ;  /* 0x000100007f5cd824 */ /* 0x000fe200078e00ff */
[----:B------:R-:W-:-:S04]  /*4020*/  @!P6 SHF.R.U32.HI R127, RZ, 0x10, R127 ;  /* 0x00000010ff7fe819 */ /* 0x000fc8000001167f */
[----:B------:R-:W-:Y:S01]  /*4030*/  @!P6 SHF.L.U32 R127, R127, 0x10, RZ ;  /* 0x000000107f7fe819 */ /* 0x000fe200000006ff */
[----:B------:R-:W-:-:S04]  /*4040*/  IMAD.U32 R126, R126, 0x10000, RZ ;  /* 0x000100007e7e7824 */ /* 0x000fc800078e00ff */
[----:B----4-:R-:W-:Y:S01]  /*4050*/  @!P6 FMUL R130, R176, R127 ;  /* 0x0000007fb082e220 */ /* 0x010fe20000400000 */
[----:B-1----:R-:W-:Y:S01]  /*4060*/  SHF.L.U32 R48, R48, 0x2, RZ ;  /* 0x0000000230307819 */ /* 0x002fe200000006ff */
[----:B--2---:R-:W-:Y:S01]  /*4070*/  @!P5 FMUL R129, R175, R92 ;  /* 0x0000005caf81d220 */ /* 0x004fe20000400000 */
[----:B------:R-:W-:-:S04]  /*4080*/  SHF.L.U32 R92, R128, 0x10, RZ ;  /* 0x00000010805c7819 */ /* 0x000fc800000006ff */
[----:B------:R-:W-:Y:S04]  /*4090*/  @!P5 STL [R1+0xc], R129 ;  /* 0x00000c810100d387 */ /* 0x000fe80000100800 */
[----:B------:R1:W-:Y:S02]  /*40a0*/  @!P6 STL [R1+0x10], R130 ;  /* 0x000010820100e387 */ /* 0x0003e40000100800 */
[----:B01----:R-:W-:-:S07]  /*40b0*/  FMUL R130, R92, R126 ;  /* 0x0000007e5c827220 */ /* 0x003fce0000400000 */
.L_x_825:
[----:B------:R-:W-:Y:S05]  /*40c0*/  BSYNC B1 ;  /* 0x0000000000017941 */ /* 0x000fea0003800000 */
.L_x_824:
[----:B------:R-:W-:Y:S04]  /*40d0*/  BSSY B1, `(.L_x_826) ;  /* 0x0000022000017945 */ /* 0x000fe80003800000 */
[----:B------:R-:W-:Y:S05]  /*40e0*/  @P4 BRA `(.L_x_827) ;  /* 0x0000000000804947 */ /* 0x000fea0003800000 */
[----:B------:R-:W2:Y:S01]  /*40f0*/  LDG.E.64 R128, desc[UR4][R124.64+0x1d00] ;  /* 0x001d00047c807981 */ /* 0x000ea2000c1e1b00 */
[----:B------:R-:W-:-:S03]  /*4100*/  IADD3 R93, R48, 0xe81, RZ ;  /* 0x00000e81305d7810 */ /* 0x000fc60007ffe0ff */
[----:B------:R-:W3:Y:S01]  /*4110*/  LDG.E.64 R126, desc[UR4][R122.64+0x1d00] ;  /* 0x001d00047a7e7981 */ /* 0x000ee2000c1e1b00 */
[-C--:B------:R-:W-:Y:S02]  /*4120*/  ISETP.GT.AND P0, PT, R93, R2.reuse, PT ;  /* 0x000000025d00720c */ /* 0x080fe40003f04270 */
[C---:B------:R-:W-:Y:S01]  /*4130*/  IADD3 R93, R48.reuse, 0xe82, RZ ;  /* 0x00000e82305d7810 */ /* 0x040fe20007ffe0ff */
        /* <DEDUP_REMOVED lines=27> */
.L_x_827:
[----:B------:R-:W-:Y:S05]  /*42f0*/  BSYNC B1 ;  /* 0x0000000000017941 */ /* 0x000fea0003800000 */
.L_x_826:
[----:B------:R-:W-:Y:S04]  /*4300*/  BSSY B1, `(.L_x_828) ;  /* 0x0000023000017945 */ /* 0x000fe80003800000 */
[----:B------:R-:W-:Y:S05]  /*4310*/  @P3 BRA `(.L_x_829) ;  /* 0x0000000000843947 */ /* 0x000fea0003800000 */
[----:B------:R-:W2:Y:S04]  /*4320*/  LDL R126, [R1+0x28] ;  /* 0x00002800017e7983 */ /* 0x000ea80000100800 */
[----:B------:R0:W3:Y:S01]  /*4330*/  LDL R131, [R1+0x24] ;  /* 0x0000240001837983 */ /* 0x0000e20000100800 */
[----:B--2---:R-:W-:Y:S02]  /*4340*/  MOV R133, R126 ;  /* 0x0000007e00857202 */ /* 0x004fe40000000f00 */
[----:B------:R-:W-:-:S04]  /*4350*/  IADD3 R126, R48, 0xf01, RZ ;  /* 0x00000f01307e7810 */ /* 0x000fc80007ffe0ff */
[----:B------:R-:W-:Y:S01]  /*4360*/  ISETP.GT.AND P0, PT, R126, R2, PT ;  /* 0x000000027e00720c */ /* 0x000fe20003f04270 */
[----:B------:R-:W-:-:S05]  /*4370*/  VIADD R126, R48, 0xf02 ;  /* 0x00000f02307e7836 */ /* 0x000fca0000000000 */
[-C--:B------:R-:W-:Y:S02]  /*4380*/  ISETP.GT.AND P3, PT, R126, R2.reuse, PT ;  /* 0x000000027e00720c */ /* 0x080fe40003f64270 */
[----:B------:R-:W-:Y:S02]  /*4390*/  IADD3 R126, R48, 0xf03, RZ ;  /* 0x00000f03307e7810 */ /* 0x000fe40007ffe0ff */
[----:B------:R0:W2:Y:S02]  /*43a0*/  LDL R48, [R1+0x20] ;  /* 0x0000200001307983 */ /* 0x0000a40000100800 */
[----:B------:R-:W-:Y:S02]  /*43b0*/  ISETP.GT.AND P4, PT, R126, R2, PT ;  /* 0x000000027e00720c */ /* 0x000fe40003f84270 */
[----:B------:R-:W4:Y:S02]  /*43c0*/  LDG.E.64 R126, desc[UR4][R124.64+0x1e00] ;  /* 0x001e00047c7e7981 */ /* 0x000f24000c1e1b00 */
[----:B----4-:R-:W-:-:S03]  /*43d0*/  @!P0 SHF.R.U64 R128, R126, 0x10, R127 ;  /* 0x000000107e808819 */ /* 0x010fc6000000127f */
[----:B------:R-:W-:-:S06]  /*43e0*/  @!P3 IMAD.U32 R184, R127, 0x10000, RZ ;  /* 0x000100007fb8b824 */ /* 0x000fcc00078e00ff */
[----:B------:R-:W-:Y:S02]  /*43f0*/  @!P4 SHF.R.U32.HI R127, RZ, 0x10, R127 ;  /* 0x00000010ff7fc819 */ /* 0x000fe4000001167f */
[----:B------:R-:W-:Y:S02]  /*4400*/  @!P0 SHF.L.U32 R183, R128, 0x10, RZ ;  /* 0x0000001080b78819 */ /* 0x000fe400000006ff */
[----:B------:R-:W4:Y:S01]  /*4410*/  LDG.E.64 R128, desc[UR4][R122.64+0x1e00] ;  /* 0x001e00047a807981 */ /* 0x000f22000c1e1b00 */
[----:B------:R-:W-:Y:S02]  /*4420*/  @!P4 SHF.L.U32 R185, R127, 0x10, RZ ;  /* 0x000000107fb9c819 */ /* 0x000fe400000006ff */
[----:B----4-:R-:W-:-:S04]  /*4430*/  @!P0 SHF.R.U64 R127, R128, 0x10, R129 ;  /* 0x00000010807f8819 */ /* 0x010fc80000001281 */
[----:B------:R-:W-:-:S05]  /*4440*/  @!P0 SHF.L.U32 R127, R127, 0x10, RZ ;  /* 0x000000107f7f8819 */ /* 0x000fca00000006ff */
[----:B--2---:R-:W-:-:S05]  /*4450*/  @!P0 FMUL R48, R183, R127 ;  /* 0x0000007fb7308220 */ /* 0x004fca0000400000 */
[----:B------:R1:W-:Y:S02]  /*4460*/  @!P0 STL [R1+0x20], R48 ;  /* 0x0000203001008387 */ /* 0x0003e40000100800 */
[----:B-1----:R-:W1:Y:S01]  /*4470*/  S2R R48, SR_TID.X ;  /* 0x0000000000307919 */ /* 0x002e620000002100 */
[----:B------:R-:W-:Y:S02]  /*4480*/  @!P3 SHF.L.U32 R127, R129, 0x10, RZ ;  /* 0x00000010817fb819 */ /* 0x000fe400000006ff */
[----:B------:R-:W-:-:S03]  /*4490*/  @!P4 SHF.R.U32.HI R129, RZ, 0x10, R129 ;  /* 0x00000010ff81c819 */ /* 0x000fc60000011681 */
[----:B---3--:R-:W-:Y:S02]  /*44a0*/  @!P3 FMUL R131, R184, R127 ;  /* 0x0000007fb883b220 */ /* 0x008fe40000400000 */
[----:B------:R-:W-:Y:S01]  /*44b0*/  @!P4 IMAD.U32 R129, R129, 0x10000, RZ ;  /* 0x000100008181c824 */ /* 0x000fe200078e00ff */
[----:B------:R-:W-:Y:S02]  /*44c0*/  SHF.L.U32 R128, R128, 0x10, RZ ;  /* 0x0000001080807819 */ /* 0x000fe400000006ff */
[----:B------:R2:W-:Y:S01]  /*44d0*/  @!P3 STL [R1+0x24], R131 ;  /* 0x000024830100b387 */ /* 0x0005e20000100800 */
[----:B------:R-:W-:-:S05]  /*44e0*/  @!P4 FMUL R133, R185, R129 ;  /* 0x00000081b985c220 */ /* 0x000fca0000400000 */
[----:B------:R3:W-:Y:S01]  /*44f0*/  @!P4 STL [R1+0x28], R133 ;  /* 0x000028850100c387 */ /* 0x0007e20000100800 */
[----:B--2---:R-:W-:-:S05]  /*4500*/  SHF.L.U32 R131, R126, 0x10, RZ ;  /* 0x000000107e837819 */ /* 0x004fca00000006ff */
[----:B---3--:R-:W-:Y:S01]  /*4510*/  FMUL R133, R131, R128 ;  /* 0x0000008083857220 */ /* 0x008fe20000400000 */
[----:B01----:R-:W-:-:S07]  /*4520*/  IMAD.SHL.U32 R48, R48, 0x4, RZ ;  /* 0x0000000430307824 */ /* 0x003fce00078e00ff */
.L_x_829:
[----:B------:R-:W-:Y:S05]  /*4530*/  BSYNC B1 ;  /* 0x0000000000017941 */ /* 0x000fea0003800000 */
.L_x_828:
[----:B------:R-:W-:Y:S05]  /*4540*/  @P2 BRA `(.L_x_767) ;  /* 0x0000000000782947 */ /* 0x000fea0003800000 */
[----:B------:R-:W2:Y:S04]  /*4550*/  LDG.E.64 R124, desc[UR4][R124.64+0x1f00] ;  /* 0x001f00047c7c7981 */ /* 0x000ea8000c1e1b00 */
[----:B------:R-:W3:Y:S04]  /*4560*/  LDG.E.64 R122, desc[UR4][R122.64+0x1f00] ;  /* 0x001f00047a7a7981 */ /* 0x000ee8000c1e1b00 */
[----:B------:R0:W4:Y:S04]  /*4570*/  LDL R128, [R1+0x2c] ;  /* 0x00002c0001807983 */ /* 0x0001280000100800 */
[----:B------:R0:W5:Y:S04]  /*4580*/  LDL R127, [R1+0x30] ;  /* 0x00003000017f7983 */ /* 0x0001680000100800 */
[----:B------:R0:W5:Y:S01]  /*4590*/  LDL R126, [R1+0x34] ;  /* 0x00003400017e7983 */ /* 0x0001620000100800 */
[----:B------:R-:W-:-:S04]  /*45a0*/  IADD3 R0, R48, 0xf83, RZ ;  /* 0x00000f8330007810 */ /* 0x000fc80007ffe0ff */
[----:B------:R-:W-:Y:S01]  /*45b0*/  ISETP.GT.AND P3, PT, R0, R2, PT ;  /* 0x000000020000720c */ /* 0x000fe20003f64270 */
[----:B------:R-:W-:-:S05]  /*45c0*/  VIADD R0, R48, 0xf81 ;  /* 0x00000f8130007836 */ /* 0x000fca0000000000 */
[----:B------:R-:W-:-:S13]  /*45d0*/  ISETP.GT.AND P0, PT, R0, R2, PT ;  /* 0x000000020000720c */ /* 0x000fda0003f04270 */
[----:B--2---:R-:W-:-:S04]  /*45e0*/  @!P0 SHF.R.U64 R0, R124, 0x10, R125 ;  /* 0x000000107c008819 */ /* 0x004fc8000000127d */
[----:B------:R-:W-:Y:S02]  /*45f0*/  @!P0 SHF.L.U32 R189, R0, 0x10, RZ ;  /* 0x0000001000bd8819 */ /* 0x000fe400000006ff */
[----:B------:R-:W-:-:S04]  /*4600*/  IADD3 R0, R48, 0xf82, RZ ;  /* 0x00000f8230007810 */ /* 0x000fc80007ffe0ff */
[----:B------:R-:W-:Y:S02]  /*4610*/  ISETP.GT.AND P2, PT, R0, R2, PT ;  /* 0x000000020000720c */ /* 0x000fe40003f44270 */
[----:B---3--:R-:W-:-:S04]  /*4620*/  @!P0 SHF.R.U64 R0, R122, 0x10, R123 ;  /* 0x000000107a008819 */ /* 0x008fc8000000127b */
[----:B------:R-:W-:-:S05]  /*4630*/  @!P0 SHF.L.U32 R0, R0, 0x10, RZ ;  /* 0x0000001000008819 */ /* 0x000fca00000006ff */
[----:B----4-:R-:W-:Y:S02]  /*4640*/  @!P0 FMUL R128, R189, R0 ;  /* 0x00000000bd808220 */ /* 0x010fe40000400000 */
[----:B------:R-:W-:Y:S01]  /*4650*/  @!P2 IMAD.U32 R190, R125, 0x10000, RZ ;  /* 0x000100007dbea824 */ /* 0x000fe200078e00ff */
[----:B------:R-:W-:Y:S01]  /*4660*/  @!P3 SHF.R.U32.HI R125, RZ, 0x10, R125 ;  /* 0x00000010ff7db819 */ /* 0x000fe2000001167d */
[----:B------:R-:W-:Y:S01]  /*4670*/  @!P2 IMAD.U32 R0, R123, 0x10000, RZ ;  /* 0x000100007b00a824 */ /* 0x000fe200078e00ff */
[----:B------:R-:W-:Y:S02]  /*4680*/  @!P3 SHF.R.U32.HI R123, RZ, 0x10, R123 ;  /* 0x00000010ff7bb819 */ /* 0x000fe4000001167b */
[----:B------:R-:W-:Y:S02]  /*4690*/  @!P3 SHF.L.U32 R191, R125, 0x10, RZ ;  /* 0x000000107dbfb819 */ /* 0x000fe400000006ff */
[----:B------:R-:W-:Y:S01]  /*46a0*/  @!P3 SHF.L.U32 R123, R123, 0x10, RZ ;  /* 0x000000107b7bb819 */ /* 0x000fe200000006ff */
[----:B-----5:R-:W-:Y:S01]  /*46b0*/  @!P2 FMUL R127, R190, R0 ;  /* 0x00000000be7fa220 */ /* 0x020fe20000400000 */
[----:B------:R0:W-:Y:S03]  /*46c0*/  @!P0 STL [R1+0x2c], R128 ;  /* 0x00002c8001008387 */ /* 0x0001e60000100800 */
[----:B------:R-:W-:Y:S01]  /*46d0*/  @!P3 FMUL R126, R191, R123 ;  /* 0x0000007bbf7eb220 */ /* 0x000fe20000400000 */
[----:B------:R0:W-:Y:S04]  /*46e0*/  @!P2 STL [R1+0x30], R127 ;  /* 0x0000307f0100a387 */ /* 0x0001e80000100800 */
[----:B------:R0:W-:Y:S01]  /*46f0*/  @!P3 STL [R1+0x34], R126 ;  /* 0x0000347e0100b387 */ /* 0x0001e20000100800 */
[----:B------:R-:W-:Y:S01]  /*4700*/  SHF.L.U32 R0, R122, 0x10, RZ ;  /* 0x000000107a007819 */ /* 0x000fe200000006ff */
[----:B------:R-:W-:-:S04]  /*4710*/  IMAD.U32 R4, R124, 0x10000, RZ ;  /* 0x000100007c047824 */ /* 0x000fc800078e00ff */
[----:B------:R-:W-:-:S07]  /*4720*/  FMUL R0, R4, R0 ;  /* 0x0000000004007220 */ /* 0x000fce0000400000 */
.L_x_767:
[----:B------:R-:W-:Y:S05]  /*4730*/  BSYNC B0 ;  /* 0x0000000000007941 */ /* 0x000fea0003800000 */
.L_x_766:
[----:B------:R-:W-:Y:S01]  /*4740*/  FADD R2, R94, R3 ;  /* 0x000000035e027221 */ /* 0x000fe20000000000 */
[----:B------:R1:W-:Y:S03]  /*4750*/  STL [R1+0x48], R8 ;  /* 0x0000480801007387 */ /* 0x0003e60000100800 */
[----:B------:R-:W-:-:S04]  /*4760*/  FADD R2, R2, R139 ;  /* 0x0000008b02027221 */ /* 0x000fc80000000000 */
[----:B------:R-:W-:Y:S01]  /*4770*/  FADD R2, R2, R140 ;  /* 0x0000008c02027221 */ /* 0x000fe20000000000 */
[----:B-1----:R-:W2:Y:S03]  /*4780*/  LDL R8, [R1] ;  /* 0x0000000001087983 */ /* 0x002ea60000100800 */
[----:B------:R-:W-:Y:S01]  /*4790*/  FADD R2, R2, R95 ;  /* 0x0000005f02027221 */ /* 0x000fe20000000000 */
[----:B------:R1:W-:Y:S03]  /*47a0*/  STL [R1+0x44], R7 ;  /* 0x0000440701007387 */ /* 0x0003e60000100800 */
[----:B------:R-:W-:-:S04]  /*47b0*/  FADD R2, R2, R146 ;  /* 0x0000009202027221 */ /* 0x000fc80000000000 */
[----:B------:R-:W-:-:S04]  /*47c0*/  FADD R2, R2, R147 ;  /* 0x0000009302027221 */ /* 0x000fc80000000000 */
[----:B------:R-:W-:Y:S01]  /*47d0*/  FADD R2, R2, R148 ;  /* 0x0000009402027221 */ /* 0x000fe20000000000 */
[----:B-1----:R-:W3:Y:S03]  /*47e0*/  LDL R7, [R1+0x4] ;  /* 0x0000040001077983 */ /* 0x002ee60000100800 */
[----:B------:R-:W-:Y:S01]  /*47f0*/  FADD R2, R2, R96 ;  /* 0x0000006002027221 */ /* 0x000fe20000000000 */
[----:B------:R1:W-:Y:S03]  /*4800*/  STL [R1+0x40], R6 ;  /* 0x0000400601007387 */ /* 0x0003e60000100800 */
[----:B------:R-:W-:-:S04]  /*4810*/  FADD R2, R2, R154 ;  /* 0x0000009a02027221 */ /* 0x000fc80000000000 */
[----:B------:R-:W-:Y:S01]  /*4820*/  FADD R2, R2, R155 ;  /* 0x0000009b02027221 */ /* 0x000fe20000000000 */
[----:B-1----:R-:W4:Y:S03]  /*4830*/  LDL R6, [R1+0x8] ;  /* 0x0000080001067983 */ /* 0x002f260000100800 */
[----:B------:R-:W-:Y:S01]  /*4840*/  FADD R2, R2, R156 ;  /* 0x0000009c02027221 */ /* 0x000fe20000000000 */
[----:B------:R1:W-:Y:S03]  /*4850*/  STL [R1+0x3c], R5 ;  /* 0x00003c0501007387 */ /* 0x0003e60000100800 */
[----:B------:R-:W-:-:S04]  /*4860*/  FADD R2, R2, R97 ;  /* 0x0000006102027221 */ /* 0x000fc80000000000 */
[----:B------:R-:W-:-:S04]  /*4870*/  FADD R2, R2, R162 ;  /* 0x000000a202027221 */ /* 0x000fc80000000000 */
[----:B------:R-:W-:Y:S01]  /*4880*/  FADD R2, R2, R163 ;  /* 0x000000a302027221 */ /* 0x000fe20000000000 */
[----:B-1----:R-:W4:Y:S03]  /*4890*/  LDL R5, [R1+0xc] ;  /* 0x00000c0001057983 */ /* 0x002f260000100800 */
[----:B------:R-:W-:Y:S01]  /*48a0*/  FADD R2, R2, R164 ;  /* 0x000000a402027221 */ /* 0x000fe20000000000 */
[----:B------:R1:W-:Y:S03]  /*48b0*/  STL [R1+0x38], R4 ;  /* 0x0000380401007387 */ /* 0x0003e60000100800 */
[----:B------:R-:W-:Y:S01]  /*48c0*/  FADD R2, R2, R98 ;  /* 0x0000006202027221 */ /* 0x000fe20000000000 */
[----:B------:R-:W4:Y:S03]  /*48d0*/  LDL R48, [R1+0x14] ;  /* 0x0000140001307983 */ /* 0x000f260000100800 */
[----:B------:R-:W-:Y:S01]  /*48e0*/  FADD R2, R2, R170 ;  /* 0x000000aa02027221 */ /* 0x000fe20000000000 */
[----:B------:R-:W4:Y:S03]  /*48f0*/  LDL R125, [R1+0x18] ;  /* 0x00001800017d7983 */ /* 0x000f260000100800 */
[----:B------:R-:W-:Y:S01]  /*4900*/  FADD R2, R2, R171 ;  /* 0x000000ab02027221 */ /* 0x000fe20000000000 */
[----:B-1----:R-:W4:Y:S03]  /*4910*/  LDL R4, [R1+0x10] ;  /* 0x0000100001047983 */ /* 0x002f260000100800 */
[----:B------:R-:W-:Y:S01]  /*4920*/  FADD R2, R2, R172 ;  /* 0x000000ac02027221 */ /* 0x000fe20000000000 */
[----:B------:R-:W4:Y:S03]  /*4930*/  LDL R123, [R1+0x1c] ;  /* 0x00001c00017b7983 */ /* 0x000f260000100800 */
[----:B------:R-:W-:Y:S01]  /*4940*/  FADD R2, R2, R99 ;  /* 0x0000006302027221 */ /* 0x000fe20000000000 */
[----:B------:R-:W4:Y:S03]  /*4950*/  LDL R122, [R1+0x20] ;  /* 0x00002000017a7983 */ /* 0x000f260000100800 */
[----:B------:R-:W-:Y:S01]  /*4960*/  FADD R2, R2, R178 ;  /* 0x000000b202027221 */ /* 0x000fe20000000000 */
[----:B------:R-:W4:Y:S03]  /*4970*/  LDL R129, [R1+0x24] ;  /* 0x0000240001817983 */ /* 0x000f260000100800 */
[----:B------:R-:W-:Y:S01]  /*4980*/  FADD R2, R2, R179 ;  /* 0x000000b302027221 */ /* 0x000fe20000000000 */
[----:B0-----:R-:W4:Y:S03]  /*4990*/  LDL R128, [R1+0x28] ;  /* 0x0000280001807983 */ /* 0x001f260000100800 */
[----:B------:R-:W-:Y:S01]  /*49a0*/  FADD R2, R2, R180 ;  /* 0x000000b402027221 */ /* 0x000fe20000000000 */
[----:B------:R-:W4:Y:S03]  /*49b0*/  LDL R127, [R1+0x2c] ;  /* 0x00002c00017f7983 */ /* 0x000f260000100800 */
[----:B------:R-:W-:Y:S01]  /*49c0*/  FADD R2, R2, R100 ;  /* 0x0000006402027221 */ /* 0x000fe20000000000 */
[----:B------:R-:W4:Y:S03]  /*49d0*/  LDL R126, [R1+0x30] ;  /* 0x00003000017e7983 */ /* 0x000f260000100800 */
[----:B------:R-:W-:Y:S01]  /*49e0*/  FADD R2, R2, R186 ;  /* 0x000000ba02027221 */ /* 0x000fe20000000000 */
[----:B------:R-:W4:Y:S03]  /*49f0*/  LDL R124, [R1+0x34] ;  /* 0x00003400017c7983 */ /* 0x000f260000100800 */
        /* <DEDUP_REMOVED lines=84> */
[----:B--2---:R-:W-:Y:S02]  /*4f40*/  FADD R2, R2, R8 ;  /* 0x0000000802027221 */ /* 0x004fe40000000000 */
[----:B------:R0:W5:Y:S02]  /*4f50*/  LDL.LU R8, [R1+0x48] ;  /* 0x0000480001087983 */ /* 0x0001640000300800 */
[----:B---3--:R-:W-:Y:S02]  /*4f60*/  FADD R2, R2, R7 ;  /* 0x0000000702027221 */ /* 0x008fe40000000000 */
[----:B------:R0:W5:Y:S02]  /*4f70*/  LDL.LU R7, [R1+0x44] ;  /* 0x0000440001077983 */ /* 0x0001640000300800 */
[----:B------:R-:W-:-:S04]  /*4f80*/  FADD R2, R2, R130 ;  /* 0x0000008202027221 */ /* 0x000fc80000000000 */
[----:B----4-:R-:W-:Y:S02]  /*4f90*/  FADD R2, R2, R6 ;  /* 0x0000000602027221 */ /* 0x010fe40000000000 */
[----:B------:R0:W5:Y:S02]  /*4fa0*/  LDL.LU R6, [R1+0x40] ;  /* 0x0000400001067983 */ /* 0x0001640000300800 */
[----:B------:R-:W-:Y:S02]  /*4fb0*/  FADD R2, R2, R5 ;  /* 0x0000000502027221 */ /* 0x000fe40000000000 */
[----:B------:R0:W5:Y:S02]  /*4fc0*/  LDL.LU R5, [R1+0x3c] ;  /* 0x00003c0001057983 */ /* 0x0001640000300800 */
[----:B------:R-:W-:Y:S02]  /*4fd0*/  FADD R2, R2, R4 ;  /* 0x0000000402027221 */ /* 0x000fe40000000000 */
[----:B------:R0:W5:Y:S02]  /*4fe0*/  LDL.LU R4, [R1+0x38] ;  /* 0x0000380001047983 */ /* 0x0001640000300800 */
        /* <DEDUP_REMOVED lines=23> */
[----:B-1----:R-:W-:Y:S01]  /*5160*/  FADD R125, R2, R125 ;  /* 0x0000007d027d7221 */ /* 0x002fe20000000000 */
[----:B0-----:R-:W-:Y:S06]  /*5170*/  @P1 EXIT ;  /* 0x000000000000194d */ /* 0x001fec0003800000 */
[----:B------:R-:W0:Y:S01]  /*5180*/  S2R R122, SR_TID.Y ;  /* 0x00000000007a7919 */ /* 0x000e220000002200 */
[----:B------:R-:W-:Y:S01]  /*5190*/  ULDC UR6, c[0x0][0x4] ;  /* 0x0000010000067ab9 */ /* 0x000fe20000000800 */
[----:B------:R-:W-:Y:S01]  /*51a0*/  ISETP.GE.AND P0, PT, R48, UR7, PT ;  /* 0x0000000730007c0c */ /* 0x000fe2000bf06270 */
[----:B------:R-:W-:Y:S01]  /*51b0*/  BSSY B0, `(.L_x_830) ;  /* 0x0000019000007945 */ /* 0x000fe20003800000 */
[----:B------:R-:W0:Y:S02]  /*51c0*/  S2R R123, SR_CTAID.X ;  /* 0x00000000007b7919 */ /* 0x000e240000002500 */
[----:B0-----:R-:W-:Y:S02]  /*51d0*/  IMAD R2, R123, UR6, R122 ;  /* 0x000000067b027c24 */ /* 0x001fe4000f8e027a */
[----:B------:R-:W0:Y:S02]  /*51e0*/  LDC.64 R122, c[0x0][0x210] ;  /* 0x00008400ff7a7b82 */ /* 0x000e240000000a00 */
[----:B------:R-:W-:-:S04]  /*51f0*/  IMAD R2, R2, UR7, R48 ;  /* 0x0000000702027c24 */ /* 0x000fc8000f8e0230 */
[----:B0-----:R-:W-:Y:S01]  /*5200*/  IMAD.WIDE R122, R2, 0x2, R122 ;  /* 0x00000002027a7825 */ /* 0x001fe200078e027a */
[----:B------:R-:W-:Y:S06]  /*5210*/  @P0 BRA `(.L_x_831) ;  /* 0x0000000000480947 */ /* 0x000fec0003800000 */
[C---:B------:R-:W-:Y:S01]  /*5220*/  FFMA R3, -R125.reuse, R63, R3 ;  /* 0x0000003f7d037223 */ /* 0x040fe20000000103 */
[C---:B------:R-:W-:Y:S01]  /*5230*/  FFMA R62, -R125.reuse, R62, R139 ;  /* 0x0000003e7d3e7223 */ /* 0x040fe2000000018b */
[----:B------:R-:W-:Y:S01]  /*5240*/  ULDC UR6, c[0x0][0x228] ;  /* 0x00008a0000067ab9 */ /* 0x000fe20000000800 */
[----:B------:R-:W-:Y:S01]  /*5250*/  FFMA R61, -R125, R61, R140 ;  /* 0x0000003d7d3d7223 */ /* 0x000fe2000000018c */
[----:B------:R-:W-:Y:S01]  /*5260*/  FMUL R2, R3, UR6 ;  /* 0x0000000603027c20 */ /* 0x000fe20008400000 */
[----:B------:R-:W-:Y:S01]  /*5270*/  FMUL R3, R62, UR6 ;  /* 0x000000063e037c20 */ /* 0x000fe20008400000 */
[----:B------:R-:W-:Y:S01]  /*5280*/  FFMA R64, -R125, R64, R94 ;  /* 0x000000407d407223 */ /* 0x000fe2000000015e */
[----:B------:R-:W-:-:S03]  /*5290*/  FMUL R61, R61, UR6 ;  /* 0x000000063d3d7c20 */ /* 0x000fc60008400000 */
[----:B------:R-:W-:Y:S08]  /*52a0*/  F2F.BF16.F32 R2, R2 ;  /* 0x0000000200027304 */ /* 0x000ff00000202000 */
[----:B------:R0:W-:Y:S08]  /*52b0*/  F2F.BF16.F32 R62, R61 ;  /* 0x0000003d003e7304 */ /* 0x0001f00000202000 */
[----:B------:R-:W1:Y:S01]  /*52c0*/  F2F.BF16.F32 R3, R3 ;  /* 0x0000000300037304 */ /* 0x000e620000202000 */
[----:B0-----:R-:W-:-:S07]  /*52d0*/  FMUL R61, R64, UR6 ;  /* 0x00000006403d7c20 */ /* 0x001fce0008400000 */
[----:B------:R-:W0:Y:S01]  /*52e0*/  F2F.BF16.F32 R61, R61 ;  /* 0x0000003d003d7304 */ /* 0x000e220000202000 */
[----:B-1----:R-:W-:Y:S01]  /*52f0*/  PRMT R62, R3, 0x5410, R62 ;  /* 0x00005410033e7816 */ /* 0x002fe2000000003e */
[----:B------:R-:W-:-:S05]  /*5300*/  IMAD.WIDE.U32 R2, R2, 0x10000, RZ ;  /* 0x0001000002027825 */ /* 0x000fca00078e00ff */
[----:B------:R-:W-:Y:S02]  /*5310*/  LOP3.LUT R3, R62, R3, RZ, 0xfc, !PT ;  /* 0x000000033e037212 */ /* 0x000fe400078efcff */
[----:B0-----:R-:W-:-:S05]  /*5320*/  LOP3.LUT R2, R2, R61, RZ, 0xfc, !PT ;  /* 0x0000003d02027212 */ /* 0x001fca00078efcff */
[----:B------:R0:W-:Y:S02]  /*5330*/  STG.E.64 desc[UR4][R122.64], R2 ;  /* 0x000000027a007986 */ /* 0x0001e4000c101b04 */
.L_x_831:
[----:B------:R-:W-:Y:S05]  /*5340*/  BSYNC B0 ;  /* 0x0000000000007941 */ /* 0x000fea0003800000 */
.L_x_830:
[----:B0-----:R-:W-:Y:S01]  /*5350*/  IADD3 R2, R48, 0x80, RZ ;  /* 0x0000008030027810 */ /* 0x001fe20007ffe0ff */
[----:B------:R-:W-:Y:S03]  /*5360*/  BSSY B0, `(.L_x_832) ;  /* 0x0000015000007945 */ /* 0x000fe60003800000 */
[----:B------:R-:W-:-:S13]  /*5370*/  ISETP.GE.AND P0, PT, R2, UR7, PT ;  /* 0x0000000702007c0c */ /* 0x000fda000bf06270 */
[----:B------:R-:W-:Y:S05]  /*5380*/  @P0 BRA `(.L_x_833) ;  /* 0x0000000000480947 */ /* 0x000fea0003800000 */
[C---:B------:R-:W-:Y:S01]  /*5390*/  FFMA R59, -R125.reuse, R59, R147 ;  /* 0x0000003b7d3b7223 */ /* 0x040fe20000000193 */
[----:B------:R-:W-:Y:S01]  /*53a0*/  ULDC UR6, c[0x0][0x228] ;  /* 0x00008a0000067ab9 */ /* 0x000fe20000000800 */
[C---:B------:R-:W-:Y:S01]  /*53b0*/  FFMA R148, -R125.reuse, R58, R148 ;  /* 0x0000003a7d947223 */ /* 0x040fe20000000194 */
[----:B------:R-:W-:Y:S01]  /*53c0*/  FFMA R60, -R125, R60, R146 ;  /* 0x0000003c7d3c7223 */ /* 0x000fe20000000192 */
[----:B------:R-:W-:Y:S01]  /*53d0*/  FMUL R58, R59, UR6 ;  /* 0x000000063b3a7c20 */ /* 0x000fe20008400000 */
[----:B------:R-:W-:Y:S01]  /*53e0*/  FFMA R65, -R125, R65, R95 ;  /* 0x000000417d417223 */ /* 0x000fe2000000015f */
[----:B------:R-:W-:Y:S01]  /*53f0*/  FMUL R148, R148, UR6 ;  /* 0x0000000694947c20 */ /* 0x000fe20008400000 */
[----:B------:R-:W-:Y:S02]  /*5400*/  FMUL R60, R60, UR6 ;  /* 0x000000063c3c7c20 */ /* 0x000fe40008400000 */
[----:B------:R-:W-:Y:S01]  /*5410*/  FMUL R59, R65, UR6 ;  /* 0x00000006413b7c20 */ /* 0x000fe20008400000 */
[----:B------:R-:W-:Y:S08]  /*5420*/  F2F.BF16.F32 R58, R58 ;  /* 0x0000003a003a7304 */ /* 0x000ff00000202000 */
[----:B------:R-:W0:Y:S08]  /*5430*/  F2F.BF16.F32 R3, R148 ;  /* 0x0000009400037304 */ /* 0x000e300000202000 */
[----:B------:R-:W1:Y:S01]  /*5440*/  F2F.BF16.F32 R2, R60 ;  /* 0x0000003c00027304 */ /* 0x000e620000202000 */
[----:B0-----:R-:W-:-:S07]  /*5450*/  PRMT R61, R58, 0x5410, R3 ;  /* 0x000054103a3d7816 */ /* 0x001fce0000000003 */
[----:B------:R-:W0:Y:S01]  /*5460*/  F2F.BF16.F32 R59, R59 ;  /* 0x0000003b003b7304 */ /* 0x000e220000202000 */
[----:B-1----:R-:W-:-:S05]  /*5470*/  IMAD.WIDE.U32 R2, R2, 0x10000, RZ ;  /* 0x0001000002027825 */ /* 0x002fca00078e00ff */
[----:B------:R-:W-:Y:S02]  /*5480*/  LOP3.LUT R3, R61, R3, RZ, 0xfc, !PT ;  /* 0x000000033d037212 */ /* 0x000fe400078efcff */
[----:B0-----:R-:W-:-:S05]  /*5490*/  LOP3.LUT R2, R2, R59, RZ, 0xfc, !PT ;  /* 0x0000003b02027212 */ /* 0x001fca00078efcff */
[----:B------:R0:W-:Y:S02]  /*54a0*/  STG.E.64 desc[UR4][R122.64+0x100], R2 ;  /* 0x000100027a007986 */ /* 0x0001e4000c101b04 */
.L_x_833:
[----:B------:R-:W-:Y:S05]  /*54b0*/  BSYNC B0 ;  /* 0x0000000000007941 */ /* 0x000fea0003800000 */
.L_x_832:
[----:B0-----:R-:W-:Y:S01]  /*54c0*/  VIADD R2, R48, 0x100 ;  /* 0x0000010030027836 */ /* 0x001fe20000000000 */
[----:B------:R-:W-:Y:S04]  /*54d0*/  BSSY B0, `(.L_x_834) ;  /* 0x0000015000007945 */ /* 0x000fe80003800000 */
[----:B------:R-:W-:-:S13]  /*54e0*/  ISETP.GE.AND P0, PT, R2, UR7, PT ;  /* 0x0000000702007c0c */ /* 0x000fda000bf06270 */
[----:B------:R-:W-:Y:S05]  /*54f0*/  @P0 BRA `(.L_x_835) ;  /* 0x0000000000480947 */ /* 0x000fea0003800000 */
[C---:B------:R-:W-:Y:S01]  /*5500*/  FFMA R56, -R125.reuse, R56, R155 ;  /* 0x000000387d387223 */ /* 0x040fe2000000019b */
[----:B------:R-:W-:Y:S01]  /*5510*/  ULDC UR6, c[0x0][0x228] ;  /* 0x00008a0000067ab9 */ /* 0x000fe20000000800 */
[C---:B------:R-:W-:Y:S01]  /*5520*/  FFMA R55, -R125.reuse, R55, R156 ;  /* 0x000000377d377223 */ /* 0x040fe2000000019c */
[C---:B------:R-:W-:Y:S01]  /*5530*/  FFMA R57, -R125.reuse, R57, R154 ;  /* 0x000000397d397223 */ /* 0x040fe2000000019a */
        /* <DEDUP_REMOVED lines=14> */
.L_x_835:
[----:B------:R-:W-:Y:S05]  /*5620*/  BSYNC B0 ;  /* 0x0000000000007941 */ /* 0x000fea0003800000 */
.L_x_834:
[C---:B0-----:R-:W-:Y:S01]  /*5630*/  IADD3 R2, R48.reuse, 0x180, RZ ;  /* 0x0000018030027810 */ /* 0x041fe20007ffe0ff */
[C---:B------:R-:W-:Y:S01]  /*5640*/  VIADD R55, R48.reuse, 0x280 ;  /* 0x0000028030377836 */ /* 0x040fe20000000000 */
[----:B------:R-:W-:Y:S01]  /*5650*/  IADD3 R56, R48, 0x300, RZ ;  /* 0x0000030030387810 */ /* 0x000fe20007ffe0ff */
[----:B------:R-:W-:Y:S01]  /*5660*/  BSSY B0, `(.L_x_836) ;  /* 0x0000024000007945 */ /* 0x000fe20003800000 */
[----:B------:R-:W-:Y:S02]  /*5670*/  ISETP.GE.AND P1, PT, R2, UR7, PT ;  /* 0x0000000702007c0c */ /* 0x000fe4000bf26270 */
[----:B------:R-:W-:Y:S02]  /*5680*/  ISETP.GE.AND P3, PT, R55, UR7, PT ;  /* 0x0000000737007c0c */ /* 0x000fe4000bf66270 */
[----:B------:R-:W-:Y:S02]  /*5690*/  IADD3 R55, R48, 0x500, RZ ;  /* 0x0000050030377810 */ /* 0x000fe40007ffe0ff */
[----:B------:R-:W-:-:S02]  /*56a0*/  P2R R2, PR, RZ, 0x2 ;  /* 0x00000002ff027803 */ /* 0x000fc40000000000 */
[----:B------:R-:W-:Y:S02]  /*56b0*/  ISETP.GE.AND P1, PT, R55, UR7, PT ;  /* 0x0000000737007c0c */ /* 0x000fe4000bf26270 */
[----:B------:R-:W-:Y:S02]  /*56c0*/  ISETP.NE.AND P1, PT, R2, RZ, PT ;  /* 0x000000ff0200720c */ /* 0x000fe40003f25270 */
[----:B------:R-:W-:Y:S02]  /*56d0*/  IADD3 R3, R48, 0x200, RZ ;  /* 0x0000020030037810 */ /* 0x000fe40007ffe0ff */
[----:B------:R-:W-:Y:S01]  /*56e0*/  ISETP.GE.AND P4, PT, R56, UR7, PT ;  /* 0x0000000738007c0c */ /* 0x000fe2000bf86270 */
[C---:B------:R-:W-:Y:S01]  /*56f0*/  VIADD R56, R48.reuse, 0x400 ;  /* 0x0000040030387836 */ /* 0x040fe20000000000 */
[----:B------:R-:W-:Y:S02]  /*5700*/  ISETP.GE.AND P2, PT, R3, UR7, PT ;  /* 0x0000000703007c0c */ /* 0x000fe4000bf46270 */
[----:B------:R-:W-:-:S02]  /*5710*/  IADD3 R3, R48, 0x380, RZ ;  /* 0x0000038030037810 */ /* 0x000fc40007ffe0ff */
[----:B------:R-:W-:Y:S02]  /*5720*/  IADD3 R57, R48, 0x480, RZ ;  /* 0x0000048030397810 */ /* 0x000fe40007ffe0ff */
[----:B------:R-:W-:Y:S01]  /*5730*/  ISETP.GE.AND P6, PT, R56, UR7, PT ;  /* 0x0000000738007c0c */ /* 0x000fe2000bfc6270 */
[----:B------:R-:W-:Y:S01]  /*5740*/  VIADD R56, R48, 0x580 ;  /* 0x0000058030387836 */ /* 0x000fe20000000000 */
[----:B------:R-:W-:Y:S02]  /*5750*/  ISETP.GE.AND P5, PT, R3, UR7, PT ;  /* 0x0000000703007c0c */ /* 0x000fe4000bfa6270 */
        /* <DEDUP_REMOVED lines=20> */
.L_x_837:
[----:B------:R-:W-:Y:S05]  /*58a0*/  BSYNC B0 ;  /* 0x0000000000007941 */ /* 0x000fea0003800000 */
.L_x_836:
[----:B------:R-:W-:Y:S01]  /*58b0*/  BSSY B0, `(.L_x_838) ;  /* 0x0000016000007945 */ /* 0x000fe20003800000 */
[----:B------:R-:W-:Y:S02]  /*58c0*/  IADD3 R54, R48, 0x600, RZ ;  /* 0x0000060030367810 */ /* 0x000fe40007ffe0ff */
[----:B------:R-:W-:Y:S01]  /*58d0*/  ISETP.GE.AND P1, PT, R56, UR7, PT ;  /* 0x0000000738007c0c */ /* 0x000fe2000bf26270 */
[----:B------:R-:W-:-:S12]  /*58e0*/  @P2 BRA `(.L_x_839) ;  /* 0x0000000000482947 */ /* 0x000fd80003800000 */
[C---:B------:R-:W-:Y:S01]  /*58f0*/  FFMA R50, -R125.reuse, R50, R171 ;  /* 0x000000327d327223 */ /* 0x040fe200000001ab */
[C---:B------:R-:W-:Y:S01]  /*5900*/  FFMA R51, -R125.reuse, R51, R170 ;  /* 0x000000337d337223 */ /* 0x040fe200000001aa */
[----:B------:R-:W-:Y:S01]  /*5910*/  ULDC UR6, c[0x0][0x228] ;  /* 0x00008a0000067ab9 */ /* 0x000fe20000000800 */
[----:B------:R-:W-:Y:S01]  /*5920*/  FFMA R49, -R125, R49, R172 ;  /* 0x000000317d317223 */ /* 0x000fe200000001ac */
[----:B------:R-:W-:Y:S01]  /*5930*/  FMUL R50, R50, UR6 ;  /* 0x0000000632327c20 */ /* 0x000fe20008400000 */
[----:B------:R-:W-:Y:S01]  /*5940*/  FMUL R51, R51, UR6 ;  /* 0x0000000633337c20 */ /* 0x000fe20008400000 */
[----:B------:R-:W-:Y:S01]  /*5950*/  FFMA R68, -R125, R68, R98 ;  /* 0x000000447d447223 */ /* 0x000fe20000000162 */
[----:B------:R-:W-:Y:S02]  /*5960*/  FMUL R52, R49, UR6 ;  /* 0x0000000631347c20 */ /* 0x000fe40008400000 */
[----:B0-----:R-:W0:Y:S01]  /*5970*/  F2F.BF16.F32 R2, R51 ;  /* 0x0000003300027304 */ /* 0x001e220000202000 */
[----:B------:R-:W-:-:S07]  /*5980*/  FMUL R68, R68, UR6 ;  /* 0x0000000644447c20 */ /* 0x000fce0008400000 */
        /* <DEDUP_REMOVED lines=8> */
.L_x_839:
[----:B------:R-:W-:Y:S05]  /*5a10*/  BSYNC B0 ;  /* 0x0000000000007941 */ /* 0x000fea0003800000 */
.L_x_838:
        /* <DEDUP_REMOVED lines=13> */
[----:B01----:R-:W0:Y:S08]  /*5af0*/  F2F.BF16.F32 R2, R47 ;  /* 0x0000002f00027304 */ /* 0x003e300000202000 */
        /* <DEDUP_REMOVED lines=8> */
.L_x_841:
[----:B------:R-:W-:Y:S05]  /*5b80*/  BSYNC B0 ;  /* 0x0000000000007941 */ /* 0x000fea0003800000 */
.L_x_840:
        /* <DEDUP_REMOVED lines=13> */
[----:B012---:R-:W0:Y:S08]  /*5c60*/  F2F.BF16.F32 R2, R44 ;  /* 0x0000002c00027304 */ /* 0x007e300000202000 */
        /* <DEDUP_REMOVED lines=8> */
.L_x_843:
[----:B------:R-:W-:Y:S05]  /*5cf0*/  BSYNC B0 ;  /* 0x0000000000007941 */ /* 0x000fea0003800000 */
.L_x_842:
        /* <DEDUP_REMOVED lines=13> */
[----:B0123--:R-:W0:Y:S08]  /*5dd0*/  F2F.BF16.F32 R2, R41 ;  /* 0x0000002900027304 */ /* 0x00fe300000202000 */
        /* <DEDUP_REMOVED lines=8> */
.L_x_845:
[----:B------:R-:W-:Y:S05]  /*5e60*/  BSYNC B0 ;  /* 0x0000000000007941 */ /* 0x000fea0003800000 */
.L_x_844:
        /* <DEDUP_REMOVED lines=13> */
[----:B01234-:R-:W0:Y:S08]  /*5f40*/  F2F.BF16.F32 R2, R38 ;  /* 0x0000002600027304 */ /* 0x01fe300000202000 */
        /* <DEDUP_REMOVED lines=8> */
.L_x_847:
[----:B------:R-:W-:Y:S05]  /*5fd0*/  BSYNC B0 ;  /* 0x0000000000007941 */ /* 0x000fea0003800000 */
.L_x_846:
        /* <DEDUP_REMOVED lines=22> */
.L_x_849:
[----:B------:R-:W-:Y:S05]  /*6140*/  BSYNC B0 ;  /* 0x0000000000007941 */ /* 0x000fea0003800000 */
.L_x_848:
[----:B------:R-:W-:Y:S01]  /*6150*/  ISETP.GE.AND P6, PT, R55, UR7, PT ;  /* 0x0000000737007c0c */ /* 0x000fe2000bfc6270 */
[----:B------:R-:W-:Y:S01]  /*6160*/  BSSY B0, `(.L_x_850) ;  /* 0x0000016000007945 */ /* 0x000fe20003800000 */
[----:B------:R-:W-:Y:S02]  /*6170*/  IADD3 R34, R48, 0x900, RZ ;  /* 0x0000090030227810 */ /* 0x000fe40007ffe0ff */
[----:B------:R-:W-:-:S09]  /*6180*/  ISETP.GE.AND P0, PT, R36, UR7, PT ;  /* 0x0000000724007c0c */ /* 0x000fd2000bf06270 */
        /* <DEDUP_REMOVED lines=19> */
.L_x_851:
[----:B------:R-:W-:Y:S05]  /*62c0*/  BSYNC B0 ;  /* 0x0000000000007941 */ /* 0x000fea0003800000 */
.L_x_850:
        /* <DEDUP_REMOVED lines=22> */
.L_x_853:
[----:B------:R-:W-:Y:S05]  /*6430*/  BSYNC B0 ;  /* 0x0000000000007941 */ /* 0x000fea0003800000 */
.L_x_852:
        /* <DEDUP_REMOVED lines=22> */
.L_x_855:
[----:B------:R-:W-:Y:S05]  /*65a0*/  BSYNC B0 ;  /* 0x0000000000007941 */ /* 0x000fea0003800000 */
.L_x_854:
        /* <DEDUP_REMOVED lines=22> */
.L_x_857:
[----:B------:R-:W-:Y:S05]  /*6710*/  BSYNC B0 ;  /* 0x0000000000007941 */ /* 0x000fea0003800000 */
.L_x_856:
        /* <DEDUP_REMOVED lines=22> */
.L_x_859:
[----:B------:R-:W-:Y:S05]  /*6880*/  BSYNC B0 ;  /* 0x0000000000007941 */ /* 0x000fea0003800000 */
.L_x_858:
        /* <DEDUP_REMOVED lines=22> */
.L_x_861:
[----:B------:R-:W-:Y:S05]  /*69f0*/  BSYNC B0 ;  /* 0x0000000000007941 */ /* 0x000fea0003800000 */
.L_x_860:
        /* <DEDUP_REMOVED lines=23> */
.L_x_863:
[----:B------:R-:W-:Y:S05]  /*6b70*/  BSYNC B0 ;  /* 0x0000000000007941 */ /* 0x000fea0003800000 */
.L_x_862:
        /* <DEDUP_REMOVED lines=22> */
.L_x_865:
[----:B------:R-:W-:Y:S05]  /*6ce0*/  BSYNC B0 ;  /* 0x0000000000007941 */ /* 0x000fea0003800000 */
.L_x_864:
[----:B------:R-:W-:Y:S01]  /*6cf0*/  ISETP.GE.AND P0, PT, R34, UR7, PT ;  /* 0x0000000722007c0c */ /* 0x000fe2000bf06270 */
[----:B------:R-:W-:Y:S01]  /*6d00*/  BSSY B0, `(.L_x_866) ;  /* 0x0000018000007945 */ /* 0x000fe20003800000 */
[----:B01234-:R-:W-:Y:S01]  /*6d10*/  P2R R2, PR, RZ, 0x2 ;  /* 0x00000002ff027803 */ /* 0x01ffe20000000000 */
[----:B------:R-:W-:Y:S01]  /*6d20*/  VIADD R10, R48, 0xd00 ;  /* 0x00000d00300a7836 */ /* 0x000fe20000000000 */
[----:B------:R-:W-:Y:S02]  /*6d30*/  ISETP.GE.AND P1, PT, R12, UR7, PT ;  /* 0x000000070c007c0c */ /* 0x000fe4000bf26270 */
[----:B------:R-:W-:-:S07]  /*6d40*/  ISETP.NE.AND P1, PT, R2, RZ, PT ;  /* 0x000000ff0200720c */ /* 0x000fce0003f25270 */
[----:B------:R-:W-:Y:S06]  /*6d50*/  @P0 BRA `(.L_x_867) ;  /* 0x0000000000480947 */ /* 0x000fec0003800000 */
        /* <DEDUP_REMOVED lines=18> */
.L_x_867:
[----:B------:R-:W-:Y:S05]  /*6e80*/  BSYNC B0 ;  /* 0x0000000000007941 */ /* 0x000fea0003800000 */
.L_x_866:
[----:B------:R-:W-:Y:S01]  /*6e90*/  BSSY B0, `(.L_x_868) ;  /* 0x0000016000007945 */ /* 0x000fe20003800000 */
[----:B-----5:R-:W-:Y:S02]  /*6ea0*/  IADD3 R6, R48, 0xd80, RZ ;  /* 0x00000d8030067810 */ /* 0x020fe40007ffe0ff */
        /* <DEDUP_REMOVED lines=11> */
[----:B0-----:R-:W0:Y:S08]  /*6f60*/  F2F.BF16.F32 R2, R5 ;  /* 0x0000000500027304 */ /* 0x001e300000202000 */
        /* <DEDUP_REMOVED lines=8> */
.L_x_869:
[----:B------:R-:W-:Y:S05]  /*6ff0*/  BSYNC B0 ;  /* 0x0000000000007941 */ /* 0x000fea0003800000 */
.L_x_868:
        /* <DEDUP_REMOVED lines=22> */
.L_x_871:
[----:B------:R-:W-:Y:S05]  /*7160*/  BSYNC B0 ;  /* 0x0000000000007941 */ /* 0x000fea0003800000 */
.L_x_870:
        /* <DEDUP_REMOVED lines=22> */
.L_x_873:
[----:B------:R-:W-:Y:S05]  /*72d0*/  BSYNC B0 ;  /* 0x0000000000007941 */ /* 0x000fea0003800000 */
.L_x_872:
        /* <DEDUP_REMOVED lines=12> */
[----:B0123--:R-:W0:Y:S01]  /*73a0*/  F2F.BF16.F32 R2, R144 ;  /* 0x0000009000027304 */ /* 0x00fe220000202000 */
        /* <DEDUP_REMOVED lines=9> */
.L_x_875:
[----:B------:R-:W-:Y:S05]  /*7440*/  BSYNC B0 ;  /* 0x0000000000007941 */ /* 0x000fea0003800000 */
.L_x_874:
        /* <DEDUP_REMOVED lines=22> */
.L_x_877:
[----:B------:R-:W-:Y:S05]  /*75b0*/  BSYNC B0 ;  /* 0x0000000000007941 */ /* 0x000fea0003800000 */
.L_x_876:
[----:B------:R-:W-:Y:S01]  /*75c0*/  BSSY B0, `(.L_x_878) ;  /* 0x0000015000007945 */ /* 0x000fe20003800000 */
[----:B------:R-:W-:-:S03]  /*75d0*/  ISETP.GE.AND P5, PT, R48, UR7, PT ;  /* 0x0000000730007c0c */ /* 0x000fc6000bfa6270 */
[----:B------:R-:W-:Y:S10]  /*75e0*/  @P6 BRA `(.L_x_879) ;  /* 0x0000000000486947 */ /* 0x000ff40003800000 */
        /* <DEDUP_REMOVED lines=18> */
.L_x_879:
[----:B------:R-:W-:Y:S05]  /*7710*/  BSYNC B0 ;  /* 0x0000000000007941 */ /* 0x000fea0003800000 */
.L_x_878:
[----:B------:R-:W-:Y:S01]  /*7720*/  ISETP.GE.AND P6, PT, R12, UR7, PT ;  /* 0x000000070c007c0c */ /* 0x000fe2000bfc6270 */
[----:B------:R-:W-:-:S12]  /*7730*/  BSSY B0, `(.L_x_880) ;  /* 0x0000014000007945 */ /* 0x000fd80003800000 */
        /* <DEDUP_REMOVED lines=19> */
.L_x_881:
[----:B------:R-:W-:Y:S05]  /*7870*/  BSYNC B0 ;  /* 0x0000000000007941 */ /* 0x000fea0003800000 */
.L_x_880:
[----:B------:R-:W-:Y:S04]  /*7880*/  BSSY B0, `(.L_x_882) ;  /* 0x0000014000007945 */ /* 0x000fe80003800000 */
        /* <DEDUP_REMOVED lines=19> */
.L_x_883:
[----:B------:R-:W-:Y:S05]  /*79c0*/  BSYNC B0 ;  /* 0x0000000000007941 */ /* 0x000fea0003800000 */
.L_x_882:
[----:B------:R-:W-:Y:S04]  /*79d0*/  BSSY B0, `(.L_x_884) ;  /* 0x0000016000007945 */ /* 0x000fe80003800000 */
[----:B------:R-:W-:Y:S05]  /*79e0*/  @P1 BRA `(.L_x_885) ;  /* 0x0000000000501947 */ /* 0x000fea0003800000 */
[----:B01234-:R-:W2:Y:S01]  /*79f0*/  LDL.LU R2, [R1] ;  /* 0x0000000001027983 */ /* 0x01fea20000300800 */
[C---:B------:R-:W-:Y:S01]  /*7a00*/  FFMA R168, -R125.reuse, R168, R252 ;  /* 0x000000a87da87223 */ /* 0x040fe200000001fc */
[----:B------:R-:W-:Y:S02]  /*7a10*/  ULDC UR6, c[0x0][0x228] ;  /* 0x00008a0000067ab9 */ /* 0x000fe40000000800 */
[----:B------:R-:W3:Y:S01]  /*7a20*/  LDL.LU R3, [R1+0x4] ;  /* 0x0000040001037983 */ /* 0x000ee20000300800 */
[----:B------:R-:W-:Y:S01]  /*7a30*/  FFMA R91, -R125, R91, R121 ;  /* 0x0000005b7d5b7223 */ /* 0x000fe20000000179 */
[----:B------:R-:W-:-:S03]  /*7a40*/  FMUL R168, R168, UR6 ;  /* 0x00000006a8a87c20 */ /* 0x000fc60008400000 */
[----:B------:R-:W-:-:S06]  /*7a50*/  FMUL R91, R91, UR6 ;  /* 0x000000065b5b7c20 */ /* 0x000fcc0008400000 */
[----:B------:R-:W-:Y:S01]  /*7a60*/  F2F.BF16.F32 R91, R91 ;  /* 0x0000005b005b7304 */ /* 0x000fe20000202000 */
[----:B--2---:R-:W-:-:S07]  /*7a70*/  FFMA R169, -R125, R169, R2 ;  /* 0x000000a97da97223 */ /* 0x004fce0000000102 */
[----:B------:R-:W0:Y:S01]  /*7a80*/  F2F.BF16.F32 R2, R168 ;  /* 0x000000a800027304 */ /* 0x000e220000202000 */
[----:B---3--:R-:W-:Y:S01]  /*7a90*/  FFMA R173, -R125, R173, R3 ;  /* 0x000000ad7dad7223 */ /* 0x008fe20000000103 */
[----:B------:R-:W-:-:S03]  /*7aa0*/  FMUL R169, R169, UR6 ;  /* 0x00000006a9a97c20 */ /* 0x000fc60008400000 */
[----:B------:R-:W-:-:S03]  /*7ab0*/  FMUL R173, R173, UR6 ;  /* 0x00000006adad7c20 */ /* 0x000fc60008400000 */
[----:B------:R-:W-:Y:S01]  /*7ac0*/  F2F.BF16.F32 R169, R169 ;  /* 0x000000a900a97304 */ /* 0x000fe20000202000 */
[----:B0-----:R-:W-:-:S07]  /*7ad0*/  IMAD.WIDE.U32 R2, R2, 0x10000, RZ ;  /* 0x0001000002027825 */ /* 0x001fce00078e00ff */
[----:B------:R-:W0:Y:S01]  /*7ae0*/  F2F.BF16.F32 R6, R173 ;  /* 0x000000ad00067304 */ /* 0x000e220000202000 */
[----:B------:R-:W-:Y:S02]  /*7af0*/  LOP3.LUT R2, R2, R91, RZ, 0xfc, !PT ;  /* 0x0000005b02027212 */ /* 0x000fe400078efcff */
[----:B0-----:R-:W-:-:S04]  /*7b00*/  PRMT R5, R169, 0x5410, R6 ;  /* 0x00005410a9057816 */ /* 0x001fc80000000006 */
[----:B------:R-:W-:-:S05]  /*7b10*/  LOP3.LUT R3, R5, R3, RZ, 0xfc, !PT ;  /* 0x0000000305037212 */ /* 0x000fca00078efcff */
[----:B------:R0:W-:Y:S02]  /*7b20*/  STG.E.64 desc[UR4][R122.64+0x1b00], R2 ;  /* 0x001b00027a007986 */ /* 0x0001e4000c101b04 */
.L_x_885:
[----:B------:R-:W-:Y:S05]  /*7b30*/  BSYNC B0 ;  /* 0x0000000000007941 */ /* 0x000fea0003800000 */
.L_x_884:
[----:B------:R-:W-:Y:S04]  /*7b40*/  BSSY B0, `(.L_x_886) ;  /* 0x0000017000007945 */ /* 0x000fe80003800000 */
[----:B------:R-:W-:Y:S05]  /*7b50*/  @P2 BRA `(.L_x_887) ;  /* 0x0000000000542947 */ /* 0x000fea0003800000 */
[----:B------:R-:W5:Y:S01]  /*7b60*/  LDL.LU R5, [R1+0x8] ;  /* 0x0000080001057983 */ /* 0x000f620000300800 */
[----:B------:R-:W-:-:S03]  /*7b70*/  ULDC UR6, c[0x0][0x228] ;  /* 0x00008a0000067ab9 */ /* 0x000fc60000000800 */
[----:B01234-:R-:W2:Y:S04]  /*7b80*/  LDL.LU R2, [R1+0xc] ;  /* 0x00000c0001027983 */ /* 0x01fea80000300800 */
[----:B------:R-:W3:Y:S01]  /*7b90*/  LDL.LU R3, [R1+0x10] ;  /* 0x0000100001037983 */ /* 0x000ee20000300800 */
[----:B------:R-:W-:-:S04]  /*7ba0*/  FFMA R92, -R125, R92, R130 ;  /* 0x0000005c7d5c7223 */ /* 0x000fc80000000182 */
[----:B------:R-:W-:Y:S01]  /*7bb0*/  FMUL R92, R92, UR6 ;  /* 0x000000065c5c7c20 */ /* 0x000fe20008400000 */
[----:B-----5:R-:W-:-:S03]  /*7bc0*/  FFMA R174, -R125, R174, R5 ;  /* 0x000000ae7dae7223 */ /* 0x020fc60000000105 */
[----:B------:R-:W-:Y:S01]  /*7bd0*/  F2F.BF16.F32 R5, R92 ;  /* 0x0000005c00057304 */ /* 0x000fe20000202000 */
[C---:B--2---:R-:W-:Y:S01]  /*7be0*/  FFMA R175, -R125.reuse, R175, R2 ;  /* 0x000000af7daf7223 */ /* 0x044fe20000000102 */
[----:B------:R-:W-:Y:S01]  /*7bf0*/  FMUL R174, R174, UR6 ;  /* 0x00000006aeae7c20 */ /* 0x000fe20008400000 */
[----:B---3--:R-:W-:Y:S02]  /*7c00*/  FFMA R176, -R125, R176, R3 ;  /* 0x000000b07db07223 */ /* 0x008fe40000000103 */
[----:B------:R-:W-:-:S03]  /*7c10*/  FMUL R175, R175, UR6 ;  /* 0x00000006afaf7c20 */ /* 0x000fc60008400000 */
[----:B------:R-:W0:Y:S01]  /*7c20*/  F2F.BF16.F32 R2, R174 ;  /* 0x000000ae00027304 */ /* 0x000e220000202000 */
[----:B------:R-:W-:-:S07]  /*7c30*/  FMUL R176, R176, UR6 ;  /* 0x00000006b0b07c20 */ /* 0x000fce0008400000 */
[----:B------:R-:W-:Y:S01]  /*7c40*/  F2F.BF16.F32 R175, R175 ;  /* 0x000000af00af7304 */ /* 0x000fe20000202000 */
[----:B0-----:R-:W-:-:S07]  /*7c50*/  IMAD.WIDE.U32 R2, R2, 0x10000, RZ ;  /* 0x0001000002027825 */ /* 0x001fce00078e00ff */
[----:B------:R-:W0:Y:S01]  /*7c60*/  F2F.BF16.F32 R176, R176 ;  /* 0x000000b000b07304 */ /* 0x000e220000202000 */
[----:B------:R-:W-:Y:S02]  /*7c70*/  LOP3.LUT R2, R2, R5, RZ, 0xfc, !PT ;  /* 0x0000000502027212 */ /* 0x000fe400078efcff */
[----:B0-----:R-:W-:-:S04]  /*7c80*/  PRMT R7, R175, 0x5410, R176 ;  /* 0x00005410af077816 */ /* 0x001fc800000000b0 */
[----:B------:R-:W-:-:S05]  /*7c90*/  LOP3.LUT R3, R7, R3, RZ, 0xfc, !PT ;  /* 0x0000000307037212 */ /* 0x000fca00078efcff */
[----:B------:R0:W-:Y:S02]  /*7ca0*/  STG.E.64 desc[UR4][R122.64+0x1c00], R2 ;  /* 0x001c00027a007986 */ /* 0x0001e4000c101b04 */
.L_x_887:
[----:B------:R-:W-:Y:S05]  /*7cb0*/  BSYNC B0 ;  /* 0x0000000000007941 */ /* 0x000fea0003800000 */
.L_x_886:
[----:B------:R-:W-:Y:S04]  /*7cc0*/  BSSY B0, `(.L_x_888) ;  /* 0x0000017000007945 */ /* 0x000fe80003800000 */
[----:B------:R-:W-:Y:S05]  /*7cd0*/  @P3 BRA `(.L_x_889) ;  /* 0x0000000000543947 */ /* 0x000fea0003800000 */
[----:B------:R-:W5:Y:S01]  /*7ce0*/  LDL.LU R5, [R1+0x14] ;  /* 0x0000140001057983 */ /* 0x000f620000300800 */
[----:B------:R-:W-:-:S03]  /*7cf0*/  ULDC UR6, c[0x0][0x228] ;  /* 0x00008a0000067ab9 */ /* 0x000fc60000000800 */
[----:B01234-:R-:W2:Y:S04]  /*7d00*/  LDL.LU R2, [R1+0x18] ;  /* 0x0000180001027983 */ /* 0x01fea80000300800 */
[----:B------:R-:W3:Y:S01]  /*7d10*/  LDL.LU R3, [R1+0x1c] ;  /* 0x00001c0001037983 */ /* 0x000ee20000300800 */
[----:B------:R-:W-:-:S04]  /*7d20*/  FFMA R93, -R125, R93, R132 ;  /* 0x0000005d7d5d7223 */ /* 0x000fc80000000184 */
[----:B------:R-:W-:-:S06]  /*7d30*/  FMUL R93, R93, UR6 ;  /* 0x000000065d5d7c20 */ /* 0x000fcc0008400000 */
[----:B------:R-:W-:Y:S01]  /*7d40*/  F2F.BF16.F32 R93, R93 ;  /* 0x0000005d005d7304 */ /* 0x000fe20000202000 */
[C---:B-----5:R-:W-:Y:S01]  /*7d50*/  FFMA R177, -R125.reuse, R177, R5 ;  /* 0x000000b17db17223 */ /* 0x060fe20000000105 */
[----:B--2---:R-:W-:-:S03]  /*7d60*/  FFMA R181, -R125, R181, R2 ;  /* 0x000000b57db57223 */ /* 0x004fc60000000102 */
[----:B------:R-:W-:Y:S01]  /*7d70*/  FMUL R177, R177, UR6 ;  /* 0x00000006b1b17c20 */ /* 0x000fe20008400000 */
[----:B---3--:R-:W-:Y:S01]  /*7d80*/  FFMA R182, -R125, R182, R3 ;  /* 0x000000b67db67223 */ /* 0x008fe20000000103 */
[----:B------:R-:W-:Y:S02]  /*7d90*/  FMUL R181, R181, UR6 ;  /* 0x00000006b5b57c20 */ /* 0x000fe40008400000 */
        /* <DEDUP_REMOVED lines=9> */
.L_x_889:
[----:B------:R-:W-:Y:S05]  /*7e30*/  BSYNC B0 ;  /* 0x0000000000007941 */ /* 0x000fea0003800000 */
.L_x_888:
[----:B------:R-:W-:Y:S04]  /*7e40*/  BSSY B0, `(.L_x_890) ;  /* 0x0000015000007945 */ /* 0x000fe80003800000 */
[----:B------:R-:W-:Y:S05]  /*7e50*/  @P4 BRA `(.L_x_891) ;  /* 0x00000000004c4947 */ /* 0x000fea0003800000 */
[----:B01234-:R-:W2:Y:S01]  /*7e60*/  LDL.LU R2, [R1+0x20] ;  /* 0x0000200001027983 */ /* 0x01fea20000300800 */
[C---:B------:R-:W-:Y:S01]  /*7e70*/  FFMA R184, -R125.reuse, R184, R129 ;  /* 0x000000b87db87223 */ /* 0x040fe20000000181 */
[C---:B------:R-:W-:Y:S01]  /*7e80*/  FFMA R185, -R125.reuse, R185, R128 ;  /* 0x000000b97db97223 */ /* 0x040fe20000000180 */
[----:B------:R-:W-:Y:S01]  /*7e90*/  ULDC UR6, c[0x0][0x228] ;  /* 0x00008a0000067ab9 */ /* 0x000fe20000000800 */
[----:B------:R-:W-:Y:S01]  /*7ea0*/  FFMA R131, -R125, R131, R133 ;  /* 0x000000837d837223 */ /* 0x000fe20000000185 */
[----:B------:R-:W-:Y:S01]  /*7eb0*/  FMUL R184, R184, UR6 ;  /* 0x00000006b8b87c20 */ /* 0x000fe20008400000 */
[----:B------:R-:W-:Y:S02]  /*7ec0*/  FMUL R185, R185, UR6 ;  /* 0x00000006b9b97c20 */ /* 0x000fe40008400000 */
[----:B------:R-:W-:-:S03]  /*7ed0*/  FMUL R131, R131, UR6 ;  /* 0x0000000683837c20 */ /* 0x000fc60008400000 */
[----:B------:R-:W-:Y:S08]  /*7ee0*/  F2F.BF16.F32 R184, R184 ;  /* 0x000000b800b87304 */ /* 0x000ff00000202000 */
[----:B------:R-:W0:Y:S08]  /*7ef0*/  F2F.BF16.F32 R185, R185 ;  /* 0x000000b900b97304 */ /* 0x000e300000202000 */
[----:B------:R-:W-:Y:S01]  /*7f00*/  F2F.BF16.F32 R131, R131 ;  /* 0x0000008300837304 */ /* 0x000fe20000202000 */
[----:B0-----:R-:W-:Y:S01]  /*7f10*/  PRMT R5, R184, 0x5410, R185 ;  /* 0x00005410b8057816 */ /* 0x001fe200000000b9 */
[----:B--2---:R-:W-:-:S04]  /*7f20*/  FFMA R183, -R125, R183, R2 ;  /* 0x000000b77db77223 */ /* 0x004fc80000000102 */
[----:B------:R-:W-:-:S04]  /*7f30*/  FMUL R183, R183, UR6 ;  /* 0x00000006b7b77c20 */ /* 0x000fc80008400000 */
[----:B------:R-:W0:Y:S02]  /*7f40*/  F2F.BF16.F32 R2, R183 ;  /* 0x000000b700027304 */ /* 0x000e240000202000 */
[----:B0-----:R-:W-:-:S05]  /*7f50*/  IMAD.WIDE.U32 R2, R2, 0x10000, RZ ;  /* 0x0001000002027825 */ /* 0x001fca00078e00ff */
[----:B------:R-:W-:Y:S02]  /*7f60*/  LOP3.LUT R3, R5, R3, RZ, 0xfc, !PT ;  /* 0x0000000305037212 */ /* 0x000fe400078efcff */
[----:B------:R-:W-:-:S05]  /*7f70*/  LOP3.LUT R2, R2, R131, RZ, 0xfc, !PT ;  /* 0x0000008302027212 */ /* 0x000fca00078efcff */
[----:B------:R0:W-:Y:S02]  /*7f80*/  STG.E.64 desc[UR4][R122.64+0x1e00], R2 ;  /* 0x001e00027a007986 */ /* 0x0001e4000c101b04 */
.L_x_891:
[----:B------:R-:W-:Y:S05]  /*7f90*/  BSYNC B0 ;  /* 0x0000000000007941 */ /* 0x000fea0003800000 */
.L_x_890:
[----:B------:R-:W-:Y:S05]  /*7fa0*/  @P5 EXIT ;  /* 0x000000000000594d */ /* 0x000fea0003800000 */
        /* <DEDUP_REMOVED lines=17> */
[----:B------:R-:W-:Y:S01]  /*80c0*/  STG.E.64 desc[UR4][R122.64+0x1f00], R2 ;  /* 0x001f00027a007986 */ /* 0x000fe2000c101b04 */
[----:B------:R-:W-:Y:S05]  /*80d0*/  EXIT ;  /* 0x000000000000794d */ /* 0x000fea0003800000 */
.L_x_892:
        /* <DEDUP_REMOVED lines=10> */
.L_x_13652:


//--------------------- .text._ZN18transformer_engine50scaled_aligned_causal_masked_softmax_warp_backwardI13__nv_bfloat16S1_fLi11EEEvPT0_PKT_S6_T1_iii --------------------------
	.section	.text._ZN18transformer_engine50scaled_aligned_causal_masked_softmax_warp_backwardI13__nv_bfloat16S1_fLi11EEEvPT0_PKT_S6_T1_iii,"ax",@progbits
	.align	128
        .global         _ZN18transformer_engine50scaled_aligned_causal_masked_softmax_warp_backwardI13__nv_bfloat16S1_fLi11EEEvPT0_PKT_S6_T1_iii
        .type           _ZN18transformer_engine50scaled_aligned_causal_masked_softmax_warp_backwardI13__nv_bfloat16S1_fLi11EEEvPT0_PKT_S6_T1_iii,@function
        .size           _ZN18transformer_engine50scaled_aligned_causal_masked_softmax_warp_backwardI13__nv_bfloat16S1_fLi11EEEvPT0_PKT_S6_T1_iii,(.L_x_13653 - _ZN18transformer_engine50scaled_aligned_causal_masked_softmax_warp_backwardI13__nv_bfloat16S1_fLi11EEEvPT0_PKT_S6_T1_iii)
        .other          _ZN18transformer_engine50scaled_aligned_causal_masked_softmax_warp_backwardI13__nv_bfloat16S1_fLi11EEEvPT0_PKT_S6_T1_iii,@"STO_CUDA_ENTRY STV_DEFAULT"
_ZN18transformer_engine50scaled_aligned_causal_masked_softmax_warp_backwardI13__nv_bfloat16S1_fLi11EEEvPT0_PKT_S6_T1_iii:
.text._ZN18transformer_engine50scaled_aligned_causal_masked_softmax_warp_backwardI13__nv_bfloat16S1_fLi11EEEvPT0_PKT_S6_T1_iii:
[----:B------:R-:W-:Y:S08]  /*0000*/  LDC R1, c[0x0][0x28] ;  /* 0x00000a00ff017b82 */ /* 0x000ff00000000800 */
[----:B------:R-:W0:Y:S01]  /*0010*/  LDC R7, c[0x0][0x230] ;  /* 0x00008c00ff077b82 */ /* 0x000e220000000800 */
[----:B------:R-:W1:Y:S01]  /*0020*/  S2R R100, SR_CTAID.X ;  /* 0x0000000000647919 */ /* 0x000e620000002500 */
[----:B------:R-:W-:Y:S01]  /*0030*/  ULDC UR4, c[0x0][0x4] ;  /* 0x0000010000047ab9 */ /* 0x000fe20000000800 */
[----:B------:R-:W-:Y:S01]  /*0040*/  ULDC UR5, c[0x0][0x234] ;  /* 0x00008d0000057ab9 */ /* 0x000fe20000000800 */
[----:B------:R-:W-:Y:S01]  /*0050*/  ULDC.64 UR6, c[0x0][0x208] ;  /* 0x0000820000067ab9 */ /* 0x000fe20000000a00 */
[----:B------:R-:W1:Y:S01]  /*0060*/  S2R R99, SR_TID.Y ;  /* 0x0000000000637919 */ /* 0x000e620000002200 */
[----:B------:R-:W-:Y:S01]  /*0070*/  BSSY B0, `(.L_x_893) ;  /* 0x0000231000007945 */ /* 0x000fe20003800000 */
[----:B------:R-:W-:-:S02]  /*0080*/  CS2R R96, SRZ ;  /* 0x0000000000607805 */ /* 0x000fc4000001ff00 */
[----:B------:R-:W-:Y:S01]  /*0090*/  CS2R R94, SRZ ;  /* 0x00000000005e7805 */ /* 0x000fe2000001ff00 */
[----:B------:R-:W2:Y:S01]  /*00a0*/  S2R R105, SR_TID.X ;  /* 0x0000000000697919 */ /* 0x000ea20000002100 */
[----:B------:R-:W-:Y:S01]  /*00b0*/  IMAD.MOV.U32 R137, RZ, RZ, RZ ;  /* 0x000000ffff897224 */ /* 0x000fe200078e00ff */
        /* <DEDUP_REMOVED lines=13> */
[----:B0-----:R-:W-:Y:S02]  /*0190*/  IABS R5, R7 ;  /* 0x0000000700057213 */ /* 0x001fe40000000000 */
[----:B------:R-:W-:Y:S02]  /*01a0*/  CS2R R128, SRZ ;  /* 0x0000000000807805 */ /* 0x000fe4000001ff00 */
[----:B------:R-:W-:Y:S02]  /*01b0*/  CS2R R68, SRZ ;  /* 0x0000000000447805 */ /* 0x000fe4000001ff00 */
[----:B------:R-:W-:Y:S01]  /*01c0*/  CS2R R66, SRZ ;  /* 0x0000000000427805 */ /* 0x000fe2000001ff00 */
[----:B------:R-:W0:Y:S01]  /*01d0*/  I2F.RP R0, R5 ;  /* 0x0000000500007306 */ /* 0x000e220000209400 */
[----:B------:R-:W-:-:S02]  /*01e0*/  CS2R R64, SRZ ;  /* 0x0000000000407805 */ /* 0x000fc4000001ff00 */
[----:B------:R-:W-:Y:S02]  /*01f0*/  CS2R R126, SRZ ;  /* 0x00000000007e7805 */ /* 0x000fe4000001ff00 */
[----:B------:R-:W-:Y:S02]  /*0200*/  CS2R R62, SRZ ;  /* 0x00000000003e7805 */ /* 0x000fe4000001ff00 */
[----:B------:R-:W-:Y:S02]  /*0210*/  CS2R R60, SRZ ;  /* 0x00000000003c7805 */ /* 0x000fe4000001ff00 */
[----:B------:R-:W-:Y:S02]  /*0220*/  CS2R R58, SRZ ;  /* 0x00000000003a7805 */ /* 0x000fe4000001ff00 */
[----:B------:R-:W-:Y:S02]  /*0230*/  CS2R R124, SRZ ;  /* 0x00000000007c7805 */ /* 0x000fe4000001ff00 */
[----:B------:R-:W-:-:S02]  /*0240*/  CS2R R56, SRZ ;  /* 0x0000000000387805 */ /* 0x000fc4000001ff00 */
[----:B------:R-:W-:Y:S01]  /*0250*/  CS2R R54, SRZ ;  /* 0x0000000000367805 */ /* 0x000fe2000001ff00 */
[----:B-1----:R-:W-:Y:S01]  /*0260*/  IMAD R82, R100, UR4, R99 ;  /* 0x0000000464527c24 */ /* 0x002fe2000f8e0263 */
[----:B------:R-:W-:Y:S01]  /*0270*/  ULDC UR4, c[0x0][0x22c] ;  /* 0x00008b0000047ab9 */ /* 0x000fe20000000800 */
[----:B------:R-:W-:Y:S02]  /*0280*/  CS2R R52, SRZ ;  /* 0x0000000000347805 */ /* 0x000fe4000001ff00 */
[----:B------:R-:W-:Y:S02]  /*0290*/  CS2R R122, SRZ ;  /* 0x00000000007a7805 */ /* 0x000fe4000001ff00 */
[----:B------:R-:W-:Y:S02]  /*02a0*/  CS2R R50, SRZ ;  /* 0x0000000000327805 */ /* 0x000fe4000001ff00 */
[----:B------:R-:W-:Y:S01]  /*02b0*/  ISETP.GE.AND P2, PT, R82, RZ, PT ;  /* 0x000000ff5200720c */ /* 0x000fe20003f46270 */
[----:B0-----:R-:W0:Y:S01]  /*02c0*/  MUFU.RCP R0, R0 ;  /* 0x0000000000007308 */ /* 0x001e220000001000 */
        /* <DEDUP_REMOVED lines=16> */
[----:B0-----:R-:W-:Y:S02]  /*03d0*/  IADD3 R2, R0, 0xffffffe, RZ ;  /* 0x0ffffffe00027810 */ /* 0x001fe40007ffe0ff */
[----:B------:R-:W-:Y:S02]  /*03e0*/  CS2R R24, SRZ ;  /* 0x0000000000187805 */ /* 0x000fe4000001ff00 */
[----:B------:R-:W-:-:S02]  /*03f0*/  IABS R0, R82 ;  /* 0x0000005200007213 */ /* 0x000fc40000000000 */
[----:B------:R-:W-:Y:S01]  /*0400*/  CS2R R22, SRZ ;  /* 0x0000000000167805 */ /* 0x000fe2000001ff00 */
[----:B------:R0:W1:Y:S01]  /*0410*/  F2I.FTZ.U32.TRUNC.NTZ R3, R2 ;  /* 0x0000000200037305 */ /* 0x000062000021f000 */
[----:B------:R-:W-:Y:S02]  /*0420*/  CS2R R112, SRZ ;  /* 0x0000000000707805 */ /* 0x000fe4000001ff00 */
[----:B------:R-:W-:Y:S02]  /*0430*/  CS2R R20, SRZ ;  /* 0x0000000000147805 */ /* 0x000fe4000001ff00 */
[----:B------:R-:W-:Y:S02]  /*0440*/  CS2R R18, SRZ ;  /* 0x0000000000127805 */ /* 0x000fe4000001ff00 */
[----:B------:R-:W-:Y:S02]  /*0450*/  CS2R R16, SRZ ;  /* 0x0000000000107805 */ /* 0x000fe4000001ff00 */
[----:B------:R-:W-:-:S02]  /*0460*/  CS2R R110, SRZ ;  /* 0x00000000006e7805 */ /* 0x000fc4000001ff00 */
[----:B------:R-:W-:Y:S02]  /*0470*/  CS2R R14, SRZ ;  /* 0x00000000000e7805 */ /* 0x000fe4000001ff00 */
[----:B------:R-:W-:Y:S02]  /*0480*/  CS2R R12, SRZ ;  /* 0x00000000000c7805 */ /* 0x000fe4000001ff00 */
[----:B------:R-:W-:Y:S01]  /*0490*/  CS2R R10, SRZ ;  /* 0x00000000000a7805 */ /* 0x000fe2000001ff00 */
[----:B0-----:R-:W-:Y:S01]  /*04a0*/  HFMA2.MMA R2, -RZ, RZ, 0, 0 ;  /* 0x00000000ff027435 */ /* 0x001fe200000001ff */
[----:B------:R-:W-:Y:S02]  /*04b0*/  CS2R R108, SRZ ;  /* 0x00000000006c7805 */ /* 0x000fe4000001ff00 */
[----:B------:R-:W-:Y:S02]  /*04c0*/  MOV R104, RZ ;  /* 0x000000ff00687202 */ /* 0x000fe40000000f00 */
[----:B------:R-:W-:-:S02]  /*04d0*/  CS2R R106, SRZ ;  /* 0x00000000006a7805 */ /* 0x000fc4000001ff00 */
[----:B------:R-:W-:Y:S02]  /*04e0*/  MOV R101, RZ ;  /* 0x000000ff00657202 */ /* 0x000fe40000000f00 */
[----:B------:R-:W-:Y:S01]  /*04f0*/  CS2R R102, SRZ ;  /* 0x0000000000667805 */ /* 0x000fe2000001ff00 */
[----:B-1----:R-:W-:Y:S02]  /*0500*/  IMAD.MOV R4, RZ, RZ, -R3 ;  /* 0x000000ffff047224 */ /* 0x002fe400078e0a03 */
[----:B--2---:R-:W-:Y:S02]  /*0510*/  IMAD.SHL.U32 R105, R105, 0x4, RZ ;  /* 0x0000000469697824 */ /* 0x004fe400078e00ff */
[----:B------:R-:W-:-:S04]  /*0520*/  IMAD R9, R4, R5, RZ ;  /* 0x0000000504097224 */ /* 0x000fc800078e02ff */
[----:B------:R-:W-:Y:S01]  /*0530*/  IMAD.HI.U32 R3, R3, R9, R2 ;  /* 0x0000000903037227 */ /* 0x000fe200078e0002 */
[----:B------:R-:W-:Y:S01]  /*0540*/  HFMA2.MMA R2, -RZ, RZ, 0, 0 ;  /* 0x00000000ff027435 */ /* 0x000fe200000001ff */
[----:B------:R-:W-:-:S04]  /*0550*/  CS2R R8, SRZ ;  /* 0x0000000000087805 */ /* 0x000fc8000001ff00 */
[----:B------:R-:W-:-:S04]  /*0560*/  IMAD.HI.U32 R3, R3, R0, RZ ;  /* 0x0000000003037227 */ /* 0x000fc800078e00ff */
[----:B------:R-:W-:-:S04]  /*0570*/  IMAD.MOV R3, RZ, RZ, -R3 ;  /* 0x000000ffff037224 */ /* 0x000fc800078e0a03 */
[----:B------:R-:W-:Y:S02]  /*0580*/  IMAD R0, R5, R3, R0 ;  /* 0x0000000305007224 */ /* 0x000fe400078e0200 */
[----:B------:R-:W-:-:S03]  /*0590*/  IMAD.MOV.U32 R3, RZ, RZ, RZ ;  /* 0x000000ffff037224 */ /* 0x000fc600078e00ff */
[----:B------:R-:W-:-:S13]  /*05a0*/  ISETP.GT.U32.AND P0, PT, R5, R0, PT ;  /* 0x000000000500720c */ /* 0x000fda0003f04070 */
[----:B------:R-:W-:Y:S02]  /*05b0*/  @!P0 IADD3 R0, R0, -R5, RZ ;  /* 0x8000000500008210 */ /* 0x000fe40007ffe0ff */
[----:B------:R-:W-:Y:S02]  /*05c0*/  ISETP.NE.AND P0, PT, R7, RZ, PT ;  /* 0x000000ff0700720c */ /* 0x000fe40003f05270 */
[----:B------:R-:W-:-:S13]  /*05d0*/  ISETP.GT.U32.AND P1, PT, R5, R0, PT ;  /* 0x000000000500720c */ /* 0x000fda0003f24070 */
[----:B------:R-:W-:Y:S01]  /*05e0*/  @!P1 IMAD.IADD R0, R0, 0x1, -R5 ;  /* 0x0000000100009824 */ /* 0x000fe200078e0a05 */
[----:B------:R-:W-:Y:S02]  /*05f0*/  ISETP.GE.AND P1, PT, R82, UR4, PT ;  /* 0x0000000452007c0c */ /* 0x000fe4000bf26270 */
[----:B------:R-:W-:Y:S02]  /*0600*/  CS2R R4, SRZ ;  /* 0x0000000000047805 */ /* 0x000fe4000001ff00 */
[----:B------:R-:W-:Y:S02]  /*0610*/  @!P2 IADD3 R0, -R0, RZ, RZ ;  /* 0x000000ff0000a210 */ /* 0x000fe40007ffe1ff */
[----:B------:R-:W-:-:S04]  /*0620*/  @!P0 LOP3.LUT R0, RZ, R7, RZ, 0x33, !PT ;  /* 0x00000007ff008212 */ /* 0x000fc800078e33ff */
[----:B------:R-:W-:Y:S02]  /*0630*/  IADD3 R98, R0, UR5, -R7 ;  /* 0x0000000500627c10 */ /* 0x000fe4000fffe807 */
[----:B------:R-:W-:Y:S01]  /*0640*/  CS2R R6, SRZ ;  /* 0x0000000000067805 */ /* 0x000fe2000001ff00 */
[----:B------:R-:W-:Y:S01]  /*0650*/  IMAD.MOV.U32 R0, RZ, RZ, RZ ;  /* 0x000000ffff007224 */ /* 0x000fe200078e00ff */
[----:B------:R-:W-:Y:S06]  /*0660*/  @P1 BRA `(.L_x_894) ;  /* 0x0000001c00441947 */ /* 0x000fec0003800000 */
[----:B------:R-:W0:Y:S01]  /*0670*/  LDC.64 R138, c[0x0][0x218] ;  /* 0x00008600ff8a7b82 */ /* 0x000e220000000a00 */
[CC--:B------:R-:W-:Y:S01]  /*0680*/  ISETP.GT.AND P2, PT, R105.reuse, R98.reuse, PT ;  /* 0x000000626900720c */ /* 0x0c0fe20003f44270 */
[C---:B------:R-:W-:Y:S01]  /*0690*/  VIADD R85, R105.reuse, 0x100 ;  /* 0x0000010069557836 */ /* 0x040fe20000000000 */
[C---:B------:R-:W-:Y:S01]  /*06a0*/  IADD3 R83, R105.reuse, 0x80, RZ ;  /* 0x0000008069537810 */ /* 0x040fe20007ffe0ff */
[----:B------:R-:W-:Y:S01]  /*06b0*/  BSSY B1, `(.L_x_895) ;  /* 0x0000022000017945 */ /* 0x000fe20003800000 */
[C---:B------:R-:W-:Y:S01]  /*06c0*/  IADD3 R143, R105.reuse, 0x180, RZ ;  /* 0x00000180698f7810 */ /* 0x040fe20007ffe0ff */
[----:B------:R-:W-:Y:S01]  /*06d0*/  VIADD R145, R105, 0x200 ;  /* 0x0000020069917836 */ /* 0x000fe20000000000 */
[-C--:B------:R-:W-:Y:S01]  /*06e0*/  ISETP.GT.AND P3, PT, R83, R98.reuse, PT ;  /* 0x000000625300720c */ /* 0x080fe20003f64270 */
[----:B------:R-:W1:Y:S01]  /*06f0*/  LDC.64 R140, c[0x0][0x220] ;  /* 0x00008800ff8c7b82 */ /* 0x000e620000000a00 */
[----:B------:R-:W-:Y:S01]  /*0700*/  IMAD R83, R82, UR5, R105 ;  /* 0x0000000552537c24 */ /* 0x000fe2000f8e0269 */
[----:B------:R-:W-:-:S02]  /*0710*/  ISETP.GT.AND P4, PT, R85, R98, PT ;  /* 0x000000625500720c */ /* 0x000fc40003f84270 */
[----:B------:R-:W-:Y:S01]  /*0720*/  ISETP.GT.AND P0, PT, R143, R98, PT ;  /* 0x000000628f00720c */ /* 0x000fe20003f04270 */
[----:B0-----:R-:W-:-:S04]  /*0730*/  IMAD.WIDE R138, R83, 0x2, R138 ;  /* 0x00000002538a7825 */ /* 0x001fc800078e028a */
[----:B-1----:R-:W-:Y:S01]  /*0740*/  IMAD.WIDE R140, R83, 0x2, R140 ;  /* 0x00000002538c7825 */ /* 0x002fe200078e028c */
[----:B------:R-:W-:Y:S07]  /*0750*/  @P2 BRA `(.L_x_896) ;  /* 0x00000000005c2947 */ /* 0x000fee0003800000 */
[----:B------:R-:W2:Y:S04]  /*0760*/  LDG.E.64 R82, desc[UR6][R140.64] ;  /* 0x000000068c527981 */ /* 0x000ea8000c1e1b00 */
[----:B------:R-:W3:Y:S01]  /*0770*/  LDG.E.64 R84, desc[UR6][R138.64] ;  /* 0x000000068a547981 */ /* 0x000ee2000c1e1b00 */
[C---:B------:R-:W-:Y:S01]  /*0780*/  ISETP.GE.AND P2, PT, R105.reuse, R98, PT ;  /* 0x000000626900720c */ /* 0x040fe20003f46270 */
[C---:B------:R-:W-:Y:S01]  /*0790*/  VIADD R107, R105.reuse, 0x2 ;  /* 0x00000002696b7836 */ /* 0x040fe20000000000 */
[----:B------:R-:W-:-:S04]  /*07a0*/  IADD3 R143, R105, 0x3, RZ ;  /* 0x00000003698f7810 */ /* 0x000fc80007ffe0ff */
[-C--:B------:R-:W-:Y:S02]  /*07b0*/  ISETP.GT.AND P6, PT, R143, R98.reuse, PT ;  /* 0x000000628f00720c */ /* 0x080fe40003fc4270 */
[----:B------:R-:W-:-:S05]  /*07c0*/  ISETP.GT.AND P5, PT, R107, R98, PT ;  /* 0x000000626b00720c */ /* 0x000fca0003fa4270 */
[----:B--2---:R-:W-:-:S06]  /*07d0*/  @!P2 SHF.R.U64 R122, R82, 0x10, R83 ;  /* 0x00000010527aa819 */ /* 0x004fcc0000001253 */
[----:B------:R-:W-:Y:S02]  /*07e0*/  @!P6 SHF.R.U32.HI R107, RZ, 0x10, R83 ;  /* 0x00000010ff6be819 */ /* 0x000fe40000011653 */
[----:B------:R-:W-:Y:S01]  /*07f0*/  @!P5 SHF.L.U32 R102, R83, 0x10, RZ ;  /* 0x000000105366d819 */ /* 0x000fe200000006ff */
[----:B------:R-:W-:Y:S01]  /*0800*/  @!P2 IMAD.U32 R103, R122, 0x10000, RZ ;  /* 0x000100007a67a824 */ /* 0x000fe200078e00ff */
[--C-:B---3--:R-:W-:Y:S02]  /*0810*/  @!P6 SHF.R.U32.HI R122, RZ, 0x10, R85.reuse ;  /* 0x00000010ff7ae819 */ /* 0x108fe40000011655 */
[----:B------:R-:W-:Y:S01]  /*0820*/  @!P2 SHF.R.U64 R83, R84, 0x10, R85 ;  /* 0x000000105453a819 */ /* 0x000fe20000001255 */
[----:B------:R-:W-:Y:S01]  /*0830*/  @!P5 IMAD.U32 R85, R85, 0x10000, RZ ;  /* 0x000100005555d824 */ /* 0x000fe200078e00ff */
[----:B------:R-:W-:Y:S01]  /*0840*/  @!P6 SHF.L.U32 R101, R107, 0x10, RZ ;  /* 0x000000106b65e819 */ /* 0x000fe200000006ff */
[----:B------:R-:W-:Y:S01]  /*0850*/  IMAD.U32 R107, R82, 0x10000, RZ ;  /* 0x00010000526b7824 */ /* 0x000fe200078e00ff */
[----:B------:R-:W-:Y:S01]  /*0860*/  @!P6 SHF.L.U32 R122, R122, 0x10, RZ ;  /* 0x000000107a7ae819 */ /* 0x000fe200000006ff */
[----:B------:R-:W-:Y:S01]  /*0870*/  IMAD.U32 R84, R84, 0x10000, RZ ;  /* 0x0001000054547824 */ /* 0x000fe200078e00ff */
[----:B------:R-:W-:Y:S01]  /*0880*/  @!P2 SHF.L.U32 R82, R83, 0x10, RZ ;  /* 0x000000105352a819 */ /* 0x000fe200000006ff */
[----:B------:R-:W-:-:S02]  /*0890*/  @!P5 FMUL R47, R102, R85 ;  /* 0x00000055662fd220 */ /* 0x000fc40000400000 */
[----:B------:R-:W-:Y:S01]  /*08a0*/  @!P6 FMUL R48, R101, R122 ;  /* 0x0000007a6530e220 */ /* 0x000fe20000400000 */
[----:B------:R-:W-:Y:S01]  /*08b0*/  FMUL R122, R107, R84 ;  /* 0x000000546b7a7220 */ /* 0x000fe20000400000 */
[----:B------:R-:W-:-:S07]  /*08c0*/  @!P2 FMUL R46, R103, R82 ;  /* 0x00000052672ea220 */ /* 0x000fce0000400000 */
.L_x_896:
[----:B------:R-:W-:Y:S05]  /*08d0*/  BSYNC B1 ;  /* 0x0000000000017941 */ /* 0x000fea0003800000 */
.L_x_895:
[----:B------:R-:W-:Y:S01]  /*08e0*/  BSSY B1, `(.L_x_897) ;  /* 0x000001c000017945 */ /* 0x000fe20003800000 */
[----:B------:R-:W-:Y:S02]  /*08f0*/  ISETP.GT.AND P2, PT, R145, R98, PT ;  /* 0x000000629100720c */ /* 0x000fe40003f44270 */
[----:B------:R-:W-:Y:S01]  /*0900*/  IADD3 R147, R105, 0x280, RZ ;  /* 0x0000028069937810 */ /* 0x000fe20007ffe0ff */
[----:B------:R-:W-:Y:S10]  /*0910*/  @P3 BRA `(.L_x_898) ;  /* 0x0000000000603947 */ /* 0x000ff40003800000 */
[----:B------:R-:W2:Y:S04]  /*0920*/  LDG.E.64 R82, desc[UR6][R140.64+0x100] ;  /* 0x000100068c527981 */ /* 0x000ea8000c1e1b00 */
[----:B------:R-:W3:Y:S01]  /*0930*/  LDG.E.64 R84, desc[UR6][R138.64+0x100] ;  /* 0x000100068a547981 */ /* 0x000ee2000c1e1b00 */
[C---:B------:R-:W-:Y:S01]  /*0940*/  VIADD R121, R105.reuse, 0x81 ;  /* 0x0000008169797836 */ /* 0x040fe20000000000 */
[C---:B------:R-:W-:Y:S01]  /*0950*/  IADD3 R145, R105.reuse, 0x83, RZ ;  /* 0x0000008369917810 */ /* 0x040fe20007ffe0ff */
[----:B------:R-:W-:-:S03]  /*0960*/  VIADD R143, R105, 0x82 ;  /* 0x00000082698f7836 */ /* 0x000fc60000000000 */
[-C--:B------:R-:W-:Y:S02]  /*0970*/  ISETP.GT.AND P3, PT, R121, R98.reuse, PT ;  /* 0x000000627900720c */ /* 0x080fe40003f64270 */
[-C--:B------:R-:W-:Y:S02]  /*0980*/  ISETP.GT.AND P6, PT, R145, R98.reuse, PT ;  /* 0x000000629100720c */ /* 0x080fe40003fc4270 */
[----:B------:R-:W-:-:S09]  /*0990*/  ISETP.GT.AND P5, PT, R143, R98, PT ;  /* 0x000000628f00720c */ /* 0x000fd20003fa4270 */
[--C-:B--2---:R-:W-:Y:S02]  /*09a0*/  @!P3 SHF.R.U64 R121, R82, 0x10, R83.reuse ;  /* 0x000000105279b819 */ /* 0x104fe40000001253 */
[----:B------:R-:W-:Y:S02]  /*09b0*/  @!P6 SHF.R.U32.HI R106, RZ, 0x10, R83 ;  /* 0x00000010ff6ae819 */ /* 0x000fe40000011653 */
[----:B------:R-:W-:Y:S01]  /*09c0*/  @!P5 SHF.L.U32 R2, R83, 0x10, RZ ;  /* 0x000000105302d819 */ /* 0x000fe200000006ff */
[----:B------:R-:W-:Y:S01]  /*09d0*/  @!P3 IMAD.U32 R0, R121, 0x10000, RZ ;  /* 0x000100007900b824 */ /* 0x000fe200078e00ff */
[--C-:B---3--:R-:W-:Y:S02]  /*09e0*/  @!P3 SHF.R.U64 R83, R84, 0x10, R85.reuse ;  /* 0x000000105453b819 */ /* 0x108fe40000001255 */
[----:B------:R-:W-:Y:S02]  /*09f0*/  @!P6 SHF.R.U32.HI R121, RZ, 0x10, R85 ;  /* 0x00000010ff79e819 */ /* 0x000fe40000011655 */
[----:B------:R-:W-:Y:S01]  /*0a00*/  @!P6 SHF.L.U32 R3, R106, 0x10, RZ ;  /* 0x000000106a03e819 */ /* 0x000fe200000006ff */
[----:B------:R-:W-:Y:S01]  /*0a10*/  IMAD.U32 R106, R82, 0x10000, RZ ;  /* 0x00010000526a7824 */ /* 0x000fe200078e00ff */
[----:B------:R-:W-:Y:S01]  /*0a20*/  @!P5 SHF.L.U32 R85, R85, 0x10, RZ ;  /* 0x000000105555d819 */ /* 0x000fe200000006ff */
[----:B------:R-:W-:Y:S01]  /*0a30*/  @!P3 IMAD.U32 R83, R83, 0x10000, RZ ;  /* 0x000100005353b824 */ /* 0x000fe200078e00ff */
[----:B------:R-:W-:Y:S01]  /*0a40*/  @!P6 SHF.L.U32 R82, R121, 0x10, RZ ;  /* 0x000000107952e819 */ /* 0x000fe200000006ff */
[----:B------:R-:W-:-:S02]  /*0a50*/  IMAD.U32 R121, R84, 0x10000, RZ ;  /* 0x0001000054797824 */ /* 0x000fc400078e00ff */
[----:B------:R-:W-:Y:S01]  /*0a60*/  @!P5 FMUL R51, R2, R85 ;  /* 0x000000550233d220 */ /* 0x000fe20000400000 */
[----:B------:R-:W-:Y:S01]  /*0a70*/  @!P3 FMUL R49, R0, R83 ;  /* 0x000000530031b220 */ /* 0x000fe20000400000 */
[----:B------:R-:W-:Y:S01]  /*0a80*/  @!P6 FMUL R50, R3, R82 ;  /* 0x000000520332e220 */ /* 0x000fe20000400000 */
[----:B------:R-:W-:-:S07]  /*0a90*/  FMUL R121, R106, R121 ;  /* 0x000000796a797220 */ /* 0x000fce0000400000 */
.L_x_898:
[----:B------:R-:W-:Y:S05]  /*0aa0*/  BSYNC B1 ;  /* 0x0000000000017941 */ /* 0x000fea0003800000 */
.L_x_897:
        /* <DEDUP_REMOVED lines=28> */
.L_x_900:
[----:B------:R-:W-:Y:S05]  /*0c70*/  BSYNC B1 ;  /* 0x0000000000017941 */ /* 0x000fea0003800000 */
.L_x_899:
        /* <DEDUP_REMOVED lines=16> */
[C-C-:B---3--:R-:W-:Y:S01]  /*0d80*/  @!P0 SHF.R.U64 R83, R84.reuse, 0x10, R85.reuse ;  /* 0x0000001054538819 */ /* 0x148fe20000001255 */
[----:B------:R-:W-:Y:S01]  /*0d90*/  IMAD.U32 R125, R84, 0x10000, RZ ;  /* 0x00010000547d7824 */ /* 0x000fe200078e00ff */
[----:B------:R-:W-:Y:S02]  /*0da0*/  @!P6 SHF.R.U32.HI R136, RZ, 0x10, R85 ;  /* 0x00000010ff88e819 */ /* 0x000fe40000011655 */
[----:B------:R-:W-:Y:S01]  /*0db0*/  @!P6 SHF.L.U32 R9, R108, 0x10, RZ ;  /* 0x000000106c09e819 */ /* 0x000fe200000006ff */
[----:B------:R-:W-:Y:S01]  /*0dc0*/  IMAD.U32 R108, R82, 0x10000, RZ ;  /* 0x00010000526c7824 */ /* 0x000fe200078e00ff */
[----:B------:R-:W-:Y:S01]  /*0dd0*/  @!P5 SHF.L.U32 R85, R85, 0x10, RZ ;  /* 0x000000105555d819 */ /* 0x000fe200000006ff */
[----:B------:R-:W-:Y:S01]  /*0de0*/  @!P0 IMAD.U32 R82, R83, 0x10000, RZ ;  /* 0x0001000053528824 */ /* 0x000fe200078e00ff */
[----:B------:R-:W-:Y:S01]  /*0df0*/  @!P6 SHF.L.U32 R136, R136, 0x10, RZ ;  /* 0x000000108888e819 */ /* 0x000fe200000006ff */
[----:B------:R-:W-:-:S02]  /*0e00*/  FMUL R125, R108, R125 ;  /* 0x0000007d6c7d7220 */ /* 0x000fc40000400000 */
[----:B------:R-:W-:Y:S01]  /*0e10*/  @!P5 FMUL R57, R8, R85 ;  /* 0x000000550839d220 */ /* 0x000fe20000400000 */
[----:B------:R-:W-:Y:S01]  /*0e20*/  @!P0 FMUL R54, R7, R82 ;  /* 0x0000005207368220 */ /* 0x000fe20000400000 */
[----:B------:R-:W-:-:S07]  /*0e30*/  @!P6 FMUL R56, R9, R136 ;  /* 0x000000880938e220 */ /* 0x000fce0000400000 */
.L_x_902:
[----:B------:R-:W-:Y:S05]  /*0e40*/  BSYNC B1 ;  /* 0x0000000000017941 */ /* 0x000fea0003800000 */
.L_x_901:
        /* <DEDUP_REMOVED lines=28> */
.L_x_904:
[----:B------:R-:W-:Y:S05]  /*1010*/  BSYNC B1 ;  /* 0x0000000000017941 */ /* 0x000fea0003800000 */
.L_x_903:
        /* <DEDUP_REMOVED lines=28> */
.L_x_906:
[----:B------:R-:W-:Y:S05]  /*11e0*/  BSYNC B1 ;  /* 0x0000000000017941 */ /* 0x000fea0003800000 */
.L_x_905:
        /* <DEDUP_REMOVED lines=28> */
.L_x_908:
[----:B------:R-:W-:Y:S05]  /*13b0*/  BSYNC B1 ;  /* 0x0000000000017941 */ /* 0x000fea0003800000 */
.L_x_907:
        /* <DEDUP_REMOVED lines=28> */
.L_x_910:
[----:B------:R-:W-:Y:S05]  /*1580*/  BSYNC B1 ;  /* 0x0000000000017941 */ /* 0x000fea0003800000 */
.L_x_909:
        /* <DEDUP_REMOVED lines=28> */
.L_x_912:
[----:B------:R-:W-:Y:S05]  /*1750*/  BSYNC B1 ;  /* 0x0000000000017941 */ /* 0x000fea0003800000 */
.L_x_911:
        /* <DEDUP_REMOVED lines=28> */
.L_x_914:
[----:B------:R-:W-:Y:S05]  /*1920*/  BSYNC B1 ;  /* 0x0000000000017941 */ /* 0x000fea0003800000 */
.L_x_913:
        /* <DEDUP_REMOVED lines=28> */
.L_x_916:
[----:B------:R-:W-:Y:S05]  /*1af0*/  BSYNC B1 ;  /* 0x0000000000017941 */ /* 0x000fea0003800000 */
.L_x_915:
        /* <DEDUP_REMOVED lines=28> */
.L_x_918:
[----:B------:R-:W-:Y:S05]  /*1cc0*/  BSYNC B1 ;  /* 0x0000000000017941 */ /* 0x000fea0003800000 */
.L_x_917:
[----:B------:R-:W-:Y:S01]  /*1cd0*/  BSSY B1, `(.L_x_919) ;  /* 0x000001b000017945 */ /* 0x000fe20003800000 */
[----:B------:R-:W-:-:S03]  /*1ce0*/  ISETP.GT.AND P0, PT, R147, R98, PT ;  /* 0x000000629300720c */ /* 0x000fc60003f04270 */
[----:B------:R-:W-:Y:S10]  /*1cf0*/  @P2 BRA `(.L_x_920) ;  /* 0x0000000000602947 */ /* 0x000ff40003800000 */
[----:B------:R-:W2:Y:S04]  /*1d00*/  LDG.E.64 R82, desc[UR6][R140.64+0xc00] ;  /* 0x000c00068c527981 */ /* 0x000ea8000c1e1b00 */
[----:B------:R-:W3:Y:S01]  /*1d10*/  LDG.E.64 R84, desc[UR6][R138.64+0xc00] ;  /* 0x000c00068a547981 */ /* 0x000ee2000c1e1b00 */
[C---:B------:R-:W-:Y:S01]  /*1d20*/  IADD3 R117, R105.reuse, 0x601, RZ ;  /* 0x0000060169757810 */ /* 0x040fe20007ffe0ff */
[C---:B------:R-:W-:Y:S01]  /*1d30*/  VIADD R145, R105.reuse, 0x603 ;  /* 0x0000060369917836 */ /* 0x040fe20000000000 */
[----:B------:R-:W-:Y:S02]  /*1d40*/  IADD3 R143, R105, 0x602, RZ ;  /* 0x00000602698f7810 */ /* 0x000fe40007ffe0ff */
[-C--:B------:R-:W-:Y:S02]  /*1d50*/  ISETP.GT.AND P2, PT, R117, R98.reuse, PT ;  /* 0x000000627500720c */ /* 0x080fe40003f44270 */
[----:B------:R-:W-:-:S02]  /*1d60*/  ISETP.GT.AND P6, PT, R145, R98, PT ;  /* 0x000000629100720c */ /* 0x000fc40003fc4270 */
[----:B------:R-:W-:-:S09]  /*1d70*/  ISETP.GT.AND P5, PT, R143, R98, PT ;  /* 0x000000628f00720c */ /* 0x000fd20003fa4270 */
[----:B--2---:R-:W-:-:S04]  /*1d80*/  @!P2 SHF.R.U64 R132, R82, 0x10, R83 ;  /* 0x000000105284a819 */ /* 0x004fc80000001253 */
[----:B------:R-:W-:Y:S01]  /*1d90*/  @!P5 IMAD.U32 R35, R83, 0x10000, RZ ;  /* 0x000100005323d824 */ /* 0x000fe200078e00ff */
[----:B------:R-:W-:Y:S02]  /*1da0*/  @!P6 SHF.R.U32.HI R117, RZ, 0x10, R83 ;  /* 0x00000010ff75e819 */ /* 0x000fe40000011653 */
[----:B------:R-:W-:Y:S02]  /*1db0*/  @!P2 SHF.L.U32 R34, R132, 0x10, RZ ;  /* 0x000000108422a819 */ /* 0x000fe400000006ff */
[--C-:B---3--:R-:W-:Y:S01]  /*1dc0*/  @!P2 SHF.R.U64 R83, R84, 0x10, R85.reuse ;  /* 0x000000105453a819 */ /* 0x108fe20000001255 */
[----:B------:R-:W-:Y:S01]  /*1dd0*/  @!P6 IMAD.U32 R36, R117, 0x10000, RZ ;  /* 0x000100007524e824 */ /* 0x000fe200078e00ff */
[----:B------:R-:W-:Y:S02]  /*1de0*/  @!P6 SHF.R.U32.HI R132, RZ, 0x10, R85 ;  /* 0x00000010ff84e819 */ /* 0x000fe40000011655 */
[----:B------:R-:W-:Y:S01]  /*1df0*/  SHF.L.U32 R117, R82, 0x10, RZ ;  /* 0x0000001052757819 */ /* 0x000fe200000006ff */
[----:B------:R-:W-:Y:S01]  /*1e00*/  @!P2 IMAD.U32 R83, R83, 0x10000, RZ ;  /* 0x000100005353a824 */ /* 0x000fe200078e00ff */
[----:B------:R-:W-:-:S02]  /*1e10*/  @!P5 SHF.L.U32 R82, R85, 0x10, RZ ;  /* 0x000000105552d819 */ /* 0x000fc400000006ff */
[----:B------:R-:W-:Y:S01]  /*1e20*/  @!P6 SHF.L.U32 R85, R132, 0x10, RZ ;  /* 0x000000108455e819 */ /* 0x000fe200000006ff */
[----:B------:R-:W-:Y:S01]  /*1e30*/  @!P2 FMUL R87, R34, R83 ;  /* 0x000000532257a220 */ /* 0x000fe20000400000 */
[----:B------:R-:W-:Y:S01]  /*1e40*/  SHF.L.U32 R84, R84, 0x10, RZ ;  /* 0x0000001054547819 */ /* 0x000fe200000006ff */
[----:B------:R-:W-:Y:S02]  /*1e50*/  @!P5 FMUL R86, R35, R82 ;  /* 0x000000522356d220 */ /* 0x000fe40000400000 */
[----:B------:R-:W-:Y:S02]  /*1e60*/  @!P6 FMUL R89, R36, R85 ;  /* 0x000000552459e220 */ /* 0x000fe40000400000 */
[----:B------:R-:W-:-:S07]  /*1e70*/  FMUL R132, R117, R84 ;  /* 0x0000005475847220 */ /* 0x000fce0000400000 */
.L_x_920:
[----:B------:R-:W-:Y:S05]  /*1e80*/  BSYNC B1 ;  /* 0x0000000000017941 */ /* 0x000fea0003800000 */
.L_x_919:
[----:B------:R-:W-:Y:S04]  /*1e90*/  BSSY B1, `(.L_x_921) ;  /* 0x000001a000017945 */ /* 0x000fe80003800000 */
[----:B------:R-:W-:Y:S05]  /*1ea0*/  @P3 BRA `(.L_x_922) ;  /* 0x0000000000603947 */ /* 0x000fea0003800000 */
[----:B------:R-:W2:Y:S04]  /*1eb0*/  LDG.E.64 R82, desc[UR6][R140.64+0xd00] ;  /* 0x000d00068c527981 */ /* 0x000ea8000c1e1b00 */
[----:B------:R-:W3:Y:S01]  /*1ec0*/  LDG.E.64 R84, desc[UR6][R138.64+0xd00] ;  /* 0x000d00068a547981 */ /* 0x000ee2000c1e1b00 */
[C---:B------:R-:W-:Y:S01]  /*1ed0*/  VIADD R135, R105.reuse, 0x681 ;  /* 0x0000068169877836 */ /* 0x040fe20000000000 */
[C---:B------:R-:W-:Y:S02]  /*1ee0*/  IADD3 R145, R105.reuse, 0x683, RZ ;  /* 0x0000068369917810 */ /* 0x040fe40007ffe0ff */
[----:B------:R-:W-:Y:S02]  /*1ef0*/  IADD3 R143, R105, 0x682, RZ ;  /* 0x00000682698f7810 */ /* 0x000fe40007ffe0ff */
[----:B------:R-:W-:-:S02]  /*1f00*/  ISETP.GT.AND P5, PT, R145, R98, PT ;  /* 0x000000629100720c */ /* 0x000fc40003fa4270 */
[-C--:B------:R-:W-:Y:S02]  /*1f10*/  ISETP.GT.AND P2, PT, R135, R98.reuse, PT ;  /* 0x000000628700720c */ /* 0x080fe40003f44270 */
[----:B------:R-:W-:-:S09]  /*1f20*/  ISETP.GT.AND P3, PT, R143, R98, PT ;  /* 0x000000628f00720c */ /* 0x000fd20003f64270 */
[----:B--2---:R-:W-:-:S04]  /*1f30*/  @!P5 SHF.R.U32.HI R118, RZ, 0x10, R83 ;  /* 0x00000010ff76d819 */ /* 0x004fc80000011653 */
[----:B------:R-:W-:Y:S01]  /*1f40*/  @!P3 IMAD.U32 R38, R83, 0x10000, RZ ;  /* 0x000100005326b824 */ /* 0x000fe200078e00ff */
[----:B------:R-:W-:Y:S02]  /*1f50*/  @!P2 SHF.R.U64 R135, R82, 0x10, R83 ;  /* 0x000000105287a819 */ /* 0x000fe40000001253 */
[--C-:B---3--:R-:W-:Y:S02]  /*1f60*/  @!P2 SHF.R.U64 R83, R84, 0x10, R85.reuse ;  /* 0x000000105453a819 */ /* 0x108fe40000001255 */
[----:B------:R-:W-:Y:S02]  /*1f70*/  @!P5 SHF.R.U32.HI R136, RZ, 0x10, R85 ;  /* 0x00000010ff88d819 */ /* 0x000fe40000011655 */
[----:B------:R-:W-:Y:S01]  /*1f80*/  @!P5 SHF.L.U32 R39, R118, 0x10, RZ ;  /* 0x000000107627d819 */ /* 0x000fe200000006ff */
[----:B------:R-:W-:Y:S01]  /*1f90*/  IMAD.U32 R118, R82, 0x10000, RZ ;  /* 0x0001000052767824 */ /* 0x000fe200078e00ff */
[----:B------:R-:W-:Y:S01]  /*1fa0*/  @!P2 SHF.L.U32 R37, R135, 0x10, RZ ;  /* 0x000000108725a819 */ /* 0x000fe200000006ff */
        /* <DEDUP_REMOVED lines=8> */
.L_x_922:
[----:B------:R-:W-:Y:S05]  /*2030*/  BSYNC B1 ;  /* 0x0000000000017941 */ /* 0x000fea0003800000 */
.L_x_921:
[----:B------:R-:W-:Y:S04]  /*2040*/  BSSY B1, `(.L_x_923) ;  /* 0x000001a000017945 */ /* 0x000fe80003800000 */
[----:B------:R-:W-:Y:S05]  /*2050*/  @P4 BRA `(.L_x_924) ;  /* 0x0000000000604947 */ /* 0x000fea0003800000 */
        /* <DEDUP_REMOVED lines=15> */
[----:B------:R-:W-:-:S02]  /*2150*/  @!P4 SHF.L.U32 R42, R119, 0x10, RZ ;  /* 0x00000010772ac819 */ /* 0x000fc400000006ff */
[----:B------:R-:W-:Y:S01]  /*2160*/  SHF.L.U32 R119, R82, 0x10, RZ ;  /* 0x0000001052777819 */ /* 0x000fe200000006ff */
[----:B------:R-:W-:Y:S01]  /*2170*/  @!P3 IMAD.U32 R82, R85, 0x10000, RZ ;  /* 0x000100005552b824 */ /* 0x000fe200078e00ff */
[----:B------:R-:W-:Y:S02]  /*2180*/  @!P2 SHF.L.U32 R83, R83, 0x10, RZ ;  /* 0x000000105353a819 */ /* 0x000fe400000006ff */
[----:B------:R-:W-:Y:S01]  /*2190*/  @!P4 SHF.L.U32 R85, R134, 0x10, RZ ;  /* 0x000000108655c819 */ /* 0x000fe200000006ff */
[----:B------:R-:W-:Y:S01]  /*21a0*/  @!P3 FMUL R92, R41, R82 ;  /* 0x00000052295cb220 */ /* 0x000fe20000400000 */
[----:B------:R-:W-:Y:S01]  /*21b0*/  FMUL R134, R119, R84 ;  /* 0x0000005477867220 */ /* 0x000fe20000400000 */
[----:B------:R-:W-:Y:S02]  /*21c0*/  @!P2 FMUL R93, R40, R83 ;  /* 0x00000053285da220 */ /* 0x000fe40000400000 */
[----:B------:R-:W-:-:S07]  /*21d0*/  @!P4 FMUL R95, R42, R85 ;  /* 0x000000552a5fc220 */ /* 0x000fce0000400000 */
.L_x_924:
[----:B------:R-:W-:Y:S05]  /*21e0*/  BSYNC B1 ;  /* 0x0000000000017941 */ /* 0x000fea0003800000 */
.L_x_923:
        /* <DEDUP_REMOVED lines=9> */
[--C-:B--2---:R-:W-:Y:S02]  /*2280*/  @!P3 SHF.R.U32.HI R98, RZ, 0x10, R83.reuse ;  /* 0x00000010ff62b819 */ /* 0x104fe40000011653 */
[----:B------:R-:W-:Y:S02]  /*2290*/  @!P0 SHF.R.U64 R120, R82, 0x10, R83 ;  /* 0x0000001052788819 */ /* 0x000fe40000001253 */
[----:B------:R-:W-:Y:S01]  /*22a0*/  @!P2 SHF.L.U32 R44, R83, 0x10, RZ ;  /* 0x00000010532ca819 */ /* 0x000fe200000006ff */
[----:B------:R-:W-:Y:S01]  /*22b0*/  @!P3 IMAD.U32 R45, R98, 0x10000, RZ ;  /* 0x00010000622db824 */ /* 0x000fe200078e00ff */
[--C-:B---3--:R-:W-:Y:S02]  /*22c0*/  @!P0 SHF.R.U64 R83, R84, 0x10, R85.reuse ;  /* 0x0000001054538819 */ /* 0x108fe40000001255 */
[----:B------:R-:W-:Y:S02]  /*22d0*/  @!P3 SHF.R.U32.HI R98, RZ, 0x10, R85 ;  /* 0x00000010ff62b819 */ /* 0x000fe40000011655 */
[----:B------:R-:W-:-:S02]  /*22e0*/  @!P0 SHF.L.U32 R43, R120, 0x10, RZ ;  /* 0x00000010782b8819 */ /* 0x000fc400000006ff */
[----:B------:R-:W-:Y:S01]  /*22f0*/  SHF.L.U32 R137, R84, 0x10, RZ ;  /* 0x0000001054897819 */ /* 0x000fe200000006ff */
[----:B------:R-:W-:Y:S01]  /*2300*/  @!P0 IMAD.U32 R84, R83, 0x10000, RZ ;  /* 0x0001000053548824 */ /* 0x000fe200078e00ff */
[----:B------:R-:W-:Y:S02]  /*2310*/  @!P2 SHF.L.U32 R85, R85, 0x10, RZ ;  /* 0x000000105555a819 */ /* 0x000fe400000006ff */
[----:B------:R-:W-:Y:S01]  /*2320*/  @!P3 SHF.L.U32 R98, R98, 0x10, RZ ;  /* 0x000000106262b819 */ /* 0x000fe200000006ff */
[----:B------:R-:W-:Y:S01]  /*2330*/  @!P0 FMUL R94, R43, R84 ;  /* 0x000000542b5e8220 */ /* 0x000fe20000400000 */
[----:B------:R-:W-:Y:S01]  /*2340*/  SHF.L.U32 R120, R82, 0x10, RZ ;  /* 0x0000001052787819 */ /* 0x000fe200000006ff */
[----:B------:R-:W-:Y:S02]  /*2350*/  @!P2 FMUL R97, R44, R85 ;  /* 0x000000552c61a220 */ /* 0x000fe40000400000 */
[----:B------:R-:W-:Y:S02]  /*2360*/  @!P3 FMUL R96, R45, R98 ;  /* 0x000000622d60b220 */ /* 0x000fe40000400000 */
[----:B------:R-:W-:-:S07]  /*2370*/  FMUL R137, R120, R137 ;  /* 0x0000008978897220 */ /* 0x000fce0000400000 */
.L_x_894:
[----:B------:R-:W-:Y:S05]  /*2380*/  BSYNC B0 ;  /* 0x0000000000007941 */ /* 0x000fea0003800000 */
.L_x_893:
        /* <DEDUP_REMOVED lines=63> */
[----:B------:R-:W0:Y:S02]  /*2780*/  SHFL.BFLY PT, R82, R83, 0x10, 0x1f ;  /* 0x0e001f0053527f89 */ /* 0x000e2400000e0000 */
[----:B0-----:R-:W-:-:S05]  /*2790*/  FADD R82, R83, R82 ;  /* 0x0000005253527221 */ /* 0x001fca0000000000 */
[----:B------:R-:W0:Y:S02]  /*27a0*/  SHFL.BFLY PT, R85, R82, 0x8, 0x1f ;  /* 0x0d001f0052557f89 */ /* 0x000e2400000e0000 */
[----:B0-----:R-:W-:-:S05]  /*27b0*/  FADD R85, R82, R85 ;  /* 0x0000005552557221 */ /* 0x001fca0000000000 */
[----:B------:R-:W0:Y:S02]  /*27c0*/  SHFL.BFLY PT, R84, R85, 0x4, 0x1f ;  /* 0x0c801f0055547f89 */ /* 0x000e2400000e0000 */
[----:B0-----:R-:W-:-:S05]  /*27d0*/  FADD R84, R85, R84 ;  /* 0x0000005455547221 */ /* 0x001fca0000000000 */
[----:B------:R-:W0:Y:S02]  /*27e0*/  SHFL.BFLY PT, R139, R84, 0x2, 0x1f ;  /* 0x0c401f00548b7f89 */ /* 0x000e2400000e0000 */
[----:B0-----:R-:W-:-:S05]  /*27f0*/  FADD R139, R84, R139 ;  /* 0x0000008b548b7221 */ /* 0x001fca0000000000 */
[----:B------:R0:W1:Y:S01]  /*2800*/  SHFL.BFLY PT, R98, R139, 0x1, 0x1f ;  /* 0x0c201f008b627f89 */ /* 0x00006200000e0000 */
[----:B------:R-:W-:Y:S05]  /*2810*/  @P1 EXIT ;  /* 0x000000000000194d */ /* 0x000fea0003800000 */
[----:B------:R-:W2:Y:S01]  /*2820*/  LDC.64 R82, c[0x0][0x210] ;  /* 0x00008400ff527b82 */ /* 0x000ea20000000a00 */
[----:B-1----:R-:W-:Y:S01]  /*2830*/  FADD R84, R139, R98 ;  /* 0x000000628b547221 */ /* 0x002fe20000000000 */
[C---:B------:R-:W-:Y:S01]  /*2840*/  IADD3 R98, R105.reuse, 0x100, RZ ;  /* 0x0000010069627810 */ /* 0x040fe20007ffe0ff */
[C---:B------:R-:W-:Y:S01]  /*2850*/  VIADD R85, R105.reuse, 0x80 ;  /* 0x0000008069557836 */ /* 0x040fe20000000000 */
[C---:B------:R-:W-:Y:S01]  /*2860*/  ISETP.GE.AND P6, PT, R105.reuse, UR5, PT ;  /* 0x0000000569007c0c */ /* 0x040fe2000bfc6270 */
[----:B------:R-:W-:Y:S01]  /*2870*/  ULDC UR4, c[0x0][0x4] ;  /* 0x0000010000047ab9 */ /* 0x000fe20000000800 */
[----:B------:R-:W-:Y:S01]  /*2880*/  ISETP.GE.AND P0, PT, R98, UR5, PT ;  /* 0x0000000562007c0c */ /* 0x000fe2000bf06270 */
[----:B------:R-:W-:Y:S01]  /*2890*/  IMAD R100, R100, UR4, R99 ;  /* 0x0000000464647c24 */ /* 0x000fe2000f8e0263 */
[----:B------:R-:W-:Y:S01]  /*28a0*/  IADD3 R98, R105, 0x280, RZ ;  /* 0x0000028069627810 */ /* 0x000fe20007ffe0ff */
[----:B------:R-:W-:Y:S01]  /*28b0*/  BSSY B0, `(.L_x_925) ;  /* 0x0000024000007945 */ /* 0x000fe20003800000 */
[----:B------:R-:W-:Y:S01]  /*28c0*/  ISETP.GE.AND P5, PT, R85, UR5, PT ;  /* 0x0000000555007c0c */ /* 0x000fe2000bfa6270 */
[C---:B------:R-:W-:Y:S01]  /*28d0*/  VIADD R85, R105.reuse, 0x200 ;  /* 0x0000020069557836 */ /* 0x040fe20000000000 */
[----:B------:R-:W-:Y:S01]  /*28e0*/  ISETP.GE.AND P3, PT, R98, UR5, PT ;  /* 0x0000000562007c0c */ /* 0x000fe2000bf66270 */
[C---:B------:R-:W-:Y:S01]  /*28f0*/  VIADD R98, R105.reuse, 0x380 ;  /* 0x0000038069627836 */ /* 0x040fe20000000000 */
[----:B------:R-:W-:-:S02]  /*2900*/  IADD3 R136, R105, 0x180, RZ ;  /* 0x0000018069887810 */ /* 0x000fc40007ffe0ff */
[----:B------:R-:W-:Y:S01]  /*2910*/  ISETP.GE.AND P2, PT, R85, UR5, PT ;  /* 0x0000000555007c0c */ /* 0x000fe2000bf46270 */
[----:B------:R-:W-:Y:S01]  /*2920*/  IMAD R85, R100, UR5, R105 ;  /* 0x0000000564557c24 */ /* 0x000fe2000f8e0269 */
[----:B------:R-:W-:Y:S02]  /*2930*/  P2R R99, PR, RZ, 0x20 ;  /* 0x00000020ff637803 */ /* 0x000fe40000000000 */
[----:B------:R-:W-:Y:S02]  /*2940*/  ISETP.GE.AND P1, PT, R136, UR5, PT ;  /* 0x0000000588007c0c */ /* 0x000fe4000bf26270 */
[----:B------:R-:W-:Y:S02]  /*2950*/  ISETP.GE.AND P5, PT, R98, UR5, PT ;  /* 0x0000000562007c0c */ /* 0x000fe4000bfa6270 */
[----:B------:R-:W-:Y:S01]  /*2960*/  IADD3 R136, R105, 0x300, RZ ;  /* 0x0000030069887810 */ /* 0x000fe20007ffe0ff */
[----:B--2---:R-:W-:Y:S01]  /*2970*/  IMAD.WIDE R82, R85, 0x2, R82 ;  /* 0x0000000255527825 */ /* 0x004fe200078e0252 */
[----:B------:R-:W-:-:S02]  /*2980*/  P2R R85, PR, RZ, 0x20 ;  /* 0x00000020ff557803 */ /* 0x000fc40000000000 */
[----:B------:R-:W-:Y:S02]  /*2990*/  ISETP.GE.AND P4, PT, R136, UR5, PT ;  /* 0x0000000588007c0c */ /* 0x000fe4000bf86270 */
[----:B------:R-:W-:Y:S02]  /*29a0*/  IADD3 R100, R105, 0x400, RZ ;  /* 0x0000040069647810 */ /* 0x000fe40007ffe0ff */
[----:B------:R-:W-:Y:S01]  /*29b0*/  ISETP.NE.AND P5, PT, R99, RZ, PT ;  /* 0x000000ff6300720c */ /* 0x000fe20003fa5270 */
        /* <DEDUP_REMOVED lines=10> */
[----:B------:R-:W1:Y:S08]  /*2a60*/  F2F.BF16.F32 R46, R85 ;  /* 0x00000055002e7304 */ /* 0x000e700000202000 */
[----:B------:R-:W-:Y:S01]  /*2a70*/  F2F.BF16.F32 R99, R99 ;  /* 0x0000006300637304 */ /* 0x000fe20000202000 */
[----:B-1----:R-:W-:-:S07]  /*2a80*/  IMAD.WIDE.U32 R46, R46, 0x10000, RZ ;  /* 0x000100002e2e7825 */ /* 0x002fce00078e00ff */
[----:B------:R-:W1:Y:S08]  /*2a90*/  F2F.BF16.F32 R48, R48 ;  /* 0x0000003000307304 */ /* 0x000e700000202000 */
[----:B------:R-:W2:Y:S01]  /*2aa0*/  F2F.BF16.F32 R107, R107 ;  /* 0x0000006b006b7304 */ /* 0x000ea20000202000 */
[----:B-1----:R-:W-:-:S04]  /*2ab0*/  PRMT R101, R99, 0x5410, R48 ;  /* 0x0000541063657816 */ /* 0x002fc80000000030 */
[----:B------:R-:W-:Y:S02]  /*2ac0*/  LOP3.LUT R47, R101, R47, RZ, 0xfc, !PT ;  /* 0x0000002f652f7212 */ /* 0x000fe400078efcff */
[----:B--2---:R-:W-:-:S05]  /*2ad0*/  LOP3.LUT R46, R46, R107, RZ, 0xfc, !PT ;  /* 0x0000006b2e2e7212 */ /* 0x004fca00078efcff */
[----:B------:R1:W-:Y:S02]  /*2ae0*/  STG.E.64 desc[UR6][R82.64], R46 ;  /* 0x0000002e52007986 */ /* 0x0003e4000c101b06 */
.L_x_926:
[----:B------:R-:W-:Y:S05]  /*2af0*/  BSYNC B0 ;  /* 0x0000000000007941 */ /* 0x000fea0003800000 */
.L_x_925:
[----:B------:R-:W-:Y:S01]  /*2b00*/  BSSY B0, `(.L_x_927) ;  /* 0x0000016000007945 */ /* 0x000fe20003800000 */
[----:B-1----:R-:W-:Y:S02]  /*2b10*/  IADD3 R46, R105, 0x480, RZ ;  /* 0x00000480692e7810 */ /* 0x002fe40007ffe0ff */
        /* <DEDUP_REMOVED lines=20> */
.L_x_928:
[----:B------:R-:W-:Y:S05]  /*2c60*/  BSYNC B0 ;  /* 0x0000000000007941 */ /* 0x000fea0003800000 */
.L_x_927:
[----:B------:R-:W-:Y:S01]  /*2c70*/  ISETP.GE.AND P5, PT, R46, UR5, PT ;  /* 0x000000052e007c0c */ /* 0x000fe2000bfa6270 */
[----:B------:R-:W-:Y:S01]  /*2c80*/  BSSY B0, `(.L_x_929) ;  /* 0x0000016000007945 */ /* 0x000fe20003800000 */
[----:B------:R-:W-:Y:S02]  /*2c90*/  VIADD R48, R105, 0x500 ;  /* 0x0000050069307836 */ /* 0x000fe40000000000 */
[----:B------:R-:W-:Y:S01]  /*2ca0*/  P2R R0, PR, RZ, 0x20 ;  /* 0x00000020ff007803 */ /* 0x000fe20000000000 */
[----:B------:R-:W-:Y:S08]  /*2cb0*/  @P0 BRA `(.L_x_930) ;  /* 0x0000000000480947 */ /* 0x000ff00003800000 */
        /* <DEDUP_REMOVED lines=8> */
[----:B-1----:R-:W1:Y:S01]  /*2d40*/  F2F.BF16.F32 R2, R4 ;  /* 0x0000000400027304 */ /* 0x002e620000202000 */
[----:B------:R-:W-:-:S07]  /*2d50*/  FMUL R104, R104, UR4 ;  /* 0x0000000468687c20 */ /* 0x000fce0008400000 */
        /* <DEDUP_REMOVED lines=8> */
.L_x_930:
[----:B------:R-:W-:Y:S05]  /*2de0*/  BSYNC B0 ;  /* 0x0000000000007941 */ /* 0x000fea0003800000 */
.L_x_929:
        /* <DEDUP_REMOVED lines=13> */
[----:B-12---:R-:W1:Y:S08]  /*2ec0*/  F2F.BF16.F32 R2, R7 ;  /* 0x0000000700027304 */ /* 0x006e700000202000 */
        /* <DEDUP_REMOVED lines=8> */
.L_x_932:
[----:B------:R-:W-:Y:S05]  /*2f50*/  BSYNC B0 ;  /* 0x0000000000007941 */ /* 0x000fea0003800000 */
.L_x_931:
        /* <DEDUP_REMOVED lines=13> */
[----:B-123--:R-:W1:Y:S08]  /*3030*/  F2F.BF16.F32 R2, R10 ;  /* 0x0000000a00027304 */ /* 0x00ee700000202000 */
        /* <DEDUP_REMOVED lines=8> */
.L_x_934:
[----:B------:R-:W-:Y:S05]  /*30c0*/  BSYNC B0 ;  /* 0x0000000000007941 */ /* 0x000fea0003800000 */
.L_x_933:
        /* <DEDUP_REMOVED lines=13> */
[----:B-1234-:R-:W1:Y:S08]  /*31a0*/  F2F.BF16.F32 R2, R13 ;  /* 0x0000000d00027304 */ /* 0x01ee700000202000 */
        /* <DEDUP_REMOVED lines=8> */
.L_x_936:
[----:B------:R-:W-:Y:S05]  /*3230*/  BSYNC B0 ;  /* 0x0000000000007941 */ /* 0x000fea0003800000 */
.L_x_935:
        /* <DEDUP_REMOVED lines=22> */
.L_x_938:
[----:B------:R-:W-:Y:S05]  /*33a0*/  BSYNC B0 ;  /* 0x0000000000007941 */ /* 0x000fea0003800000 */
.L_x_937:
        /* <DEDUP_REMOVED lines=23> */
.L_x_940:
[----:B------:R-:W-:Y:S05]  /*3520*/  BSYNC B0 ;  /* 0x0000000000007941 */ /* 0x000fea0003800000 */
.L_x_939:
        /* <DEDUP_REMOVED lines=21> */
.L_x_942:
[----:B------:R-:W-:Y:S05]  /*3680*/  BSYNC B0 ;  /* 0x0000000000007941 */ /* 0x000fea0003800000 */
.L_x_941:
        /* <DEDUP_REMOVED lines=21> */
.L_x_944:
[----:B------:R-:W-:Y:S05]  /*37e0*/  BSYNC B0 ;  /* 0x0000000000007941 */ /* 0x000fea0003800000 */
.L_x_943:
        /* <DEDUP_REMOVED lines=20> */
.L_x_946:
[----:B------:R-:W-:Y:S05]  /*3930*/  BSYNC B0 ;  /* 0x0000000000007941 */ /* 0x000fea0003800000 */
.L_x_945:
        /* <DEDUP_REMOVED lines=20> */
.L_x_948:
[----:B------:R-:W-:Y:S05]  /*3a80*/  BSYNC B0 ;  /* 0x0000000000007941 */ /* 0x000fea0003800000 */
.L_x_947:
        /* <DEDUP_REMOVED lines=20> */
.L_x_950:
[----:B------:R-:W-:Y:S05]  /*3bd0*/  BSYNC B0 ;  /* 0x0000000000007941 */ /* 0x000fea0003800000 */
.L_x_949:
        /* <DEDUP_REMOVED lines=20> */
.L_x_952:
[----:B------:R-:W-:Y:S05]  /*3d20*/  BSYNC B0 ;  /* 0x0000000000007941 */ /* 0x000fea0003800000 */
.L_x_951:
        /* <DEDUP_REMOVED lines=20> */
.L_x_954:
[----:B------:R-:W-:Y:S05]  /*3e70*/  BSYNC B0 ;  /* 0x0000000000007941 */ /* 0x000fea0003800000 */
.L_x_953:
        /* <DEDUP_REMOVED lines=18> */
[----:B------:R-:W-:Y:S01]  /*3fa0*/  STG.E.64 desc[UR6][R82.64+0xf00], R2 ;  /* 0x000f000252007986 */ /* 0x000fe2000c101b06 */
[----:B------:R-:W-:Y:S05]  /*3fb0*/  EXIT ;  /* 0x000000000000794d */ /* 0x000fea0003800000 */
.L_x_955:
        /* <DEDUP_REMOVED lines=12> */
.L_x_13653:


//--------------------- .text._ZN18transformer_engine50scaled_aligned_causal_masked_softmax_warp_backwardI13__nv_bfloat16S1_fLi10EEEvPT0_PKT_S6_T1_iii --------------------------
	.section	.text._ZN18transformer_engine50scaled_aligned_causal_masked_softmax_warp_backwardI13__nv_bfloat16S1_fLi10EEEvPT0_PKT_S6_T1_iii,"ax",@progbits
	.align	128
        .global         _ZN18transformer_engine50scaled_aligned_causal_masked_softmax_warp_backwardI13__nv_bfloat16S1_fLi10EEEvPT0_PKT_S6_T1_iii
        .type           _ZN18transformer_engine50scaled_aligned_causal_masked_softmax_warp_backwardI13__nv_bfloat16S1_fLi10EEEvPT0_PKT_S6_T1_iii,@function
        .size           _ZN18transformer_engine50scaled_aligned_causal_masked_softmax_warp_backwardI13__nv_bfloat16S1_fLi10EEEvPT0_PKT_S6_T1_iii,(.L_x_13654 - _ZN18transformer_engine50scaled_aligned_causal_masked_softmax_warp_backwardI13__nv_bfloat16S1_fLi10EEEvPT0_PKT_S6_T1_iii)
        .other          _ZN18transformer_engine50scaled_aligned_causal_masked_softmax_warp_backwardI13__nv_bfloat16S1_fLi10EEEvPT0_PKT_S6_T1_iii,@"STO_CUDA_ENTRY STV_DEFAULT"
_ZN18transformer_engine50scaled_aligned_causal_masked_softmax_warp_backwardI13__nv_bfloat16S1_fLi10EEEvPT0_PKT_S6_T1_iii:
.text._ZN18transformer_engine50scaled_aligned_causal_masked_softmax_warp_backwardI13__nv_bfloat16S1_fLi10EEEvPT0_PKT_S6_T1_iii:
[----:B------:R-:W-:Y:S08]  /*0000*/  LDC R1, c[0x0][0x28] ;  /* 0x00000a00ff017b82 */ /* 0x000ff00000000800 */
[----:B------:R-:W0:Y:S01]  /*0010*/  LDC.64 R2, c[0x0][0x230] ;  /* 0x00008c00ff027b82 */ /* 0x000e220000000a00 */
[----:B------:R-:W1:Y:S01]  /*0020*/  S2R R0, SR_CTAID.X ;  /* 0x0000000000007919 */ /* 0x000e620000002500 */
[----:B------:R-:W-:Y:S01]  /*0030*/  ULDC UR4, c[0x0][0x4] ;  /* 0x0000010000047ab9 */ /* 0x000fe20000000800 */
[----:B------:R-:W-:Y:S01]  /*0040*/  ULDC.64 UR6, c[0x0][0x208] ;  /* 0x0000820000067ab9 */ /* 0x000fe20000000a00 */
[----:B------:R-:W-:Y:S01]  /*0050*/  BSSY B0, `(.L_x_956) ;  /* 0x000012d000007945 */ /* 0x000fe20003800000 */
[----:B------:R-:W1:Y:S01]  /*0060*/  S2R R7, SR_TID.Y ;  /* 0x0000000000077919 */ /* 0x000e620000002200 */
[----:B------:R-:W-:-:S02]  /*0070*/  CS2R R54, SRZ ;  /* 0x0000000000367805 */ /* 0x000fc4000001ff00 */
[----:B------:R-:W-:Y:S02]  /*0080*/  CS2R R52, SRZ ;  /* 0x0000000000347805 */ /* 0x000fe4000001ff00 */
[----:B------:R-:W-:Y:S01]  /*0090*/  CS2R R70, SRZ ;  /* 0x0000000000467805 */ /* 0x000fe2000001ff00 */
[----:B------:R-:W2:Y:S01]  /*00a0*/  S2R R56, SR_TID.X ;  /* 0x0000000000387919 */ /* 0x000ea20000002100 */
[----:B------:R-:W-:Y:S01]  /*00b0*/  CS2R R50, SRZ ;  /* 0x0000000000327805 */ /* 0x000fe2000001ff00 */
[----:B------:R-:W-:Y:S01]  /*00c0*/  IMAD.MOV.U32 R72, RZ, RZ, RZ ;  /* 0x000000ffff487224 */ /* 0x000fe200078e00ff */
        /* <DEDUP_REMOVED lines=12> */
[----:B0-----:R-:W-:Y:S02]  /*0190*/  IABS R9, R2 ;  /* 0x0000000200097213 */ /* 0x001fe40000000000 */
[----:B------:R-:W-:Y:S02]  /*01a0*/  CS2R R62, SRZ ;  /* 0x00000000003e7805 */ /* 0x000fe4000001ff00 */
[----:B------:R-:W-:-:S02]  /*01b0*/  CS2R R28, SRZ ;  /* 0x00000000001c7805 */ /* 0x000fc4000001ff00 */
[----:B------:R-:W-:Y:S01]  /*01c0*/  CS2R R30, SRZ ;  /* 0x00000000001e7805 */ /* 0x000fe2000001ff00 */
[----:B------:R-:W0:Y:S01]  /*01d0*/  I2F.RP R6, R9 ;  /* 0x0000000900067306 */ /* 0x000e220000209400 */
        /* <DEDUP_REMOVED lines=8> */
[----:B-1----:R-:W-:Y:S01]  /*0260*/  IMAD R38, R0, UR4, R7 ;  /* 0x0000000400267c24 */ /* 0x002fe2000f8e0207 */
[----:B------:R-:W-:Y:S01]  /*0270*/  ULDC UR4, c[0x0][0x22c] ;  /* 0x00008b0000047ab9 */ /* 0x000fe20000000800 */
[----:B------:R-:W-:Y:S01]  /*0280*/  CS2R R48, SRZ ;  /* 0x0000000000307805 */ /* 0x000fe2000001ff00 */
[----:B------:R-:W-:Y:S01]  /*0290*/  IMAD.MOV.U32 R57, RZ, RZ, RZ ;  /* 0x000000ffff397224 */ /* 0x000fe200078e00ff */
[----:B--2---:R-:W-:Y:S01]  /*02a0*/  SHF.L.U32 R56, R56, 0x2, RZ ;  /* 0x0000000238387819 */ /* 0x004fe200000006ff */
[----:B0-----:R-:W0:Y:S01]  /*02b0*/  MUFU.RCP R6, R6 ;  /* 0x0000000600067308 */ /* 0x001e220000001000 */
[----:B------:R-:W-:-:S02]  /*02c0*/  ISETP.GE.AND P2, PT, R38, RZ, PT ;  /* 0x000000ff2600720c */ /* 0x000fc40003f46270 */
[----:B0-----:R-:W-:Y:S02]  /*02d0*/  IADD3 R4, R6, 0xffffffe, RZ ;  /* 0x0ffffffe06047810 */ /* 0x001fe40007ffe0ff */
[----:B------:R-:W-:-:S03]  /*02e0*/  IABS R6, R38 ;  /* 0x0000002600067213 */ /* 0x000fc60000000000 */
[----:B------:R0:W1:Y:S02]  /*02f0*/  F2I.FTZ.U32.TRUNC.NTZ R5, R4 ;  /* 0x0000000400057305 */ /* 0x000064000021f000 */
[----:B0-----:R-:W-:Y:S01]  /*0300*/  HFMA2.MMA R4, -RZ, RZ, 0, 0 ;  /* 0x00000000ff047435 */ /* 0x001fe200000001ff */
[----:B-1----:R-:W-:-:S04]  /*0310*/  IMAD.MOV R8, RZ, RZ, -R5 ;  /* 0x000000ffff087224 */ /* 0x002fc800078e0a05 */
[----:B------:R-:W-:-:S05]  /*0320*/  IMAD R7, R8, R9, RZ ;  /* 0x0000000908077224 */ /* 0x000fca00078e02ff */
[----:B------:R-:W-:-:S06]  /*0330*/  IMAD.HI.U32 R5, R5, R7, R4 ;  /* 0x0000000705057227 */ /* 0x000fcc00078e0004 */
[----:B------:R-:W-:-:S04]  /*0340*/  IMAD.HI.U32 R5, R5, R6, RZ ;  /* 0x0000000605057227 */ /* 0x000fc800078e00ff */
[----:B------:R-:W-:-:S04]  /*0350*/  IMAD.MOV R5, RZ, RZ, -R5 ;  /* 0x000000ffff057224 */ /* 0x000fc800078e0a05 */
[----:B------:R-:W-:Y:S01]  /*0360*/  IMAD R4, R9, R5, R6 ;  /* 0x0000000509047224 */ /* 0x000fe200078e0206 */
[----:B------:R-:W-:-:S04]  /*0370*/  CS2R R6, SRZ ;  /* 0x0000000000067805 */ /* 0x000fc8000001ff00 */
        /* <DEDUP_REMOVED lines=9> */
[----:B------:R-:W-:Y:S02]  /*0410*/  IADD3 R2, R4, R3, -R2 ;  /* 0x0000000304027210 */ /* 0x000fe40007ffe802 */
[----:B------:R-:W-:Y:S01]  /*0420*/  CS2R R4, SRZ ;  /* 0x0000000000047805 */ /* 0x000fe2000001ff00 */
[----:B------:R-:W-:Y:S06]  /*0430*/  @P1 BRA `(.L_x_957) ;  /* 0x0000000c00b81947 */ /* 0x000fec0003800000 */
[----:B------:R-:W-:Y:S01]  /*0440*/  IADD3 R39, R56, 0x80, RZ ;  /* 0x0000008038277810 */ /* 0x000fe20007ffe0ff */
[----:B------:R-:W-:Y:S01]  /*0450*/  IMAD R38, R38, R3, R56 ;  /* 0x0000000326267224 */ /* 0x000fe200078e0238 */
[CC--:B------:R-:W-:Y:S01]  /*0460*/  ISETP.GT.AND P0, PT, R56.reuse, R2.reuse, PT ;  /* 0x000000023800720c */ /* 0x0c0fe20003f04270 */
[----:B------:R-:W-:Y:S01]  /*0470*/  ULDC.64 UR4, c[0x0][0x218] ;  /* 0x0000860000047ab9 */ /* 0x000fe20000000a00 */
[-C--:B------:R-:W-:Y:S01]  /*0480*/  ISETP.GT.AND P4, PT, R39, R2.reuse, PT ;  /* 0x000000022700720c */ /* 0x080fe20003f84270 */
[----:B------:R-:W-:Y:S01]  /*0490*/  VIADD R39, R56, 0x100 ;  /* 0x0000010038277836 */ /* 0x000fe20000000000 */
[----:B------:R-:W-:Y:S01]  /*04a0*/  ULDC.64 UR8, c[0x0][0x220] ;  /* 0x0000880000087ab9 */ /* 0x000fe20000000a00 */
[----:B------:R-:W-:Y:S03]  /*04b0*/  BSSY B1, `(.L_x_958) ;  /* 0x0000023000017945 */ /* 0x000fe60003800000 */
[----:B------:R-:W-:-:S02]  /*04c0*/  ISETP.GT.AND P3, PT, R39, R2, PT ;  /* 0x000000022700720c */ /* 0x000fc40003f64270 */
[----:B------:R-:W-:-:S04]  /*04d0*/  IADD3 R39, R56, 0x180, RZ ;  /* 0x0000018038277810 */ /* 0x000fc80007ffe0ff */
[----:B------:R-:W-:Y:S02]  /*04e0*/  ISETP.GT.AND P2, PT, R39, R2, PT ;  /* 0x000000022700720c */ /* 0x000fe40003f44270 */
[----:B------:R-:W-:-:S04]  /*04f0*/  SHF.R.S32.HI R39, RZ, 0x1f, R38 ;  /* 0x0000001fff277819 */ /* 0x000fc80000011426 */
[C---:B------:R-:W-:Y:S01]  /*0500*/  SHF.L.U64.HI R39, R38.reuse, 0x1, R39 ;  /* 0x0000000126277819 */ /* 0x040fe20000010227 */
[----:B------:R-:W-:-:S05]  /*0510*/  IMAD.SHL.U32 R38, R38, 0x2, RZ ;  /* 0x0000000226267824 */ /* 0x000fca00078e00ff */
[C---:B------:R-:W-:Y:S02]  /*0520*/  IADD3 R74, P5, R38.reuse, UR4, RZ ;  /* 0x00000004264a7c10 */ /* 0x040fe4000ffbe0ff */
[----:B------:R-:W-:Y:S02]  /*0530*/  IADD3 R76, P6, R38, UR8, RZ ;  /* 0x00000008264c7c10 */ /* 0x000fe4000ffde0ff */
[C---:B------:R-:W-:Y:S02]  /*0540*/  IADD3.X R75, R39.reuse, UR5, RZ, P5, !PT ;  /* 0x00000005274b7c10 */ /* 0x040fe4000affe4ff */
[----:B------:R-:W-:Y:S01]  /*0550*/  IADD3.X R77, R39, UR9, RZ, P6, !PT ;  /* 0x00000009274d7c10 */ /* 0x000fe2000b7fe4ff */
[----:B------:R-:W-:Y:S08]  /*0560*/  @P0 BRA `(.L_x_959) ;  /* 0x00000000005c0947 */ /* 0x000ff00003800000 */
[C---:B------:R-:W-:Y:S01]  /*0570*/  IADD3 R39, R56.reuse, 0x2, RZ ;  /* 0x0000000238277810 */ /* 0x040fe20007ffe0ff */
[----:B------:R-:W-:-:S03]  /*0580*/  VIADD R41, R56, 0x3 ;  /* 0x0000000338297836 */ /* 0x000fc60000000000 */
[-C--:B------:R-:W-:Y:S02]  /*0590*/  ISETP.GT.AND P5, PT, R39, R2.reuse, PT ;  /* 0x000000022700720c */ /* 0x080fe40003fa4270 */
[----:B------:R-:W2:Y:S01]  /*05a0*/  LDG.E.64 R38, desc[UR6][R76.64] ;  /* 0x000000064c267981 */ /* 0x000ea2000c1e1b00 */
[----:B------:R-:W-:-:S03]  /*05b0*/  ISETP.GT.AND P6, PT, R41, R2, PT ;  /* 0x000000022900720c */ /* 0x000fc60003fc4270 */
[----:B------:R-:W3:Y:S01]  /*05c0*/  LDG.E.64 R40, desc[UR6][R74.64] ;  /* 0x000000064a287981 */ /* 0x000ee2000c1e1b00 */
[----:B------:R-:W-:-:S13]  /*05d0*/  ISETP.GE.AND P0, PT, R56, R2, PT ;  /* 0x000000023800720c */ /* 0x000fda0003f06270 */
[C-C-:B--2---:R-:W-:Y:S01]  /*05e0*/  @!P0 SHF.R.U64 R57, R38.reuse, 0x10, R39.reuse ;  /* 0x0000001026398819 */ /* 0x144fe20000001227 */
[----:B------:R-:W-:Y:S01]  /*05f0*/  @!P5 IMAD.U32 R49, R39, 0x10000, RZ ;  /* 0x000100002731d824 */ /* 0x000fe200078e00ff */
[----:B------:R-:W-:Y:S02]  /*0600*/  @!P6 SHF.R.U32.HI R39, RZ, 0x10, R39 ;  /* 0x00000010ff27e819 */ /* 0x000fe40000011627 */
[----:B------:R-:W-:Y:S01]  /*0610*/  @!P0 SHF.L.U32 R48, R57, 0x10, RZ ;  /* 0x0000001039308819 */ /* 0x000fe200000006ff */
[----:B------:R-:W-:Y:S01]  /*0620*/  IMAD.U32 R57, R38, 0x10000, RZ ;  /* 0x0001000026397824 */ /* 0x000fe200078e00ff */
[----:B------:R-:W-:Y:S02]  /*0630*/  @!P6 SHF.L.U32 R46, R39, 0x10, RZ ;  /* 0x00000010272ee819 */ /* 0x000fe400000006ff */
[C---:B---3--:R-:W-:Y:S01]  /*0640*/  @!P0 SHF.R.U64 R39, R40.reuse, 0x10, R41 ;  /* 0x0000001028278819 */ /* 0x048fe20000001229 */
[----:B------:R-:W-:Y:S01]  /*0650*/  IMAD.U32 R40, R40, 0x10000, RZ ;  /* 0x0001000028287824 */ /* 0x000fe200078e00ff */
[----:B------:R-:W-:-:S03]  /*0660*/  @!P5 SHF.L.U32 R66, R41, 0x10, RZ ;  /* 0x000000102942d819 */ /* 0x000fc600000006ff */
[----:B------:R-:W-:Y:S02]  /*0670*/  @!P0 IMAD.U32 R39, R39, 0x10000, RZ ;  /* 0x0001000027278824 */ /* 0x000fe400078e00ff */
[----:B------:R-:W-:Y:S01]  /*0680*/  @!P5 FMUL R20, R49, R66 ;  /* 0x000000423114d220 */ /* 0x000fe20000400000 */
[----:B------:R-:W-:Y:S01]  /*0690*/  FMUL R66, R57, R40 ;  /* 0x0000002839427220 */ /* 0x000fe20000400000 */
[----:B------:R-:W-:Y:S01]  /*06a0*/  @!P0 FMUL R21, R48, R39 ;  /* 0x0000002730158220 */ /* 0x000fe20000400000 */
[----:B------:R-:W-:-:S04]  /*06b0*/  @!P6 SHF.R.U32.HI R39, RZ, 0x10, R41 ;  /* 0x00000010ff27e819 */ /* 0x000fc80000011629 */
[----:B------:R-:W-:-:S05]  /*06c0*/  @!P6 SHF.L.U32 R39, R39, 0x10, RZ ;  /* 0x000000102727e819 */ /* 0x000fca00000006ff */
[----:B------:R-:W-:-:S07]  /*06d0*/  @!P6 FMUL R19, R46, R39 ;  /* 0x000000272e13e220 */ /* 0x000fce0000400000 */
.L_x_959:
[----:B------:R-:W-:Y:S05]  /*06e0*/  BSYNC B1 ;  /* 0x0000000000017941 */ /* 0x000fea0003800000 */
.L_x_958:
[----:B------:R-:W-:Y:S01]  /*06f0*/  IADD3 R39, R56, 0x200, RZ ;  /* 0x0000020038277810 */ /* 0x000fe20007ffe0ff */
[----:B------:R-:W-:Y:S03]  /*0700*/  BSSY B1, `(.L_x_960) ;  /* 0x000001b000017945 */ /* 0x000fe60003800000 */
[----:B------:R-:W-:Y:S01]  /*0710*/  ISETP.GT.AND P0, PT, R39, R2, PT ;  /* 0x000000022700720c */ /* 0x000fe20003f04270 */
[----:B------:R-:W-:-:S12]  /*0720*/  @P4 BRA `(.L_x_961) ;  /* 0x0000000000604947 */ /* 0x000fd80003800000 */
[----:B------:R-:W-:-:S05]  /*0730*/  VIADD R39, R56, 0x81 ;  /* 0x0000008138277836 */ /* 0x000fca0000000000 */
[----:B------:R-:W-:Y:S02]  /*0740*/  ISETP.GT.AND P4, PT, R39, R2, PT ;  /* 0x000000022700720c */ /* 0x000fe40003f84270 */
[C---:B------:R-:W-:Y:S01]  /*0750*/  IADD3 R39, R56.reuse, 0x82, RZ ;  /* 0x0000008238277810 */ /* 0x040fe20007ffe0ff */
[----:B------:R-:W-:-:S03]  /*0760*/  VIADD R41, R56, 0x83 ;  /* 0x0000008338297836 */ /* 0x000fc60000000000 */
[-C--:B------:R-:W-:Y:S02]  /*0770*/  ISETP.GT.AND P5, PT, R39, R2.reuse, PT ;  /* 0x000000022700720c */ /* 0x080fe40003fa4270 */
[----:B------:R-:W2:Y:S01]  /*0780*/  LDG.E.64 R38, desc[UR6][R76.64+0x100] ;  /* 0x000100064c267981 */ /* 0x000ea2000c1e1b00 */
[----:B------:R-:W-:-:S03]  /*0790*/  ISETP.GT.AND P6, PT, R41, R2, PT ;  /* 0x000000022900720c */ /* 0x000fc60003fc4270 */
[----:B------:R-:W3:Y:S01]  /*07a0*/  LDG.E.64 R40, desc[UR6][R74.64+0x100] ;  /* 0x000100064a287981 */ /* 0x000ee2000c1e1b00 */
[----:B--2---:R-:W-:-:S06]  /*07b0*/  @!P4 SHF.R.U64 R58, R38, 0x10, R39 ;  /* 0x00000010263ac819 */ /* 0x004fcc0000001227 */
[----:B------:R-:W-:-:S03]  /*07c0*/  @!P5 IMAD.U32 R44, R39, 0x10000, RZ ;  /* 0x00010000272cd824 */ /* 0x000fc600078e00ff */
[----:B------:R-:W-:Y:S02]  /*07d0*/  @!P6 SHF.R.U32.HI R39, RZ, 0x10, R39 ;  /* 0x00000010ff27e819 */ /* 0x000fe40000011627 */
[----:B------:R-:W-:Y:S01]  /*07e0*/  @!P4 SHF.L.U32 R47, R58, 0x10, RZ ;  /* 0x000000103a2fc819 */ /* 0x000fe200000006ff */
[C---:B---3--:R-:W-:Y:S01]  /*07f0*/  IMAD.U32 R65, R40.reuse, 0x10000, RZ ;  /* 0x0001000028417824 */ /* 0x048fe200078e00ff */
[--C-:B------:R-:W-:Y:S02]  /*0800*/  @!P4 SHF.R.U64 R58, R40, 0x10, R41.reuse ;  /* 0x00000010283ac819 */ /* 0x100fe40000001229 */
[----:B------:R-:W-:Y:S02]  /*0810*/  @!P6 SHF.L.U32 R45, R39, 0x10, RZ ;  /* 0x00000010272de819 */ /* 0x000fe400000006ff */
[----:B------:R-:W-:Y:S01]  /*0820*/  @!P5 SHF.L.U32 R39, R41, 0x10, RZ ;  /* 0x000000102927d819 */ /* 0x000fe200000006ff */
[----:B------:R-:W-:Y:S01]  /*0830*/  @!P4 IMAD.U32 R58, R58, 0x10000, RZ ;  /* 0x000100003a3ac824 */ /* 0x000fe200078e00ff */
[----:B------:R-:W-:-:S03]  /*0840*/  @!P6 SHF.R.U32.HI R41, RZ, 0x10, R41 ;  /* 0x00000010ff29e819 */ /* 0x000fc60000011629 */
[----:B------:R-:W-:Y:S01]  /*0850*/  @!P4 FMUL R18, R47, R58 ;  /* 0x0000003a2f12c220 */ /* 0x000fe20000400000 */
[----:B------:R-:W-:Y:S01]  /*0860*/  IMAD.U32 R58, R38, 0x10000, RZ ;  /* 0x00010000263a7824 */ /* 0x000fe200078e00ff */
[----:B------:R-:W-:Y:S01]  /*0870*/  @!P6 SHF.L.U32 R38, R41, 0x10, RZ ;  /* 0x000000102926e819 */ /* 0x000fe200000006ff */
[----:B------:R-:W-:Y:S02]  /*0880*/  @!P5 FMUL R17, R44, R39 ;  /* 0x000000272c11d220 */ /* 0x000fe40000400000 */
[----:B------:R-:W-:Y:S02]  /*0890*/  FMUL R65, R58, R65 ;  /* 0x000000413a417220 */ /* 0x000fe40000400000 */
[----:B------:R-:W-:-:S07]  /*08a0*/  @!P6 FMUL R16, R45, R38 ;  /* 0x000000262d10e220 */ /* 0x000fce0000400000 */
.L_x_961:
[----:B------:R-:W-:Y:S05]  /*08b0*/  BSYNC B1 ;  /* 0x0000000000017941 */ /* 0x000fea0003800000 */
.L_x_960:
        /* <DEDUP_REMOVED lines=28> */
.L_x_963:
[----:B------:R-:W-:Y:S05]  /*0a80*/  BSYNC B1 ;  /* 0x0000000000017941 */ /* 0x000fea0003800000 */
.L_x_962:
        /* <DEDUP_REMOVED lines=28> */
.L_x_965:
[----:B------:R-:W-:Y:S05]  /*0c50*/  BSYNC B1 ;  /* 0x0000000000017941 */ /* 0x000fea0003800000 */
.L_x_964:
        /* <DEDUP_REMOVED lines=28> */
.L_x_967:
[----:B------:R-:W-:Y:S05]  /*0e20*/  BSYNC B1 ;  /* 0x0000000000017941 */ /* 0x000fea0003800000 */
.L_x_966:
[----:B------:R-:W-:Y:S04]  /*0e30*/  BSSY B1, `(.L_x_968) ;  /* 0x000001a000017945 */ /* 0x000fe80003800000 */
[----:B------:R-:W-:Y:S05]  /*0e40*/  @P4 BRA `(.L_x_969) ;  /* 0x0000000000604947 */ /* 0x000fea0003800000 */
[----:B------:R-:W-:-:S04]  /*0e50*/  IADD3 R39, R56, 0x281, RZ ;  /* 0x0000028138277810 */ /* 0x000fc80007ffe0ff */
[----:B------:R-:W-:Y:S01]  /*0e60*/  ISETP.GT.AND P0, PT, R39, R2, PT ;  /* 0x000000022700720c */ /* 0x000fe20003f04270 */
[C---:B------:R-:W-:Y:S01]  /*0e70*/  VIADD R39, R56.reuse, 0x282 ;  /* 0x0000028238277836 */ /* 0x040fe20000000000 */
[----:B------:R-:W-:-:S04]  /*0e80*/  IADD3 R41, R56, 0x283, RZ ;  /* 0x0000028338297810 */ /* 0x000fc80007ffe0ff */
[-C--:B------:R-:W-:Y:S02]  /*0e90*/  ISETP.GT.AND P4, PT, R39, R2.reuse, PT ;  /* 0x000000022700720c */ /* 0x080fe40003f84270 */
[----:B------:R-:W2:Y:S01]  /*0ea0*/  LDG.E.64 R38, desc[UR6][R76.64+0x500] ;  /* 0x000500064c267981 */ /* 0x000ea2000c1e1b00 */
[----:B------:R-:W-:-:S03]  /*0eb0*/  ISETP.GT.AND P5, PT, R41, R2, PT ;  /* 0x000000022900720c */ /* 0x000fc60003fa4270 */
[----:B------:R-:W3:Y:S01]  /*0ec0*/  LDG.E.64 R40, desc[UR6][R74.64+0x500] ;  /* 0x000500064a287981 */ /* 0x000ee2000c1e1b00 */
[----:B--2---:R-:W-:-:S06]  /*0ed0*/  @!P0 SHF.R.U64 R62, R38, 0x10, R39 ;  /* 0x00000010263e8819 */ /* 0x004fcc0000001227 */
[----:B------:R-:W-:-:S03]  /*0ee0*/  @!P4 SHF.L.U32 R28, R39, 0x10, RZ ;  /* 0x00000010271cc819 */ /* 0x000fc600000006ff */
[----:B------:R-:W-:Y:S01]  /*0ef0*/  @!P5 SHF.R.U32.HI R39, RZ, 0x10, R39 ;  /* 0x00000010ff27d819 */ /* 0x000fe20000011627 */
[----:B------:R-:W-:Y:S01]  /*0f00*/  @!P0 IMAD.U32 R31, R62, 0x10000, RZ ;  /* 0x000100003e1f8824 */ /* 0x000fe200078e00ff */
[C-C-:B---3--:R-:W-:Y:S02]  /*0f10*/  @!P0 SHF.R.U64 R62, R40.reuse, 0x10, R41.reuse ;  /* 0x00000010283e8819 */ /* 0x148fe40000001229 */
[----:B------:R-:W-:Y:S01]  /*0f20*/  SHF.L.U32 R69, R40, 0x10, RZ ;  /* 0x0000001028457819 */ /* 0x000fe200000006ff */
[----:B------:R-:W-:Y:S01]  /*0f30*/  @!P5 IMAD.U32 R29, R39, 0x10000, RZ ;  /* 0x00010000271dd824 */ /* 0x000fe200078e00ff */
[----:B------:R-:W-:Y:S01]  /*0f40*/  @!P0 SHF.L.U32 R62, R62, 0x10, RZ ;  /* 0x000000103e3e8819 */ /* 0x000fe200000006ff */
[----:B------:R-:W-:Y:S01]  /*0f50*/  @!P4 IMAD.U32 R39, R41, 0x10000, RZ ;  /* 0x000100002927c824 */ /* 0x000fe200078e00ff */
[----:B------:R-:W-:-:S03]  /*0f60*/  @!P5 SHF.R.U32.HI R41, RZ, 0x10, R41 ;  /* 0x00000010ff29d819 */ /* 0x000fc60000011629 */
[----:B------:R-:W-:Y:S01]  /*0f70*/  @!P0 FMUL R6, R31, R62 ;  /* 0x0000003e1f068220 */ /* 0x000fe20000400000 */
[----:B------:R-:W-:Y:S01]  /*0f80*/  SHF.L.U32 R62, R38, 0x10, RZ ;  /* 0x00000010263e7819 */ /* 0x000fe200000006ff */
[----:B------:R-:W-:Y:S02]  /*0f90*/  @!P5 IMAD.U32 R38, R41, 0x10000, RZ ;  /* 0x000100002926d824 */ /* 0x000fe400078e00ff */
[----:B------:R-:W-:Y:S02]  /*0fa0*/  @!P4 FMUL R5, R28, R39 ;  /* 0x000000271c05c220 */ /* 0x000fe40000400000 */
[----:B------:R-:W-:Y:S01]  /*0fb0*/  @!P5 FMUL R4, R29, R38 ;  /* 0x000000261d04d220 */ /* 0x000fe20000400000 */
[----:B------:R-:W-:-:S07]  /*0fc0*/  FMUL R69, R62, R69 ;  /* 0x000000453e457220 */ /* 0x000fce0000400000 */
.L_x_969:
[----:B------:R-:W-:Y:S05]  /*0fd0*/  BSYNC B1 ;  /* 0x0000000000017941 */ /* 0x000fea0003800000 */
.L_x_968:
[----:B------:R-:W-:Y:S04]  /*0fe0*/  BSSY B1, `(.L_x_970) ;  /* 0x000001a000017945 */ /* 0x000fe80003800000 */
[----:B------:R-:W-:Y:S05]  /*0ff0*/  @P3 BRA `(.L_x_971) ;  /* 0x0000000000603947 */ /* 0x000fea0003800000 */
        /* <DEDUP_REMOVED lines=11> */
[C-C-:B---3--:R-:W-:Y:S01]  /*10b0*/  @!P0 SHF.R.U64 R72, R40.reuse, 0x10, R41.reuse ;  /* 0x0000001028488819 */ /* 0x148fe20000001229 */
[----:B------:R-:W-:Y:S01]  /*10c0*/  IMAD.U32 R40, R40, 0x10000, RZ ;  /* 0x0001000028287824 */ /* 0x000fe200078e00ff */
[----:B------:R-:W-:Y:S02]  /*10d0*/  @!P4 SHF.L.U32 R25, R39, 0x10, RZ ;  /* 0x000000102719c819 */ /* 0x000fe400000006ff */
[----:B------:R-:W-:Y:S01]  /*10e0*/  @!P3 SHF.L.U32 R39, R41, 0x10, RZ ;  /* 0x000000102927b819 */ /* 0x000fe200000006ff */
[----:B------:R-:W-:Y:S01]  /*10f0*/  @!P0 IMAD.U32 R72, R72, 0x10000, RZ ;  /* 0x0001000048488824 */ /* 0x000fe200078e00ff */
[----:B------:R-:W-:Y:S02]  /*1100*/  @!P4 SHF.R.U32.HI R41, RZ, 0x10, R41 ;  /* 0x00000010ff29c819 */ /* 0x000fe40000011629 */
[----:B------:R-:W-:Y:S01]  /*1110*/  @!P0 SHF.L.U32 R27, R63, 0x10, RZ ;  /* 0x000000103f1b8819 */ /* 0x000fe200000006ff */
[----:B------:R-:W-:Y:S01]  /*1120*/  IMAD.U32 R63, R38, 0x10000, RZ ;  /* 0x00010000263f7824 */ /* 0x000fe200078e00ff */
[----:B------:R-:W-:Y:S01]  /*1130*/  @!P4 SHF.L.U32 R38, R41, 0x10, RZ ;  /* 0x000000102926c819 */ /* 0x000fe200000006ff */
[----:B------:R-:W-:-:S02]  /*1140*/  @!P3 FMUL R51, R26, R39 ;  /* 0x000000271a33b220 */ /* 0x000fc40000400000 */
[----:B------:R-:W-:Y:S01]  /*1150*/  @!P0 FMUL R50, R27, R72 ;  /* 0x000000481b328220 */ /* 0x000fe20000400000 */
[----:B------:R-:W-:Y:S01]  /*1160*/  FMUL R72, R63, R40 ;  /* 0x000000283f487220 */ /* 0x000fe20000400000 */
[----:B------:R-:W-:-:S07]  /*1170*/  @!P4 FMUL R52, R25, R38 ;  /* 0x000000261934c220 */ /* 0x000fce0000400000 */
.L_x_971:
[----:B------:R-:W-:Y:S05]  /*1180*/  BSYNC B1 ;  /* 0x0000000000017941 */ /* 0x000fea0003800000 */
.L_x_970:
[----:B------:R-:W-:Y:S05]  /*1190*/  @P2 BRA `(.L_x_957) ;  /* 0x0000000000602947 */ /* 0x000fea0003800000 */
[----:B------:R-:W2:Y:S04]  /*11a0*/  LDG.E.64 R38, desc[UR6][R76.64+0x700] ;  /* 0x000700064c267981 */ /* 0x000ea8000c1e1b00 */
[----:B------:R-:W3:Y:S01]  /*11b0*/  LDG.E.64 R40, desc[UR6][R74.64+0x700] ;  /* 0x000700064a287981 */ /* 0x000ee2000c1e1b00 */
[----:B------:R-:W-:-:S04]  /*11c0*/  IADD3 R71, R56, 0x381, RZ ;  /* 0x0000038138477810 */ /* 0x000fc80007ffe0ff */
[----:B------:R-:W-:Y:S01]  /*11d0*/  ISETP.GT.AND P0, PT, R71, R2, PT ;  /* 0x000000024700720c */ /* 0x000fe20003f04270 */
[----:B------:R-:W-:-:S05]  /*11e0*/  VIADD R71, R56, 0x382 ;  /* 0x0000038238477836 */ /* 0x000fca0000000000 */
[----:B------:R-:W-:Y:S02]  /*11f0*/  ISETP.GT.AND P2, PT, R71, R2, PT ;  /* 0x000000024700720c */ /* 0x000fe40003f44270 */
[----:B------:R-:W-:-:S04]  /*1200*/  IADD3 R71, R56, 0x383, RZ ;  /* 0x0000038338477810 */ /* 0x000fc80007ffe0ff */
[----:B------:R-:W-:Y:S02]  /*1210*/  ISETP.GT.AND P3, PT, R71, R2, PT ;  /* 0x000000024700720c */ /* 0x000fe40003f64270 */
[----:B--2---:R-:W-:-:S05]  /*1220*/  @!P0 SHF.R.U64 R2, R38, 0x10, R39 ;  /* 0x0000001026028819 */ /* 0x004fca0000001227 */
[----:B------:R-:W-:-:S06]  /*1230*/  @!P2 SHF.L.U32 R23, R39, 0x10, RZ ;  /* 0x000000102717a819 */ /* 0x000fcc00000006ff */
[----:B------:R-:W-:Y:S01]  /*1240*/  @!P3 SHF.R.U32.HI R39, RZ, 0x10, R39 ;  /* 0x00000010ff27b819 */ /* 0x000fe20000011627 */
[----:B------:R-:W-:Y:S01]  /*1250*/  @!P0 IMAD.U32 R24, R2, 0x10000, RZ ;  /* 0x0001000002188824 */ /* 0x000fe200078e00ff */
[----:B------:R-:W-:Y:S01]  /*1260*/  SHF.L.U32 R64, R38, 0x10, RZ ;  /* 0x0000001026407819 */ /* 0x000fe200000006ff */
[----:B---3--:R-:W-:Y:S01]  /*1270*/  @!P2 IMAD.U32 R2, R41, 0x10000, RZ ;  /* 0x000100002902a824 */ /* 0x008fe200078e00ff */
[----:B------:R-:W-:Y:S01]  /*1280*/  @!P3 SHF.L.U32 R22, R39, 0x10, RZ ;  /* 0x000000102716b819 */ /* 0x000fe200000006ff */
[C---:B------:R-:W-:Y:S01]  /*1290*/  IMAD.U32 R71, R40.reuse, 0x10000, RZ ;  /* 0x0001000028477824 */ /* 0x040fe200078e00ff */
[--C-:B------:R-:W-:Y:S01]  /*12a0*/  @!P0 SHF.R.U64 R39, R40, 0x10, R41.reuse ;  /* 0x0000001028278819 */ /* 0x100fe20000001229 */
[----:B------:R-:W-:Y:S01]  /*12b0*/  @!P2 FMUL R54, R23, R2 ;  /* 0x000000021736a220 */ /* 0x000fe20000400000 */
[----:B------:R-:W-:Y:S01]  /*12c0*/  @!P3 SHF.R.U32.HI R41, RZ, 0x10, R41 ;  /* 0x00000010ff29b819 */ /* 0x000fe20000011629 */
[----:B------:R-:W-:Y:S01]  /*12d0*/  FMUL R71, R64, R71 ;  /* 0x0000004740477220 */ /* 0x000fe20000400000 */
[----:B------:R-:W-:-:S03]  /*12e0*/  @!P0 SHF.L.U32 R39, R39, 0x10, RZ ;  /* 0x0000001027278819 */ /* 0x000fc600000006ff */
[----:B------:R-:W-:Y:S02]  /*12f0*/  @!P3 IMAD.U32 R41, R41, 0x10000, RZ ;  /* 0x000100002929b824 */ /* 0x000fe400078e00ff */
[----:B------:R-:W-:Y:S02]  /*1300*/  @!P0 FMUL R53, R24, R39 ;  /* 0x0000002718358220 */ /* 0x000fe40000400000 */
[----:B------:R-:W-:-:S07]  /*1310*/  @!P3 FMUL R55, R22, R41 ;  /* 0x000000291637b220 */ /* 0x000fce0000400000 */
.L_x_957:
[----:B------:R-:W-:Y:S05]  /*1320*/  BSYNC B0 ;  /* 0x0000000000007941 */ /* 0x000fea0003800000 */
.L_x_956:
        /* <DEDUP_REMOVED lines=41> */
[----:B------:R-:W2:Y:S01]  /*15c0*/  S2R R39, SR_TID.Y ;  /* 0x0000000000277919 */ /* 0x000ea20000002200 */
[C---:B------:R-:W-:Y:S01]  /*15d0*/  VIADD R38, R56.reuse, 0x180 ;  /* 0x0000018038267836 */ /* 0x040fe20000000000 */
[----:B------:R-:W-:Y:S01]  /*15e0*/  ULDC UR4, c[0x0][0x4] ;  /* 0x0000010000047ab9 */ /* 0x000fe20000000800 */
[C---:B------:R-:W-:Y:S01]  /*15f0*/  VIADD R2, R56.reuse, 0x80 ;  /* 0x0000008038027836 */ /* 0x040fe20000000000 */
[-C--:B------:R-:W-:Y:S01]  /*1600*/  ISETP.GE.AND P6, PT, R56, R3.reuse, PT ;  /* 0x000000033800720c */ /* 0x080fe20003fc6270 */
[----:B------:R-:W-:Y:S01]  /*1610*/  BSSY B0, `(.L_x_972) ;  /* 0x0000028000007945 */ /* 0x000fe20003800000 */
[-C--:B------:R-:W-:Y:S01]  /*1620*/  ISETP.GE.AND P1, PT, R38, R3.reuse, PT ;  /* 0x000000032600720c */ /* 0x080fe20003f26270 */
[----:B------:R-:W-:Y:S01]  /*1630*/  VIADD R38, R56, 0x280 ;  /* 0x0000028038267836 */ /* 0x000fe20000000000 */
[----:B------:R-:W-:Y:S01]  /*1640*/  ISETP.GE.AND P0, PT, R2, R3, PT ;  /* 0x000000030200720c */ /* 0x000fe20003f06270 */
[----:B01----:R-:W-:Y:S01]  /*1650*/  FADD R40, R40, R73 ;  /* 0x0000004928287221 */ /* 0x003fe20000000000 */
[----:B------:R-:W-:-:S02]  /*1660*/  IADD3 R2, R56, 0x100, RZ ;  /* 0x0000010038027810 */ /* 0x000fc40007ffe0ff */
[-C--:B------:R-:W-:Y:S02]  /*1670*/  ISETP.GE.AND P3, PT, R38, R3.reuse, PT ;  /* 0x000000032600720c */ /* 0x080fe40003f66270 */
[----:B------:R-:W-:Y:S02]  /*1680*/  P2R R41, PR, RZ, 0x1 ;  /* 0x00000001ff297803 */ /* 0x000fe40000000000 */
[----:B------:R-:W-:Y:S02]  /*1690*/  ISETP.GE.AND P0, PT, R2, R3, PT ;  /* 0x000000030200720c */ /* 0x000fe40003f06270 */
[----:B------:R-:W-:-:S04]  /*16a0*/  IADD3 R2, R56, 0x200, RZ ;  /* 0x0000020038027810 */ /* 0x000fc80007ffe0ff */
[----:B------:R-:W-:Y:S01]  /*16b0*/  ISETP.GE.AND P2, PT, R2, R3, PT ;  /* 0x000000030200720c */ /* 0x000fe20003f46270 */
[----:B--2---:R-:W-:Y:S01]  /*16c0*/  IMAD R0, R0, UR4, R39 ;  /* 0x0000000400007c24 */ /* 0x004fe2000f8e0227 */
[----:B------:R-:W-:-:S03]  /*16d0*/  ULDC.64 UR4, c[0x0][0x210] ;  /* 0x0000840000047ab9 */ /* 0x000fc60000000a00 */
[----:B------:R-:W-:-:S05]  /*16e0*/  IMAD R0, R0, R3, R56 ;  /* 0x0000000300007224 */ /* 0x000fca00078e0238 */
[----:B------:R-:W-:Y:S02]  /*16f0*/  SHF.R.S32.HI R39, RZ, 0x1f, R0 ;  /* 0x0000001fff277819 */ /* 0x000fe40000011400 */
[----:B------:R-:W-:-:S04]  /*1700*/  LEA R38, P4, R0, UR4, 0x1 ;  /* 0x0000000400267c11 */ /* 0x000fc8000f8808ff */
[----:B------:R-:W-:Y:S02]  /*1710*/  LEA.HI.X R39, R0, UR5, R39, 0x1, P4 ;  /* 0x0000000500277c11 */ /* 0x000fe4000a0f0c27 */
[----:B------:R-:W-:-:S04]  /*1720*/  IADD3 R0, R56, 0x300, RZ ;  /* 0x0000030038007810 */ /* 0x000fc80007ffe0ff */
[----:B------:R-:W-:Y:S02]  /*1730*/  ISETP.GE.AND P4, PT, R0, R3, PT ;  /* 0x000000030000720c */ /* 0x000fe40003f86270 */
[----:B------:R-:W-:-:S04]  /*1740*/  IADD3 R0, R56, 0x380, RZ ;  /* 0x0000038038007810 */ /* 0x000fc80007ffe0ff */
[----:B------:R-:W-:Y:S01]  /*1750*/  ISETP.GE.AND P5, PT, R0, R3, PT ;  /* 0x000000030000720c */ /* 0x000fe20003fa6270 */
        /* <DEDUP_REMOVED lines=19> */
.L_x_973:
[----:B------:R-:W-:Y:S05]  /*1890*/  BSYNC B0 ;  /* 0x0000000000007941 */ /* 0x000fea0003800000 */
.L_x_972:
[----:B------:R-:W-:Y:S01]  /*18a0*/  ISETP.NE.AND P6, PT, R41, RZ, PT ;  /* 0x000000ff2900720c */ /* 0x000fe20003fc5270 */
[----:B------:R-:W-:-:S12]  /*18b0*/  BSSY B0, `(.L_x_974) ;  /* 0x0000014000007945 */ /* 0x000fd80003800000 */
[----:B------:R-:W-:Y:S05]  /*18c0*/  @P6 BRA `(.L_x_975) ;  /* 0x0000000000486947 */ /* 0x000fea0003800000 */
        /* <DEDUP_REMOVED lines=18> */
.L_x_975:
[----:B------:R-:W-:Y:S05]  /*19f0*/  BSYNC B0 ;  /* 0x0000000000007941 */ /* 0x000fea0003800000 */
.L_x_974:
        /* <DEDUP_REMOVED lines=20> */
.L_x_977:
[----:B------:R-:W-:Y:S05]  /*1b40*/  BSYNC B0 ;  /* 0x0000000000007941 */ /* 0x000fea0003800000 */
.L_x_976:
[----:B------:R-:W-:Y:S04]  /*1b50*/  BSSY B0, `(.L_x_978) ;  /* 0x0000014000007945 */ /* 0x000fe80003800000 */
        /* <DEDUP_REMOVED lines=9> */
[----:B012---:R-:W0:Y:S01]  /*1bf0*/  F2F.BF16.F32 R2, R12 ;  /* 0x0000000c00027304 */ /* 0x007e220000202000 */
        /* <DEDUP_REMOVED lines=9> */
.L_x_979:
[----:B------:R-:W-:Y:S05]  /*1c90*/  BSYNC B0 ;  /* 0x0000000000007941 */ /* 0x000fea0003800000 */
.L_x_978:
        /* <DEDUP_REMOVED lines=20> */
.L_x_981:
[----:B------:R-:W-:Y:S05]  /*1de0*/  BSYNC B0 ;  /* 0x0000000000007941 */ /* 0x000fea0003800000 */
.L_x_980:
        /* <DEDUP_REMOVED lines=10> */
[----:B01234-:R-:W0:Y:S01]  /*1e90*/  F2F.BF16.F32 R2, R6 ;  /* 0x0000000600027304 */ /* 0x01fe220000202000 */
        /* <DEDUP_REMOVED lines=9> */
.L_x_983:
[----:B------:R-:W-:Y:S05]  /*1f30*/  BSYNC B0 ;  /* 0x0000000000007941 */ /* 0x000fea0003800000 */
.L_x_982:
        /* <DEDUP_REMOVED lines=20> */
.L_x_985:
[----:B------:R-:W-:Y:S05]  /*2080*/  BSYNC B0 ;  /* 0x0000000000007941 */ /* 0x000fea0003800000 */
.L_x_984:
        /* <DEDUP_REMOVED lines=20> */
.L_x_986:
        /* <DEDUP_REMOVED lines=11> */
.L_x_13654:


//--------------------- .text._ZN18transformer_engine50scaled_aligned_causal_masked_softmax_warp_backwardI13__nv_bfloat16S1_fLi9EEEvPT0_PKT_S6_T1_iii --------------------------
	.section	.text._ZN18transformer_engine50scaled_aligned_causal_masked_softmax_warp_backwardI13__nv_bfloat16S1_fLi9EEEvPT0_PKT_S6_T1_iii,"ax",@progbits
	.align	128
        .global         _ZN18transformer_engine50scaled_aligned_causal_masked_softmax_warp_backwardI13__nv_bfloat16S1_fLi9EEEvPT0_PKT_S6_T1_iii
        .type           _ZN18transformer_engine50scaled_aligned_causal_masked_softmax_warp_backwardI13__nv_bfloat16S1_fLi9EEEvPT0_PKT_S6_T1_iii,@function
        .size           _ZN18transformer_engine50scaled_aligned_causal_masked_softmax_warp_backwardI13__nv_bfloat16S1_fLi9EEEvPT0_PKT_S6_T1_iii,(.L_x_13655 - _ZN18transformer_engine50scaled_aligned_causal_masked_softmax_warp_backwardI13__nv_bfloat16S1_fLi9EEEvPT0_PKT_S6_T1_iii)
        .other          _ZN18transformer_engine50scaled_aligned_causal_masked_softmax_warp_backwardI13__nv_bfloat16S1_fLi9EEEvPT0_PKT_S6_T1_iii,@"STO_CUDA_ENTRY STV_DEFAULT"
_ZN18transformer_engine50scaled_aligned_causal_masked_softmax_warp_backwardI13__nv_bfloat16S1_fLi9EEEvPT0_PKT_S6_T1_iii:
.text._ZN18transformer_engine50scaled_aligned_causal_masked_softmax_warp_backwardI13__nv_bfloat16S1_fLi9EEEvPT0_PKT_S6_T1_iii:
        /* <DEDUP_REMOVED lines=8> */
[----:B------:R-:W-:Y:S01]  /*0080*/  CS2R R20, SRZ ;  /* 0x0000000000147805 */ /* 0x000fe2000001ff00 */
[----:B------:R-:W-:Y:S01]  /*0090*/  IMAD.MOV.U32 R40, RZ, RZ, RZ ;  /* 0x000000ffff287224 */ /* 0x000fe200078e00ff */
[----:B------:R-:W2:Y:S01]  /*00a0*/  S2R R32, SR_TID.X ;  /* 0x0000000000207919 */ /* 0x000ea20000002100 */
[----:B------:R-:W-:Y:S02]  /*00b0*/  CS2R R18, SRZ ;  /* 0x0000000000127805 */ /* 0x000fe4000001ff00 */
[----:B------:R-:W-:Y:S02]  /*00c0*/  CS2R R38, SRZ ;  /* 0x0000000000267805 */ /* 0x000fe4000001ff00 */
[----:B------:R-:W-:Y:S02]  /*00d0*/  CS2R R16, SRZ ;  /* 0x0000000000107805 */ /* 0x000fe4000001ff00 */
[----:B------:R-:W-:Y:S02]  /*00e0*/  CS2R R14, SRZ ;  /* 0x00000000000e7805 */ /* 0x000fe4000001ff00 */
[----:B------:R-:W-:-:S02]  /*00f0*/  CS2R R12, SRZ ;  /* 0x00000000000c7805 */ /* 0x000fc4000001ff00 */
[----:B------:R-:W-:Y:S02]  /*0100*/  CS2R R36, SRZ ;  /* 0x0000000000247805 */ /* 0x000fe4000001ff00 */
[----:B------:R-:W-:Y:S02]  /*0110*/  CS2R R10, SRZ ;  /* 0x00000000000a7805 */ /* 0x000fe4000001ff00 */
[----:B------:R-:W-:Y:S02]  /*0120*/  MOV R33, RZ ;  /* 0x000000ff00217202 */ /* 0x000fe40000000f00 */
[----:B------:R-:W-:Y:S02]  /*0130*/  CS2R R34, SRZ ;  /* 0x0000000000227805 */ /* 0x000fe4000001ff00 */
[----:B------:R-:W-:Y:S02]  /*0140*/  MOV R29, RZ ;  /* 0x000000ff001d7202 */ /* 0x000fe40000000f00 */
[----:B------:R-:W-:-:S02]  /*0150*/  CS2R R30, SRZ ;  /* 0x00000000001e7805 */ /* 0x000fc4000001ff00 */
[----:B0-----:R-:W-:-:S04]  /*0160*/  IABS R9, R2 ;  /* 0x0000000200097213 */ /* 0x001fc80000000000 */
[----:B------:R-:W0:Y:S01]  /*0170*/  I2F.RP R6, R9 ;  /* 0x0000000900067306 */ /* 0x000e220000209400 */
[----:B-1----:R-:W-:Y:S01]  /*0180*/  IMAD R22, R0, UR4, R7 ;  /* 0x0000000400167c24 */ /* 0x002fe2000f8e0207 */
[----:B------:R-:W-:Y:S01]  /*0190*/  ULDC UR4, c[0x0][0x22c] ;  /* 0x00008b0000047ab9 */ /* 0x000fe20000000800 */
[----:B--2---:R-:W-:-:S03]  /*01a0*/  IMAD.SHL.U32 R32, R32, 0x4, RZ ;  /* 0x0000000420207824 */ /* 0x004fc600078e00ff */
[----:B------:R-:W-:Y:S02]  /*01b0*/  ISETP.GE.AND P2, PT, R22, RZ, PT ;  /* 0x000000ff1600720c */ /* 0x000fe40003f46270 */
[----:B0-----:R-:W0:Y:S02]  /*01c0*/  MUFU.RCP R6, R6 ;  /* 0x0000000600067308 */ /* 0x001e240000001000 */
[----:B0-----:R-:W-:Y:S02]  /*01d0*/  IADD3 R4, R6, 0xffffffe, RZ ;  /* 0x0ffffffe06047810 */ /* 0x001fe40007ffe0ff */
[----:B------:R-:W-:-:S04]  /*01e0*/  IABS R6, R22 ;  /* 0x0000001600067213 */ /* 0x000fc80000000000 */
        /* <DEDUP_REMOVED lines=8> */
[----:B------:R-:W-:Y:S01]  /*0270*/  CS2R R6, SRZ ;  /* 0x0000000000067805 */ /* 0x000fe2000001ff00 */
[----:B------:R-:W-:-:S03]  /*0280*/  IMAD.MOV.U32 R5, RZ, RZ, RZ ;  /* 0x000000ffff057224 */ /* 0x000fc600078e00ff */
[----:B------:R-:W-:-:S13]  /*0290*/  ISETP.GT.U32.AND P0, PT, R9, R4, PT ;  /* 0x000000040900720c */ /* 0x000fda0003f04070 */
[----:B------:R-:W-:Y:S02]  /*02a0*/  @!P0 IADD3 R4, R4, -R9, RZ ;  /* 0x8000000904048210 */ /* 0x000fe40007ffe0ff */
[----:B------:R-:W-:Y:S02]  /*02b0*/  ISETP.NE.AND P0, PT, R2, RZ, PT ;  /* 0x000000ff0200720c */ /* 0x000fe40003f05270 */
[----:B------:R-:W-:-:S13]  /*02c0*/  ISETP.GT.U32.AND P1, PT, R9, R4, PT ;  /* 0x000000040900720c */ /* 0x000fda0003f24070 */
[----:B------:R-:W-:Y:S01]  /*02d0*/  @!P1 IMAD.IADD R4, R4, 0x1, -R9 ;  /* 0x0000000104049824 */ /* 0x000fe200078e0a09 */
[----:B------:R-:W-:-:S04]  /*02e0*/  CS2R R8, SRZ ;  /* 0x0000000000087805 */ /* 0x000fc8000001ff00 */
[----:B------:R-:W-:Y:S02]  /*02f0*/  @!P2 IADD3 R4, -R4, RZ, RZ ;  /* 0x000000ff0404a210 */ /* 0x000fe40007ffe1ff */
[----:B------:R-:W-:Y:S02]  /*0300*/  @!P0 LOP3.LUT R4, RZ, R2, RZ, 0x33, !PT ;  /* 0x00000002ff048212 */ /* 0x000fe400078e33ff */
[----:B------:R-:W-:Y:S02]  /*0310*/  ISETP.GE.AND P0, PT, R22, UR4, PT ;  /* 0x0000000416007c0c */ /* 0x000fe4000bf06270 */
[----:B------:R-:W-:Y:S01]  /*0320*/  IADD3 R28, R4, R3, -R2 ;  /* 0x00000003041c7210 */ /* 0x000fe20007ffe802 */
[----:B------:R-:W-:Y:S01]  /*0330*/  HFMA2.MMA R4, -RZ, RZ, 0, 0 ;  /* 0x00000000ff047435 */ /* 0x000fe200000001ff */
[----:B------:R-:W-:-:S09]  /*0340*/  IMAD.MOV.U32 R2, RZ, RZ, RZ ;  /* 0x000000ffff027224 */ /* 0x000fd200078e00ff */
[----:B------:R-:W-:Y:S05]  /*0350*/  @P0 BRA `(.L_x_988) ;  /* 0x0000000400e80947 */ /* 0x000fea0003800000 */
[----:B------:R-:W-:Y:S01]  /*0360*/  IMAD R22, R22, R3, R32 ;  /* 0x0000000316167224 */ /* 0x000fe200078e0220 */
[CC--:B------:R-:W-:Y:S01]  /*0370*/  ISETP.GT.AND P4, PT, R32.reuse, R28.reuse, PT ;  /* 0x0000001c2000720c */ /* 0x0c0fe20003f84270 */
[----:B------:R-:W-:Y:S01]  /*0380*/  ULDC.64 UR4, c[0x0][0x218] ;  /* 0x0000860000047ab9 */ /* 0x000fe20000000a00 */
[C---:B------:R-:W-:Y:S01]  /*0390*/  IADD3 R23, R32.reuse, 0x80, RZ ;  /* 0x0000008020177810 */ /* 0x040fe20007ffe0ff */
[----:B------:R-:W-:Y:S01]  /*03a0*/  ULDC.64 UR8, c[0x0][0x220] ;  /* 0x0000880000087ab9 */ /* 0x000fe20000000a00 */
[----:B------:R-:W-:Y:S01]  /*03b0*/  SHF.R.S32.HI R41, RZ, 0x1f, R22 ;  /* 0x0000001fff297819 */ /* 0x000fe20000011416 */
[C---:B------:R-:W-:Y:S01]  /*03c0*/  VIADD R25, R32.reuse, 0x100 ;  /* 0x0000010020197836 */ /* 0x040fe20000000000 */
[----:B------:R-:W-:Y:S01]  /*03d0*/  ISETP.GT.AND P1, PT, R23, R28, PT ;  /* 0x0000001c1700720c */ /* 0x000fe20003f24270 */
[----:B------:R-:W-:Y:S01]  /*03e0*/  VIADD R23, R32, 0x180 ;  /* 0x0000018020177836 */ /* 0x000fe20000000000 */
[C---:B------:R-:W-:Y:S01]  /*03f0*/  SHF.L.U64.HI R41, R22.reuse, 0x1, R41 ;  /* 0x0000000116297819 */ /* 0x040fe20000010229 */
[----:B------:R-:W-:Y:S01]  /*0400*/  BSSY B1, `(.L_x_989) ;  /* 0x0000020000017945 */ /* 0x000fe20003800000 */
[----:B------:R-:W-:-:S02]  /*0410*/  SHF.L.U32 R22, R22, 0x1, RZ ;  /* 0x0000000116167819 */ /* 0x000fc400000006ff */
[-C--:B------:R-:W-:Y:S02]  /*0420*/  ISETP.GT.AND P2, PT, R25, R28.reuse, PT ;  /* 0x0000001c1900720c */ /* 0x080fe40003f44270 */
[C---:B------:R-:W-:Y:S02]  /*0430*/  IADD3 R42, P5, R22.reuse, UR4, RZ ;  /* 0x00000004162a7c10 */ /* 0x040fe4000ffbe0ff */
[----:B------:R-:W-:Y:S02]  /*0440*/  IADD3 R44, P6, R22, UR8, RZ ;  /* 0x00000008162c7c10 */ /* 0x000fe4000ffde0ff */
[C---:B------:R-:W-:Y:S02]  /*0450*/  IADD3.X R43, R41.reuse, UR5, RZ, P5, !PT ;  /* 0x00000005292b7c10 */ /* 0x040fe4000affe4ff */
[----:B------:R-:W-:Y:S02]  /*0460*/  IADD3.X R45, R41, UR9, RZ, P6, !PT ;  /* 0x00000009292d7c10 */ /* 0x000fe4000b7fe4ff */
[----:B------:R-:W-:Y:S01]  /*0470*/  ISETP.GT.AND P3, PT, R23, R28, PT ;  /* 0x0000001c1700720c */ /* 0x000fe20003f64270 */
[----:B------:R-:W-:-:S12]  /*0480*/  @P4 BRA `(.L_x_990) ;  /* 0x00000000005c4947 */ /* 0x000fd80003800000 */
[C---:B------:R-:W-:Y:S01]  /*0490*/  IADD3 R25, R32.reuse, 0x2, RZ ;  /* 0x0000000220197810 */ /* 0x040fe20007ffe0ff */
[----:B------:R-:W2:Y:S03]  /*04a0*/  LDG.E.64 R22, desc[UR6][R44.64] ;  /* 0x000000062c167981 */ /* 0x000ea6000c1e1b00 */
[----:B------:R-:W-:Y:S01]  /*04b0*/  ISETP.GT.AND P5, PT, R25, R28, PT ;  /* 0x0000001c1900720c */ /* 0x000fe20003fa4270 */
[----:B------:R-:W-:-:S05]  /*04c0*/  VIADD R25, R32, 0x3 ;  /* 0x0000000320197836 */ /* 0x000fca0000000000 */
[-C--:B------:R-:W-:Y:S02]  /*04d0*/  ISETP.GT.AND P6, PT, R25, R28.reuse, PT ;  /* 0x0000001c1900720c */ /* 0x080fe40003fc4270 */
[----:B------:R-:W3:Y:S01]  /*04e0*/  LDG.E.64 R24, desc[UR6][R42.64] ;  /* 0x000000062a187981 */ /* 0x000ee2000c1e1b00 */
[----:B------:R-:W-:-:S13]  /*04f0*/  ISETP.GE.AND P4, PT, R32, R28, PT ;  /* 0x0000001c2000720c */ /* 0x000fda0003f86270 */
[C-C-:B--2---:R-:W-:Y:S01]  /*0500*/  @!P4 SHF.R.U64 R35, R22.reuse, 0x10, R23.reuse ;  /* 0x000000101623c819 */ /* 0x144fe20000001217 */
[----:B------:R-:W-:Y:S01]  /*0510*/  @!P5 IMAD.U32 R30, R23, 0x10000, RZ ;  /* 0x00010000171ed824 */ /* 0x000fe200078e00ff */
[----:B------:R-:W-:Y:S02]  /*0520*/  @!P6 SHF.R.U32.HI R23, RZ, 0x10, R23 ;  /* 0x00000010ff17e819 */ /* 0x000fe40000011617 */
[----:B------:R-:W-:Y:S02]  /*0530*/  @!P4 SHF.L.U32 R31, R35, 0x10, RZ ;  /* 0x00000010231fc819 */ /* 0x000fe400000006ff */
[----:B------:R-:W-:Y:S02]  /*0540*/  @!P6 SHF.L.U32 R29, R23, 0x10, RZ ;  /* 0x00000010171de819 */ /* 0x000fe400000006ff */
[----:B------:R-:W-:Y:S02]  /*0550*/  SHF.L.U32 R35, R22, 0x10, RZ ;  /* 0x0000001016237819 */ /* 0x000fe400000006ff */
[C-C-:B---3--:R-:W-:Y:S01]  /*0560*/  @!P4 SHF.R.U64 R36, R24.reuse, 0x10, R25.reuse ;  /* 0x000000101824c819 */ /* 0x148fe20000001219 */
[----:B------:R-:W-:Y:S01]  /*0570*/  IMAD.U32 R24, R24, 0x10000, RZ ;  /* 0x0001000018187824 */ /* 0x000fe200078e00ff */
[----:B------:R-:W-:Y:S01]  /*0580*/  @!P6 SHF.R.U32.HI R23, RZ, 0x10, R25 ;  /* 0x00000010ff17e819 */ /* 0x000fe20000011619 */
[----:B------:R-:W-:-:S02]  /*0590*/  @!P5 IMAD.U32 R25, R25, 0x10000, RZ ;  /* 0x000100001919d824 */ /* 0x000fc400078e00ff */
[----:B------:R-:W-:Y:S01]  /*05a0*/  @!P4 IMAD.U32 R36, R36, 0x10000, RZ ;  /* 0x000100002424c824 */ /* 0x000fe200078e00ff */
[----:B------:R-:W-:Y:S01]  /*05b0*/  @!P6 SHF.L.U32 R22, R23, 0x10, RZ ;  /* 0x000000101716e819 */ /* 0x000fe200000006ff */
[----:B------:R-:W-:Y:S02]  /*05c0*/  @!P5 FMUL R13, R30, R25 ;  /* 0x000000191e0dd220 */ /* 0x000fe40000400000 */
[----:B------:R-:W-:Y:S01]  /*05d0*/  @!P4 FMUL R12, R31, R36 ;  /* 0x000000241f0cc220 */ /* 0x000fe20000400000 */
[----:B------:R-:W-:Y:S01]  /*05e0*/  FMUL R36, R35, R24 ;  /* 0x0000001823247220 */ /* 0x000fe20000400000 */
[----:B------:R-:W-:-:S07]  /*05f0*/  @!P6 FMUL R14, R29, R22 ;  /* 0x000000161d0ee220 */ /* 0x000fce0000400000 */
.L_x_990:
[----:B------:R-:W-:Y:S05]  /*0600*/  BSYNC B1 ;  /* 0x0000000000017941 */ /* 0x000fea0003800000 */
.L_x_989:
[----:B------:R-:W-:Y:S04]  /*0610*/  BSSY B1, `(.L_x_991) ;  /* 0x000001a000017945 */ /* 0x000fe80003800000 */
[----:B------:R-:W-:Y:S05]  /*0620*/  @P1 BRA `(.L_x_992) ;  /* 0x0000000000601947 */ /* 0x000fea0003800000 */
[C---:B------:R-:W-:Y:S01]  /*0630*/  IADD3 R23, R32.reuse, 0x81, RZ ;  /* 0x0000008120177810 */ /* 0x040fe20007ffe0ff */
[----:B------:R-:W-:-:S03]  /*0640*/  VIADD R25, R32, 0x82 ;  /* 0x0000008220197836 */ /* 0x000fc60000000000 */
[-C--:B------:R-:W-:Y:S02]  /*0650*/  ISETP.GT.AND P1, PT, R23, R28.reuse, PT ;  /* 0x0000001c1700720c */ /* 0x080fe40003f24270 */
[----:B------:R-:W2:Y:S01]  /*0660*/  LDG.E.64 R22, desc[UR6][R44.64+0x100] ;  /* 0x000100062c167981 */ /* 0x000ea2000c1e1b00 */
[----:B------:R-:W-:Y:S02]  /*0670*/  ISETP.GT.AND P4, PT, R25, R28, PT ;  /* 0x0000001c1900720c */ /* 0x000fe40003f84270 */
[----:B------:R-:W-:-:S04]  /*0680*/  IADD3 R25, R32, 0x83, RZ ;  /* 0x0000008320197810 */ /* 0x000fc80007ffe0ff */
[----:B------:R-:W-:Y:S02]  /*0690*/  ISETP.GT.AND P5, PT, R25, R28, PT ;  /* 0x0000001c1900720c */ /* 0x000fe40003fa4270 */
[----:B------:R-:W3:Y:S02]  /*06a0*/  LDG.E.64 R24, desc[UR6][R42.64+0x100] ;  /* 0x000100062a187981 */ /* 0x000ee4000c1e1b00 */
[----:B--2---:R-:W-:-:S03]  /*06b0*/  @!P1 SHF.R.U64 R34, R22, 0x10, R23 ;  /* 0x0000001016229819 */ /* 0x004fc60000001217 */
[----:B------:R-:W-:-:S06]  /*06c0*/  @!P4 SHF.L.U32 R4, R23, 0x10, RZ ;  /* 0x000000101704c819 */ /* 0x000fcc00000006ff */
[----:B------:R-:W-:Y:S01]  /*06d0*/  @!P5 SHF.R.U32.HI R23, RZ, 0x10, R23 ;  /* 0x00000010ff17d819 */ /* 0x000fe20000011617 */
[----:B------:R-:W-:Y:S02]  /*06e0*/  @!P1 IMAD.U32 R2, R34, 0x10000, RZ ;  /* 0x0001000022029824 */ /* 0x000fe400078e00ff */
[----:B------:R-:W-:Y:S02]  /*06f0*/  IMAD.U32 R34, R22, 0x10000, RZ ;  /* 0x0001000016227824 */ /* 0x000fe400078e00ff */
[----:B------:R-:W-:Y:S01]  /*0700*/  @!P5 IMAD.U32 R5, R23, 0x10000, RZ ;  /* 0x000100001705d824 */ /* 0x000fe200078e00ff */
[C---:B---3--:R-:W-:Y:S02]  /*0710*/  @!P1 SHF.R.U64 R23, R24.reuse, 0x10, R25 ;  /* 0x0000001018179819 */ /* 0x048fe40000001219 */
[----:B------:R-:W-:Y:S02]  /*0720*/  SHF.L.U32 R39, R24, 0x10, RZ ;  /* 0x0000001018277819 */ /* 0x000fe400000006ff */
[----:B------:R-:W-:-:S03]  /*0730*/  @!P1 SHF.L.U32 R23, R23, 0x10, RZ ;  /* 0x0000001017179819 */ /* 0x000fc600000006ff */
[----:B------:R-:W-:Y:S02]  /*0740*/  FMUL R39, R34, R39 ;  /* 0x0000002722277220 */ /* 0x000fe40000400000 */
[----:B------:R-:W-:Y:S01]  /*0750*/  @!P1 FMUL R15, R2, R23 ;  /* 0x00000017020f9220 */ /* 0x000fe20000400000 */
[----:B------:R-:W-:Y:S02]  /*0760*/  @!P5 SHF.R.U32.HI R23, RZ, 0x10, R25 ;  /* 0x00000010ff17d819 */ /* 0x000fe40000011619 */
[----:B------:R-:W-:-:S03]  /*0770*/  @!P4 SHF.L.U32 R25, R25, 0x10, RZ ;  /* 0x000000101919c819 */ /* 0x000fc600000006ff */
[----:B------:R-:W-:Y:S02]  /*0780*/  @!P5 IMAD.U32 R22, R23, 0x10000, RZ ;  /* 0x000100001716d824 */ /* 0x000fe400078e00ff */
[----:B------:R-:W-:Y:S02]  /*0790*/  @!P4 FMUL R17, R4, R25 ;  /* 0x000000190411c220 */ /* 0x000fe40000400000 */
[----:B------:R-:W-:-:S07]  /*07a0*/  @!P5 FMUL R16, R5, R22 ;  /* 0x000000160510d220 */ /* 0x000fce0000400000 */
.L_x_992:
[----:B------:R-:W-:Y:S05]  /*07b0*/  BSYNC B1 ;  /* 0x0000000000017941 */ /* 0x000fea0003800000 */
.L_x_991:
[----:B------:R-:W-:Y:S04]  /*07c0*/  BSSY B1, `(.L_x_993) ;  /* 0x000001a000017945 */ /* 0x000fe80003800000 */
[----:B------:R-:W-:Y:S05]  /*07d0*/  @P2 BRA `(.L_x_994) ;  /* 0x0000000000602947 */ /* 0x000fea0003800000 */
[C---:B------:R-:W-:Y:S01]  /*07e0*/  VIADD R23, R32.reuse, 0x101 ;  /* 0x0000010120177836 */ /* 0x040fe20000000000 */
[----:B------:R-:W-:-:S04]  /*07f0*/  IADD3 R25, R32, 0x102, RZ ;  /* 0x0000010220197810 */ /* 0x000fc80007ffe0ff */
[-C--:B------:R-:W-:Y:S02]  /*0800*/  ISETP.GT.AND P1, PT, R23, R28.reuse, PT ;  /* 0x0000001c1700720c */ /* 0x080fe40003f24270 */
[----:B------:R-:W-:Y:S01]  /*0810*/  ISETP.GT.AND P2, PT, R25, R28, PT ;  /* 0x0000001c1900720c */ /* 0x000fe20003f44270 */
[----:B------:R-:W2:Y:S01]  /*0820*/  LDG.E.64 R22, desc[UR6][R44.64+0x200] ;  /* 0x000200062c167981 */ /* 0x000ea2000c1e1b00 */
[----:B------:R-:W-:-:S05]  /*0830*/  VIADD R25, R32, 0x103 ;  /* 0x0000010320197836 */ /* 0x000fca0000000000 */
[----:B------:R-:W-:Y:S02]  /*0840*/  ISETP.GT.AND P4, PT, R25, R28, PT ;  /* 0x0000001c1900720c */ /* 0x000fe40003f84270 */
[----:B------:R-:W3:Y:S02]  /*0850*/  LDG.E.64 R24, desc[UR6][R42.64+0x200] ;  /* 0x000200062a187981 */ /* 0x000ee4000c1e1b00 */
[----:B--2---:R-:W-:Y:S02]  /*0860*/  @!P1 SHF.R.U64 R33, R22, 0x10, R23 ;  /* 0x0000001016219819 */ /* 0x004fe40000001217 */
[----:B------:R-:W-:-:S07]  /*0870*/  @!P2 IMAD.U32 R7, R23, 0x10000, RZ ;  /* 0x000100001707a824 */ /* 0x000fce00078e00ff */
[----:B------:R-:W-:Y:S02]  /*0880*/  @!P4 SHF.R.U32.HI R23, RZ, 0x10, R23 ;  /* 0x00000010ff17c819 */ /* 0x000fe40000011617 */
[----:B------:R-:W-:Y:S02]  /*0890*/  @!P1 SHF.L.U32 R6, R33, 0x10, RZ ;  /* 0x0000001021069819 */ /* 0x000fe400000006ff */
[----:B------:R-:W-:Y:S02]  /*08a0*/  @!P4 SHF.L.U32 R8, R23, 0x10, RZ ;  /* 0x000000101708c819 */ /* 0x000fe400000006ff */
[C---:B---3--:R-:W-:Y:S01]  /*08b0*/  @!P1 SHF.R.U64 R23, R24.reuse, 0x10, R25 ;  /* 0x0000001018179819 */ /* 0x048fe20000001219 */
[----:B------:R-:W-:Y:S01]  /*08c0*/  IMAD.U32 R24, R24, 0x10000, RZ ;  /* 0x0001000018187824 */ /* 0x000fe200078e00ff */
[----:B------:R-:W-:Y:S01]  /*08d0*/  SHF.L.U32 R33, R22, 0x10, RZ ;  /* 0x0000001016217819 */ /* 0x000fe200000006ff */
[----:B------:R-:W-:Y:S02]  /*08e0*/  @!P2 IMAD.U32 R22, R25, 0x10000, RZ ;  /* 0x000100001916a824 */ /* 0x000fe400078e00ff */
[----:B------:R-:W-:-:S02]  /*08f0*/  @!P1 IMAD.U32 R23, R23, 0x10000, RZ ;  /* 0x0001000017179824 */ /* 0x000fc400078e00ff */
[----:B------:R-:W-:Y:S01]  /*0900*/  @!P2 FMUL R18, R7, R22 ;  /* 0x000000160712a220 */ /* 0x000fe20000400000 */
[----:B------:R-:W-:Y:S01]  /*0910*/  FMUL R38, R33, R24 ;  /* 0x0000001821267220 */ /* 0x000fe20000400000 */
[----:B------:R-:W-:Y:S01]  /*0920*/  @!P1 FMUL R19, R6, R23 ;  /* 0x0000001706139220 */ /* 0x000fe20000400000 */
[----:B------:R-:W-:-:S04]  /*0930*/  @!P4 SHF.R.U32.HI R23, RZ, 0x10, R25 ;  /* 0x00000010ff17c819 */ /* 0x000fc80000011619 */
[----:B------:R-:W-:-:S05]  /*0940*/  @!P4 SHF.L.U32 R23, R23, 0x10, RZ ;  /* 0x000000101717c819 */ /* 0x000fca00000006ff */
[----:B------:R-:W-:-:S07]  /*0950*/  @!P4 FMUL R21, R8, R23 ;  /* 0x000000170815c220 */ /* 0x000fce0000400000 */
.L_x_994:
[----:B------:R-:W-:Y:S05]  /*0960*/  BSYNC B1 ;  /* 0x0000000000017941 */ /* 0x000fea0003800000 */
.L_x_993:
[----:B------:R-:W-:Y:S05]  /*0970*/  @P3 BRA `(.L_x_988) ;  /* 0x0000000000603947 */ /* 0x000fea0003800000 */
[----:B------:R-:W2:Y:S04]  /*0980*/  LDG.E.64 R22, desc[UR6][R44.64+0x300] ;  /* 0x000300062c167981 */ /* 0x000ea8000c1e1b00 */
[----:B------:R-:W3:Y:S01]  /*0990*/  LDG.E.64 R24, desc[UR6][R42.64+0x300] ;  /* 0x000300062a187981 */ /* 0x000ee2000c1e1b00 */
[C---:B------:R-:W-:Y:S01]  /*09a0*/  VIADD R41, R32.reuse, 0x183 ;  /* 0x0000018320297836 */ /* 0x040fe20000000000 */
[----:B------:R-:W-:-:S04]  /*09b0*/  IADD3 R37, R32, 0x181, RZ ;  /* 0x0000018120257810 */ /* 0x000fc80007ffe0ff */
[-C--:B------:R-:W-:Y:S02]  /*09c0*/  ISETP.GT.AND P1, PT, R37, R28.reuse, PT ;  /* 0x0000001c2500720c */ /* 0x080fe40003f24270 */
[----:B------:R-:W-:Y:S02]  /*09d0*/  ISETP.GT.AND P3, PT, R41, R28, PT ;  /* 0x0000001c2900720c */ /* 0x000fe40003f64270 */
[----:B------:R-:W-:-:S04]  /*09e0*/  IADD3 R37, R32, 0x182, RZ ;  /* 0x0000018220257810 */ /* 0x000fc80007ffe0ff */
[----:B------:R-:W-:-:S07]  /*09f0*/  ISETP.GT.AND P2, PT, R37, R28, PT ;  /* 0x0000001c2500720c */ /* 0x000fce0003f44270 */
[----:B--2---:R-:W-:-:S06]  /*0a00*/  @!P3 SHF.R.U32.HI R28, RZ, 0x10, R23 ;  /* 0x00000010ff1cb819 */ /* 0x004fcc0000011617 */
[----:B------:R-:W-:Y:S01]  /*0a10*/  @!P2 IMAD.U32 R10, R23, 0x10000, RZ ;  /* 0x00010000170aa824 */ /* 0x000fe200078e00ff */
[----:B------:R-:W-:Y:S02]  /*0a20*/  @!P1 SHF.R.U64 R37, R22, 0x10, R23 ;  /* 0x0000001016259819 */ /* 0x000fe40000001217 */
[--C-:B---3--:R-:W-:Y:S01]  /*0a30*/  @!P1 SHF.R.U64 R23, R24, 0x10, R25.reuse ;  /* 0x0000001018179819 */ /* 0x108fe20000001219 */
[----:B------:R-:W-:Y:S01]  /*0a40*/  @!P3 IMAD.U32 R11, R28, 0x10000, RZ ;  /* 0x000100001c0bb824 */ /* 0x000fe200078e00ff */
[----:B------:R-:W-:Y:S01]  /*0a50*/  @!P3 SHF.R.U32.HI R28, RZ, 0x10, R25 ;  /* 0x00000010ff1cb819 */ /* 0x000fe20000011619 */
[----:B------:R-:W-:Y:S01]  /*0a60*/  @!P2 IMAD.U32 R25, R25, 0x10000, RZ ;  /* 0x000100001919a824 */ /* 0x000fe200078e00ff */
[----:B------:R-:W-:Y:S02]  /*0a70*/  @!P1 SHF.L.U32 R9, R37, 0x10, RZ ;  /* 0x0000001025099819 */ /* 0x000fe400000006ff */
[----:B------:R-:W-:Y:S01]  /*0a80*/  SHF.L.U32 R40, R24, 0x10, RZ ;  /* 0x0000001018287819 */ /* 0x000fe200000006ff */
[----:B------:R-:W-:Y:S01]  /*0a90*/  @!P3 IMAD.U32 R28, R28, 0x10000, RZ ;  /* 0x000100001c1cb824 */ /* 0x000fe200078e00ff */
[----:B------:R-:W-:Y:S01]  /*0aa0*/  @!P1 SHF.L.U32 R24, R23, 0x10, RZ ;  /* 0x0000001017189819 */ /* 0x000fe200000006ff */
[----:B------:R-:W-:Y:S01]  /*0ab0*/  @!P2 FMUL R27, R10, R25 ;  /* 0x000000190a1ba220 */ /* 0x000fe20000400000 */
[----:B------:R-:W-:Y:S01]  /*0ac0*/  SHF.L.U32 R37, R22, 0x10, RZ ;  /* 0x0000001016257819 */ /* 0x000fe200000006ff */
[----:B------:R-:W-:-:S02]  /*0ad0*/  @!P3 FMUL R26, R11, R28 ;  /* 0x0000001c0b1ab220 */ /* 0x000fc40000400000 */
[----:B------:R-:W-:Y:S02]  /*0ae0*/  @!P1 FMUL R20, R9, R24 ;  /* 0x0000001809149220 */ /* 0x000fe40000400000 */
[----:B------:R-:W-:-:S07]  /*0af0*/  FMUL R40, R37, R40 ;  /* 0x0000002825287220 */ /* 0x000fce0000400000 */
.L_x_988:
[----:B------:R-:W-:Y:S05]  /*0b00*/  BSYNC B0 ;  /* 0x0000000000007941 */ /* 0x000fea0003800000 */
.L_x_987:
        /* <DEDUP_REMOVED lines=26> */
[----:B------:R-:W-:Y:S01]  /*0cb0*/  ULDC UR4, c[0x0][0x4] ;  /* 0x0000010000047ab9 */ /* 0x000fe20000000800 */
[CC--:B------:R-:W-:Y:S01]  /*0cc0*/  ISETP.GE.AND P0, PT, R32.reuse, R3.reuse, PT ;  /* 0x000000032000720c */ /* 0x0c0fe20003f06270 */
[C---:B------:R-:W-:Y:S01]  /*0cd0*/  VIADD R22, R32.reuse, 0x80 ;  /* 0x0000008020167836 */ /* 0x040fe20000000000 */
[----:B------:R-:W-:Y:S01]  /*0ce0*/  IADD3 R28, R32, 0x100, RZ ;  /* 0x00000100201c7810 */ /* 0x000fe20007ffe0ff */
[----:B------:R-:W-:Y:S03]  /*0cf0*/  BSSY B0, `(.L_x_995) ;  /* 0x000001f000007945 */ /* 0x000fe60003800000 */
[-C--:B------:R-:W-:Y:S02]  /*0d00*/  ISETP.GE.AND P1, PT, R22, R3.reuse, PT ;  /* 0x000000031600720c */ /* 0x080fe40003f26270 */
[----:B------:R-:W-:-:S02]  /*0d10*/  ISETP.GE.AND P2, PT, R28, R3, PT ;  /* 0x000000031c00720c */ /* 0x000fc40003f46270 */
[----:B------:R-:W-:-:S04]  /*0d20*/  IADD3 R28, R32, 0x180, RZ ;  /* 0x00000180201c7810 */ /* 0x000fc80007ffe0ff */
[----:B------:R-:W-:Y:S01]  /*0d30*/  ISETP.GE.AND P3, PT, R28, R3, PT ;  /* 0x000000031c00720c */ /* 0x000fe20003f66270 */
[----:B--2---:R-:W-:Y:S01]  /*0d40*/  IMAD R0, R0, UR4, R23 ;  /* 0x0000000400007c24 */ /* 0x004fe2000f8e0217 */
[----:B------:R-:W-:-:S03]  /*0d50*/  ULDC.64 UR4, c[0x0][0x210] ;  /* 0x0000840000047ab9 */ /* 0x000fc60000000a00 */
[----:B------:R-:W-:-:S05]  /*0d60*/  IMAD R0, R0, R3, R32 ;  /* 0x0000000300007224 */ /* 0x000fca00078e0220 */
[----:B------:R-:W-:Y:S02]  /*0d70*/  SHF.R.S32.HI R23, RZ, 0x1f, R0 ;  /* 0x0000001fff177819 */ /* 0x000fe40000011400 */
[----:B------:R-:W-:-:S04]  /*0d80*/  LEA R22, P4, R0, UR4, 0x1 ;  /* 0x0000000400167c11 */ /* 0x000fc8000f8808ff */
[----:B------:R-:W-:Y:S01]  /*0d90*/  LEA.HI.X R23, R0, UR5, R23, 0x1, P4 ;  /* 0x0000000500177c11 */ /* 0x000fe2000a0f0c17 */
[----:B-1----:R-:W-:Y:S01]  /*0da0*/  FADD R0, R24, R25 ;  /* 0x0000001918007221 */ /* 0x002fe20000000000 */
[----:B------:R-:W-:Y:S07]  /*0db0*/  @P0 BRA `(.L_x_996) ;  /* 0x0000000000480947 */ /* 0x000fee0003800000 */
[C---:B------:R-:W-:Y:S01]  /*0dc0*/  FFMA R12, -R0.reuse, R31, R12 ;  /* 0x0000001f000c7223 */ /* 0x040fe2000000010c */
[C---:B------:R-:W-:Y:S01]  /*0dd0*/  FFMA R13, -R0.reuse, R30, R13 ;  /* 0x0000001e000d7223 */ /* 0x040fe2000000010d */
[----:B------:R-:W-:Y:S01]  /*0de0*/  ULDC UR4, c[0x0][0x228] ;  /* 0x00008a0000047ab9 */ /* 0x000fe20000000800 */
[----:B------:R-:W-:Y:S01]  /*0df0*/  FFMA R14, -R0, R29, R14 ;  /* 0x0000001d000e7223 */ /* 0x000fe2000000010e */
[----:B------:R-:W-:Y:S01]  /*0e00*/  FMUL R3, R12, UR4 ;  /* 0x000000040c037c20 */ /* 0x000fe20008400000 */
[----:B0-----:R-:W-:Y:S01]  /*0e10*/  FMUL R24, R13, UR4 ;  /* 0x000000040d187c20 */ /* 0x001fe20008400000 */
[----:B------:R-:W-:Y:S01]  /*0e20*/  FFMA R35, -R0, R35, R36 ;  /* 0x0000002300237223 */ /* 0x000fe20000000124 */
[----:B------:R-:W-:-:S03]  /*0e30*/  FMUL R14, R14, UR4 ;  /* 0x000000040e0e7c20 */ /* 0x000fc60008400000 */
[----:B------:R-:W-:Y:S01]  /*0e40*/  FMUL R35, R35, UR4 ;  /* 0x0000000423237c20 */ /* 0x000fe20008400000 */
        /* <DEDUP_REMOVED lines=9> */
.L_x_996:
[----:B------:R-:W-:Y:S05]  /*0ee0*/  BSYNC B0 ;  /* 0x0000000000007941 */ /* 0x000fea0003800000 */
.L_x_995:
        /* <DEDUP_REMOVED lines=8> */
[----:B-1----:R-:W-:Y:S01]  /*0f70*/  FMUL R13, R5, UR4 ;  /* 0x00000004050d7c20 */ /* 0x002fe20008400000 */
        /* <DEDUP_REMOVED lines=11> */
.L_x_998:
[----:B------:R-:W-:Y:S05]  /*1030*/  BSYNC B0 ;  /* 0x0000000000007941 */ /* 0x000fea0003800000 */
.L_x_997:
        /* <DEDUP_REMOVED lines=11> */
[----:B--2---:R-:W2:Y:S08]  /*10f0*/  F2F.BF16.F32 R2, R6 ;  /* 0x0000000600027304 */ /* 0x004eb00000202000 */
        /* <DEDUP_REMOVED lines=8> */
.L_x_1000:
[----:B------:R-:W-:Y:S05]  /*1180*/  BSYNC B0 ;  /* 0x0000000000007941 */ /* 0x000fea0003800000 */
.L_x_999:
        /* <DEDUP_REMOVED lines=10> */
[----:B--23--:R-:W2:Y:S08]  /*1230*/  F2F.BF16.F32 R2, R9 ;  /* 0x0000000900027304 */ /* 0x00ceb00000202000 */
        /* <DEDUP_REMOVED lines=9> */
.L_x_1001:
        /* <DEDUP_REMOVED lines=11> */
.L_x_13655:


//--------------------- .text._ZN18transformer_engine50scaled_aligned_causal_masked_softmax_warp_backwardI13__nv_bfloat16S1_fLi8EEEvPT0_PKT_S6_T1_iii --------------------------
	.section	.text._ZN18transformer_engine50scaled_aligned_causal_masked_softmax_warp_backwardI13__nv_bfloat16S1_fLi8EEEvPT0_PKT_S6_T1_iii,"ax",@progbits
	.align	128
        .global         _ZN18transformer_engine50scaled_aligned_causal_masked_softmax_warp_backwardI13__nv_bfloat16S1_fLi8EEEvPT0_PKT_S6_T1_iii
        .type           _ZN18transformer_engine50scaled_aligned_causal_masked_softmax_warp_backwardI13__nv_bfloat16S1_fLi8EEEvPT0_PKT_S6_T1_iii,@function
        .size           _ZN18transformer_engine50scaled_aligned_causal_masked_softmax_warp_backwardI13__nv_bfloat16S1_fLi8EEEvPT0_PKT_S6_T1_iii,(.L_x_13656 - _ZN18transformer_engine50scaled_aligned_causal_masked_softmax_warp_backwardI13__nv_bfloat16S1_fLi8EEEvPT0_PKT_S6_T1_iii)
        .other          _ZN18transformer_engine50scaled_aligned_causal_masked_softmax_warp_backwardI13__nv_bfloat16S1_fLi8EEEvPT0_PKT_S6_T1_iii,@"STO_CUDA_ENTRY STV_DEFAULT"
_ZN18transformer_engine50scaled_aligned_causal_masked_softmax_warp_backwardI13__nv_bfloat16S1_fLi8EEEvPT0_PKT_S6_T1_iii:
.text._ZN18transformer_engine50scaled_aligned_causal_masked_softmax_warp_backwardI13__nv_bfloat16S1_fLi8EEEvPT0_PKT_S6_T1_iii:
[----:B------:R-:W-:Y:S08]  /*0000*/  LDC R1, c[0x0][0x28] ;  /* 0x00000a00ff017b82 */ /* 0x000ff00000000800 */
[----:B------:R-:W0:Y:S01]  /*0010*/  LDC.64 R2, c[0x0][0x230] ;  /* 0x00008c00ff027b82 */ /* 0x000e220000000a00 */
[----:B------:R-:W1:Y:S01]  /*0020*/  S2R R22, SR_CTAID.X ;  /* 0x0000000000167919 */ /* 0x000e620000002500 */
[----:B------:R-:W-:Y:S01]  /*0030*/  ULDC UR4, c[0x0][0x4] ;  /* 0x0000010000047ab9 */ /* 0x000fe20000000800 */
[----:B------:R-:W-:Y:S01]  /*0040*/  BSSY B0, `(.L_x_1002) ;  /* 0x000006a000007945 */ /* 0x000fe20003800000 */
[----:B------:R-:W-:Y:S01]  /*0050*/  HFMA2.MMA R19, -RZ, RZ, 0, 0 ;  /* 0x00000000ff137435 */ /* 0x000fe200000001ff */
[----:B------:R-:W1:Y:S01]  /*0060*/  S2R R7, SR_TID.Y ;  /* 0x0000000000077919 */ /* 0x000e620000002200 */
[----:B------:R-:W-:Y:S01]  /*0070*/  IMAD.MOV.U32 R16, RZ, RZ, RZ ;  /* 0x000000ffff107224 */ /* 0x000fe200078e00ff */
[----:B------:R-:W-:-:S02]  /*0080*/  CS2R R14, SRZ ;  /* 0x00000000000e7805 */ /* 0x000fc4000001ff00 */
[----:B------:R-:W-:Y:S01]  /*0090*/  MOV R27, RZ ;  /* 0x000000ff001b7202 */ /* 0x000fe20000000f00 */
[----:B------:R-:W2:Y:S01]  /*00a0*/  S2R R18, SR_TID.X ;  /* 0x0000000000127919 */ /* 0x000ea20000002100 */
[----:B------:R-:W-:Y:S02]  /*00b0*/  CS2R R12, SRZ ;  /* 0x00000000000c7805 */ /* 0x000fe4000001ff00 */
[----:B------:R-:W-:Y:S02]  /*00c0*/  CS2R R20, SRZ ;  /* 0x0000000000147805 */ /* 0x000fe4000001ff00 */
[----:B------:R-:W-:Y:S01]  /*00d0*/  CS2R R24, SRZ ;  /* 0x0000000000187805 */ /* 0x000fe2000001ff00 */
[----:B------:R-:W-:Y:S01]  /*00e0*/  IMAD.MOV.U32 R23, RZ, RZ, RZ ;  /* 0x000000ffff177224 */ /* 0x000fe200078e00ff */
[----:B0-----:R-:W-:-:S04]  /*00f0*/  IABS R9, R2 ;  /* 0x0000000200097213 */ /* 0x001fc80000000000 */
[----:B------:R-:W0:Y:S01]  /*0100*/  I2F.RP R0, R9 ;  /* 0x0000000900007306 */ /* 0x000e220000209400 */
[----:B-1----:R-:W-:Y:S01]  /*0110*/  IMAD R22, R22, UR4, R7 ;  /* 0x0000000416167c24 */ /* 0x002fe2000f8e0207 */
[----:B------:R-:W-:Y:S01]  /*0120*/  ULDC UR4, c[0x0][0x22c] ;  /* 0x00008b0000047ab9 */ /* 0x000fe20000000800 */
[----:B--2---:R-:W-:-:S03]  /*0130*/  IMAD.SHL.U32 R18, R18, 0x4, RZ ;  /* 0x0000000412127824 */ /* 0x004fc600078e00ff */
[----:B------:R-:W-:Y:S02]  /*0140*/  ISETP.GE.AND P2, PT, R22, RZ, PT ;  /* 0x000000ff1600720c */ /* 0x000fe40003f46270 */
[----:B0-----:R-:W0:Y:S02]  /*0150*/  MUFU.RCP R0, R0 ;  /* 0x0000000000007308 */ /* 0x001e240000001000 */
[----:B0-----:R-:W-:Y:S01]  /*0160*/  VIADD R4, R0, 0xffffffe ;  /* 0x0ffffffe00047836 */ /* 0x001fe20000000000 */
[----:B------:R-:W-:-:S05]  /*0170*/  IABS R0, R22 ;  /* 0x0000001600007213 */ /* 0x000fca0000000000 */
[----:B------:R0:W1:Y:S02]  /*0180*/  F2I.FTZ.U32.TRUNC.NTZ R5, R4 ;  /* 0x0000000400057305 */ /* 0x000064000021f000 */
[----:B0-----:R-:W-:Y:S01]  /*0190*/  HFMA2.MMA R4, -RZ, RZ, 0, 0 ;  /* 0x00000000ff047435 */ /* 0x001fe200000001ff */
[----:B-1----:R-:W-:-:S04]  /*01a0*/  IMAD.MOV R6, RZ, RZ, -R5 ;  /* 0x000000ffff067224 */ /* 0x002fc800078e0a05 */
[----:B------:R-:W-:-:S05]  /*01b0*/  IMAD R7, R6, R9, RZ ;  /* 0x0000000906077224 */ /* 0x000fca00078e02ff */
[----:B------:R-:W-:-:S06]  /*01c0*/  IMAD.HI.U32 R5, R5, R7, R4 ;  /* 0x0000000705057227 */ /* 0x000fcc00078e0004 */
[----:B------:R-:W-:-:S04]  /*01d0*/  IMAD.HI.U32 R5, R5, R0, RZ ;  /* 0x0000000005057227 */ /* 0x000fc800078e00ff */
[----:B------:R-:W-:-:S04]  /*01e0*/  IMAD.MOV R5, RZ, RZ, -R5 ;  /* 0x000000ffff057224 */ /* 0x000fc800078e0a05 */
[----:B------:R-:W-:-:S05]  /*01f0*/  IMAD R0, R9, R5, R0 ;  /* 0x0000000509007224 */ /* 0x000fca00078e0200 */
        /* <DEDUP_REMOVED lines=8> */
[C---:B------:R-:W-:Y:S01]  /*0280*/  ISETP.GE.AND P0, PT, R22.reuse, UR4, PT ;  /* 0x0000000416007c0c */ /* 0x040fe2000bf06270 */
[-C--:B------:R-:W-:Y:S01]  /*0290*/  IMAD R22, R22, R3.reuse, R18 ;  /* 0x0000000316167224 */ /* 0x080fe200078e0212 */
[----:B------:R-:W-:Y:S01]  /*02a0*/  ULDC.64 UR4, c[0x0][0x208] ;  /* 0x0000820000047ab9 */ /* 0x000fe20000000a00 */
[----:B------:R-:W-:Y:S01]  /*02b0*/  IADD3 R17, R0, R3, -R2 ;  /* 0x0000000300117210 */ /* 0x000fe20007ffe802 */
[----:B------:R-:W-:Y:S01]  /*02c0*/  IMAD.MOV.U32 R2, RZ, RZ, RZ ;  /* 0x000000ffff027224 */ /* 0x000fe200078e00ff */
[----:B------:R-:W-:Y:S02]  /*02d0*/  MOV R0, RZ ;  /* 0x000000ff00007202 */ /* 0x000fe40000000f00 */
[----:B------:R-:W-:-:S06]  /*02e0*/  SHF.R.S32.HI R5, RZ, 0x1f, R22 ;  /* 0x0000001fff057819 */ /* 0x000fcc0000011416 */
[----:B------:R-:W-:Y:S05]  /*02f0*/  @P0 BRA `(.L_x_1003) ;  /* 0x0000000000f80947 */ /* 0x000fea0003800000 */
[----:B------:R-:W-:Y:S01]  /*0300*/  ISETP.GT.AND P2, PT, R18, R17, PT ;  /* 0x000000111200720c */ /* 0x000fe20003f44270 */
[----:B------:R-:W-:Y:S01]  /*0310*/  ULDC.64 UR6, c[0x0][0x218] ;  /* 0x0000860000067ab9 */ /* 0x000fe20000000a00 */
[C---:B------:R-:W-:Y:S01]  /*0320*/  SHF.L.U32 R6, R22.reuse, 0x1, RZ ;  /* 0x0000000116067819 */ /* 0x040fe200000006ff */
[----:B------:R-:W-:Y:S01]  /*0330*/  ULDC.64 UR8, c[0x0][0x220] ;  /* 0x0000880000087ab9 */ /* 0x000fe20000000a00 */
[----:B------:R-:W-:Y:S01]  /*0340*/  SHF.L.U64.HI R7, R22, 0x1, R5 ;  /* 0x0000000116077819 */ /* 0x000fe20000010205 */
[----:B------:R-:W-:Y:S01]  /*0350*/  VIADD R10, R18, 0x80 ;  /* 0x00000080120a7836 */ /* 0x000fe20000000000 */
[C---:B------:R-:W-:Y:S01]  /*0360*/  IADD3 R4, P3, R6.reuse, UR6, RZ ;  /* 0x0000000606047c10 */ /* 0x040fe2000ff7e0ff */
[----:B------:R-:W-:Y:S01]  /*0370*/  BSSY B1, `(.L_x_1004) ;  /* 0x000001d000017945 */ /* 0x000fe20003800000 */
[----:B------:R-:W-:Y:S02]  /*0380*/  IADD3 R6, P4, R6, UR8, RZ ;  /* 0x0000000806067c10 */ /* 0x000fe4000ff9e0ff */
[----:B------:R-:W-:-:S02]  /*0390*/  IADD3.X R5, R7, UR7, RZ, P3, !PT ;  /* 0x0000000707057c10 */ /* 0x000fc40009ffe4ff */
[----:B------:R-:W-:Y:S02]  /*03a0*/  IADD3.X R7, R7, UR9, RZ, P4, !PT ;  /* 0x0000000907077c10 */ /* 0x000fe4000a7fe4ff */
[----:B------:R-:W-:Y:S01]  /*03b0*/  ISETP.GT.AND P1, PT, R10, R17, PT ;  /* 0x000000110a00720c */ /* 0x000fe20003f24270 */
[----:B------:R-:W-:-:S12]  /*03c0*/  @P2 BRA `(.L_x_1005) ;  /* 0x00000000005c2947 */ /* 0x000fd80003800000 */
[C---:B------:R-:W-:Y:S01]  /*03d0*/  IADD3 R10, R18.reuse, 0x2, RZ ;  /* 0x00000002120a7810 */ /* 0x040fe20007ffe0ff */
[----:B------:R-:W2:Y:S01]  /*03e0*/  LDG.E.64 R8, desc[UR4][R6.64] ;  /* 0x0000000406087981 */ /* 0x000ea2000c1e1b00 */
[----:B------:R-:W-:Y:S02]  /*03f0*/  VIADD R26, R18, 0x3 ;  /* 0x00000003121a7836 */ /* 0x000fe40000000000 */
[-C--:B------:R-:W-:Y:S02]  /*0400*/  ISETP.GT.AND P3, PT, R10, R17.reuse, PT ;  /* 0x000000110a00720c */ /* 0x080fe40003f64270 */
[----:B------:R-:W3:Y:S01]  /*0410*/  LDG.E.64 R10, desc[UR4][R4.64] ;  /* 0x00000004040a7981 */ /* 0x000ee2000c1e1b00 */
[-C--:B------:R-:W-:Y:S02]  /*0420*/  ISETP.GE.AND P2, PT, R18, R17.reuse, PT ;  /* 0x000000111200720c */ /* 0x080fe40003f46270 */
[----:B------:R-:W-:-:S11]  /*0430*/  ISETP.GT.AND P4, PT, R26, R17, PT ;  /* 0x000000111a00720c */ /* 0x000fd60003f84270 */
[--C-:B--2---:R-:W-:Y:S01]  /*0440*/  @!P2 SHF.R.U64 R26, R8, 0x10, R9.reuse ;  /* 0x00000010081aa819 */ /* 0x104fe20000001209 */
[----:B------:R-:W-:Y:S01]  /*0450*/  @!P3 IMAD.U32 R23, R9, 0x10000, RZ ;  /* 0x000100000917b824 */ /* 0x000fe200078e00ff */
[----:B------:R-:W-:Y:S02]  /*0460*/  @!P4 SHF.R.U32.HI R9, RZ, 0x10, R9 ;  /* 0x00000010ff09c819 */ /* 0x000fe40000011609 */
[----:B------:R-:W-:Y:S02]  /*0470*/  @!P2 SHF.L.U32 R25, R26, 0x10, RZ ;  /* 0x000000101a19a819 */ /* 0x000fe400000006ff */
[--C-:B---3--:R-:W-:Y:S02]  /*0480*/  @!P2 SHF.R.U64 R26, R10, 0x10, R11.reuse ;  /* 0x000000100a1aa819 */ /* 0x108fe4000000120b */
[----:B------:R-:W-:Y:S02]  /*0490*/  @!P4 SHF.L.U32 R24, R9, 0x10, RZ ;  /* 0x000000100918c819 */ /* 0x000fe400000006ff */
[----:B------:R-:W-:Y:S01]  /*04a0*/  @!P4 SHF.R.U32.HI R9, RZ, 0x10, R11 ;  /* 0x00000010ff09c819 */ /* 0x000fe2000001160b */
[----:B------:R-:W-:Y:S01]  /*04b0*/  @!P2 IMAD.U32 R26, R26, 0x10000, RZ ;  /* 0x000100001a1aa824 */ /* 0x000fe200078e00ff */
[----:B------:R-:W-:-:S02]  /*04c0*/  SHF.L.U32 R8, R8, 0x10, RZ ;  /* 0x0000001008087819 */ /* 0x000fc400000006ff */
[----:B------:R-:W-:Y:S01]  /*04d0*/  @!P4 SHF.L.U32 R9, R9, 0x10, RZ ;  /* 0x000000100909c819 */ /* 0x000fe200000006ff */
[----:B------:R-:W-:Y:S01]  /*04e0*/  @!P2 FMUL R2, R25, R26 ;  /* 0x0000001a1902a220 */ /* 0x000fe20000400000 */
[----:B------:R-:W-:Y:S02]  /*04f0*/  @!P3 IMAD.U32 R26, R11, 0x10000, RZ ;  /* 0x000100000b1ab824 */ /* 0x000fe400078e00ff */
[----:B------:R-:W-:Y:S02]  /*0500*/  IMAD.U32 R11, R10, 0x10000, RZ ;  /* 0x000100000a0b7824 */ /* 0x000fe400078e00ff */
[----:B------:R-:W-:Y:S01]  /*0510*/  @!P4 FMUL R13, R24, R9 ;  /* 0x00000009180dc220 */ /* 0x000fe20000400000 */
[----:B------:R-:W-:Y:S01]  /*0520*/  @!P3 FMUL R12, R23, R26 ;  /* 0x0000001a170cb220 */ /* 0x000fe20000400000 */
[----:B------:R-:W-:-:S07]  /*0530*/  FMUL R9, R8, R11 ;  /* 0x0000000b08097220 */ /* 0x000fce0000400000 */
.L_x_1005:
[----:B------:R-:W-:Y:S05]  /*0540*/  BSYNC B1 ;  /* 0x0000000000017941 */ /* 0x000fea0003800000 */
.L_x_1004:
        /* <DEDUP_REMOVED lines=12> */
[----:B---3--:R-:W-:Y:S01]  /*0610*/  SHF.L.U32 R27, R4, 0x10, RZ ;  /* 0x00000010041b7819 */ /* 0x008fe200000006ff */
[----:B------:R-:W-:Y:S01]  /*0620*/  @!P3 IMAD.U32 R19, R0, 0x10000, RZ ;  /* 0x000100000013b824 */ /* 0x000fe200078e00ff */
[----:B------:R-:W-:Y:S02]  /*0630*/  @!P1 SHF.L.U32 R21, R10, 0x10, RZ ;  /* 0x000000100a159819 */ /* 0x000fe400000006ff */
[--C-:B------:R-:W-:Y:S02]  /*0640*/  @!P1 SHF.R.U64 R0, R4, 0x10, R5.reuse ;  /* 0x0000001004009819 */ /* 0x100fe40000001205 */
[----:B------:R-:W-:Y:S01]  /*0650*/  @!P3 SHF.R.U32.HI R10, RZ, 0x10, R5 ;  /* 0x00000010ff0ab819 */ /* 0x000fe20000011605 */
[----:B------:R-:W-:Y:S01]  /*0660*/  @!P2 IMAD.U32 R5, R5, 0x10000, RZ ;  /* 0x000100000505a824 */ /* 0x000fe200078e00ff */
[----:B------:R-:W-:-:S02]  /*0670*/  @!P1 SHF.L.U32 R4, R0, 0x10, RZ ;  /* 0x0000001000049819 */ /* 0x000fc400000006ff */
[----:B------:R-:W-:Y:S01]  /*0680*/  SHF.L.U32 R0, R6, 0x10, RZ ;  /* 0x0000001006007819 */ /* 0x000fe200000006ff */
[----:B------:R-:W-:Y:S02]  /*0690*/  @!P3 IMAD.U32 R10, R10, 0x10000, RZ ;  /* 0x000100000a0ab824 */ /* 0x000fe400078e00ff */
[----:B------:R-:W-:Y:S01]  /*06a0*/  @!P2 FMUL R15, R20, R5 ;  /* 0x00000005140fa220 */ /* 0x000fe20000400000 */
[----:B------:R-:W-:Y:S01]  /*06b0*/  @!P1 FMUL R14, R21, R4 ;  /* 0x00000004150e9220 */ /* 0x000fe20000400000 */
[----:B------:R-:W-:Y:S01]  /*06c0*/  @!P3 FMUL R16, R19, R10 ;  /* 0x0000000a1310b220 */ /* 0x000fe20000400000 */
[----:B------:R-:W-:-:S07]  /*06d0*/  FMUL R27, R0, R27 ;  /* 0x0000001b001b7220 */ /* 0x000fce0000400000 */
.L_x_1003:
[----:B------:R-:W-:Y:S05]  /*06e0*/  BSYNC B0 ;  /* 0x0000000000007941 */ /* 0x000fea0003800000 */
.L_x_1002:
        /* <DEDUP_REMOVED lines=17> */
[CC--:B------:R-:W-:Y:S01]  /*0800*/  ISETP.GE.AND P0, PT, R18.reuse, R3.reuse, PT ;  /* 0x000000031200720c */ /* 0x0c0fe20003f06270 */
[----:B------:R-:W-:Y:S01]  /*0810*/  ULDC.64 UR6, c[0x0][0x210] ;  /* 0x0000840000067ab9 */ /* 0x000fe20000000a00 */
[----:B------:R-:W-:Y:S01]  /*0820*/  SHF.R.S32.HI R5, RZ, 0x1f, R22 ;  /* 0x0000001fff057819 */ /* 0x000fe20000011416 */
[----:B------:R-:W-:Y:S01]  /*0830*/  VIADD R6, R18, 0x80 ;  /* 0x0000008012067836 */ /* 0x000fe20000000000 */
[C---:B------:R-:W-:Y:S01]  /*0840*/  LEA R4, P2, R22.reuse, UR6, 0x1 ;  /* 0x0000000616047c11 */ /* 0x040fe2000f8408ff */
[----:B------:R-:W-:Y:S03]  /*0850*/  BSSY B0, `(.L_x_1006) ;  /* 0x0000017000007945 */ /* 0x000fe60003800000 */
[----:B------:R-:W-:Y:S02]  /*0860*/  LEA.HI.X R5, R22, UR7, R5, 0x1, P2 ;  /* 0x0000000716057c11 */ /* 0x000fe400090f0c05 */
[----:B------:R-:W-:Y:S01]  /*0870*/  ISETP.GE.AND P1, PT, R6, R3, PT ;  /* 0x000000030600720c */ /* 0x000fe20003f26270 */
[----:B-1----:R-:W-:-:S02]  /*0880*/  FADD R3, R11, R10 ;  /* 0x0000000a0b037221 */ /* 0x002fc40000000000 */
        /* <DEDUP_REMOVED lines=13> */
[----:B------:R-:W0:Y:S08]  /*0960*/  F2F.BF16.F32 R13, R13 ;  /* 0x0000000d000d7304 */ /* 0x000e300000202000 */
[----:B------:R-:W1:Y:S01]  /*0970*/  F2F.BF16.F32 R9, R8 ;  /* 0x0000000800097304 */ /* 0x000e620000202000 */
[----:B0-----:R-:W-:-:S04]  /*0980*/  PRMT R11, R12, 0x5410, R13 ;  /* 0x000054100c0b7816 */ /* 0x001fc8000000000d */
[----:B------:R-:W-:Y:S02]  /*0990*/  LOP3.LUT R7, R11, R7, RZ, 0xfc, !PT ;  /* 0x000000070b077212 */ /* 0x000fe400078efcff */
[----:B-1----:R-:W-:-:S05]  /*09a0*/  LOP3.LUT R6, R6, R9, RZ, 0xfc, !PT ;  /* 0x0000000906067212 */ /* 0x002fca00078efcff */
[----:B------:R1:W-:Y:S02]  /*09b0*/  STG.E.64 desc[UR4][R4.64], R6 ;  /* 0x0000000604007986 */ /* 0x0003e4000c101b04 */
.L_x_1007:
[----:B------:R-:W-:Y:S05]  /*09c0*/  BSYNC B0 ;  /* 0x0000000000007941 */ /* 0x000fea0003800000 */
.L_x_1006:
        /* <DEDUP_REMOVED lines=14> */
[----:B-1----:R-:W1:Y:S01]  /*0ab0*/  F2F.BF16.F32 R7, R0 ;  /* 0x0000000000077304 */ /* 0x002e620000202000 */
[----:B--2---:R-:W-:-:S04]  /*0ac0*/  PRMT R9, R15, 0x5410, R16 ;  /* 0x000054100f097816 */ /* 0x004fc80000000010 */
[----:B------:R-:W-:Y:S02]  /*0ad0*/  LOP3.LUT R3, R9, R3, RZ, 0xfc, !PT ;  /* 0x0000000309037212 */ /* 0x000fe400078efcff */
[----:B-1----:R-:W-:-:S05]  /*0ae0*/  LOP3.LUT R2, R2, R7, RZ, 0xfc, !PT ;  /* 0x0000000702027212 */ /* 0x002fca00078efcff */
[----:B------:R-:W-:Y:S01]  /*0af0*/  STG.E.64 desc[UR4][R4.64+0x100], R2 ;  /* 0x0001000204007986 */ /* 0x000fe2000c101b04 */
[----:B------:R-:W-:Y:S05]  /*0b00*/  EXIT ;  /* 0x000000000000794d */ /* 0x000fea0003800000 */
.L_x_1008:
        /* <DEDUP_REMOVED lines=15> */
.L_x_13656:


//--------------------- .text._ZN18transformer_engine50scaled_aligned_causal_masked_softmax_warp_backwardI13__nv_bfloat16S1_fLi7EEEvPT0_PKT_S6_T1_iii --------------------------
	.section	.text._ZN18transformer_engine50scaled_aligned_causal_masked_softmax_warp_backwardI13__nv_bfloat16S1_fLi7EEEvPT0_PKT_S6_T1_iii,"ax",@progbits
	.align	128
        .global         _ZN18transformer_engine50scaled_aligned_causal_masked_softmax_warp_backwardI13__nv_bfloat16S1_fLi7EEEvPT0_PKT_S6_T1_iii
        .type           _ZN18transformer_engine50scaled_aligned_causal_masked_softmax_warp_backwardI13__nv_bfloat16S1_fLi7EEEvPT0_PKT_S6_T1_iii,@function
        .size           _ZN18transformer_engine50scaled_aligned_causal_masked_softmax_warp_backwardI13__nv_bfloat16S1_fLi7EEEvPT0_PKT_S6_T1_iii,(.L_x_13657 - _ZN18transformer_engine50scaled_aligned_causal_masked_softmax_warp_backwardI13__nv_bfloat16S1_fLi7EEEvPT0_PKT_S6_T1_iii)
        .other          _ZN18transformer_engine50scaled_aligned_causal_masked_softmax_warp_backwardI13__nv_bfloat16S1_fLi7EEEvPT0_PKT_S6_T1_iii,@"STO_CUDA_ENTRY STV_DEFAULT"
_ZN18transformer_engine50scaled_aligned_causal_masked_softmax_warp_backwardI13__nv_bfloat16S1_fLi7EEEvPT0_PKT_S6_T1_iii:
.text._ZN18transformer_engine50scaled_aligned_causal_masked_softmax_warp_backwardI13__nv_bfloat16S1_fLi7EEEvPT0_PKT_S6_T1_iii:
[----:B------:R-:W-:Y:S08]  /*0000*/  LDC R1, c[0x0][0x28] ;  /* 0x00000a00ff017b82 */ /* 0x000ff00000000800 */
[----:B------:R-:W0:Y:S01]  /*0010*/  LDC.64 R14, c[0x0][0x230] ;  /* 0x00008c00ff0e7b82 */ /* 0x000e220000000a00 */
[----:B------:R-:W1:Y:S01]  /*0020*/  S2R R8, SR_CTAID.X ;  /* 0x0000000000087919 */ /* 0x000e620000002500 */
[----:B------:R-:W-:Y:S01]  /*0030*/  ULDC UR4, c[0x0][0x4] ;  /* 0x0000010000047ab9 */ /* 0x000fe20000000800 */
[----:B------:R-:W-:Y:S01]  /*0040*/  ULDC UR6, c[0x0][0x22c] ;  /* 0x00008b0000067ab9 */ /* 0x000fe20000000800 */
[----:B------:R-:W-:Y:S01]  /*0050*/  BSSY B0, `(.L_x_1009) ;  /* 0x0000082000007945 */ /* 0x000fe20003800000 */
[----:B------:R-:W1:Y:S01]  /*0060*/  S2R R5, SR_TID.Y ;  /* 0x0000000000057919 */ /* 0x000e620000002200 */
[----:B------:R-:W-:-:S02]  /*0070*/  CS2R R6, SRZ ;  /* 0x0000000000067805 */ /* 0x000fc4000001ff00 */
[----:B------:R-:W-:Y:S02]  /*0080*/  CS2R R26, SRZ ;  /* 0x00000000001a7805 */ /* 0x000fe4000001ff00 */
[----:B------:R-:W-:Y:S01]  /*0090*/  CS2R R10, SRZ ;  /* 0x00000000000a7805 */ /* 0x000fe2000001ff00 */
[----:B------:R-:W2:Y:S01]  /*00a0*/  S2R R12, SR_TID.X ;  /* 0x00000000000c7919 */ /* 0x000ea20000002100 */
[----:B------:R-:W-:Y:S01]  /*00b0*/  IMAD.MOV.U32 R9, RZ, RZ, RZ ;  /* 0x000000ffff097224 */ /* 0x000fe200078e00ff */
[----:B------:R-:W-:Y:S01]  /*00c0*/  CS2R R24, SRZ ;  /* 0x0000000000187805 */ /* 0x000fe2000001ff00 */
[----:B------:R-:W-:Y:S02]  /*00d0*/  IMAD.MOV.U32 R20, RZ, RZ, RZ ;  /* 0x000000ffff147224 */ /* 0x000fe400078e00ff */
[----:B------:R-:W-:Y:S01]  /*00e0*/  IMAD.MOV.U32 R13, RZ, RZ, RZ ;  /* 0x000000ffff0d7224 */ /* 0x000fe200078e00ff */
[----:B0-----:R-:W-:-:S04]  /*00f0*/  IABS R29, R14 ;  /* 0x0000000e001d7213 */ /* 0x001fc80000000000 */
[----:B------:R-:W0:Y:S01]  /*0100*/  I2F.RP R0, R29 ;  /* 0x0000001d00007306 */ /* 0x000e220000209400 */
[----:B-1----:R-:W-:Y:S01]  /*0110*/  IMAD R8, R8, UR4, R5 ;  /* 0x0000000408087c24 */ /* 0x002fe2000f8e0205 */
[----:B------:R-:W-:Y:S01]  /*0120*/  ULDC.64 UR4, c[0x0][0x208] ;  /* 0x0000820000047ab9 */ /* 0x000fe20000000a00 */
[----:B--2---:R-:W-:-:S03]  /*0130*/  IMAD.SHL.U32 R12, R12, 0x4, RZ ;  /* 0x000000040c0c7824 */ /* 0x004fc600078e00ff */
[----:B------:R-:W-:Y:S02]  /*0140*/  SHF.L.U32 R8, R8, 0x1, RZ ;  /* 0x0000000108087819 */ /* 0x000fe400000006ff */
[----:B0-----:R-:W0:Y:S02]  /*0150*/  MUFU.RCP R0, R0 ;  /* 0x0000000000007308 */ /* 0x001e240000001000 */
[----:B------:R-:W-:Y:S01]  /*0160*/  IABS R16, R8 ;  /* 0x0000000800107213 */ /* 0x000fe20000000000 */
[C---:B------:R-:W-:Y:S01]  /*0170*/  IMAD R22, R8.reuse, R15, R12 ;  /* 0x0000000f08167224 */ /* 0x040fe200078e020c */
[C---:B------:R-:W-:Y:S02]  /*0180*/  ISETP.GE.AND P1, PT, R8.reuse, UR6, PT ;  /* 0x0000000608007c0c */ /* 0x040fe4000bf26270 */
[----:B------:R-:W-:Y:S02]  /*0190*/  ISETP.GE.AND P2, PT, R8, RZ, PT ;  /* 0x000000ff0800720c */ /* 0x000fe40003f46270 */
[----:B------:R-:W-:Y:S01]  /*01a0*/  SHF.R.S32.HI R21, RZ, 0x1f, R22 ;  /* 0x0000001fff157819 */ /* 0x000fe20000011416 */
[----:B0-----:R-:W-:-:S04]  /*01b0*/  VIADD R2, R0, 0xffffffe ;  /* 0x0ffffffe00027836 */ /* 0x001fc80000000000 */
[----:B------:R0:W1:Y:S02]  /*01c0*/  F2I.FTZ.U32.TRUNC.NTZ R3, R2 ;  /* 0x0000000200037305 */ /* 0x000064000021f000 */
[----:B0-----:R-:W-:Y:S02]  /*01d0*/  IMAD.MOV.U32 R2, RZ, RZ, RZ ;  /* 0x000000ffff027224 */ /* 0x001fe400078e00ff */
[----:B-1----:R-:W-:-:S04]  /*01e0*/  IMAD.MOV R4, RZ, RZ, -R3 ;  /* 0x000000ffff047224 */ /* 0x002fc800078e0a03 */
[----:B------:R-:W-:-:S04]  /*01f0*/  IMAD R5, R4, R29, RZ ;  /* 0x0000001d04057224 */ /* 0x000fc800078e02ff */
[----:B------:R-:W-:Y:S01]  /*0200*/  IMAD.HI.U32 R28, R3, R5, R2 ;  /* 0x00000005031c7227 */ /* 0x000fe200078e0002 */
[----:B------:R-:W-:-:S03]  /*0210*/  CS2R R4, SRZ ;  /* 0x0000000000047805 */ /* 0x000fc6000001ff00 */
[----:B------:R-:W-:Y:S02]  /*0220*/  IMAD.MOV.U32 R3, RZ, RZ, RZ ;  /* 0x000000ffff037224 */ /* 0x000fe400078e00ff */
[----:B------:R-:W-:-:S04]  /*0230*/  IMAD.HI.U32 R0, R28, R16, RZ ;  /* 0x000000101c007227 */ /* 0x000fc800078e00ff */
[----:B------:R-:W-:Y:S02]  /*0240*/  IMAD.MOV R0, RZ, RZ, -R0 ;  /* 0x000000ffff007224 */ /* 0x000fe400078e0a00 */
[----:B------:R-:W-:Y:S02]  /*0250*/  IMAD.MOV.U32 R2, RZ, RZ, RZ ;  /* 0x000000ffff027224 */ /* 0x000fe400078e00ff */
[----:B------:R-:W-:Y:S01]  /*0260*/  IMAD R16, R29, R0, R16 ;  /* 0x000000001d107224 */ /* 0x000fe200078e0210 */
[----:B------:R-:W-:-:S04]  /*0270*/  HFMA2.MMA R0, -RZ, RZ, 0, 0 ;  /* 0x00000000ff007435 */ /* 0x000fc800000001ff */
[----:B------:R-:W-:-:S13]  /*0280*/  ISETP.GT.U32.AND P0, PT, R29, R16, PT ;  /* 0x000000101d00720c */ /* 0x000fda0003f04070 */
[----:B------:R-:W-:-:S04]  /*0290*/  @!P0 IADD3 R16, R16, -R29, RZ ;  /* 0x8000001d10108210 */ /* 0x000fc80007ffe0ff */
[----:B------:R-:W-:-:S13]  /*02a0*/  ISETP.GT.U32.AND P0, PT, R29, R16, PT ;  /* 0x000000101d00720c */ /* 0x000fda0003f04070 */
[----:B------:R-:W-:-:S04]  /*02b0*/  @!P0 IADD3 R16, R16, -R29, RZ ;  /* 0x8000001d10108210 */ /* 0x000fc80007ffe0ff */
[----:B------:R-:W-:Y:S01]  /*02c0*/  @!P2 IADD3 R16, -R16, RZ, RZ ;  /* 0x000000ff1010a210 */ /* 0x000fe20007ffe1ff */
[----:B------:R-:W-:Y:S06]  /*02d0*/  @P1 BRA `(.L_x_1010) ;  /* 0x0000000400641947 */ /* 0x000fec0003800000 */
[----:B------:R-:W-:Y:S01]  /*02e0*/  ISETP.NE.AND P0, PT, R14, RZ, PT ;  /* 0x000000ff0e00720c */ /* 0x000fe20003f05270 */
[----:B------:R-:W-:Y:S01]  /*02f0*/  BSSY B1, `(.L_x_1011) ;  /* 0x0000026000017945 */ /* 0x000fe20003800000 */
[----:B------:R-:W-:Y:S01]  /*0300*/  LOP3.LUT R23, RZ, R14, RZ, 0x33, !PT ;  /* 0x0000000eff177212 */ /* 0x000fe200078e33ff */
[----:B------:R-:W-:-:S03]  /*0310*/  IMAD.IADD R14, R15, 0x1, -R14 ;  /* 0x000000010f0e7824 */ /* 0x000fc600078e0a0e */
[----:B------:R-:W-:-:S05]  /*0320*/  SEL R17, R23, R16, !P0 ;  /* 0x0000001017117207 */ /* 0x000fca0004000000 */
[----:B------:R-:W-:-:S05]  /*0330*/  IMAD.IADD R19, R17, 0x1, R14 ;  /* 0x0000000111137824 */ /* 0x000fca00078e020e */
[----:B------:R-:W-:-:S13]  /*0340*/  ISETP.GT.AND P2, PT, R12, R19, PT ;  /* 0x000000130c00720c */ /* 0x000fda0003f44270 */
[----:B------:R-:W-:Y:S05]  /*0350*/  @P2 BRA `(.L_x_1012) ;  /* 0x00000000007c2947 */ /* 0x000fea0003800000 */
[C---:B------:R-:W-:Y:S01]  /*0360*/  VIADD R17, R12.reuse, 0x3 ;  /* 0x000000030c117836 */ /* 0x040fe20000000000 */
[----:B------:R-:W-:Y:S01]  /*0370*/  IADD3 R16, R12, 0x2, RZ ;  /* 0x000000020c107810 */ /* 0x000fe20007ffe0ff */
[----:B------:R-:W-:Y:S01]  /*0380*/  IMAD.SHL.U32 R18, R22, 0x2, RZ ;  /* 0x0000000216127824 */ /* 0x000fe200078e00ff */
[----:B------:R-:W-:Y:S01]  /*0390*/  ULDC.64 UR8, c[0x0][0x220] ;  /* 0x0000880000087ab9 */ /* 0x000fe20000000a00 */
[-C--:B------:R-:W-:Y:S02]  /*03a0*/  ISETP.GE.AND P4, PT, R12, R19.reuse, PT ;  /* 0x000000130c00720c */ /* 0x080fe40003f86270 */
[-C--:B------:R-:W-:Y:S02]  /*03b0*/  ISETP.GT.AND P3, PT, R16, R19.reuse, PT ;  /* 0x000000131000720c */ /* 0x080fe40003f64270 */
[----:B------:R-:W-:Y:S02]  /*03c0*/  ISETP.GT.AND P2, PT, R17, R19, PT ;  /* 0x000000131100720c */ /* 0x000fe40003f44270 */
[----:B------:R-:W-:-:S02]  /*03d0*/  SHF.L.U64.HI R19, R22, 0x1, R21 ;  /* 0x0000000116137819 */ /* 0x000fc40000010215 */
[----:B------:R-:W-:-:S04]  /*03e0*/  IADD3 R16, P5, R18, UR8, RZ ;  /* 0x0000000812107c10 */ /* 0x000fc8000ffbe0ff */
[----:B------:R-:W-:Y:S01]  /*03f0*/  IADD3.X R17, R19, UR9, RZ, P5, !PT ;  /* 0x0000000913117c10 */ /* 0x000fe2000affe4ff */
[----:B------:R-:W-:Y:S02]  /*0400*/  ULDC.64 UR8, c[0x0][0x218] ;  /* 0x0000860000087ab9 */ /* 0x000fe40000000a00 */
[----:B------:R-:W-:-:S03]  /*0410*/  IADD3 R18, P5, R18, UR8, RZ ;  /* 0x0000000812127c10 */ /* 0x000fc6000ffbe0ff */
[----:B------:R-:W2:Y:S01]  /*0420*/  LDG.E.64 R16, desc[UR4][R16.64] ;  /* 0x0000000410107981 */ /* 0x000ea2000c1e1b00 */
[----:B------:R-:W-:-:S06]  /*0430*/  IADD3.X R19, R19, UR9, RZ, P5, !PT ;  /* 0x0000000913137c10 */ /* 0x000fcc000affe4ff */
[----:B------:R-:W3:Y:S01]  /*0440*/  LDG.E.64 R18, desc[UR4][R18.64] ;  /* 0x0000000412127981 */ /* 0x000ee2000c1e1b00 */
[----:B--2---:R-:W-:Y:S01]  /*0450*/  @!P4 SHF.R.U64 R24, R16, 0x10, R17 ;  /* 0x000000101018c819 */ /* 0x004fe20000001211 */
[----:B------:R-:W-:-:S03]  /*0460*/  @!P3 IMAD.U32 R11, R17, 0x10000, RZ ;  /* 0x00010000110bb824 */ /* 0x000fc600078e00ff */
[----:B------:R-:W-:Y:S02]  /*0470*/  @!P4 SHF.L.U32 R13, R24, 0x10, RZ ;  /* 0x00000010180dc819 */ /* 0x000fe400000006ff */
[----:B------:R-:W-:Y:S01]  /*0480*/  @!P2 SHF.R.U32.HI R24, RZ, 0x10, R17 ;  /* 0x00000010ff18a819 */ /* 0x000fe20000011611 */
[----:B---3--:R-:W-:Y:S01]  /*0490*/  IMAD.U32 R27, R18, 0x10000, RZ ;  /* 0x00010000121b7824 */ /* 0x008fe200078e00ff */
[----:B------:R-:W-:-:S03]  /*04a0*/  @!P2 SHF.R.U32.HI R17, RZ, 0x10, R19 ;  /* 0x00000010ff11a819 */ /* 0x000fc60000011613 */
[----:B------:R-:W-:Y:S01]  /*04b0*/  @!P2 IMAD.U32 R20, R24, 0x10000, RZ ;  /* 0x000100001814a824 */ /* 0x000fe200078e00ff */
[----:B------:R-:W-:Y:S02]  /*04c0*/  @!P4 SHF.R.U64 R24, R18, 0x10, R19 ;  /* 0x000000101218c819 */ /* 0x000fe40000001213 */
[----:B------:R-:W-:Y:S02]  /*04d0*/  @!P2 SHF.L.U32 R17, R17, 0x10, RZ ;  /* 0x000000101111a819 */ /* 0x000fe400000006ff */
[----:B------:R-:W-:-:S03]  /*04e0*/  @!P4 SHF.L.U32 R24, R24, 0x10, RZ ;  /* 0x000000101818c819 */ /* 0x000fc600000006ff */
[----:B------:R-:W-:Y:S02]  /*04f0*/  @!P2 FMUL R3, R20, R17 ;  /* 0x000000111403a220 */ /* 0x000fe40000400000 */
[----:B------:R-:W-:Y:S01]  /*0500*/  @!P4 FMUL R0, R13, R24 ;  /* 0x000000180d00c220 */ /* 0x000fe20000400000 */
[----:B------:R-:W-:-:S04]  /*0510*/  @!P3 IMAD.U32 R24, R19, 0x10000, RZ ;  /* 0x000100001318b824 */ /* 0x000fc800078e00ff */
[----:B------:R-:W-:Y:S01]  /*0520*/  @!P3 FMUL R2, R11, R24 ;  /* 0x000000180b02b220 */ /* 0x000fe20000400000 */
[----:B------:R-:W-:-:S04]  /*0530*/  IMAD.U32 R24, R16, 0x10000, RZ ;  /* 0x0001000010187824 */ /* 0x000fc800078e00ff */
[----:B------:R-:W-:-:S07]  /*0540*/  FMUL R27, R24, R27 ;  /* 0x0000001b181b7220 */ /* 0x000fce0000400000 */
.L_x_1012:
[----:B------:R-:W-:Y:S05]  /*0550*/  BSYNC B1 ;  /* 0x0000000000017941 */ /* 0x000fea0003800000 */
.L_x_1011:
[----:B------:R-:W-:-:S05]  /*0560*/  VIADD R17, R8, 0x1 ;  /* 0x0000000108117836 */ /* 0x000fca0000000000 */
[----:B------:R-:W-:Y:S02]  /*0570*/  IABS R16, R17 ;  /* 0x0000001100107213 */ /* 0x000fe40000000000 */
[----:B------:R-:W-:-:S03]  /*0580*/  ISETP.GE.AND P3, PT, R17, RZ, PT ;  /* 0x000000ff1100720c */ /* 0x000fc60003f66270 */
[----:B------:R-:W-:-:S05]  /*0590*/  IMAD.HI.U32 R28, R28, R16, RZ ;  /* 0x000000101c1c7227 */ /* 0x000fca00078e00ff */
[----:B------:R-:W-:-:S05]  /*05a0*/  IADD3 R28, -R28, RZ, RZ ;  /* 0x000000ff1c1c7210 */ /* 0x000fca0007ffe1ff */
[----:B------:R-:W-:-:S05]  /*05b0*/  IMAD R16, R29, R28, R16 ;  /* 0x0000001c1d107224 */ /* 0x000fca00078e0210 */
[----:B------:R-:W-:-:S13]  /*05c0*/  ISETP.GT.U32.AND P2, PT, R29, R16, PT ;  /* 0x000000101d00720c */ /* 0x000fda0003f44070 */
[----:B------:R-:W-:-:S05]  /*05d0*/  @!P2 IMAD.IADD R16, R16, 0x1, -R29 ;  /* 0x000000011010a824 */ /* 0x000fca00078e0a1d */
[----:B------:R-:W-:-:S13]  /*05e0*/  ISETP.GT.U32.AND P2, PT, R29, R16, PT ;  /* 0x000000101d00720c */ /* 0x000fda0003f44070 */
[----:B------:R-:W-:-:S05]  /*05f0*/  @!P2 IADD3 R16, R16, -R29, RZ ;  /* 0x8000001d1010a210 */ /* 0x000fca0007ffe0ff */
[----:B------:R-:W-:-:S05]  /*0600*/  @!P3 IMAD.MOV R16, RZ, RZ, -R16 ;  /* 0x000000ffff10b224 */ /* 0x000fca00078e0a10 */
[----:B------:R-:W-:-:S04]  /*0610*/  SEL R23, R23, R16, !P0 ;  /* 0x0000001017177207 */ /* 0x000fc80004000000 */
[----:B------:R-:W-:-:S04]  /*0620*/  IADD3 R23, R14, R23, RZ ;  /* 0x000000170e177210 */ /* 0x000fc80007ffe0ff */
[----:B------:R-:W-:-:S04]  /*0630*/  ISETP.GT.AND P0, PT, R12, R23, PT ;  /* 0x000000170c00720c */ /* 0x000fc80003f04270 */
[----:B------:R-:W-:-:S13]  /*0640*/  ISETP.GE.OR P0, PT, R17, UR6, P0 ;  /* 0x0000000611007c0c */ /* 0x000fda0008706670 */
[----:B------:R-:W-:Y:S05]  /*0650*/  @P0 BRA `(.L_x_1010) ;  /* 0x0000000000840947 */ /* 0x000fea0003800000 */
[----:B------:R-:W-:Y:S01]  /*0660*/  IADD3 R14, P0, R22, R15, RZ ;  /* 0x0000000f160e7210 */ /* 0x000fe20007f1e0ff */
[----:B------:R-:W-:Y:S01]  /*0670*/  ULDC.64 UR10, c[0x0][0x220] ;  /* 0x00008800000a7ab9 */ /* 0x000fe20000000a00 */
[----:B------:R-:W-:Y:S02]  /*0680*/  ULDC.64 UR8, c[0x0][0x218] ;  /* 0x0000860000087ab9 */ /* 0x000fe40000000a00 */
[----:B------:R-:W-:Y:S01]  /*0690*/  LEA.HI.X.SX32 R17, R15, R21, 0x1, P0 ;  /* 0x000000150f117211 */ /* 0x000fe200000f0eff */
[----:B------:R-:W-:-:S03]  /*06a0*/  IMAD.SHL.U32 R18, R14, 0x2, RZ ;  /* 0x000000020e127824 */ /* 0x000fc600078e00ff */
[----:B------:R-:W-:Y:S02]  /*06b0*/  SHF.L.U64.HI R14, R14, 0x1, R17 ;  /* 0x000000010e0e7819 */ /* 0x000fe40000010211 */
[C---:B------:R-:W-:Y:S02]  /*06c0*/  IADD3 R16, P2, R18.reuse, UR10, RZ ;  /* 0x0000000a12107c10 */ /* 0x040fe4000ff5e0ff */
[----:B------:R-:W-:Y:S02]  /*06d0*/  IADD3 R18, P0, R18, UR8, RZ ;  /* 0x0000000812127c10 */ /* 0x000fe4000ff1e0ff */
[C---:B------:R-:W-:Y:S02]  /*06e0*/  IADD3.X R17, R14.reuse, UR11, RZ, P2, !PT ;  /* 0x0000000b0e117c10 */ /* 0x040fe400097fe4ff */
[----:B------:R-:W-:-:S04]  /*06f0*/  IADD3.X R19, R14, UR9, RZ, P0, !PT ;  /* 0x000000090e137c10 */ /* 0x000fc800087fe4ff */
[----:B------:R-:W2:Y:S04]  /*0700*/  LDG.E.64 R16, desc[UR4][R16.64] ;  /* 0x0000000410107981 */ /* 0x000ea8000c1e1b00 */
[----:B------:R-:W3:Y:S01]  /*0710*/  LDG.E.64 R18, desc[UR4][R18.64] ;  /* 0x0000000412127981 */ /* 0x000ee2000c1e1b00 */
[C---:B------:R-:W-:Y:S02]  /*0720*/  IADD3 R14, R12.reuse, 0x3, RZ ;  /* 0x000000030c0e7810 */ /* 0x040fe40007ffe0ff */
[-C--:B------:R-:W-:Y:S02]  /*0730*/  ISETP.GE.AND P0, PT, R12, R23.reuse, PT ;  /* 0x000000170c00720c */ /* 0x080fe40003f06270 */
[----:B------:R-:W-:Y:S01]  /*0740*/  ISETP.GT.AND P3, PT, R14, R23, PT ;  /* 0x000000170e00720c */ /* 0x000fe20003f64270 */
[----:B------:R-:W-:-:S05]  /*0750*/  VIADD R14, R12, 0x2 ;  /* 0x000000020c0e7836 */ /* 0x000fca0000000000 */
[----:B------:R-:W-:-:S07]  /*0760*/  ISETP.GT.AND P2, PT, R14, R23, PT ;  /* 0x000000170e00720c */ /* 0x000fce0003f44270 */
[--C-:B--2---:R-:W-:Y:S01]  /*0770*/  @!P3 SHF.R.U32.HI R14, RZ, 0x10, R17.reuse ;  /* 0x00000010ff0eb819 */ /* 0x104fe20000011611 */
[C---:B------:R-:W-:Y:S01]  /*0780*/  IMAD.U32 R25, R16.reuse, 0x10000, RZ ;  /* 0x0001000010197824 */ /* 0x040fe200078e00ff */
[----:B------:R-:W-:-:S04]  /*0790*/  @!P0 SHF.R.U64 R23, R16, 0x10, R17 ;  /* 0x0000001010178819 */ /* 0x000fc80000001211 */
[----:B------:R-:W-:Y:S01]  /*07a0*/  @!P2 SHF.L.U32 R10, R17, 0x10, RZ ;  /* 0x00000010110aa819 */ /* 0x000fe200000006ff */
[----:B---3--:R-:W-:Y:S01]  /*07b0*/  IMAD.U32 R26, R18, 0x10000, RZ ;  /* 0x00010000121a7824 */ /* 0x008fe200078e00ff */
[----:B------:R-:W-:Y:S01]  /*07c0*/  @!P3 SHF.L.U32 R7, R14, 0x10, RZ ;  /* 0x000000100e07b819 */ /* 0x000fe200000006ff */
[----:B------:R-:W-:Y:S01]  /*07d0*/  @!P0 IMAD.U32 R9, R23, 0x10000, RZ ;  /* 0x0001000017098824 */ /* 0x000fe200078e00ff */
[--C-:B------:R-:W-:Y:S01]  /*07e0*/  @!P0 SHF.R.U64 R14, R18, 0x10, R19.reuse ;  /* 0x00000010120e8819 */ /* 0x100fe20000001213 */
[----:B------:R-:W-:Y:S01]  /*07f0*/  FMUL R26, R25, R26 ;  /* 0x0000001a191a7220 */ /* 0x000fe20000400000 */
[----:B------:R-:W-:Y:S02]  /*0800*/  @!P3 SHF.R.U32.HI R17, RZ, 0x10, R19 ;  /* 0x00000010ff11b819 */ /* 0x000fe40000011613 */
[----:B------:R-:W-:Y:S01]  /*0810*/  @!P2 SHF.L.U32 R19, R19, 0x10, RZ ;  /* 0x000000101313a819 */ /* 0x000fe200000006ff */
[----:B------:R-:W-:Y:S01]  /*0820*/  @!P0 IMAD.U32 R14, R14, 0x10000, RZ ;  /* 0x000100000e0e8824 */ /* 0x000fe200078e00ff */
[----:B------:R-:W-:-:S03]  /*0830*/  @!P3 SHF.L.U32 R18, R17, 0x10, RZ ;  /* 0x000000101112b819 */ /* 0x000fc600000006ff */
[----:B------:R-:W-:Y:S01]  /*0840*/  @!P2 FMUL R5, R10, R19 ;  /* 0x000000130a05a220 */ /* 0x000fe20000400000 */
[----:B------:R-:W-:Y:S01]  /*0850*/  @!P0 FMUL R4, R9, R14 ;  /* 0x0000000e09048220 */ /* 0x000fe20000400000 */
[----:B------:R-:W-:-:S07]  /*0860*/  @!P3 FMUL R6, R7, R18 ;  /* 0x000000120706b220 */ /* 0x000fce0000400000 */
.L_x_1010:
[----:B------:R-:W-:Y:S05]  /*0870*/  BSYNC B0 ;  /* 0x0000000000007941 */ /* 0x000fea0003800000 */
.L_x_1009:
[----:B------:R-:W-:Y:S01]  /*0880*/  FADD R14, R26, R4 ;  /* 0x000000041a0e7221 */ /* 0x000fe20000000000 */
[----:B------:R-:W-:-:S03]  /*0890*/  FADD R17, R27, R0 ;  /* 0x000000001b117221 */ /* 0x000fc60000000000 */
[----:B------:R-:W-:Y:S01]  /*08a0*/  FADD R19, R14, R5 ;  /* 0x000000050e137221 */ /* 0x000fe20000000000 */
[----:B------:R-:W-:-:S03]  /*08b0*/  FADD R14, R17, R2 ;  /* 0x00000002110e7221 */ /* 0x000fc60000000000 */
[----:B------:R-:W-:Y:S01]  /*08c0*/  FADD R19, R19, R6 ;  /* 0x0000000613137221 */ /* 0x000fe20000000000 */
[----:B------:R-:W-:-:S04]  /*08d0*/  FADD R14, R14, R3 ;  /* 0x000000030e0e7221 */ /* 0x000fc80000000000 */
[----:B------:R-:W0:Y:S04]  /*08e0*/  SHFL.BFLY PT, R16, R19, 0x10, 0x1f ;  /* 0x0e001f0013107f89 */ /* 0x000e2800000e0000 */
[----:B------:R-:W1:Y:S01]  /*08f0*/  SHFL.BFLY PT, R17, R14, 0x10, 0x1f ;  /* 0x0e001f000e117f89 */ /* 0x000e6200000e0000 */
[----:B0-----:R-:W-:Y:S01]  /*0900*/  FADD R16, R19, R16 ;  /* 0x0000001013107221 */ /* 0x001fe20000000000 */
[----:B-1----:R-:W-:-:S04]  /*0910*/  FADD R17, R14, R17 ;  /* 0x000000110e117221 */ /* 0x002fc80000000000 */
        /* <DEDUP_REMOVED lines=12> */
[----:B------:R0:W1:Y:S04]  /*09e0*/  SHFL.BFLY PT, R17, R19, 0x1, 0x1f ;  /* 0x0c201f0013117f89 */ /* 0x00006800000e0000 */
[----:B------:R0:W2:Y:S01]  /*09f0*/  SHFL.BFLY PT, R16, R14, 0x1, 0x1f ;  /* 0x0c201f000e107f89 */ /* 0x0000a200000e0000 */
[----:B------:R-:W-:Y:S05]  /*0a00*/  @P1 EXIT ;  /* 0x000000000000194d */ /* 0x000fea0003800000 */
[----:B------:R-:W-:Y:S01]  /*0a10*/  ISETP.GE.AND P1, PT, R12, R15, PT ;  /* 0x0000000f0c00720c */ /* 0x000fe20003f26270 */
[----:B------:R-:W-:Y:S01]  /*0a20*/  BSSY B0, `(.L_x_1013) ;  /* 0x000001b000007945 */ /* 0x000fe20003800000 */
[----:B------:R-:W-:Y:S01]  /*0a30*/  IADD3 R8, R8, 0x1, RZ ;  /* 0x0000000108087810 */ /* 0x000fe20007ffe0ff */
[----:B-1----:R-:W-:Y:S01]  /*0a40*/  FADD R17, R19, R17 ;  /* 0x0000001113117221 */ /* 0x002fe20000000000 */
[----:B0-2---:R-:W-:Y:S02]  /*0a50*/  FADD R19, R14, R16 ;  /* 0x000000100e137221 */ /* 0x005fe40000000000 */
[----:B------:R-:W-:-:S07]  /*0a60*/  ISETP.GE.AND P0, PT, R8, UR6, PT ;  /* 0x0000000608007c0c */ /* 0x000fce000bf06270 */
[----:B------:R-:W-:Y:S06]  /*0a70*/  @P1 BRA `(.L_x_1014) ;  /* 0x0000000000541947 */ /* 0x000fec0003800000 */
[C---:B------:R-:W-:Y:S01]  /*0a80*/  FFMA R0, R19.reuse, -R13, R0 ;  /* 0x8000000d13007223 */ /* 0x040fe20000000000 */
[C---:B------:R-:W-:Y:S01]  /*0a90*/  FFMA R2, R19.reuse, -R11, R2 ;  /* 0x8000000b13027223 */ /* 0x040fe20000000002 */
[----:B------:R-:W-:Y:S01]  /*0aa0*/  ULDC UR7, c[0x0][0x228] ;  /* 0x00008a0000077ab9 */ /* 0x000fe20000000800 */
[C---:B------:R-:W-:Y:S01]  /*0ab0*/  FFMA R3, R19.reuse, -R20, R3 ;  /* 0x8000001413037223 */ /* 0x040fe20000000003 */
[----:B------:R-:W-:Y:S01]  /*0ac0*/  FMUL R0, R0, UR7 ;  /* 0x0000000700007c20 */ /* 0x000fe20008400000 */
[----:B------:R-:W-:Y:S01]  /*0ad0*/  FMUL R8, R2, UR7 ;  /* 0x0000000702087c20 */ /* 0x000fe20008400000 */
[----:B------:R-:W-:Y:S01]  /*0ae0*/  FFMA R24, R19, -R24, R27 ;  /* 0x8000001813187223 */ /* 0x000fe2000000001b */
[----:B------:R-:W-:Y:S01]  /*0af0*/  FMUL R14, R3, UR7 ;  /* 0x00000007030e7c20 */ /* 0x000fe20008400000 */
[----:B------:R-:W-:Y:S02]  /*0b00*/  ULDC.64 UR8, c[0x0][0x210] ;  /* 0x0000840000087ab9 */ /* 0x000fe40000000a00 */
[----:B------:R-:W0:Y:S01]  /*0b10*/  F2F.BF16.F32 R0, R0 ;  /* 0x0000000000007304 */ /* 0x000e220000202000 */
[----:B------:R-:W-:Y:S01]  /*0b20*/  FMUL R24, R24, UR7 ;  /* 0x0000000718187c20 */ /* 0x000fe20008400000 */
[----:B------:R-:W-:-:S06]  /*0b30*/  LEA R2, P2, R22, UR8, 0x1 ;  /* 0x0000000816027c11 */ /* 0x000fcc000f8408ff */
[----:B------:R-:W-:Y:S01]  /*0b40*/  F2F.BF16.F32 R8, R8 ;  /* 0x0000000800087304 */ /* 0x000fe20000202000 */
[----:B0-----:R-:W-:-:S07]  /*0b50*/  IMAD.WIDE.U32 R12, R0, 0x10000, RZ ;  /* 0x00010000000c7825 */ /* 0x001fce00078e00ff */
[----:B------:R-:W0:Y:S08]  /*0b60*/  F2F.BF16.F32 R3, R14 ;  /* 0x0000000e00037304 */ /* 0x000e300000202000 */
[----:B------:R-:W1:Y:S01]  /*0b70*/  F2F.BF16.F32 R11, R24 ;  /* 0x00000018000b7304 */ /* 0x000e620000202000 */
[----:B0-----:R-:W-:Y:S02]  /*0b80*/  PRMT R19, R8, 0x5410, R3 ;  /* 0x0000541008137816 */ /* 0x001fe40000000003 */
[----:B------:R-:W-:-:S02]  /*0b90*/  LEA.HI.X R3, R22, UR9, R21, 0x1, P2 ;  /* 0x0000000916037c11 */ /* 0x000fc400090f0c15 */
[----:B------:R-:W-:Y:S02]  /*0ba0*/  LOP3.LUT R13, R19, R13, RZ, 0xfc, !PT ;  /* 0x0000000d130d7212 */ /* 0x000fe400078efcff */
[----:B-1----:R-:W-:-:S05]  /*0bb0*/  LOP3.LUT R12, R12, R11, RZ, 0xfc, !PT ;  /* 0x0000000b0c0c7212 */ /* 0x002fca00078efcff */
[----:B------:R0:W-:Y:S02]  /*0bc0*/  STG.E.64 desc[UR4][R2.64], R12 ;  /* 0x0000000c02007986 */ /* 0x0001e4000c101b04 */
.L_x_1014:
[----:B------:R-:W-:Y:S05]  /*0bd0*/  BSYNC B0 ;  /* 0x0000000000007941 */ /* 0x000fea0003800000 */
.L_x_1013:
[----:B------:R-:W-:Y:S05]  /*0be0*/  @P0 EXIT ;  /* 0x000000000000094d */ /* 0x000fea0003800000 */
[----:B------:R-:W-:Y:S05]  /*0bf0*/  @P1 EXIT ;  /* 0x000000000000194d */ /* 0x000fea0003800000 */
[C---:B------:R-:W-:Y:S01]  /*0c00*/  FFMA R5, R17.reuse, -R10, R5 ;  /* 0x8000000a11057223 */ /* 0x040fe20000000005 */
[C---:B------:R-:W-:Y:S01]  /*0c10*/  FFMA R4, R17.reuse, -R9, R4 ;  /* 0x8000000911047223 */ /* 0x040fe20000000004 */
[----:B------:R-:W-:Y:S01]  /*0c20*/  ULDC UR6, c[0x0][0x228] ;  /* 0x00008a0000067ab9 */ /* 0x000fe20000000800 */
[----:B------:R-:W-:Y:S01]  /*0c30*/  FFMA R6, R17, -R7, R6 ;  /* 0x8000000711067223 */ /* 0x000fe20000000006 */
[----:B------:R-:W-:Y:S01]  /*0c40*/  FMUL R0, R5, UR6 ;  /* 0x0000000605007c20 */ /* 0x000fe20008400000 */
[----:B------:R-:W-:Y:S01]  /*0c50*/  FFMA R17, R17, -R25, R26 ;  /* 0x8000001911117223 */ /* 0x000fe2000000001a */
[----:B------:R-:W-:Y:S01]  /*0c60*/  FMUL R4, R4, UR6 ;  /* 0x0000000604047c20 */ /* 0x000fe20008400000 */
[----:B------:R-:W-:Y:S01]  /*0c70*/  FMUL R6, R6, UR6 ;  /* 0x0000000606067c20 */ /* 0x000fe20008400000 */
[----:B------:R-:W-:Y:S01]  /*0c80*/  IADD3 R22, P0, R22, R15, RZ ;  /* 0x0000000f16167210 */ /* 0x000fe20007f1e0ff */
[----:B------:R-:W-:Y:S01]  /*0c90*/  FMUL R17, R17, UR6 ;  /* 0x0000000611117c20 */ /* 0x000fe20008400000 */
[----:B0-----:R0:W1:Y:S01]  /*0ca0*/  F2F.BF16.F32 R2, R4 ;  /* 0x0000000400027304 */ /* 0x0010620000202000 */
[----:B------:R-:W-:Y:S01]  /*0cb0*/  ULDC.64 UR6, c[0x0][0x210] ;  /* 0x0000840000067ab9 */ /* 0x000fe20000000a00 */
[----:B------:R-:W-:-:S06]  /*0cc0*/  LEA.HI.X.SX32 R15, R15, R21, 0x1, P0 ;  /* 0x000000150f0f7211 */ /* 0x000fcc00000f0eff */
[----:B------:R-:W-:Y:S01]  /*0cd0*/  F2F.BF16.F32 R0, R0 ;  /* 0x0000000000007304 */ /* 0x000fe20000202000 */
[----:B0-----:R-:W-:Y:S01]  /*0ce0*/  LEA R4, P0, R22, UR6, 0x1 ;  /* 0x0000000616047c11 */ /* 0x001fe2000f8008ff */
[----:B-1----:R-:W-:-:S06]  /*0cf0*/  IMAD.WIDE.U32 R2, R2, 0x10000, RZ ;  /* 0x0001000002027825 */ /* 0x002fcc00078e00ff */
[----:B------:R-:W0:Y:S08]  /*0d00*/  F2F.BF16.F32 R5, R6 ;  /* 0x0000000600057304 */ /* 0x000e300000202000 */
[----:B------:R-:W1:Y:S01]  /*0d10*/  F2F.BF16.F32 R17, R17 ;  /* 0x0000001100117304 */ /* 0x000e620000202000 */
[----:B0-----:R-:W-:Y:S02]  /*0d20*/  PRMT R7, R0, 0x5410, R5 ;  /* 0x0000541000077816 */ /* 0x001fe40000000005 */
[----:B------:R-:W-:-:S02]  /*0d30*/  LEA.HI.X R5, R22, UR7, R15, 0x1, P0 ;  /* 0x0000000716057c11 */ /* 0x000fc400080f0c0f */
[----:B------:R-:W-:Y:S02]  /*0d40*/  LOP3.LUT R3, R7, R3, RZ, 0xfc, !PT ;  /* 0x0000000307037212 */ /* 0x000fe400078efcff */
[----:B-1----:R-:W-:-:S05]  /*0d50*/  LOP3.LUT R2, R2, R17, RZ, 0xfc, !PT ;  /* 0x0000001102027212 */ /* 0x002fca00078efcff */
[----:B------:R-:W-:Y:S01]  /*0d60*/  STG.E.64 desc[UR4][R4.64], R2 ;  /* 0x0000000204007986 */ /* 0x000fe2000c101b04 */
[----:B------:R-:W-:Y:S05]  /*0d70*/  EXIT ;  /* 0x000000000000794d */ /* 0x000fea0003800000 */
.L_x_1015:
        /* <DEDUP_REMOVED lines=16> */
.L_x_13657:


//--------------------- .text._ZN18transformer_engine50scaled_aligned_causal_masked_softmax_warp_backwardI13__nv_bfloat16S1_fLi6EEEvPT0_PKT_S6_T1_iii --------------------------
	.section	.text._ZN18transformer_engine50scaled_aligned_causal_masked_softmax_warp_backwardI13__nv_bfloat16S1_fLi6EEEvPT0_PKT_S6_T1_iii,"ax",@progbits
	.align	128
        .global         _ZN18transformer_engine50scaled_aligned_causal_masked_softmax_warp_backwardI13__nv_bfloat16S1_fLi6EEEvPT0_PKT_S6_T1_iii
        .type           _ZN18transformer_engine50scaled_aligned_causal_masked_softmax_warp_backwardI13__nv_bfloat16S1_fLi6EEEvPT0_PKT_S6_T1_iii,@function
        .size           _ZN18transformer_engine50scaled_aligned_causal_masked_softmax_warp_backwardI13__nv_bfloat16S1_fLi6EEEvPT0_PKT_S6_T1_iii,(.L_x_13658 - _ZN18transformer_engine50scaled_aligned_causal_masked_softmax_warp_backwardI13__nv_bfloat16S1_fLi6EEEvPT0_PKT_S6_T1_iii)
        .other          _ZN18transformer_engine50scaled_aligned_causal_masked_softmax_warp_backwardI13__nv_bfloat16S1_fLi6EEEvPT0_PKT_S6_T1_iii,@"STO_CUDA_ENTRY STV_DEFAULT"
_ZN18transformer_engine50scaled_aligned_causal_masked_softmax_warp_backwardI13__nv_bfloat16S1_fLi6EEEvPT0_PKT_S6_T1_iii:
.text._ZN18transformer_engine50scaled_aligned_causal_masked_softmax_warp_backwardI13__nv_bfloat16S1_fLi6EEEvPT0_PKT_S6_T1_iii:
[----:B------:R-:W-:Y:S08]  /*0000*/  LDC R1, c[0x0][0x28] ;  /* 0x00000a00ff017b82 */ /* 0x000ff00000000800 */
[----:B------:R-:W0:Y:S01]  /*0010*/  LDC.64 R2, c[0x0][0x230] ;  /* 0x00008c00ff027b82 */ /* 0x000e220000000a00 */
[----:B------:R-:W1:Y:S01]  /*0020*/  S2R R14, SR_CTAID.X ;  /* 0x00000000000e7919 */ /* 0x000e620000002500 */
[----:B------:R-:W-:Y:S01]  /*0030*/  ULDC UR4, c[0x0][0x4] ;  /* 0x0000010000047ab9 */ /* 0x000fe20000000800 */
[----:B------:R-:W-:Y:S01]  /*0040*/  ULDC UR6, c[0x0][0x22c] ;  /* 0x00008b0000067ab9 */ /* 0x000fe20000000800 */
[----:B------:R-:W-:Y:S01]  /*0050*/  BSSY B0, `(.L_x_1016) ;  /* 0x0000069000007945 */ /* 0x000fe20003800000 */
[----:B------:R-:W1:Y:S01]  /*0060*/  S2R R7, SR_TID.Y ;  /* 0x0000000000077919 */ /* 0x000e620000002200 */
[----:B------:R-:W-:Y:S01]  /*0070*/  HFMA2.MMA R17, -RZ, RZ, 0, 0 ;  /* 0x00000000ff117435 */ /* 0x000fe200000001ff */
[----:B------:R-:W-:-:S02]  /*0080*/  CS2R R12, SRZ ;  /* 0x00000000000c7805 */ /* 0x000fc4000001ff00 */
[----:B------:R-:W-:Y:S01]  /*0090*/  CS2R R18, SRZ ;  /* 0x0000000000127805 */ /* 0x000fe2000001ff00 */
[----:B------:R-:W2:Y:S01]  /*00a0*/  S2R R16, SR_TID.X ;  /* 0x0000000000107919 */ /* 0x000ea20000002100 */
[----:B------:R-:W-:Y:S02]  /*00b0*/  IMAD.MOV.U32 R15, RZ, RZ, RZ ;  /* 0x000000ffff0f7224 */ /* 0x000fe400078e00ff */
[----:B------:R-:W-:Y:S01]  /*00c0*/  IMAD.MOV.U32 R20, RZ, RZ, RZ ;  /* 0x000000ffff147224 */ /* 0x000fe200078e00ff */
[----:B0-----:R-:W-:-:S04]  /*00d0*/  IABS R8, R2 ;  /* 0x0000000200087213 */ /* 0x001fc80000000000 */
[----:B------:R-:W0:Y:S01]  /*00e0*/  I2F.RP R0, R8 ;  /* 0x0000000800007306 */ /* 0x000e220000209400 */
[----:B-1----:R-:W-:Y:S01]  /*00f0*/  IMAD R14, R14, UR4, R7 ;  /* 0x000000040e0e7c24 */ /* 0x002fe2000f8e0207 */
[----:B------:R-:W-:-:S03]  /*0100*/  ULDC.64 UR4, c[0x0][0x208] ;  /* 0x0000820000047ab9 */ /* 0x000fc60000000a00 */
[----:B------:R-:W-:-:S03]  /*0110*/  IMAD.SHL.U32 R14, R14, 0x2, RZ ;  /* 0x000000020e0e7824 */ /* 0x000fc600078e00ff */
[----:B0-----:R-:W0:Y:S01]  /*0120*/  MUFU.RCP R0, R0 ;  /* 0x0000000000007308 */ /* 0x001e220000001000 */
[C---:B--2---:R-:W-:Y:S01]  /*0130*/  IMAD R22, R14.reuse, R3, R16 ;  /* 0x000000030e167224 */ /* 0x044fe200078e0210 */
[----:B------:R-:W-:Y:S02]  /*0140*/  IABS R10, R14 ;  /* 0x0000000e000a7213 */ /* 0x000fe40000000000 */
[----:B------:R-:W-:Y:S02]  /*0150*/  ISETP.GE.AND P2, PT, R14, RZ, PT ;  /* 0x000000ff0e00720c */ /* 0x000fe40003f46270 */
[----:B------:R-:W-:Y:S01]  /*0160*/  SHF.R.S32.HI R21, RZ, 0x1f, R22 ;  /* 0x0000001fff157819 */ /* 0x000fe20000011416 */
[----:B0-----:R-:W-:Y:S01]  /*0170*/  VIADD R4, R0, 0xffffffe ;  /* 0x0ffffffe00047836 */ /* 0x001fe20000000000 */
[----:B------:R-:W-:-:S03]  /*0180*/  MOV R0, RZ ;  /* 0x000000ff00007202 */ /* 0x000fc60000000f00 */
[----:B------:R0:W1:Y:S02]  /*0190*/  F2I.FTZ.U32.TRUNC.NTZ R5, R4 ;  /* 0x0000000400057305 */ /* 0x000064000021f000 */
[----:B0-----:R-:W-:Y:S02]  /*01a0*/  IMAD.MOV.U32 R4, RZ, RZ, RZ ;  /* 0x000000ffff047224 */ /* 0x001fe400078e00ff */
[----:B-1----:R-:W-:-:S05]  /*01b0*/  IMAD.MOV R6, RZ, RZ, -R5 ;  /* 0x000000ffff067224 */ /* 0x002fca00078e0a05 */
[----:B------:R-:W-:-:S05]  /*01c0*/  MOV R7, R6 ;  /* 0x0000000600077202 */ /* 0x000fca0000000f00 */
[----:B------:R-:W-:-:S04]  /*01d0*/  IMAD R7, R7, R8, RZ ;  /* 0x0000000807077224 */ /* 0x000fc800078e02ff */
[----:B------:R-:W-:-:S06]  /*01e0*/  IMAD.HI.U32 R5, R5, R7, R4 ;  /* 0x0000000705057227 */ /* 0x000fcc00078e0004 */
[----:B------:R-:W-:-:S05]  /*01f0*/  IMAD.HI.U32 R5, R5, R10, RZ ;  /* 0x0000000a05057227 */ /* 0x000fca00078e00ff */
[----:B------:R-:W-:-:S05]  /*0200*/  IADD3 R5, -R5, RZ, RZ ;  /* 0x000000ff05057210 */ /* 0x000fca0007ffe1ff */
[----:B------:R-:W-:-:S05]  /*0210*/  IMAD R10, R8, R5, R10 ;  /* 0x00000005080a7224 */ /* 0x000fca00078e020a */
[----:B------:R-:W-:-:S13]  /*0220*/  ISETP.GT.U32.AND P0, PT, R8, R10, PT ;  /* 0x0000000a0800720c */ /* 0x000fda0003f04070 */
[----:B------:R-:W-:Y:S01]  /*0230*/  @!P0 IMAD.IADD R10, R10, 0x1, -R8 ;  /* 0x000000010a0a8824 */ /* 0x000fe200078e0a08 */
[----:B------:R-:W-:-:S04]  /*0240*/  ISETP.GE.AND P0, PT, R14, UR6, PT ;  /* 0x000000060e007c0c */ /* 0x000fc8000bf06270 */
[----:B------:R-:W-:-:S13]  /*0250*/  ISETP.GT.U32.AND P1, PT, R8, R10, PT ;  /* 0x0000000a0800720c */ /* 0x000fda0003f24070 */
[----:B------:R-:W-:-:S04]  /*0260*/  @!P1 IMAD.IADD R10, R10, 0x1, -R8 ;  /* 0x000000010a0a9824 */ /* 0x000fc800078e0a08 */
[----:B------:R-:W-:Y:S01]  /*0270*/  @!P2 IMAD.MOV R10, RZ, RZ, -R10 ;  /* 0x000000ffff0aa224 */ /* 0x000fe200078e0a0a */
[----:B------:R-:W-:Y:S06]  /*0280*/  @P0 BRA `(.L_x_1017) ;  /* 0x0000000400140947 */ /* 0x000fec0003800000 */
[----:B------:R-:W0:Y:S01]  /*0290*/  I2F.RP R6, R8 ;  /* 0x0000000800067306 */ /* 0x000e220000209400 */
[----:B------:R-:W-:Y:S01]  /*02a0*/  VIADD R9, R14, 0x1 ;  /* 0x000000010e097836 */ /* 0x000fe20000000000 */
[----:B------:R-:W-:Y:S01]  /*02b0*/  LOP3.LUT R11, RZ, R2, RZ, 0x33, !PT ;  /* 0x00000002ff0b7212 */ /* 0x000fe200078e33ff */
[----:B------:R-:W-:Y:S01]  /*02c0*/  IMAD.MOV.U32 R4, RZ, RZ, RZ ;  /* 0x000000ffff047224 */ /* 0x000fe200078e00ff */
[C---:B------:R-:W-:Y:S02]  /*02d0*/  SHF.L.U64.HI R24, R22.reuse, 0x1, R21 ;  /* 0x0000000116187819 */ /* 0x040fe40000010215 */
[----:B------:R-:W-:Y:S02]  /*02e0*/  IABS R25, R9 ;  /* 0x0000000900197213 */ /* 0x000fe40000000000 */
[C---:B------:R-:W-:Y:S02]  /*02f0*/  ISETP.GE.AND P2, PT, R9.reuse, RZ, PT ;  /* 0x000000ff0900720c */ /* 0x040fe40003f46270 */
[----:B------:R-:W-:Y:S01]  /*0300*/  ISETP.GE.AND P3, PT, R9, UR6, PT ;  /* 0x0000000609007c0c */ /* 0x000fe2000bf66270 */
[----:B------:R-:W-:Y:S01]  /*0310*/  IMAD.SHL.U32 R9, R22, 0x2, RZ ;  /* 0x0000000216097824 */ /* 0x000fe200078e00ff */
[----:B0-----:R-:W0:Y:S02]  /*0320*/  MUFU.RCP R6, R6 ;  /* 0x0000000600067308 */ /* 0x001e240000001000 */
[----:B0-----:R-:W-:-:S06]  /*0330*/  VIADD R5, R6, 0xffffffe ;  /* 0x0ffffffe06057836 */ /* 0x001fcc0000000000 */
[----:B------:R-:W0:Y:S02]  /*0340*/  F2I.FTZ.U32.TRUNC.NTZ R5, R5 ;  /* 0x0000000500057305 */ /* 0x000e24000021f000 */
[----:B0-----:R-:W-:-:S05]  /*0350*/  IADD3 R7, RZ, -R5, RZ ;  /* 0x80000005ff077210 */ /* 0x001fca0007ffe0ff */
[----:B------:R-:W-:-:S04]  /*0360*/  IMAD R7, R7, R8, RZ ;  /* 0x0000000807077224 */ /* 0x000fc800078e02ff */
[----:B------:R-:W-:Y:S02]  /*0370*/  IMAD.HI.U32 R4, R5, R7, R4 ;  /* 0x0000000705047227 */ /* 0x000fe400078e0004 */
[----:B------:R-:W0:Y:S04]  /*0380*/  LDC.64 R6, c[0x0][0x218] ;  /* 0x00008600ff067b82 */ /* 0x000e280000000a00 */
[----:B------:R-:W-:-:S05]  /*0390*/  IMAD.HI.U32 R4, R4, R25, RZ ;  /* 0x0000001904047227 */ /* 0x000fca00078e00ff */
[----:B------:R-:W-:-:S05]  /*03a0*/  IADD3 R4, -R4, RZ, RZ ;  /* 0x000000ff04047210 */ /* 0x000fca0007ffe1ff */
[C---:B------:R-:W-:Y:S02]  /*03b0*/  IMAD R25, R8.reuse, R4, R25 ;  /* 0x0000000408197224 */ /* 0x040fe400078e0219 */
[----:B------:R-:W1:Y:S03]  /*03c0*/  LDC.64 R4, c[0x0][0x220] ;  /* 0x00008800ff047b82 */ /* 0x000e660000000a00 */
[----:B------:R-:W-:-:S13]  /*03d0*/  ISETP.GT.U32.AND P1, PT, R8, R25, PT ;  /* 0x000000190800720c */ /* 0x000fda0003f24070 */
[----:B------:R-:W-:Y:S01]  /*03e0*/  @!P1 IMAD.IADD R25, R25, 0x1, -R8 ;  /* 0x0000000119199824 */ /* 0x000fe200078e0a08 */
[----:B------:R-:W-:Y:S01]  /*03f0*/  ISETP.NE.AND P1, PT, R2, RZ, PT ;  /* 0x000000ff0200720c */ /* 0x000fe20003f25270 */
[----:B------:R-:W-:-:S03]  /*0400*/  IMAD.IADD R2, R3, 0x1, -R2 ;  /* 0x0000000103027824 */ /* 0x000fc600078e0a02 */
[----:B------:R-:W-:Y:S02]  /*0410*/  ISETP.GT.U32.AND P4, PT, R8, R25, PT ;  /* 0x000000190800720c */ /* 0x000fe40003f84070 */
[----:B------:R-:W-:-:S04]  /*0420*/  SEL R23, R11, R10, !P1 ;  /* 0x0000000a0b177207 */ /* 0x000fc80004800000 */
[----:B------:R-:W-:Y:S01]  /*0430*/  IADD3 R10, R23, R2, RZ ;  /* 0x00000002170a7210 */ /* 0x000fe20007ffe0ff */
[----:B------:R-:W-:-:S03]  /*0440*/  VIADD R23, R16, 0x20 ;  /* 0x0000002010177836 */ /* 0x000fc60000000000 */
[----:B------:R-:W-:-:S03]  /*0450*/  ISETP.GT.AND P5, PT, R16, R10, PT ;  /* 0x0000000a1000720c */ /* 0x000fc60003fa4270 */
[----:B------:R-:W-:Y:S02]  /*0460*/  @!P4 IADD3 R25, R25, -R8, RZ ;  /* 0x800000081919c210 */ /* 0x000fe40007ffe0ff */
[----:B------:R-:W-:Y:S02]  /*0470*/  ISETP.GT.AND P4, PT, R23, R10, PT ;  /* 0x0000000a1700720c */ /* 0x000fe40003f84270 */
[----:B-1----:R-:W-:Y:S02]  /*0480*/  IADD3 R8, P6, R9, R4, RZ ;  /* 0x0000000409087210 */ /* 0x002fe40007fde0ff */
[----:B------:R-:W-:Y:S02]  /*0490*/  @!P2 IADD3 R25, -R25, RZ, RZ ;  /* 0x000000ff1919a210 */ /* 0x000fe40007ffe1ff */
[----:B0-----:R-:W-:Y:S01]  /*04a0*/  IADD3 R10, P2, R9, R6, RZ ;  /* 0x00000006090a7210 */ /* 0x001fe20007f5e0ff */
[----:B------:R-:W-:Y:S01]  /*04b0*/  IMAD.X R9, R24, 0x1, R5, P6 ;  /* 0x0000000118097824 */ /* 0x000fe200030e0605 */
[----:B------:R-:W-:-:S02]  /*04c0*/  SEL R25, R11, R25, !P1 ;  /* 0x000000190b197207 */ /* 0x000fc40004800000 */
[----:B------:R-:W-:Y:S02]  /*04d0*/  IADD3.X R11, R24, R7, RZ, P2, !PT ;  /* 0x00000007180b7210 */ /* 0x000fe400017fe4ff */
[----:B------:R-:W2:Y:S04]  /*04e0*/  @!P5 LDG.E.U16 R28, desc[UR4][R8.64] ;  /* 0x00000004081cd981 */ /* 0x000ea8000c1e1500 */
[----:B------:R-:W3:Y:S04]  /*04f0*/  @!P4 LDG.E.U16 R27, desc[UR4][R8.64+0x40] ;  /* 0x00004004081bc981 */ /* 0x000ee8000c1e1500 */
[----:B------:R-:W4:Y:S04]  /*0500*/  @!P4 LDG.E.U16 R26, desc[UR4][R10.64+0x40] ;  /* 0x000040040a1ac981 */ /* 0x000f28000c1e1500 */
[----:B------:R-:W5:Y:S01]  /*0510*/  @!P5 LDG.E.U16 R24, desc[UR4][R10.64] ;  /* 0x000000040a18d981 */ /* 0x000f62000c1e1500 */
[----:B------:R-:W-:-:S02]  /*0520*/  IMAD.IADD R25, R2, 0x1, R25 ;  /* 0x0000000102197824 */ /* 0x000fc400078e0219 */
[----:B--2---:R-:W-:Y:S01]  /*0530*/  @!P5 IMAD.U32 R12, R28, 0x10000, RZ ;  /* 0x000100001c0cd824 */ /* 0x004fe200078e00ff */
[----:B---3--:R-:W-:Y:S02]  /*0540*/  @!P4 SHF.L.U32 R0, R27, 0x10, RZ ;  /* 0x000000101b00c819 */ /* 0x008fe400000006ff */
[----:B----4-:R-:W-:Y:S01]  /*0550*/  @!P4 SHF.L.U32 R29, R26, 0x10, RZ ;  /* 0x000000101a1dc819 */ /* 0x010fe200000006ff */
[----:B-----5:R-:W-:-:S04]  /*0560*/  @!P5 IMAD.U32 R27, R24, 0x10000, RZ ;  /* 0x00010000181bd824 */ /* 0x020fc800078e00ff */
[----:B------:R-:W-:Y:S01]  /*0570*/  @!P4 FMUL R15, R0, R29 ;  /* 0x0000001d000fc220 */ /* 0x000fe20000400000 */
[----:B------:R-:W-:Y:S01]  /*0580*/  @!P5 FMUL R17, R12, R27 ;  /* 0x0000001b0c11d220 */ /* 0x000fe20000400000 */
[----:B------:R-:W-:Y:S06]  /*0590*/  @P3 BRA `(.L_x_1017) ;  /* 0x0000000000503947 */ /* 0x000fec0003800000 */
[----:B------:R-:W-:Y:S02]  /*05a0*/  IADD3 R2, P1, R22, R3, RZ ;  /* 0x0000000316027210 */ /* 0x000fe40007f3e0ff */
[----:B------:R-:W-:Y:S02]  /*05b0*/  ISETP.GT.AND P2, PT, R23, R25, PT ;  /* 0x000000191700720c */ /* 0x000fe40003f44270 */
[----:B------:R-:W-:Y:S02]  /*05c0*/  LEA.HI.X.SX32 R11, R3, R21, 0x1, P1 ;  /* 0x00000015030b7211 */ /* 0x000fe400008f0eff */
[----:B------:R-:W-:Y:S02]  /*05d0*/  SHF.L.U32 R9, R2, 0x1, RZ ;  /* 0x0000000102097819 */ /* 0x000fe400000006ff */
[----:B------:R-:W-:Y:S02]  /*05e0*/  ISETP.GT.AND P1, PT, R16, R25, PT ;  /* 0x000000191000720c */ /* 0x000fe40003f24270 */
[----:B------:R-:W-:-:S02]  /*05f0*/  SHF.L.U64.HI R2, R2, 0x1, R11 ;  /* 0x0000000102027819 */ /* 0x000fc4000001020b */
[C---:B------:R-:W-:Y:S02]  /*0600*/  IADD3 R6, P3, R9.reuse, R6, RZ ;  /* 0x0000000609067210 */ /* 0x040fe40007f7e0ff */
[----:B------:R-:W-:-:S03]  /*0610*/  IADD3 R4, P4, R9, R4, RZ ;  /* 0x0000000409047210 */ /* 0x000fc60007f9e0ff */
[C---:B------:R-:W-:Y:S01]  /*0620*/  IMAD.X R7, R2.reuse, 0x1, R7, P3 ;  /* 0x0000000102077824 */ /* 0x040fe200018e0607 */
[----:B------:R-:W-:-:S04]  /*0630*/  IADD3.X R5, R2, R5, RZ, P4, !PT ;  /* 0x0000000502057210 */ /* 0x000fc800027fe4ff */
[----:B------:R-:W2:Y:S04]  /*0640*/  @!P2 LDG.E.U16 R8, desc[UR4][R6.64+0x40] ;  /* 0x000040040608a981 */ /* 0x000ea8000c1e1500 */
[----:B------:R-:W3:Y:S04]  /*0650*/  @!P2 LDG.E.U16 R9, desc[UR4][R4.64+0x40] ;  /* 0x000040040409a981 */ /* 0x000ee8000c1e1500 */
[----:B------:R-:W4:Y:S04]  /*0660*/  @!P1 LDG.E.U16 R10, desc[UR4][R4.64] ;  /* 0x00000004040a9981 */ /* 0x000f28000c1e1500 */
[----:B------:R-:W5:Y:S01]  /*0670*/  @!P1 LDG.E.U16 R2, desc[UR4][R6.64] ;  /* 0x0000000406029981 */ /* 0x000f62000c1e1500 */
[----:B---3--:R-:W-:-:S02]  /*0680*/  @!P2 SHF.L.U32 R20, R9, 0x10, RZ ;  /* 0x000000100914a819 */ /* 0x008fc400000006ff */
[----:B--2---:R-:W-:Y:S01]  /*0690*/  @!P2 SHF.L.U32 R9, R8, 0x10, RZ ;  /* 0x000000100809a819 */ /* 0x004fe200000006ff */
[----:B----4-:R-:W-:Y:S02]  /*06a0*/  @!P1 IMAD.U32 R19, R10, 0x10000, RZ ;  /* 0x000100000a139824 */ /* 0x010fe400078e00ff */
[----:B-----5:R-:W-:Y:S02]  /*06b0*/  @!P1 IMAD.U32 R2, R2, 0x10000, RZ ;  /* 0x0001000002029824 */ /* 0x020fe400078e00ff */
[----:B------:R-:W-:Y:S02]  /*06c0*/  @!P2 FMUL R13, R20, R9 ;  /* 0x00000009140da220 */ /* 0x000fe40000400000 */
[----:B------:R-:W-:-:S07]  /*06d0*/  @!P1 FMUL R18, R19, R2 ;  /* 0x0000000213129220 */ /* 0x000fce0000400000 */
.L_x_1017:
[----:B------:R-:W-:Y:S05]  /*06e0*/  BSYNC B0 ;  /* 0x0000000000007941 */ /* 0x000fea0003800000 */
.L_x_1016:
        /* <DEDUP_REMOVED lines=21> */
[C---:B------:R-:W-:Y:S01]  /*0840*/  VIADD R6, R16.reuse, 0x20 ;  /* 0x0000002010067836 */ /* 0x040fe20000000000 */
[-C--:B------:R-:W-:Y:S01]  /*0850*/  ISETP.GE.AND P0, PT, R16, R3.reuse, PT ;  /* 0x000000031000720c */ /* 0x080fe20003f06270 */
[----:B01----:R-:W-:Y:S01]  /*0860*/  FADD R4, R4, R7 ;  /* 0x0000000704047221 */ /* 0x003fe20000000000 */
[----:B------:R-:W-:Y:S01]  /*0870*/  IADD3 R14, R14, 0x1, RZ ;  /* 0x000000010e0e7810 */ /* 0x000fe20007ffe0ff */
[----:B------:R-:W-:Y:S01]  /*0880*/  ULDC.64 UR8, c[0x0][0x210] ;  /* 0x0000840000087ab9 */ /* 0x000fe20000000a00 */
[----:B------:R-:W-:Y:S02]  /*0890*/  ISETP.GE.AND P1, PT, R6, R3, PT ;  /* 0x000000030600720c */ /* 0x000fe40003f26270 */
[----:B------:R-:W-:Y:S02]  /*08a0*/  ISETP.GE.AND P3, PT, R14, UR6, PT ;  /* 0x000000060e007c0c */ /* 0x000fe4000bf66270 */
[----:B------:R-:W-:-:S04]  /*08b0*/  LEA R6, P2, R22, UR8, 0x1 ;  /* 0x0000000816067c11 */ /* 0x000fc8000f8408ff */
[----:B------:R-:W-:Y:S01]  /*08c0*/  LEA.HI.X R7, R22, UR9, R21, 0x1, P2 ;  /* 0x0000000916077c11 */ /* 0x000fe200090f0c15 */
[----:B------:R-:W0:Y:S01]  /*08d0*/  @!P0 LDC R9, c[0x0][0x228] ;  /* 0x00008a00ff098b82 */ /* 0x000e220000000800 */
[----:B------:R-:W-:-:S03]  /*08e0*/  @!P0 FFMA R12, R4, -R12, R17 ;  /* 0x8000000c040c8223 */ /* 0x000fc60000000011 */
[----:B------:R-:W-:-:S04]  /*08f0*/  @!P1 FFMA R0, R4, -R0, R15 ;  /* 0x8000000004009223 */ /* 0x000fc8000000000f */
[----:B------:R-:W1:Y:S01]  /*0900*/  @!P1 LDC R11, c[0x0][0x228] ;  /* 0x00008a00ff0b9b82 */ /* 0x000e620000000800 */
[----:B0-----:R-:W-:-:S05]  /*0910*/  @!P0 FMUL R12, R12, R9 ;  /* 0x000000090c0c8220 */ /* 0x001fca0000400000 */
[----:B------:R-:W-:Y:S01]  /*0920*/  @!P0 F2FP.BF16.F32.PACK_AB R12, RZ, R12 ;  /* 0x0000000cff0c823e */ /* 0x000fe200000010ff */
[----:B-1----:R-:W-:-:S04]  /*0930*/  @!P1 FMUL R0, R0, R11 ;  /* 0x0000000b00009220 */ /* 0x002fc80000400000 */
[----:B------:R0:W-:Y:S01]  /*0940*/  @!P0 STG.E.U16 desc[UR4][R6.64], R12 ;  /* 0x0000000c06008986 */ /* 0x0001e2000c101504 */
[----:B------:R-:W-:-:S05]  /*0950*/  @!P1 F2FP.BF16.F32.PACK_AB R0, RZ, R0 ;  /* 0x00000000ff00923e */ /* 0x000fca00000010ff */
[----:B------:R0:W-:Y:S01]  /*0960*/  @!P1 STG.E.U16 desc[UR4][R6.64+0x40], R0 ;  /* 0x0000400006009986 */ /* 0x0001e2000c101504 */
[----:B------:R-:W-:Y:S05]  /*0970*/  @P3 EXIT ;  /* 0x000000000000394d */ /* 0x000fea0003800000 */
[----:B0-----:R-:W0:Y:S01]  /*0980*/  @!P0 LDC R7, c[0x0][0x228] ;  /* 0x00008a00ff078b82 */ /* 0x001e220000000800 */
[----:B--2---:R-:W-:Y:S01]  /*0990*/  FADD R5, R2, R5 ;  /* 0x0000000502057221 */ /* 0x004fe20000000000 */
[----:B------:R-:W-:-:S03]  /*09a0*/  IADD3 R22, P2, R22, R3, RZ ;  /* 0x0000000316167210 */ /* 0x000fc60007f5e0ff */
[----:B------:R-:W-:Y:S01]  /*09b0*/  @!P0 FFMA R18, R5, -R19, R18 ;  /* 0x8000001305128223 */ /* 0x000fe20000000012 */
[----:B------:R-:W-:Y:S02]  /*09c0*/  LEA.HI.X.SX32 R3, R3, R21, 0x1, P2 ;  /* 0x0000001503037211 */ /* 0x000fe400010f0eff */
[----:B------:R-:W-:-:S04]  /*09d0*/  LEA R2, P2, R22, UR8, 0x1 ;  /* 0x0000000816027c11 */ /* 0x000fc8000f8408ff */
[----:B------:R-:W-:Y:S01]  /*09e0*/  LEA.HI.X R3, R22, UR9, R3, 0x1, P2 ;  /* 0x0000000916037c11 */ /* 0x000fe200090f0c03 */
[----:B0-----:R-:W-:-:S05]  /*09f0*/  @!P0 FMUL R18, R18, R7 ;  /* 0x0000000712128220 */ /* 0x001fca0000400000 */
[----:B------:R-:W-:-:S05]  /*0a00*/  @!P0 F2FP.BF16.F32.PACK_AB R18, RZ, R18 ;  /* 0x00000012ff12823e */ /* 0x000fca00000010ff */
[----:B------:R0:W-:Y:S01]  /*0a10*/  @!P0 STG.E.U16 desc[UR4][R2.64], R18 ;  /* 0x0000001202008986 */ /* 0x0001e2000c101504 */
[----:B------:R-:W-:Y:S05]  /*0a20*/  @P1 EXIT ;  /* 0x000000000000194d */ /* 0x000fea0003800000 */
[----:B------:R-:W-:Y:S01]  /*0a30*/  FFMA R13, R5, -R20, R13 ;  /* 0x80000014050d7223 */ /* 0x000fe2000000000d */
[----:B------:R-:W-:-:S03]  /*0a40*/  ULDC UR6, c[0x0][0x228] ;  /* 0x00008a0000067ab9 */ /* 0x000fc60000000800 */
[----:B------:R-:W-:-:S05]  /*0a50*/  FMUL R13, R13, UR6 ;  /* 0x000000060d0d7c20 */ /* 0x000fca0008400000 */
[----:B------:R-:W-:-:S05]  /*0a60*/  F2FP.BF16.F32.PACK_AB R13, RZ, R13 ;  /* 0x0000000dff0d723e */ /* 0x000fca00000010ff */
[----:B------:R-:W-:Y:S01]  /*0a70*/  STG.E.U16 desc[UR4][R2.64+0x40], R13 ;  /* 0x0000400d02007986 */ /* 0x000fe2000c101504 */
[----:B------:R-:W-:Y:S05]  /*0a80*/  EXIT ;  /* 0x000000000000794d */ /* 0x000fea0003800000 */
.L_x_1018:
        /* <DEDUP_REMOVED lines=15> */
.L_x_13658:


//--------------------- .text._ZN18transformer_engine50scaled_aligned_causal_masked_softmax_warp_backwardI13__nv_bfloat16S1_fLi5EEEvPT0_PKT_S6_T1_iii --------------------------
	.section	.text._ZN18transformer_engine50scaled_aligned_causal_masked_softmax_warp_backwardI13__nv_bfloat16S1_fLi5EEEvPT0_PKT_S6_T1_iii,"ax",@progbits
	.align	128
        .global         _ZN18transformer_engine50scaled_aligned_causal_masked_softmax_warp_backwardI13__nv_bfloat16S1_fLi5EEEvPT0_PKT_S6_T1_iii
        .type           _ZN18transformer_engine50scaled_aligned_causal_masked_softmax_warp_backwardI13__nv_bfloat16S1_fLi5EEEvPT0_PKT_S6_T1_iii,@function
        .size           _ZN18transformer_engine50scaled_aligned_causal_masked_softmax_warp_backwardI13__nv_bfloat16S1_fLi5EEEvPT0_PKT_S6_T1_iii,(.L_x_13659 - _ZN18transformer_engine50scaled_aligned_causal_masked_softmax_warp_backwardI13__nv_bfloat16S1_fLi5EEEvPT0_PKT_S6_T1_iii)
        .other          _ZN18transformer_engine50scaled_aligned_causal_masked_softmax_warp_backwardI13__nv_bfloat16S1_fLi5EEEvPT0_PKT_S6_T1_iii,@"STO_CUDA_ENTRY STV_DEFAULT"
_ZN18transformer_engine50scaled_aligned_causal_masked_softmax_warp_backwardI13__nv_bfloat16S1_fLi5EEEvPT0_PKT_S6_T1_iii:
.text._ZN18transformer_engine50scaled_aligned_causal_masked_softmax_warp_backwardI13__nv_bfloat16S1_fLi5EEEvPT0_PKT_S6_T1_iii:
[----:B------:R-:W-:Y:S01]  /*0000*/  LDC R1, c[0x0][0x28] ;  /* 0x00000a00ff017b82 */ /* 0x000fe20000000800 */
[----:B------:R-:W0:Y:S01]  /*0010*/  S2R R0, SR_CTAID.X ;  /* 0x0000000000007919 */ /* 0x000e220000002500 */
[----:B------:R-:W-:Y:S01]  /*0020*/  ULDC UR4, c[0x0][0x4] ;  /* 0x0000010000047ab9 */ /* 0x000fe20000000800 */
[----:B------:R-:W-:Y:S01]  /*0030*/  ULDC UR6, c[0x0][0x22c] ;  /* 0x00008b0000067ab9 */ /* 0x000fe20000000800 */
[----:B------:R-:W-:Y:S01]  /*0040*/  BSSY B0, `(.L_x_1019) ;  /* 0x000004e000007945 */ /* 0x000fe20003800000 */
[----:B------:R-:W0:Y:S01]  /*0050*/  S2R R3, SR_TID.Y ;  /* 0x0000000000037919 */ /* 0x000e220000002200 */
[----:B------:R-:W-:Y:S02]  /*0060*/  CS2R R6, SRZ ;  /* 0x0000000000067805 */ /* 0x000fe4000001ff00 */
[----:B------:R-:W-:Y:S01]  /*0070*/  CS2R R8, SRZ ;  /* 0x0000000000087805 */ /* 0x000fe2000001ff00 */
[----:B0-----:R-:W-:Y:S01]  /*0080*/  IMAD R0, R0, UR4, R3 ;  /* 0x0000000400007c24 */ /* 0x001fe2000f8e0203 */
[----:B------:R-:W-:-:S03]  /*0090*/  ULDC.64 UR4, c[0x0][0x208] ;  /* 0x0000820000047ab9 */ /* 0x000fc60000000a00 */
[----:B------:R-:W-:-:S05]  /*00a0*/  IMAD.SHL.U32 R0, R0, 0x2, RZ ;  /* 0x0000000200007824 */ /* 0x000fca00078e00ff */
[----:B------:R-:W-:-:S13]  /*00b0*/  ISETP.GE.AND P1, PT, R0, UR6, PT ;  /* 0x0000000600007c0c */ /* 0x000fda000bf26270 */
[----:B------:R-:W-:Y:S05]  /*00c0*/  @P1 BRA `(.L_x_1020) ;  /* 0x0000000400141947 */ /* 0x000fea0003800000 */
[----:B------:R-:W0:Y:S01]  /*00d0*/  LDC.64 R2, c[0x0][0x230] ;  /* 0x00008c00ff027b82 */ /* 0x000e220000000a00 */
[C---:B------:R-:W-:Y:S02]  /*00e0*/  LOP3.LUT R4, R0.reuse, 0x1, RZ, 0xfc, !PT ;  /* 0x0000000100047812 */ /* 0x040fe400078efcff */
[----:B------:R-:W-:Y:S02]  /*00f0*/  ISETP.GE.AND P4, PT, R0, RZ, PT ;  /* 0x000000ff0000720c */ /* 0x000fe40003f86270 */
[----:B0-----:R-:W-:-:S04]  /*0100*/  IABS R5, R2 ;  /* 0x0000000200057213 */ /* 0x001fc80000000000 */
[----:B------:R-:W0:Y:S08]  /*0110*/  I2F.RP R12, R5 ;  /* 0x00000005000c7306 */ /* 0x000e300000209400 */
[----:B0-----:R-:W0:Y:S02]  /*0120*/  MUFU.RCP R12, R12 ;  /* 0x0000000c000c7308 */ /* 0x001e240000001000 */
[----:B0-----:R-:W-:-:S06]  /*0130*/  VIADD R10, R12, 0xffffffe ;  /* 0x0ffffffe0c0a7836 */ /* 0x001fcc0000000000 */
[----:B------:R0:W1:Y:S02]  /*0140*/  F2I.FTZ.U32.TRUNC.NTZ R11, R10 ;  /* 0x0000000a000b7305 */ /* 0x000064000021f000 */
[----:B0-----:R-:W-:Y:S01]  /*0150*/  IMAD.MOV.U32 R10, RZ, RZ, RZ ;  /* 0x000000ffff0a7224 */ /* 0x001fe200078e00ff */
[----:B-1----:R-:W-:-:S05]  /*0160*/  IADD3 R14, RZ, -R11, RZ ;  /* 0x8000000bff0e7210 */ /* 0x002fca0007ffe0ff */
[----:B------:R-:W-:Y:S01]  /*0170*/  IMAD R13, R14, R5, RZ ;  /* 0x000000050e0d7224 */ /* 0x000fe200078e02ff */
[----:B------:R-:W-:-:S03]  /*0180*/  IABS R14, R4 ;  /* 0x00000004000e7213 */ /* 0x000fc60000000000 */
[----:B------:R-:W-:Y:S01]  /*0190*/  IMAD.HI.U32 R11, R11, R13, R10 ;  /* 0x0000000d0b0b7227 */ /* 0x000fe200078e000a */
[----:B------:R-:W-:Y:S02]  /*01a0*/  IABS R10, R0 ;  /* 0x00000000000a7213 */ /* 0x000fe40000000000 */
[----:B------:R-:W-:-:S03]  /*01b0*/  IADD3 R13, -R2, R3, RZ ;  /* 0x00000003020d7210 */ /* 0x000fc60007ffe1ff */
[----:B------:R-:W-:-:S04]  /*01c0*/  IMAD.HI.U32 R12, R11, R14, RZ ;  /* 0x0000000e0b0c7227 */ /* 0x000fc800078e00ff */
[----:B------:R-:W-:Y:S02]  /*01d0*/  IMAD.MOV R12, RZ, RZ, -R12 ;  /* 0x000000ffff0c7224 */ /* 0x000fe400078e0a0c */
[----:B------:R-:W-:-:S04]  /*01e0*/  IMAD.HI.U32 R11, R11, R10, RZ ;  /* 0x0000000a0b0b7227 */ /* 0x000fc800078e00ff */
[----:B------:R-:W-:Y:S01]  /*01f0*/  IMAD R14, R5, R12, R14 ;  /* 0x0000000c050e7224 */ /* 0x000fe200078e020e */
[----:B------:R-:W-:Y:S01]  /*0200*/  IADD3 R11, -R11, RZ, RZ ;  /* 0x000000ff0b0b7210 */ /* 0x000fe20007ffe1ff */
[----:B------:R-:W0:Y:S03]  /*0210*/  S2R R12, SR_TID.X ;  /* 0x00000000000c7919 */ /* 0x000e260000002100 */
[C---:B------:R-:W-:Y:S01]  /*0220*/  ISETP.GT.U32.AND P2, PT, R5.reuse, R14, PT ;  /* 0x0000000e0500720c */ /* 0x040fe20003f44070 */
[----:B------:R-:W-:Y:S01]  /*0230*/  IMAD R10, R5, R11, R10 ;  /* 0x0000000b050a7224 */ /* 0x000fe200078e020a */
[----:B------:R-:W-:-:S04]  /*0240*/  LOP3.LUT R11, RZ, R2, RZ, 0x33, !PT ;  /* 0x00000002ff0b7212 */ /* 0x000fc800078e33ff */
[----:B------:R-:W-:-:S07]  /*0250*/  ISETP.GT.U32.AND P0, PT, R5, R10, PT ;  /* 0x0000000a0500720c */ /* 0x000fce0003f04070 */
[----:B------:R-:W-:-:S05]  /*0260*/  @!P2 IMAD.IADD R14, R14, 0x1, -R5 ;  /* 0x000000010e0ea824 */ /* 0x000fca00078e0a05 */
[----:B------:R-:W-:Y:S01]  /*0270*/  ISETP.GT.U32.AND P2, PT, R5, R14, PT ;  /* 0x0000000e0500720c */ /* 0x000fe20003f44070 */
[----:B------:R-:W-:Y:S01]  /*0280*/  @!P0 IMAD.IADD R10, R10, 0x1, -R5 ;  /* 0x000000010a0a8824 */ /* 0x000fe200078e0a05 */
[----:B------:R-:W-:-:S04]  /*0290*/  ISETP.GE.AND P0, PT, R4, RZ, PT ;  /* 0x000000ff0400720c */ /* 0x000fc80003f06270 */
[----:B------:R-:W-:-:S07]  /*02a0*/  ISETP.GT.U32.AND P3, PT, R5, R10, PT ;  /* 0x0000000a0500720c */ /* 0x000fce0003f64070 */
[----:B------:R-:W-:Y:S02]  /*02b0*/  @!P2 IADD3 R14, R14, -R5, RZ ;  /* 0x800000050e0ea210 */ /* 0x000fe40007ffe0ff */
[----:B------:R-:W-:-:S03]  /*02c0*/  ISETP.NE.AND P2, PT, R2, RZ, PT ;  /* 0x000000ff0200720c */ /* 0x000fc60003f45270 */
[----:B------:R-:W-:Y:S02]  /*02d0*/  @!P0 IMAD.MOV R14, RZ, RZ, -R14 ;  /* 0x000000ffff0e8224 */ /* 0x000fe400078e0a0e */
[----:B------:R-:W-:-:S03]  /*02e0*/  @!P3 IMAD.IADD R10, R10, 0x1, -R5 ;  /* 0x000000010a0ab824 */ /* 0x000fc600078e0a05 */
[----:B------:R-:W-:Y:S02]  /*02f0*/  SEL R14, R11, R14, !P2 ;  /* 0x0000000e0b0e7207 */ /* 0x000fe40005000000 */
[----:B------:R-:W-:-:S03]  /*0300*/  @!P4 IADD3 R10, -R10, RZ, RZ ;  /* 0x000000ff0a0ac210 */ /* 0x000fc60007ffe1ff */
[----:B------:R-:W-:Y:S01]  /*0310*/  IMAD.IADD R5, R14, 0x1, R13 ;  /* 0x000000010e057824 */ /* 0x000fe200078e020d */
[----:B------:R-:W-:-:S04]  /*0320*/  SEL R10, R11, R10, !P2 ;  /* 0x0000000a0b0a7207 */ /* 0x000fc80005000000 */
[----:B0-----:R-:W-:Y:S01]  /*0330*/  ISETP.GT.AND P0, PT, R12, R5, PT ;  /* 0x000000050c00720c */ /* 0x001fe20003f04270 */
[----:B------:R-:W-:-:S03]  /*0340*/  IMAD.IADD R5, R10, 0x1, R13 ;  /* 0x000000010a057824 */ /* 0x000fc600078e020d */
[----:B------:R-:W-:Y:S02]  /*0350*/  ISETP.GE.OR P0, PT, R4, UR6, P0 ;  /* 0x0000000604007c0c */ /* 0x000fe40008706670 */
[----:B------:R-:W-:-:S11]  /*0360*/  ISETP.GT.AND P2, PT, R12, R5, PT ;  /* 0x000000050c00720c */ /* 0x000fd60003f44270 */
[----:B------:R-:W0:Y:S01]  /*0370*/  @!P0 LDC.64 R14, c[0x0][0x220] ;  /* 0x00008800ff0e8b82 */ /* 0x000e220000000a00 */
[----:B------:R-:W-:-:S05]  /*0380*/  @!P0 IMAD R18, R0, R3, R12 ;  /* 0x0000000300128224 */ /* 0x000fca00078e020c */
[----:B------:R-:W-:Y:S02]  /*0390*/  @!P0 SHF.R.S32.HI R2, RZ, 0x1f, R18 ;  /* 0x0000001fff028819 */ /* 0x000fe40000011412 */
[----:B------:R-:W1:Y:S01]  /*03a0*/  @!P0 LDC.64 R4, c[0x0][0x218] ;  /* 0x00008600ff048b82 */ /* 0x000e620000000a00 */
[----:B------:R-:W-:-:S04]  /*03b0*/  @!P0 IADD3 R18, P3, R18, R3, RZ ;  /* 0x0000000312128210 */ /* 0x000fc80007f7e0ff */
[----:B------:R-:W-:Y:S02]  /*03c0*/  @!P0 LEA.HI.X.SX32 R13, R3, R2, 0x1, P3 ;  /* 0x00000002030d8211 */ /* 0x000fe400018f0eff */
[C---:B------:R-:W-:Y:S01]  /*03d0*/  @!P0 SHF.L.U32 R19, R18.reuse, 0x1, RZ ;  /* 0x0000000112138819 */ /* 0x040fe200000006ff */
[----:B------:R-:W2:Y:S01]  /*03e0*/  @!P2 LDC.64 R10, c[0x0][0x220] ;  /* 0x00008800ff0aab82 */ /* 0x000ea20000000a00 */
[----:B------:R-:W-:Y:S01]  /*03f0*/  @!P0 SHF.L.U64.HI R18, R18, 0x1, R13 ;  /* 0x0000000112128819 */ /* 0x000fe2000001020d */
[----:B------:R-:W-:-:S06]  /*0400*/  @!P2 IMAD R13, R0, R3, R12 ;  /* 0x00000003000da224 */ /* 0x000fcc00078e020c */
[----:B------:R-:W3:Y:S01]  /*0410*/  @!P2 LDC.64 R16, c[0x0][0x218] ;  /* 0x00008600ff10ab82 */ /* 0x000ee20000000a00 */
[----:B0-----:R-:W-:-:S05]  /*0420*/  @!P0 IADD3 R2, P4, R19, R14, RZ ;  /* 0x0000000e13028210 */ /* 0x001fca0007f9e0ff */
[----:B------:R-:W-:Y:S01]  /*0430*/  @!P0 IMAD.X R3, R18, 0x1, R15, P4 ;  /* 0x0000000112038824 */ /* 0x000fe200020e060f */
[----:B-1----:R-:W-:-:S04]  /*0440*/  @!P0 IADD3 R4, P3, R19, R4, RZ ;  /* 0x0000000413048210 */ /* 0x002fc80007f7e0ff */
[----:B------:R-:W4:Y:S01]  /*0450*/  @!P0 LDG.E.U16 R2, desc[UR4][R2.64] ;  /* 0x0000000402028981 */ /* 0x000f22000c1e1500 */
[----:B------:R-:W-:Y:S01]  /*0460*/  @!P0 IADD3.X R5, R18, R5, RZ, P3, !PT ;  /* 0x0000000512058210 */ /* 0x000fe20001ffe4ff */
[----:B--2---:R-:W-:-:S04]  /*0470*/  @!P2 IMAD.WIDE R10, R13, 0x2, R10 ;  /* 0x000000020d0aa825 */ /* 0x004fc800078e020a */
[----:B------:R-:W2:Y:S04]  /*0480*/  @!P0 LDG.E.U16 R4, desc[UR4][R4.64] ;  /* 0x0000000404048981 */ /* 0x000ea8000c1e1500 */
[----:B------:R-:W5:Y:S01]  /*0490*/  @!P2 LDG.E.U16 R10, desc[UR4][R10.64] ;  /* 0x000000040a0aa981 */ /* 0x000f62000c1e1500 */
[----:B---3--:R-:W-:-:S06]  /*04a0*/  @!P2 IMAD.WIDE R16, R13, 0x2, R16 ;  /* 0x000000020d10a825 */ /* 0x008fcc00078e0210 */
[----:B------:R-:W3:Y:S01]  /*04b0*/  @!P2 LDG.E.U16 R16, desc[UR4][R16.64] ;  /* 0x000000041010a981 */ /* 0x000ee2000c1e1500 */
[----:B----4-:R-:W-:Y:S01]  /*04c0*/  @!P0 IMAD.U32 R7, R2, 0x10000, RZ ;  /* 0x0001000002078824 */ /* 0x010fe200078e00ff */
[----:B--2---:R-:W-:Y:S02]  /*04d0*/  @!P0 SHF.L.U32 R14, R4, 0x10, RZ ;  /* 0x00000010040e8819 */ /* 0x004fe400000006ff */
[----:B-----5:R-:W-:-:S03]  /*04e0*/  @!P2 SHF.L.U32 R9, R10, 0x10, RZ ;  /* 0x000000100a09a819 */ /* 0x020fc600000006ff */
[----:B------:R-:W-:Y:S01]  /*04f0*/  @!P0 FMUL R6, R7, R14 ;  /* 0x0000000e07068220 */ /* 0x000fe20000400000 */
[----:B---3--:R-:W-:-:S04]  /*0500*/  @!P2 IMAD.U32 R12, R16, 0x10000, RZ ;  /* 0x00010000100ca824 */ /* 0x008fc800078e00ff */
[----:B------:R-:W-:-:S07]  /*0510*/  @!P2 FMUL R8, R9, R12 ;  /* 0x0000000c0908a220 */ /* 0x000fce0000400000 */
.L_x_1020:
[----:B------:R-:W-:Y:S05]  /*0520*/  BSYNC B0 ;  /* 0x0000000000007941 */ /* 0x000fea0003800000 */
.L_x_1019:
        /* <DEDUP_REMOVED lines=19> */
[----:B------:R-:W3:Y:S01]  /*0660*/  S2R R13, SR_TID.X ;  /* 0x00000000000d7919 */ /* 0x000ee20000002100 */
[----:B------:R-:W3:Y:S01]  /*0670*/  LDC R4, c[0x0][0x234] ;  /* 0x00008d00ff047b82 */ /* 0x000ee20000000800 */
[----:B-1----:R-:W-:Y:S01]  /*0680*/  FADD R5, R10, R5 ;  /* 0x000000050a057221 */ /* 0x002fe20000000000 */
[----:B--2---:R-:W-:Y:S01]  /*0690*/  FADD R15, R12, R15 ;  /* 0x0000000f0c0f7221 */ /* 0x004fe20000000000 */
[----:B---3--:R-:W-:-:S13]  /*06a0*/  ISETP.GE.AND P1, PT, R13, R4, PT ;  /* 0x000000040d00720c */ /* 0x008fda0003f26270 */
[----:B------:R-:W1:Y:S01]  /*06b0*/  @!P1 LDC R11, c[0x0][0x228] ;  /* 0x00008a00ff0b9b82 */ /* 0x000e620000000800 */
[----:B------:R-:W-:Y:S01]  /*06c0*/  @!P1 FFMA R8, R5, -R9, R8 ;  /* 0x8000000905089223 */ /* 0x000fe20000000008 */
[C---:B------:R-:W-:Y:S01]  /*06d0*/  LOP3.LUT R9, R0.reuse, 0x1, RZ, 0xfc, !PT ;  /* 0x0000000100097812 */ /* 0x040fe200078efcff */
[----:B------:R-:W-:-:S03]  /*06e0*/  @!P1 IMAD R5, R0, R4, R13 ;  /* 0x0000000400059224 */ /* 0x000fc600078e020d */
[----:B------:R-:W-:Y:S02]  /*06f0*/  ISETP.GE.AND P0, PT, R9, UR6, PT ;  /* 0x0000000609007c0c */ /* 0x000fe4000bf06270 */
[----:B------:R-:W2:Y:S01]  /*0700*/  @!P1 LDC.64 R2, c[0x0][0x210] ;  /* 0x00008400ff029b82 */ /* 0x000ea20000000a00 */
[----:B-1----:R-:W-:-:S05]  /*0710*/  @!P1 FMUL R8, R8, R11 ;  /* 0x0000000b08089220 */ /* 0x002fca0000400000 */
[----:B------:R-:W-:Y:S01]  /*0720*/  @!P1 F2FP.BF16.F32.PACK_AB R8, RZ, R8 ;  /* 0x00000008ff08923e */ /* 0x000fe200000010ff */
[----:B--2---:R-:W-:-:S05]  /*0730*/  @!P1 IMAD.WIDE R2, R5, 0x2, R2 ;  /* 0x0000000205029825 */ /* 0x004fca00078e0202 */
[----:B------:R1:W-:Y:S01]  /*0740*/  @!P1 STG.E.U16 desc[UR4][R2.64], R8 ;  /* 0x0000000802009986 */ /* 0x0003e2000c101504 */
[----:B------:R-:W-:Y:S05]  /*0750*/  @P0 EXIT ;  /* 0x000000000000094d */ /* 0x000fea0003800000 */
[----:B------:R-:W-:Y:S05]  /*0760*/  @P1 EXIT ;  /* 0x000000000000194d */ /* 0x000fea0003800000 */
[-C--:B------:R-:W-:Y:S02]  /*0770*/  IMAD R13, R0, R4.reuse, R13 ;  /* 0x00000004000d7224 */ /* 0x080fe400078e020d */
[----:B------:R-:W-:Y:S01]  /*0780*/  FFMA R6, R15, -R7, R6 ;  /* 0x800000070f067223 */ /* 0x000fe20000000006 */
[----:B------:R-:W-:Y:S02]  /*0790*/  ULDC UR6, c[0x0][0x228] ;  /* 0x00008a0000067ab9 */ /* 0x000fe40000000800 */
[----:B-1----:R-:W-:Y:S01]  /*07a0*/  SHF.R.S32.HI R3, RZ, 0x1f, R13 ;  /* 0x0000001fff037819 */ /* 0x002fe2000001140d */
[----:B------:R-:W-:Y:S01]  /*07b0*/  FMUL R6, R6, UR6 ;  /* 0x0000000606067c20 */ /* 0x000fe20008400000 */
[----:B------:R-:W-:Y:S01]  /*07c0*/  IADD3 R13, P0, R13, R4, RZ ;  /* 0x000000040d0d7210 */ /* 0x000fe20007f1e0ff */
[----:B------:R-:W-:-:S03]  /*07d0*/  ULDC.64 UR6, c[0x0][0x210] ;  /* 0x0000840000067ab9 */ /* 0x000fc60000000a00 */
[----:B------:R-:W-:Y:S02]  /*07e0*/  LEA.HI.X.SX32 R4, R4, R3, 0x1, P0 ;  /* 0x0000000304047211 */ /* 0x000fe400000f0eff */
[C---:B------:R-:W-:Y:S02]  /*07f0*/  LEA R2, P0, R13.reuse, UR6, 0x1 ;  /* 0x000000060d027c11 */ /* 0x040fe4000f8008ff */
[----:B------:R-:W-:Y:S02]  /*0800*/  F2FP.BF16.F32.PACK_AB R6, RZ, R6 ;  /* 0x00000006ff06723e */ /* 0x000fe400000010ff */
[----:B------:R-:W-:-:S05]  /*0810*/  LEA.HI.X R3, R13, UR7, R4, 0x1, P0 ;  /* 0x000000070d037c11 */ /* 0x000fca00080f0c04 */
[----:B------:R-:W-:Y:S01]  /*0820*/  STG.E.U16 desc[UR4][R2.64], R6 ;  /* 0x0000000602007986 */ /* 0x000fe2000c101504 */
[----:B------:R-:W-:Y:S05]  /*0830*/  EXIT ;  /* 0x000000000000794d */ /* 0x000fea0003800000 */
.L_x_1021:
        /* <DEDUP_REMOVED lines=12> */
.L_x_13659:


//--------------------- .text._ZN18transformer_engine50scaled_aligned_causal_masked_softmax_warp_backwardI13__nv_bfloat16S1_fLi4EEEvPT0_PKT_S6_T1_iii --------------------------
	.section	.text._ZN18transformer_engine50scaled_aligned_causal_masked_softmax_warp_backwardI13__nv_bfloat16S1_fLi4EEEvPT0_PKT_S6_T1_iii,"ax",@progbits
	.align	128
        .global         _ZN18transformer_engine50scaled_aligned_causal_masked_softmax_warp_backwardI13__nv_bfloat16S1_fLi4EEEvPT0_PKT_S6_T1_iii
        .type           _ZN18transformer_engine50scaled_aligned_causal_masked_softmax_warp_backwardI13__nv_bfloat16S1_fLi4EEEvPT0_PKT_S6_T1_iii,@function
        .size           _ZN18transformer_engine50scaled_aligned_causal_masked_softmax_warp_backwardI13__nv_bfloat16S1_fLi4EEEvPT0_PKT_S6_T1_iii,(.L_x_13660 - _ZN18transformer_engine50scaled_aligned_causal_masked_softmax_warp_backwardI13__nv_bfloat16S1_fLi4EEEvPT0_PKT_S6_T1_iii)
        .other          _ZN18transformer_engine50scaled_aligned_causal_masked_softmax_warp_backwardI13__nv_bfloat16S1_fLi4EEEvPT0_PKT_S6_T1_iii,@"STO_CUDA_ENTRY STV_DEFAULT"
_ZN18transformer_engine50scaled_aligned_causal_masked_softmax_warp_backwardI13__nv_bfloat16S1_fLi4EEEvPT0_PKT_S6_T1_iii:
.text._ZN18transformer_engine50scaled_aligned_causal_masked_softmax_warp_backwardI13__nv_bfloat16S1_fLi4EEEvPT0_PKT_S6_T1_iii:
[----:B------:R-:W-:Y:S01]  /*0000*/  LDC R1, c[0x0][0x28] ;  /* 0x00000a00ff017b82 */ /* 0x000fe20000000800 */
[----:B------:R-:W0:Y:S07]  /*0010*/  S2R R10, SR_CTAID.X ;  /* 0x00000000000a7919 */ /* 0x000e2e0000002500 */
[----:B------:R-:W1:Y:S01]  /*0020*/  LDC R11, c[0x0][0x234] ;  /* 0x00008d00ff0b7b82 */ /* 0x000e620000000800 */
[----:B------:R-:W-:Y:S01]  /*0030*/  ULDC UR4, c[0x0][0x4] ;  /* 0x0000010000047ab9 */ /* 0x000fe20000000800 */
[----:B------:R-:W-:Y:S01]  /*0040*/  ULDC UR6, c[0x0][0x22c] ;  /* 0x00008b0000067ab9 */ /* 0x000fe20000000800 */
[----:B------:R-:W0:Y:S01]  /*0050*/  S2R R3, SR_TID.Y ;  /* 0x0000000000037919 */ /* 0x000e220000002200 */
[----:B------:R-:W-:Y:S01]  /*0060*/  BSSY B0, `(.L_x_1022) ;  /* 0x0000051000007945 */ /* 0x000fe20003800000 */
[----:B------:R-:W-:Y:S01]  /*0070*/  IMAD.MOV.U32 R13, RZ, RZ, RZ ;  /* 0x000000ffff0d7224 */ /* 0x000fe200078e00ff */
[----:B------:R-:W-:Y:S01]  /*0080*/  CS2R R14, SRZ ;  /* 0x00000000000e7805 */ /* 0x000fe2000001ff00 */
[----:B------:R-:W1:Y:S01]  /*0090*/  S2R R0, SR_TID.X ;  /* 0x0000000000007919 */ /* 0x000e620000002100 */
[----:B------:R-:W-:-:S02]  /*00a0*/  IMAD.MOV.U32 R16, RZ, RZ, RZ ;  /* 0x000000ffff107224 */ /* 0x000fc400078e00ff */
[----:B0-----:R-:W-:Y:S01]  /*00b0*/  IMAD R10, R10, UR4, R3 ;  /* 0x000000040a0a7c24 */ /* 0x001fe2000f8e0203 */
[----:B------:R-:W-:-:S03]  /*00c0*/  ULDC.64 UR4, c[0x0][0x208] ;  /* 0x0000820000047ab9 */ /* 0x000fc60000000a00 */
[----:B------:R-:W-:-:S04]  /*00d0*/  IMAD.SHL.U32 R10, R10, 0x2, RZ ;  /* 0x000000020a0a7824 */ /* 0x000fc800078e00ff */
[C---:B-1----:R-:W-:Y:S01]  /*00e0*/  IMAD R12, R10.reuse, R11, R0 ;  /* 0x0000000b0a0c7224 */ /* 0x042fe200078e0200 */
[----:B------:R-:W-:-:S04]  /*00f0*/  ISETP.GE.AND P1, PT, R10, UR6, PT ;  /* 0x000000060a007c0c */ /* 0x000fc8000bf26270 */
[----:B------:R-:W-:-:S09]  /*0100*/  SHF.R.S32.HI R17, RZ, 0x1f, R12 ;  /* 0x0000001fff117819 */ /* 0x000fd2000001140c */
[----:B------:R-:W-:Y:S05]  /*0110*/  @P1 BRA `(.L_x_1023) ;  /* 0x0000000400141947 */ /* 0x000fea0003800000 */
[----:B------:R-:W0:Y:S01]  /*0120*/  LDC R4, c[0x0][0x230] ;  /* 0x00008c00ff047b82 */ /* 0x000e220000000800 */
[----:B------:R-:W-:Y:S02]  /*0130*/  LOP3.LUT R2, R10, 0x1, RZ, 0xfc, !PT ;  /* 0x000000010a027812 */ /* 0x000fe400078efcff */
[----:B------:R-:W-:Y:S02]  /*0140*/  IABS R18, R10 ;  /* 0x0000000a00127213 */ /* 0x000fe40000000000 */
        /* <DEDUP_REMOVED lines=10> */
[----:B------:R-:W-:-:S06]  /*01f0*/  IMAD.HI.U32 R7, R7, R9, R6 ;  /* 0x0000000907077227 */ /* 0x000fcc00078e0006 */
[----:B------:R-:W-:-:S04]  /*0200*/  IMAD.HI.U32 R5, R7, R8, RZ ;  /* 0x0000000807057227 */ /* 0x000fc800078e00ff */
[----:B------:R-:W-:Y:S02]  /*0210*/  IMAD.MOV R5, RZ, RZ, -R5 ;  /* 0x000000ffff057224 */ /* 0x000fe400078e0a05 */
[----:B------:R-:W-:-:S04]  /*0220*/  IMAD.HI.U32 R7, R7, R18, RZ ;  /* 0x0000001207077227 */ /* 0x000fc800078e00ff */
[----:B------:R-:W-:Y:S02]  /*0230*/  IMAD R8, R3, R5, R8 ;  /* 0x0000000503087224 */ /* 0x000fe400078e0208 */
[----:B------:R-:W-:-:S03]  /*0240*/  IMAD.MOV R7, RZ, RZ, -R7 ;  /* 0x000000ffff077224 */ /* 0x000fc600078e0a07 */
[C---:B------:R-:W-:Y:S01]  /*0250*/  ISETP.GT.U32.AND P2, PT, R3.reuse, R8, PT ;  /* 0x000000080300720c */ /* 0x040fe20003f44070 */
[----:B------:R-:W-:-:S05]  /*0260*/  IMAD R6, R3, R7, R18 ;  /* 0x0000000703067224 */ /* 0x000fca00078e0212 */
[----:B------:R-:W-:-:S07]  /*0270*/  ISETP.GT.U32.AND P0, PT, R3, R6, PT ;  /* 0x000000060300720c */ /* 0x000fce0003f04070 */
[----:B------:R-:W-:-:S04]  /*0280*/  @!P2 IADD3 R8, R8, -R3, RZ ;  /* 0x800000030808a210 */ /* 0x000fc80007ffe0ff */
[----:B------:R-:W-:Y:S02]  /*0290*/  ISETP.GT.U32.AND P2, PT, R3, R8, PT ;  /* 0x000000080300720c */ /* 0x000fe40003f44070 */
[----:B------:R-:W-:-:S05]  /*02a0*/  @!P0 IMAD.IADD R6, R6, 0x1, -R3 ;  /* 0x0000000106068824 */ /* 0x000fca00078e0a03 */
[----:B------:R-:W-:-:S06]  /*02b0*/  ISETP.GT.U32.AND P0, PT, R3, R6, PT ;  /* 0x000000060300720c */ /* 0x000fcc0003f04070 */
[----:B------:R-:W-:Y:S01]  /*02c0*/  @!P2 IMAD.IADD R8, R8, 0x1, -R3 ;  /* 0x000000010808a824 */ /* 0x000fe200078e0a03 */
[----:B------:R-:W-:-:S04]  /*02d0*/  ISETP.GE.AND P2, PT, R10, RZ, PT ;  /* 0x000000ff0a00720c */ /* 0x000fc80003f46270 */
[----:B------:R-:W-:Y:S02]  /*02e0*/  @!P3 IADD3 R8, -R8, RZ, RZ ;  /* 0x000000ff0808b210 */ /* 0x000fe40007ffe1ff */
[----:B------:R-:W-:Y:S01]  /*02f0*/  @!P0 IMAD.IADD R6, R6, 0x1, -R3 ;  /* 0x0000000106068824 */ /* 0x000fe200078e0a03 */
[----:B------:R-:W-:Y:S02]  /*0300*/  ISETP.NE.AND P0, PT, R4, RZ, PT ;  /* 0x000000ff0400720c */ /* 0x000fe40003f05270 */
[----:B------:R-:W-:Y:S01]  /*0310*/  LOP3.LUT R3, RZ, R4, RZ, 0x33, !PT ;  /* 0x00000004ff037212 */ /* 0x000fe200078e33ff */
[----:B------:R-:W-:-:S03]  /*0320*/  IMAD.IADD R4, R11, 0x1, -R4 ;  /* 0x000000010b047824 */ /* 0x000fc600078e0a04 */
[----:B------:R-:W-:Y:S01]  /*0330*/  SEL R8, R3, R8, !P0 ;  /* 0x0000000803087207 */ /* 0x000fe20004000000 */
[----:B------:R-:W-:-:S04]  /*0340*/  @!P2 IMAD.MOV R6, RZ, RZ, -R6 ;  /* 0x000000ffff06a224 */ /* 0x000fc800078e0a06 */
[----:B------:R-:W-:Y:S01]  /*0350*/  IMAD.IADD R5, R8, 0x1, R4 ;  /* 0x0000000108057824 */ /* 0x000fe200078e0204 */
[----:B------:R-:W-:-:S04]  /*0360*/  SEL R3, R3, R6, !P0 ;  /* 0x0000000603037207 */ /* 0x000fc80004000000 */
[----:B------:R-:W-:Y:S02]  /*0370*/  IADD3 R3, R3, R4, RZ ;  /* 0x0000000403037210 */ /* 0x000fe40007ffe0ff */
[C---:B------:R-:W-:Y:S02]  /*0380*/  ISETP.GT.AND P0, PT, R0.reuse, R5, PT ;  /* 0x000000050000720c */ /* 0x040fe40003f04270 */
[----:B------:R-:W-:Y:S02]  /*0390*/  ISETP.GT.AND P2, PT, R0, R3, PT ;  /* 0x000000030000720c */ /* 0x000fe40003f44270 */
[----:B------:R-:W-:-:S11]  /*03a0*/  ISETP.GE.OR P0, PT, R2, UR6, P0 ;  /* 0x0000000602007c0c */ /* 0x000fd60008706670 */
[----:B------:R-:W0:Y:S01]  /*03b0*/  @!P2 LDC.64 R8, c[0x0][0x220] ;  /* 0x00008800ff08ab82 */ /* 0x000e220000000a00 */
[C---:B------:R-:W-:Y:S02]  /*03c0*/  @!P2 SHF.L.U64.HI R20, R12.reuse, 0x1, R17 ;  /* 0x000000010c14a819 */ /* 0x040fe40000010211 */
[----:B------:R-:W-:-:S04]  /*03d0*/  @!P0 IADD3 R18, P3, R12, R11, RZ ;  /* 0x0000000b0c128210 */ /* 0x000fc80007f7e0ff */
[----:B------:R-:W-:Y:S01]  /*03e0*/  @!P0 LEA.HI.X.SX32 R21, R11, R17, 0x1, P3 ;  /* 0x000000110b158211 */ /* 0x000fe200018f0eff */
[----:B------:R-:W1:Y:S01]  /*03f0*/  @!P0 LDC.64 R2, c[0x0][0x218] ;  /* 0x00008600ff028b82 */ /* 0x000e620000000a00 */
[C---:B------:R-:W-:Y:S02]  /*0400*/  @!P0 IMAD.SHL.U32 R19, R18.reuse, 0x2, RZ ;  /* 0x0000000212138824 */ /* 0x040fe400078e00ff */
[----:B------:R-:W-:Y:S01]  /*0410*/  @!P0 SHF.L.U64.HI R18, R18, 0x1, R21 ;  /* 0x0000000112128819 */ /* 0x000fe20000010215 */
[----:B------:R-:W-:-:S04]  /*0420*/  @!P2 IMAD.SHL.U32 R21, R12, 0x2, RZ ;  /* 0x000000020c15a824 */ /* 0x000fc800078e00ff */
[----:B------:R-:W2:Y:S08]  /*0430*/  @!P0 LDC.64 R4, c[0x0][0x220] ;  /* 0x00008800ff048b82 */ /* 0x000eb00000000a00 */
[----:B------:R-:W3:Y:S01]  /*0440*/  @!P2 LDC.64 R6, c[0x0][0x218] ;  /* 0x00008600ff06ab82 */ /* 0x000ee20000000a00 */
[----:B0-----:R-:W-:-:S05]  /*0450*/  @!P2 IADD3 R8, P4, R21, R8, RZ ;  /* 0x000000081508a210 */ /* 0x001fca0007f9e0ff */
[----:B------:R-:W-:Y:S01]  /*0460*/  @!P2 IMAD.X R9, R20, 0x1, R9, P4 ;  /* 0x000000011409a824 */ /* 0x000fe200020e0609 */
[----:B-1----:R-:W-:-:S04]  /*0470*/  @!P0 IADD3 R2, P5, R19, R2, RZ ;  /* 0x0000000213028210 */ /* 0x002fc80007fbe0ff */
[----:B------:R-:W4:Y:S01]  /*0480*/  @!P2 LDG.E.U16 R8, desc[UR4][R8.64] ;  /* 0x000000040808a981 */ /* 0x000f22000c1e1500 */
[----:B------:R-:W-:Y:S01]  /*0490*/  @!P0 IMAD.X R3, R18, 0x1, R3, P5 ;  /* 0x0000000112038824 */ /* 0x000fe200028e0603 */
[----:B--2---:R-:W-:-:S04]  /*04a0*/  @!P0 IADD3 R4, P6, R19, R4, RZ ;  /* 0x0000000413048210 */ /* 0x004fc80007fde0ff */
[----:B------:R-:W2:Y:S01]  /*04b0*/  @!P0 LDG.E.U16 R2, desc[UR4][R2.64] ;  /* 0x0000000402028981 */ /* 0x000ea2000c1e1500 */
[----:B------:R-:W-:Y:S01]  /*04c0*/  @!P0 IMAD.X R5, R18, 0x1, R5, P6 ;  /* 0x0000000112058824 */ /* 0x000fe200030e0605 */
[----:B---3--:R-:W-:-:S04]  /*04d0*/  @!P2 IADD3 R6, P3, R21, R6, RZ ;  /* 0x000000061506a210 */ /* 0x008fc80007f7e0ff */
[----:B------:R-:W3:Y:S01]  /*04e0*/  @!P0 LDG.E.U16 R4, desc[UR4][R4.64] ;  /* 0x0000000404048981 */ /* 0x000ee2000c1e1500 */
[----:B------:R-:W-:-:S05]  /*04f0*/  @!P2 IADD3.X R7, R20, R7, RZ, P3, !PT ;  /* 0x000000071407a210 */ /* 0x000fca0001ffe4ff */
[----:B------:R-:W5:Y:S01]  /*0500*/  @!P2 LDG.E.U16 R6, desc[UR4][R6.64] ;  /* 0x000000040606a981 */ /* 0x000f62000c1e1500 */
[----:B----4-:R-:W-:Y:S01]  /*0510*/  @!P2 SHF.L.U32 R15, R8, 0x10, RZ ;  /* 0x00000010080fa819 */ /* 0x010fe200000006ff */
[----:B--2---:R-:W-:Y:S02]  /*0520*/  @!P0 IMAD.U32 R19, R2, 0x10000, RZ ;  /* 0x0001000002138824 */ /* 0x004fe400078e00ff */
[----:B---3--:R-:W-:Y:S02]  /*0530*/  @!P0 IMAD.U32 R16, R4, 0x10000, RZ ;  /* 0x0001000004108824 */ /* 0x008fe400078e00ff */
[----:B-----5:R-:W-:Y:S02]  /*0540*/  @!P2 IMAD.U32 R18, R6, 0x10000, RZ ;  /* 0x000100000612a824 */ /* 0x020fe400078e00ff */
[----:B------:R-:W-:Y:S02]  /*0550*/  @!P0 FMUL R13, R16, R19 ;  /* 0x00000013100d8220 */ /* 0x000fe40000400000 */
[----:B------:R-:W-:-:S07]  /*0560*/  @!P2 FMUL R14, R15, R18 ;  /* 0x000000120f0ea220 */ /* 0x000fce0000400000 */
.L_x_1023:
[----:B------:R-:W-:Y:S05]  /*0570*/  BSYNC B0 ;  /* 0x0000000000007941 */ /* 0x000fea0003800000 */
.L_x_1022:
        /* <DEDUP_REMOVED lines=17> */
[----:B------:R-:W-:Y:S01]  /*0690*/  LOP3.LUT R10, R10, 0x1, RZ, 0xfc, !PT ;  /* 0x000000010a0a7812 */ /* 0x000fe200078efcff */
[----:B01----:R-:W-:Y:S01]  /*06a0*/  FADD R6, R6, R9 ;  /* 0x0000000906067221 */ /* 0x003fe20000000000 */
[----:B--2---:R-:W-:Y:S02]  /*06b0*/  FADD R7, R7, R8 ;  /* 0x0000000807077221 */ /* 0x004fe40000000000 */
[----:B------:R-:W-:-:S07]  /*06c0*/  ISETP.GE.AND P0, PT, R10, UR6, PT ;  /* 0x000000060a007c0c */ /* 0x000fce000bf06270 */
[----:B------:R-:W-:Y:S06]  /*06d0*/  @P1 BRA `(.L_x_1025) ;  /* 0x0000000000201947 */ /* 0x000fec0003800000 */
[----:B------:R-:W-:Y:S01]  /*06e0*/  FFMA R14, R7, -R15, R14 ;  /* 0x8000000f070e7223 */ /* 0x000fe2000000000e */
[----:B------:R-:W-:Y:S01]  /*06f0*/  ULDC UR7, c[0x0][0x228] ;  /* 0x00008a0000077ab9 */ /* 0x000fe20000000800 */
[----:B------:R-:W-:Y:S02]  /*0700*/  ULDC.64 UR8, c[0x0][0x210] ;  /* 0x0000840000087ab9 */ /* 0x000fe40000000a00 */
[----:B------:R-:W-:Y:S01]  /*0710*/  FMUL R14, R14, UR7 ;  /* 0x000000070e0e7c20 */ /* 0x000fe20008400000 */
[----:B------:R-:W-:-:S04]  /*0720*/  LEA R2, P2, R12, UR8, 0x1 ;  /* 0x000000080c027c11 */ /* 0x000fc8000f8408ff */
[----:B------:R-:W-:Y:S02]  /*0730*/  F2FP.BF16.F32.PACK_AB R14, RZ, R14 ;  /* 0x0000000eff0e723e */ /* 0x000fe400000010ff */
[----:B------:R-:W-:-:S05]  /*0740*/  LEA.HI.X R3, R12, UR9, R17, 0x1, P2 ;  /* 0x000000090c037c11 */ /* 0x000fca00090f0c11 */
[----:B------:R0:W-:Y:S02]  /*0750*/  STG.E.U16 desc[UR4][R2.64], R14 ;  /* 0x0000000e02007986 */ /* 0x0001e4000c101504 */
.L_x_1025:
[----:B------:R-:W-:Y:S05]  /*0760*/  BSYNC B0 ;  /* 0x0000000000007941 */ /* 0x000fea0003800000 */
.L_x_1024:
[----:B------:R-:W-:Y:S05]  /*0770*/  @P0 EXIT ;  /* 0x000000000000094d */ /* 0x000fea0003800000 */
[----:B------:R-:W-:Y:S05]  /*0780*/  @P1 EXIT ;  /* 0x000000000000194d */ /* 0x000fea0003800000 */
[----:B------:R-:W-:Y:S01]  /*0790*/  FFMA R13, R6, -R16, R13 ;  /* 0x80000010060d7223 */ /* 0x000fe2000000000d */
[----:B------:R-:W-:Y:S01]  /*07a0*/  ULDC UR6, c[0x0][0x228] ;  /* 0x00008a0000067ab9 */ /* 0x000fe20000000800 */
[----:B------:R-:W-:Y:S02]  /*07b0*/  IADD3 R12, P0, R12, R11, RZ ;  /* 0x0000000b0c0c7210 */ /* 0x000fe40007f1e0ff */
[----:B------:R-:W-:Y:S01]  /*07c0*/  FMUL R13, R13, UR6 ;  /* 0x000000060d0d7c20 */ /* 0x000fe20008400000 */
[----:B------:R-:W-:Y:S01]  /*07d0*/  ULDC.64 UR6, c[0x0][0x210] ;  /* 0x0000840000067ab9 */ /* 0x000fe20000000a00 */
[----:B------:R-:W-:Y:S02]  /*07e0*/  LEA.HI.X.SX32 R11, R11, R17, 0x1, P0 ;  /* 0x000000110b0b7211 */ /* 0x000fe400000f0eff */
[----:B0-----:R-:W-:Y:S02]  /*07f0*/  LEA R2, P0, R12, UR6, 0x1 ;  /* 0x000000060c027c11 */ /* 0x001fe4000f8008ff */
[----:B------:R-:W-:-:S02]  /*0800*/  F2FP.BF16.F32.PACK_AB R13, RZ, R13 ;  /* 0x0000000dff0d723e */ /* 0x000fc400000010ff */
[----:B------:R-:W-:-:S05]  /*0810*/  LEA.HI.X R3, R12, UR7, R11, 0x1, P0 ;  /* 0x000000070c037c11 */ /* 0x000fca00080f0c0b */
[----:B------:R-:W-:Y:S01]  /*0820*/  STG.E.U16 desc[UR4][R2.64], R13 ;  /* 0x0000000d02007986 */ /* 0x000fe2000c101504 */
[----:B------:R-:W-:Y:S05]  /*0830*/  EXIT ;  /* 0x000000000000794d */ /* 0x000fea0003800000 */
.L_x_1026:
        /* <DEDUP_REMOVED lines=12> */
.L_x_13660:


//--------------------- .text._ZN18transformer_engine50scaled_aligned_causal_masked_softmax_warp_backwardI6__halfS1_fLi14EEEvPT0_PKT_S6_T1_iii --------------------------
	.section	.text._ZN18transformer_engine50scaled_aligned_causal_masked_softmax_warp_backwardI6__halfS1_fLi14EEEvPT0_PKT_S6_T1_iii,"ax",@progbits
	.align	128
        .global         _ZN18transformer_engine50scaled_aligned_causal_masked_softmax_warp_backwardI6__halfS1_fLi14EEEvPT0_PKT_S6_T1_iii
        .type           _ZN18transformer_engine50scaled_aligned_causal_masked_softmax_warp_backwardI6__halfS1_fLi14EEEvPT0_PKT_S6_T1_iii,@function
        .size           _ZN18transformer_engine50scaled_aligned_causal_masked_softmax_warp_backwardI6__halfS1_fLi14EEEvPT0_PKT_S6_T1_iii,(.L_x_13661 - _ZN18transformer_engine50scaled_aligned_causal_masked_softmax_warp_backwardI6__halfS1_fLi14EEEvPT0_PKT_S6_T1_iii)
        .other          _ZN18transformer_engine50scaled_aligned_causal_masked_softmax_warp_backwardI6__halfS1_fLi14EEEvPT0_PKT_S6_T1_iii,@"STO_CUDA_ENTRY STV_DEFAULT"
_ZN18transformer_engine50scaled_aligned_causal_masked_softmax_warp_backwardI6__halfS1_fLi14EEEvPT0_PKT_S6_T1_iii:
.text._ZN18transformer_engine50scaled_aligned_causal_masked_softmax_warp_backwardI6__halfS1_fLi14EEEvPT0_PKT_S6_T1_iii:
        /* <DEDUP_REMOVED lines=62> */
[----:B0-----:R-:W-:Y:S01]  /*03e0*/  IADD3 R2, R0, 0xffffffe, RZ ;  /* 0x0ffffffe00027810 */ /* 0x001fe20007ffe0ff */
[----:B------:R2:W-:Y:S01]  /*03f0*/  STL [R1+0xc04], RZ ;  /* 0x000c04ff01007387 */ /* 0x0005e20000100800 */
[----:B------:R-:W-:-:S02]  /*0400*/  CS2R R72, SRZ ;  /* 0x0000000000487805 */ /* 0x000fc4000001ff00 */
[----:B------:R-:W-:Y:S01]  /*0410*/  CS2R R74, SRZ ;  /* 0x00000000004a7805 */ /* 0x000fe2000001ff00 */
[----:B------:R0:W3:Y:S01]  /*0420*/  F2I.FTZ.U32.TRUNC.NTZ R3, R2 ;  /* 0x0000000200037305 */ /* 0x0000e2000021f000 */
        /* <DEDUP_REMOVED lines=9> */
[----:B0-----:R-:W-:Y:S01]  /*04c0*/  HFMA2.MMA R2, -RZ, RZ, 0, 0 ;  /* 0x00000000ff027435 */ /* 0x001fe200000001ff */
[----:B------:R-:W-:Y:S02]  /*04d0*/  CS2R R88, SRZ ;  /* 0x0000000000587805 */ /* 0x000fe4000001ff00 */
[----:B------:R-:W-:Y:S01]  /*04e0*/  CS2R R90, SRZ ;  /* 0x00000000005a7805 */ /* 0x000fe2000001ff00 */
[----:B------:R2:W-:Y:S01]  /*04f0*/  STL [R1+0xbf4], RZ ;  /* 0x000bf4ff01007387 */ /* 0x0005e20000100800 */
[----:B------:R-:W-:Y:S02]  /*0500*/  CS2R R92, SRZ ;  /* 0x00000000005c7805 */ /* 0x000fe4000001ff00 */
[----:B---3--:R-:W-:Y:S02]  /*0510*/  IADD3 R4, RZ, -R3, RZ ;  /* 0x80000003ff047210 */ /* 0x008fe40007ffe0ff */
[----:B------:R-:W-:Y:S01]  /*0520*/  CS2R R94, SRZ ;  /* 0x00000000005e7805 */ /* 0x000fe2000001ff00 */
[----:B------:R2:W-:Y:S01]  /*0530*/  STL [R1+0xbf0], RZ ;  /* 0x000bf0ff01007387 */ /* 0x0005e20000100800 */
[----:B------:R-:W-:-:S02]  /*0540*/  CS2R R96, SRZ ;  /* 0x0000000000607805 */ /* 0x000fc4000001ff00 */
[----:B------:R-:W-:Y:S01]  /*0550*/  MOV R99, RZ ;  /* 0x000000ff00637202 */ /* 0x000fe20000000f00 */
[----:B------:R-:W-:Y:S01]  /*0560*/  IMAD R9, R4, R5, RZ ;  /* 0x0000000504097224 */ /* 0x000fe200078e02ff */
[----:B------:R2:W-:Y:S01]  /*0570*/  STL [R1+0xbec], RZ ;  /* 0x000becff01007387 */ /* 0x0005e20000100800 */
[----:B------:R-:W-:Y:S02]  /*0580*/  CS2R R100, SRZ ;  /* 0x0000000000647805 */ /* 0x000fe4000001ff00 */
[----:B------:R-:W-:Y:S01]  /*0590*/  CS2R R102, SRZ ;  /* 0x0000000000667805 */ /* 0x000fe2000001ff00 */
[----:B------:R-:W-:Y:S01]  /*05a0*/  IMAD.HI.U32 R3, R3, R9, R2 ;  /* 0x0000000903037227 */ /* 0x000fe200078e0002 */
        /* <DEDUP_REMOVED lines=770> */
[----:B------:R-:W-:-:S02]  /*35d0*/  @!P0 IADD3 R0, R0, -R5, RZ ;  /* 0x8000000500008210 */ /* 0x000fc40007ffe0ff */
[----:B------:R-:W-:Y:S01]  /*35e0*/  ISETP.NE.AND P0, PT, R7, RZ, PT ;  /* 0x000000ff0700720c */ /* 0x000fe20003f05270 */
[----:B------:R2:W-:Y:S01]  /*35f0*/  STL [R1+0x254], RZ ;  /* 0x000254ff01007387 */ /* 0x0005e20000100800 */
[----:B------:R-:W-:-:S03]  /*3600*/  ISETP.GT.U32.AND P1, PT, R5, R0, PT ;  /* 0x000000000500720c */ /* 0x000fc60003f24070 */
[----:B------:R2:W-:Y:S04]  /*3610*/  STL [R1+0x250], RZ ;  /* 0x000250ff01007387 */ /* 0x0005e80000100800 */
[----:B------:R2:W-:Y:S04]  /*3620*/  STL [R1+0x24c], RZ ;  /* 0x00024cff01007387 */ /* 0x0005e80000100800 */
[----:B------:R2:W-:Y:S02]  /*3630*/  STL [R1+0xa4], RZ ;  /* 0x0000a4ff01007387 */ /* 0x0005e40000100800 */
[----:B------:R-:W-:-:S02]  /*3640*/  @!P1 IADD3 R0, R0, -R5, RZ ;  /* 0x8000000500009210 */ /* 0x000fc40007ffe0ff */
[----:B------:R-:W-:Y:S01]  /*3650*/  CS2R R4, SRZ ;  /* 0x0000000000047805 */ /* 0x000fe2000001ff00 */
[----:B------:R2:W-:Y:S01]  /*3660*/  STL [R1+0x234], RZ ;  /* 0x000234ff01007387 */ /* 0x0005e20000100800 */
[----:B------:R-:W-:Y:S01]  /*3670*/  ISETP.GE.AND P1, PT, R124, UR4, PT ;  /* 0x000000047c007c0c */ /* 0x000fe2000bf26270 */
[----:B------:R-:W-:Y:S01]  /*3680*/  ULDC.64 UR4, c[0x0][0x208] ;  /* 0x0000820000047ab9 */ /* 0x000fe20000000a00 */
[----:B------:R-:W-:Y:S01]  /*3690*/  @!P2 IADD3 R0, -R0, RZ, RZ ;  /* 0x000000ff0000a210 */ /* 0x000fe20007ffe1ff */
[----:B------:R2:W-:Y:S01]  /*36a0*/  STL [R1+0x230], RZ ;  /* 0x000230ff01007387 */ /* 0x0005e20000100800 */
[----:B------:R-:W-:-:S03]  /*36b0*/  @!P0 LOP3.LUT R0, RZ, R7, RZ, 0x33, !PT ;  /* 0x00000007ff008212 */ /* 0x000fc600078e33ff */
[----:B------:R2:W-:Y:S01]  /*36c0*/  STL [R1+0x22c], RZ ;  /* 0x00022cff01007387 */ /* 0x0005e20000100800 */
        /* <DEDUP_REMOVED lines=65> */
[----:B------:R-:W-:Y:S01]  /*3ae0*/  IADD3 R122, R98, 0x80, RZ ;  /* 0x00000080627a7810 */ /* 0x000fe20007ffe0ff */
[----:B------:R-:W-:Y:S01]  /*3af0*/  IMAD R124, R124, UR6, R98 ;  /* 0x000000067c7c7c24 */ /* 0x000fe2000f8e0262 */
[-C--:B------:R-:W-:Y:S01]  /*3b00*/  ISETP.GT.AND P0, PT, R98, R0.reuse, PT ;  /* 0x000000006200720c */ /* 0x080fe20003f04270 */
[----:B------:R-:W-:Y:S01]  /*3b10*/  BSSY B1, `(.L_x_1029) ;  /* 0x0000022000017945 */ /* 0x000fe20003800000 */
[-C--:B------:R-:W-:Y:S02]  /*3b20*/  ISETP.GT.AND P4, PT, R122, R0.reuse, PT ;  /* 0x000000007a00720c */ /* 0x080fe40003f84270 */
[C---:B------:R-:W-:Y:S01]  /*3b30*/  IADD3 R122, R98.reuse, 0x100, RZ ;  /* 0x00000100627a7810 */ /* 0x040fe20007ffe0ff */
[----:B------:R-:W1:Y:S01]  /*3b40*/  LDC.64 R128, c[0x0][0x220] ;  /* 0x00008800ff807b82 */ /* 0x000e620000000a00 */
[----:B------:R-:W-:Y:S02]  /*3b50*/  IADD3 R252, R98, 0x200, RZ ;  /* 0x0000020062fc7810 */ /* 0x000fe40007ffe0ff */
[----:B------:R-:W-:-:S02]  /*3b60*/  ISETP.GT.AND P3, PT, R122, R0, PT ;  /* 0x000000007a00720c */ /* 0x000fc40003f64270 */
[----:B------:R-:W-:-:S04]  /*3b70*/  IADD3 R122, R98, 0x180, RZ ;  /* 0x00000180627a7810 */ /* 0x000fc80007ffe0ff */
        /* <DEDUP_REMOVED lines=8> */
[----:B------:R-:W-:Y:S02]  /*3c00*/  ISETP.GT.AND P6, PT, R130, R0, PT ;  /* 0x000000008200720c */ /* 0x000fe40003fc4270 */
[----:B------:R-:W-:-:S04]  /*3c10*/  IADD3 R130, R98, 0x2, RZ ;  /* 0x0000000262827810 */ /* 0x000fc80007ffe0ff */
[----:B------:R-:W-:-:S05]  /*3c20*/  ISETP.GT.AND P5, PT, R130, R0, PT ;  /* 0x000000008200720c */ /* 0x000fca0003fa4270 */
[----:B---3--:R-:W-:-:S08]  /*3c30*/  @!P0 SHF.R.U64 R130, R126, 0x10, R127 ;  /* 0x000000107e828819 */ /* 0x008fd0000000127f */
[----:B------:R-:W-:Y:S01]  /*3c40*/  @!P5 HADD2.F32 R137, -RZ, R127.H0_H0 ;  /* 0x2000007fff89d230 */ /* 0x000fe20000004100 */
[----:B----4-:R-:W-:Y:S01]  /*3c50*/  @!P0 SHF.R.U64 R135, R128, 0x10, R129 ;  /* 0x0000001080878819 */ /* 0x010fe20000001281 */
[----:B------:R-:W-:Y:S01]  /*3c60*/  @!P0 HADD2.F32 R136, -RZ, R130.H0_H0 ;  /* 0x20000082ff888230 */ /* 0x000fe20000004100 */
[----:B------:R-:W-:Y:S01]  /*3c70*/  @!P6 SHF.R.U32.HI R130, RZ, 0x10, R127 ;  /* 0x00000010ff82e819 */ /* 0x000fe2000001167f */
[----:B------:R-:W-:Y:S01]  /*3c80*/  HADD2.F32 R128, -RZ, R128.H0_H0 ;  /* 0x20000080ff807230 */ /* 0x000fe20000004100 */
[----:B------:R-:W-:Y:S01]  /*3c90*/  @!P6 SHF.R.U32.HI R127, RZ, 0x10, R129 ;  /* 0x00000010ff7fe819 */ /* 0x000fe20000011681 */
[----:B------:R-:W-:Y:S02]  /*3ca0*/  @!P0 HADD2.F32 R135, -RZ, R135.H0_H0 ;  /* 0x20000087ff878230 */ /* 0x000fe40000004100 */
[----:B------:R-:W-:Y:S02]  /*3cb0*/  @!P6 HADD2.F32 R138, -RZ, R130.H0_H0 ;  /* 0x20000082ff8ae230 */ /* 0x000fe40000004100 */
[----:B------:R-:W-:-:S02]  /*3cc0*/  @!P5 HADD2.F32 R129, -RZ, R129.H0_H0 ;  /* 0x20000081ff81d230 */ /* 0x000fc40000004100 */
[----:B------:R-:W-:Y:S01]  /*3cd0*/  @!P0 FMUL R97, R136, R135 ;  /* 0x0000008788618220 */ /* 0x000fe20000400000 */
[----:B------:R-:W-:Y:S02]  /*3ce0*/  HADD2.F32 R135, -RZ, R126.H0_H0 ;  /* 0x2000007eff877230 */ /* 0x000fe40000004100 */
[----:B------:R-:W-:Y:S02]  /*3cf0*/  @!P6 HADD2.F32 R127, -RZ, R127.H0_H0 ;  /* 0x2000007fff7fe230 */ /* 0x000fe40000004100 */
[----:B------:R-:W-:Y:S01]  /*3d00*/  @!P5 FMUL R139, R137, R129 ;  /* 0x00000081898bd220 */ /* 0x000fe20000400000 */
[----:B------:R-:W-:Y:S02]  /*3d10*/  FMUL R130, R135, R128 ;  /* 0x0000008087827220 */ /* 0x000fe40000400000 */
[----:B------:R-:W-:-:S07]  /*3d20*/  @!P6 FMUL R140, R138, R127 ;  /* 0x0000007f8a8ce220 */ /* 0x000fce0000400000 */
.L_x_1030:
[----:B------:R-:W-:Y:S05]  /*3d30*/  BSYNC B1 ;  /* 0x0000000000017941 */ /* 0x000fea0003800000 */
.L_x_1029:
[----:B------:R-:W-:Y:S01]  /*3d40*/  BSSY B1, `(.L_x_1031) ;  /* 0x000001c000017945 */ /* 0x000fe20003800000 */
[----:B------:R-:W-:Y:S02]  /*3d50*/  ISETP.GT.AND P0, PT, R252, R0, PT ;  /* 0x00000000fc00720c */ /* 0x000fe40003f04270 */
[----:B------:R-:W-:Y:S01]  /*3d60*/  IADD3 R252, R98, 0x280, RZ ;  /* 0x0000028062fc7810 */ /* 0x000fe20007ffe0ff */
[----:B------:R-:W-:Y:S10]  /*3d70*/  @P4 BRA `(.L_x_1032) ;  /* 0x0000000000604947 */ /* 0x000ff40003800000 */
[----:B------:R-:W3:Y:S04]  /*3d80*/  LDG.E.64 R126, desc[UR4][R124.64+0x100] ;  /* 0x000100047c7e7981 */ /* 0x000ee8000c1e1b00 */
[----:B------:R-:W4:Y:S01]  /*3d90*/  LDG.E.64 R128, desc[UR4][R122.64+0x100] ;  /* 0x000100047a807981 */ /* 0x000f22000c1e1b00 */
[----:B------:R-:W-:-:S04]  /*3da0*/  IADD3 R121, R98, 0x81, RZ ;  /* 0x0000008162797810 */ /* 0x000fc80007ffe0ff */
[----:B------:R-:W-:Y:S02]  /*3db0*/  ISETP.GT.AND P4, PT, R121, R0, PT ;  /* 0x000000007900720c */ /* 0x000fe40003f84270 */
[----:B------:R-:W-:-:S04]  /*3dc0*/  IADD3 R121, R98, 0x83, RZ ;  /* 0x0000008362797810 */ /* 0x000fc80007ffe0ff */
[----:B------:R-:W-:Y:S02]  /*3dd0*/  ISETP.GT.AND P6, PT, R121, R0, PT ;  /* 0x000000007900720c */ /* 0x000fe40003fc4270 */
[----:B------:R-:W-:-:S04]  /*3de0*/  IADD3 R121, R98, 0x82, RZ ;  /* 0x0000008262797810 */ /* 0x000fc80007ffe0ff */
[----:B------:R-:W-:Y:S02]  /*3df0*/  ISETP.GT.AND P5, PT, R121, R0, PT ;  /* 0x000000007900720c */ /* 0x000fe40003fa4270 */
[----:B---3--:R-:W-:-:S11]  /*3e00*/  @!P4 SHF.R.U64 R121, R126, 0x10, R127 ;  /* 0x000000107e79c819 */ /* 0x008fd6000000127f */
[----:B------:R-:W-:Y:S01]  /*3e10*/  @!P5 HADD2.F32 R144, -RZ, R127.H0_H0 ;  /* 0x2000007fff90d230 */ /* 0x000fe20000004100 */
[----:B------:R-:W-:Y:S01]  /*3e20*/  @!P6 SHF.R.U32.HI R142, RZ, 0x10, R127 ;  /* 0x00000010ff8ee819 */ /* 0x000fe2000001167f */
[----:B------:R-:W-:Y:S02]  /*3e30*/  @!P4 HADD2.F32 R143, -RZ, R121.H0_H0 ;  /* 0x20000079ff8fc230 */ /* 0x000fe40000004100 */
[----:B----4-:R-:W-:Y:S02]  /*3e40*/  @!P5 HADD2.F32 R121, -RZ, R129.H0_H0 ;  /* 0x20000081ff79d230 */ /* 0x010fe40000004100 */
[----:B------:R-:W-:Y:S02]  /*3e50*/  @!P6 HADD2.F32 R145, -RZ, R142.H0_H0 ;  /* 0x2000008eff91e230 */ /* 0x000fe40000004100 */
[----:B------:R-:W-:Y:S02]  /*3e60*/  HADD2.F32 R142, -RZ, R126.H0_H0 ;  /* 0x2000007eff8e7230 */ /* 0x000fe40000004100 */
[----:B------:R-:W-:Y:S01]  /*3e70*/  @!P5 FMUL R147, R144, R121 ;  /* 0x000000799093d220 */ /* 0x000fe20000400000 */
[--C-:B------:R-:W-:Y:S01]  /*3e80*/  @!P4 SHF.R.U64 R121, R128, 0x10, R129.reuse ;  /* 0x000000108079c819 */ /* 0x100fe20000001281 */
[----:B------:R-:W-:Y:S01]  /*3e90*/  HADD2.F32 R128, -RZ, R128.H0_H0 ;  /* 0x20000080ff807230 */ /* 0x000fe20000004100 */
[----:B------:R-:W-:-:S03]  /*3ea0*/  @!P6 SHF.R.U32.HI R129, RZ, 0x10, R129 ;  /* 0x00000010ff81e819 */ /* 0x000fc60000011681 */
[----:B------:R-:W-:Y:S02]  /*3eb0*/  @!P4 HADD2.F32 R121, -RZ, R121.H0_H0 ;  /* 0x20000079ff79c230 */ /* 0x000fe40000004100 */
[----:B------:R-:W-:-:S03]  /*3ec0*/  @!P6 HADD2.F32 R129, -RZ, R129.H0_H0 ;  /* 0x20000081ff81e230 */ /* 0x000fc60000004100 */
[----:B------:R-:W-:Y:S01]  /*3ed0*/  @!P4 FMUL R146, R143, R121 ;  /* 0x000000798f92c220 */ /* 0x000fe20000400000 */
[----:B------:R-:W-:Y:S01]  /*3ee0*/  FMUL R121, R142, R128 ;  /* 0x000000808e797220 */ /* 0x000fe20000400000 */
[----:B------:R-:W-:-:S07]  /*3ef0*/  @!P6 FMUL R148, R145, R129 ;  /* 0x000000819194e220 */ /* 0x000fce0000400000 */
.L_x_1032:
[----:B------:R-:W-:Y:S05]  /*3f00*/  BSYNC B1 ;  /* 0x0000000000017941 */ /* 0x000fea0003800000 */
.L_x_1031:
        /* <DEDUP_REMOVED lines=28> */
.L_x_1034:
[----:B------:R-:W-:Y:S05]  /*40d0*/  BSYNC B1 ;  /* 0x0000000000017941 */ /* 0x000fea0003800000 */
.L_x_1033:
        /* <DEDUP_REMOVED lines=28> */
.L_x_1036:
[----:B------:R-:W-:Y:S05]  /*42a0*/  BSYNC B1 ;  /* 0x0000000000017941 */ /* 0x000fea0003800000 */
.L_x_1035:
        /* <DEDUP_REMOVED lines=28> */
.L_x_1038:
[----:B------:R-:W-:Y:S05]  /*4470*/  BSYNC B1 ;  /* 0x0000000000017941 */ /* 0x000fea0003800000 */
.L_x_1037:
        /* <DEDUP_REMOVED lines=28> */
.L_x_1040:
[----:B------:R-:W-:Y:S05]  /*4640*/  BSYNC B1 ;  /* 0x0000000000017941 */ /* 0x000fea0003800000 */
.L_x_1039:
        /* <DEDUP_REMOVED lines=28> */
.L_x_1042:
[----:B------:R-:W-:Y:S05]  /*4810*/  BSYNC B1 ;  /* 0x0000000000017941 */ /* 0x000fea0003800000 */
.L_x_1041:
        /* <DEDUP_REMOVED lines=28> */
.L_x_1044:
[----:B------:R-:W-:Y:S05]  /*49e0*/  BSYNC B1 ;  /* 0x0000000000017941 */ /* 0x000fea0003800000 */
.L_x_1043:
        /* <DEDUP_REMOVED lines=28> */
.L_x_1046:
[----:B------:R-:W-:Y:S05]  /*4bb0*/  BSYNC B1 ;  /* 0x0000000000017941 */ /* 0x000fea0003800000 */
.L_x_1045:
        /* <DEDUP_REMOVED lines=28> */
.L_x_1048:
[----:B------:R-:W-:Y:S05]  /*4d80*/  BSYNC B1 ;  /* 0x0000000000017941 */ /* 0x000fea0003800000 */
.L_x_1047:
        /* <DEDUP_REMOVED lines=28> */
.L_x_1050:
[----:B------:R-:W-:Y:S05]  /*4f50*/  BSYNC B1 ;  /* 0x0000000000017941 */ /* 0x000fea0003800000 */
.L_x_1049:
        /* <DEDUP_REMOVED lines=28> */
.L_x_1052:
[----:B------:R-:W-:Y:S05]  /*5120*/  BSYNC B1 ;  /* 0x0000000000017941 */ /* 0x000fea0003800000 */
.L_x_1051:
        /* <DEDUP_REMOVED lines=28> */
.L_x_1054:
[----:B------:R-:W-:Y:S05]  /*52f0*/  BSYNC B1 ;  /* 0x0000000000017941 */ /* 0x000fea0003800000 */
.L_x_1053:
        /* <DEDUP_REMOVED lines=28> */
.L_x_1056:
[----:B------:R-:W-:Y:S05]  /*54c0*/  BSYNC B1 ;  /* 0x0000000000017941 */ /* 0x000fea0003800000 */
.L_x_1055:
[----:B------:R-:W-:Y:S01]  /*54d0*/  BSSY B1, `(.L_x_1057) ;  /* 0x000001e000017945 */ /* 0x000fe20003800000 */
[----:B------:R-:W-:Y:S02]  /*54e0*/  ISETP.GT.AND P4, PT, R252, R0, PT ;  /* 0x00000000fc00720c */ /* 0x000fe40003f84270 */
[----:B------:R-:W-:Y:S01]  /*54f0*/  IADD3 R252, R98, 0x900, RZ ;  /* 0x0000090062fc7810 */ /* 0x000fe20007ffe0ff */
[----:B------:R-:W-:Y:S10]  /*5500*/  @P3 BRA `(.L_x_1058) ;  /* 0x0000000000683947 */ /* 0x000ff40003800000 */
[----:B------:R-:W3:Y:S01]  /*5510*/  LDG.E.64 R126, desc[UR4][R124.64+0xe00] ;  /* 0x000e00047c7e7981 */ /* 0x000ee2000c1e1b00 */
[----:B------:R-:W-:-:S03]  /*5520*/  IADD3 R108, R98, 0x701, RZ ;  /* 0x00000701626c7810 */ /* 0x000fc60007ffe0ff */
[----:B------:R-:W4:Y:S01]  /*5530*/  LDG.E.64 R128, desc[UR4][R122.64+0xe00] ;  /* 0x000e00047a807981 */ /* 0x000f22000c1e1b00 */
[----:B------:R-:W-:Y:S02]  /*5540*/  ISETP.GT.AND P3, PT, R108, R0, PT ;  /* 0x000000006c00720c */ /* 0x000fe40003f64270 */
[----:B------:R-:W-:-:S04]  /*5550*/  IADD3 R108, R98, 0x703, RZ ;  /* 0x00000703626c7810 */ /* 0x000fc80007ffe0ff */
[----:B------:R-:W-:Y:S02]  /*5560*/  ISETP.GT.AND P6, PT, R108, R0, PT ;  /* 0x000000006c00720c */ /* 0x000fe40003fc4270 */
[----:B------:R-:W-:-:S04]  /*5570*/  IADD3 R108, R98, 0x702, RZ ;  /* 0x00000702626c7810 */ /* 0x000fc80007ffe0ff */
[----:B------:R-:W-:Y:S02]  /*5580*/  ISETP.GT.AND P5, PT, R108, R0, PT ;  /* 0x000000006c00720c */ /* 0x000fe40003fa4270 */
[----:B---3--:R-:W-:-:S11]  /*5590*/  @!P3 SHF.R.U64 R108, R126, 0x10, R127 ;  /* 0x000000107e6cb819 */ /* 0x008fd6000000127f */
[----:B------:R-:W-:Y:S01]  /*55a0*/  @!P5 HADD2.F32 R247, -RZ, R127.H0_H0 ;  /* 0x2000007ffff7d230 */ /* 0x000fe20000004100 */
[----:B------:R-:W-:Y:S02]  /*55b0*/  @!P6 SHF.R.U32.HI R206, RZ, 0x10, R127 ;  /* 0x00000010ffcee819 */ /* 0x000fe4000001167f */
[----:B------:R0:W3:Y:S01]  /*55c0*/  LDL R127, [R1+0x4] ;  /* 0x00000400017f7983 */ /* 0x0000e20000100800 */
[----:B------:R-:W-:Y:S02]  /*55d0*/  @!P3 HADD2.F32 R246, -RZ, R108.H0_H0 ;  /* 0x2000006cfff6b230 */ /* 0x000fe40000004100 */
[----:B----4-:R-:W-:Y:S02]  /*55e0*/  @!P5 HADD2.F32 R108, -RZ, R129.H0_H0 ;  /* 0x20000081ff6cd230 */ /* 0x010fe40000004100 */
[----:B------:R-:W-:Y:S02]  /*55f0*/  @!P6 HADD2.F32 R248, -RZ, R206.H0_H0 ;  /* 0x200000cefff8e230 */ /* 0x000fe40000004100 */
[----:B------:R-:W-:-:S02]  /*5600*/  HADD2.F32 R206, -RZ, R126.H0_H0 ;  /* 0x2000007effce7230 */ /* 0x000fc40000004100 */
        /* <DEDUP_REMOVED lines=8> */
[----:B---3--:R-:W-:-:S05]  /*5690*/  @!P6 FMUL R127, R248, R129 ;  /* 0x00000081f87fe220 */ /* 0x008fca0000400000 */
[----:B------:R0:W-:Y:S02]  /*56a0*/  @!P6 STL [R1+0x4], R127 ;  /* 0x0000047f0100e387 */ /* 0x0001e40000100800 */
.L_x_1058:
[----:B------:R-:W-:Y:S05]  /*56b0*/  BSYNC B1 ;  /* 0x0000000000017941 */ /* 0x000fea0003800000 */
.L_x_1057:
[----:B------:R-:W-:Y:S01]  /*56c0*/  BSSY B1, `(.L_x_1059) ;  /* 0x000002d000017945 */ /* 0x000fe20003800000 */
[----:B------:R-:W-:Y:S02]  /*56d0*/  ISETP.GT.AND P3, PT, R252, R0, PT ;  /* 0x00000000fc00720c */ /* 0x000fe40003f64270 */
[----:B------:R-:W-:Y:S01]  /*56e0*/  IADD3 R252, R98, 0x980, RZ ;  /* 0x0000098062fc7810 */ /* 0x000fe20007ffe0ff */
[----:B------:R-:W-:Y:S10]  /*56f0*/  @P2 BRA `(.L_x_1060) ;  /* 0x0000000000a42947 */ /* 0x000ff40003800000 */
[----:B------:R1:W-:Y:S04]  /*5700*/  STL [R1+0xc3c], R2 ;  /* 0x000c3c0201007387 */ /* 0x0003e80000100800 */
[----:B0-----:R-:W3:Y:S04]  /*5710*/  LDG.E.64 R126, desc[UR4][R124.64+0xf00] ;  /* 0x000f00047c7e7981 */ /* 0x001ee8000c1e1b00 */
[----:B------:R4:W2:Y:S04]  /*5720*/  LDL R252, [R1+0x18] ;  /* 0x0000180001fc7983 */ /* 0x0008a80000100800 */
[----:B-1----:R4:W4:Y:S01]  /*5730*/  LDL R2, [R1+0xc] ;  /* 0x00000c0001027983 */ /* 0x0029220000100800 */
[----:B------:R-:W-:-:S03]  /*5740*/  IADD3 R107, R98, 0x781, RZ ;  /* 0x00000781626b7810 */ /* 0x000fc60007ffe0ff */
[----:B------:R-:W2:Y:S01]  /*5750*/  LDG.E.64 R128, desc[UR4][R122.64+0xf00] ;  /* 0x000f00047a807981 */ /* 0x000ea2000c1e1b00 */
[----:B------:R-:W-:Y:S02]  /*5760*/  ISETP.GT.AND P2, PT, R107, R0, PT ;  /* 0x000000006b00720c */ /* 0x000fe40003f44270 */
[----:B------:R-:W-:-:S04]  /*5770*/  IADD3 R107, R98, 0x783, RZ ;  /* 0x00000783626b7810 */ /* 0x000fc80007ffe0ff */
[-C--:B------:R-:W-:Y:S02]  /*5780*/  ISETP.GT.AND P6, PT, R107, R0.reuse, PT ;  /* 0x000000006b00720c */ /* 0x080fe40003fc4270 */
[----:B------:R-:W-:Y:S02]  /*5790*/  IADD3 R107, R98, 0x782, RZ ;  /* 0x00000782626b7810 */ /* 0x000fe40007ffe0ff */
[----:B------:R1:W2:Y:S02]  /*57a0*/  LDL R98, [R1+0x8] ;  /* 0x0000080001627983 */ /* 0x0002a40000100800 */
[----:B------:R-:W-:-:S07]  /*57b0*/  ISETP.GT.AND P5, PT, R107, R0, PT ;  /* 0x000000006b00720c */ /* 0x000fce0003fa4270 */
[--C-:B---3--:R-:W-:Y:S02]  /*57c0*/  @!P6 SHF.R.U32.HI R213, RZ, 0x10, R127.reuse ;  /* 0x00000010ffd5e819 */ /* 0x108fe4000001167f */
[----:B------:R-:W-:-:S04]  /*57d0*/  @!P2 SHF.R.U64 R107, R126, 0x10, R127 ;  /* 0x000000107e6ba819 */ /* 0x000fc8000000127f */
[----:B----4-:R-:W-:Y:S02]  /*57e0*/  @!P5 HADD2.F32 R2, -RZ, R127.H0_H0 ;  /* 0x2000007fff02d230 */ /* 0x010fe40000004100 */
[----:B------:R1:W3:Y:S01]  /*57f0*/  LDL R127, [R1+0x24] ;  /* 0x00002400017f7983 */ /* 0x0002e20000100800 */
[----:B--2---:R-:W-:-:S03]  /*5800*/  @!P6 HADD2.F32 R252, -RZ, R213.H0_H0 ;  /* 0x200000d5fffce230 */ /* 0x004fc60000004100 */
[----:B------:R0:W-:Y:S04]  /*5810*/  @!P5 STL [R1+0xc], R2 ;  /* 0x00000c020100d387 */ /* 0x0001e80000100800 */
[----:B------:R1:W2:Y:S01]  /*5820*/  LDL R213, [R1+0x20] ;  /* 0x0000200001d57983 */ /* 0x0002a20000100800 */
[----:B------:R-:W-:Y:S02]  /*5830*/  @!P2 HADD2.F32 R98, -RZ, R107.H0_H0 ;  /* 0x2000006bff62a230 */ /* 0x000fe40000004100 */
[----:B------:R-:W-:-:S05]  /*5840*/  @!P5 HADD2.F32 R107, -RZ, R129.H0_H0 ;  /* 0x20000081ff6bd230 */ /* 0x000fca0000004100 */
[----:B--2---:R-:W-:Y:S02]  /*5850*/  @!P5 FMUL R213, R2, R107 ;  /* 0x0000006b02d5d220 */ /* 0x004fe40000400000 */
[----:B0-----:R1:W5:Y:S04]  /*5860*/  LDL.LU R2, [R1+0xc3c] ;  /* 0x000c3c0001027983 */ /* 0x0013680000300800 */
[----:B------:R-:W-:Y:S04]  /*5870*/  @!P2 STL [R1+0x8], R98 ;  /* 0x000008620100a387 */ /* 0x000fe80000100800 */
[----:B------:R-:W-:Y:S04]  /*5880*/  @!P6 STL [R1+0x18], R252 ;  /* 0x000018fc0100e387 */ /* 0x000fe80000100800 */
[----:B------:R0:W-:Y:S02]  /*5890*/  @!P5 STL [R1+0x20], R213 ;  /* 0x000020d50100d387 */ /* 0x0001e40000100800 */
[----:B0-----:R-:W-:-:S02]  /*58a0*/  HADD2.F32 R213, -RZ, R126.H0_H0 ;  /* 0x2000007effd57230 */ /* 0x001fc40000004100 */
[----:B------:R1:W2:Y:S01]  /*58b0*/  LDL R126, [R1+0x1c] ;  /* 0x00001c00017e7983 */ /* 0x0002a20000100800 */
[----:B------:R-:W-:-:S05]  /*58c0*/  @!P2 SHF.R.U64 R107, R128, 0x10, R129 ;  /* 0x00000010806ba819 */ /* 0x000fca0000001281 */
[----:B------:R-:W-:Y:S01]  /*58d0*/  @!P2 HADD2.F32 R107, -RZ, R107.H0_H0 ;  /* 0x2000006bff6ba230 */ /* 0x000fe20000004100 */
[----:B------:R-:W-:-:S05]  /*58e0*/  @!P6 SHF.R.U32.HI R129, RZ, 0x10, R129 ;  /* 0x00000010ff81e819 */ /* 0x000fca0000011681 */
[----:B------:R-:W-:-:S05]  /*58f0*/  @!P6 HADD2.F32 R129, -RZ, R129.H0_H0 ;  /* 0x20000081ff81e230 */ /* 0x000fca0000004100 */
[----:B---3--:R-:W-:Y:S01]  /*5900*/  @!P6 FMUL R127, R252, R129 ;  /* 0x00000081fc7fe220 */ /* 0x008fe20000400000 */
[----:B------:R-:W-:Y:S02]  /*5910*/  HADD2.F32 R128, -RZ, R128.H0_H0 ;  /* 0x20000080ff807230 */ /* 0x000fe40000004100 */
[----:B--2---:R-:W-:Y:S02]  /*5920*/  @!P2 FMUL R126, R98, R107 ;  /* 0x0000006b627ea220 */ /* 0x004fe40000400000 */
[----:B------:R-:W0:Y:S03]  /*5930*/  S2R R98, SR_TID.X ;  /* 0x0000000000627919 */ /* 0x000e260000002100 */
[----:B------:R1:W-:Y:S04]  /*5940*/  @!P2 STL [R1+0x1c], R126 ;  /* 0x00001c7e0100a387 */ /* 0x0003e80000100800 */
[----:B------:R1:W-:Y:S01]  /*5950*/  @!P6 STL [R1+0x24], R127 ;  /* 0x0000247f0100e387 */ /* 0x0003e20000100800 */
[----:B------:R-:W-:Y:S01]  /*5960*/  FMUL R107, R213, R128 ;  /* 0x00000080d56b7220 */ /* 0x000fe20000400000 */
[----:B0-----:R-:W-:-:S04]  /*5970*/  SHF.L.U32 R98, R98, 0x2, RZ ;  /* 0x0000000262627819 */ /* 0x001fc800000006ff */
[----:B-1----:R-:W-:-:S07]  /*5980*/  IADD3 R252, R98, 0x980, RZ ;  /* 0x0000098062fc7810 */ /* 0x002fce0007ffe0ff */
.L_x_1060:
[----:B------:R-:W-:Y:S05]  /*5990*/  BSYNC B1 ;  /* 0x0000000000017941 */ /* 0x000fea0003800000 */
.L_x_1059:
[----:B------:R-:W-:Y:S01]  /*59a0*/  BSSY B1, `(.L_x_1061) ;  /* 0x000002d000017945 */ /* 0x000fe20003800000 */
[----:B------:R-:W-:Y:S02]  /*59b0*/  ISETP.GT.AND P2, PT, R252, R0, PT ;  /* 0x00000000fc00720c */ /* 0x000fe40003f44270 */
[----:B------:R-:W-:Y:S01]  /*59c0*/  IADD3 R252, R98, 0xa00, RZ ;  /* 0x00000a0062fc7810 */ /* 0x000fe20007ffe0ff */
[----:B------:R-:W-:Y:S10]  /*59d0*/  @P0 BRA `(.L_x_1062) ;  /* 0x0000000000a40947 */ /* 0x000ff40003800000 */
[----:B-----5:R1:W-:Y:S04]  /*59e0*/  STL [R1+0xc3c], R2 ;  /* 0x000c3c0201007387 */ /* 0x0203e80000100800 */
        /* <DEDUP_REMOVED lines=40> */
.L_x_1062:
[----:B------:R-:W-:Y:S05]  /*5c70*/  BSYNC B1 ;  /* 0x0000000000017941 */ /* 0x000fea0003800000 */
.L_x_1061:
        /* <DEDUP_REMOVED lines=45> */
.L_x_1064:
[----:B------:R-:W-:Y:S05]  /*5f50*/  BSYNC B1 ;  /* 0x0000000000017941 */ /* 0x000fea0003800000 */
.L_x_1063:
        /* <DEDUP_REMOVED lines=45> */
.L_x_1066:
[----:B------:R-:W-:Y:S05]  /*6230*/  BSYNC B1 ;  /* 0x0000000000017941 */ /* 0x000fea0003800000 */
.L_x_1065:
        /* <DEDUP_REMOVED lines=45> */
.L_x_1068:
[----:B------:R-:W-:Y:S05]  /*6510*/  BSYNC B1 ;  /* 0x0000000000017941 */ /* 0x000fea0003800000 */
.L_x_1067:
        /* <DEDUP_REMOVED lines=45> */
.L_x_1070:
[----:B------:R-:W-:Y:S05]  /*67f0*/  BSYNC B1 ;  /* 0x0000000000017941 */ /* 0x000fea0003800000 */
.L_x_1069:
        /* <DEDUP_REMOVED lines=45> */
.L_x_1072:
[----:B------:R-:W-:Y:S05]  /*6ad0*/  BSYNC B1 ;  /* 0x0000000000017941 */ /* 0x000fea0003800000 */
.L_x_1071:
        /* <DEDUP_REMOVED lines=45> */
.L_x_1074:
[----:B------:R-:W-:Y:S05]  /*6db0*/  BSYNC B1 ;  /* 0x0000000000017941 */ /* 0x000fea0003800000 */
.L_x_1073:
        /* <DEDUP_REMOVED lines=45> */
.L_x_1076:
[----:B------:R-:W-:Y:S05]  /*7090*/  BSYNC B1 ;  /* 0x0000000000017941 */ /* 0x000fea0003800000 */
.L_x_1075:
        /* <DEDUP_REMOVED lines=45> */
.L_x_1078:
[----:B------:R-:W-:Y:S05]  /*7370*/  BSYNC B1 ;  /* 0x0000000000017941 */ /* 0x000fea0003800000 */
.L_x_1077:
[----:B------:R-:W-:Y:S01]  /*7380*/  BSSY B1, `(.L_x_1079) ;  /* 0x0000030000017945 */ /* 0x000fe20003800000 */
[----:B------:R-:W-:-:S03]  /*7390*/  ISETP.GT.AND P0, PT, R252, R0, PT ;  /* 0x00000000fc00720c */ /* 0x000fc60003f04270 */
[----:B------:R-:W-:Y:S10]  /*73a0*/  @P4 BRA `(.L_x_1080) ;  /* 0x0000000000b44947 */ /* 0x000ff40003800000 */
[C---:B------:R-:W-:Y:S01]  /*73b0*/  IADD3 R95, R98.reuse, 0xc81, RZ ;  /* 0x00000c81625f7810 */ /* 0x040fe20007ffe0ff */
[----:B------:R1:W-:Y:S03]  /*73c0*/  STL [R1+0xc44], R4 ;  /* 0x000c440401007387 */ /* 0x0003e60000100800 */
[----:B------:R-:W-:Y:S01]  /*73d0*/  ISETP.GT.AND P4, PT, R95, R0, PT ;  /* 0x000000005f00720c */ /* 0x000fe20003f84270 */
[----:B0-----:R-:W3:Y:S01]  /*73e0*/  LDG.E.64 R126, desc[UR4][R124.64+0x1900] ;  /* 0x001900047c7e7981 */ /* 0x001ee2000c1e1b00 */
[----:B------:R-:W-:-:S03]  /*73f0*/  IADD3 R95, R98, 0xc83, RZ ;  /* 0x00000c83625f7810 */ /* 0x000fc60007ffe0ff */
[----:B------:R-:W4:Y:S04]  /*7400*/  LDG.E.64 R128, desc[UR4][R122.64+0x1900] ;  /* 0x001900047a807981 */ /* 0x000f28000c1e1b00 */
[----:B-1----:R1:W2:Y:S01]  /*7410*/  LDL R4, [R1+0x150] ;  /* 0x0001500001047983 */ /* 0x0022a20000100800 */
[----:B------:R-:W-:-:S03]  /*7420*/  ISETP.GT.AND P6, PT, R95, R0, PT ;  /* 0x000000005f00720c */ /* 0x000fc60003fc4270 */
[----:B------:R0:W-:Y:S01]  /*7430*/  STL [R1+0xc40], R3 ;  /* 0x000c400301007387 */ /* 0x0001e20000100800 */
[----:B------:R-:W-:-:S03]  /*7440*/  IADD3 R95, R98, 0xc82, RZ ;  /* 0x00000c82625f7810 */ /* 0x000fc60007ffe0ff */
[----:B0-----:R1:W4:Y:S04]  /*7450*/  LDL R3, [R1+0x15c] ;  /* 0x00015c0001037983 */ /* 0x0013280000100800 */
[----:B-----5:R0:W-:Y:S04]  /*7460*/  STL [R1+0xc3c], R2 ;  /* 0x000c3c0201007387 */ /* 0x0201e80000100800 */
[----:B------:R1:W4:Y:S01]  /*7470*/  LDL R98, [R1+0x154] ;  /* 0x0001540001627983 */ /* 0x0003220000100800 */
[----:B------:R-:W-:-:S03]  /*7480*/  ISETP.GT.AND P5, PT, R95, R0, PT ;  /* 0x000000005f00720c */ /* 0x000fc60003fa4270 */
[----:B0-----:R1:W4:Y:S01]  /*7490*/  LDL R2, [R1+0x14c] ;  /* 0x00014c0001027983 */ /* 0x0013220000100800 */
[--C-:B---3--:R-:W-:Y:S02]  /*74a0*/  @!P4 SHF.R.U64 R95, R126, 0x10, R127.reuse ;  /* 0x000000107e5fc819 */ /* 0x108fe4000000127f */
[----:B------:R-:W-:-:S07]  /*74b0*/  @!P6 SHF.R.U32.HI R252, RZ, 0x10, R127 ;  /* 0x00000010fffce819 */ /* 0x000fce000001167f */
[----:B--2---:R-:W-:Y:S02]  /*74c0*/  @!P5 HADD2.F32 R4, -RZ, R127.H0_H0 ;  /* 0x2000007fff04d230 */ /* 0x004fe40000004100 */
[----:B------:R1:W2:Y:S04]  /*74d0*/  LDL R127, [R1+0x160] ;  /* 0x00016000017f7983 */ /* 0x0002a80000100800 */
[----:B------:R0:W-:Y:S01]  /*74e0*/  @!P5 STL [R1+0x150], R4 ;  /* 0x000150040100d387 */ /* 0x0001e20000100800 */
[----:B----4-:R-:W-:-:S03]  /*74f0*/  @!P6 HADD2.F32 R98, -RZ, R252.H0_H0 ;  /* 0x200000fcff62e230 */ /* 0x010fc60000004100 */
[----:B------:R1:W3:Y:S01]  /*7500*/  LDL R252, [R1+0x158] ;  /* 0x0001580001fc7983 */ /* 0x0002e20000100800 */
[----:B------:R-:W-:Y:S02]  /*7510*/  @!P4 HADD2.F32 R2, -RZ, R95.H0_H0 ;  /* 0x2000005fff02c230 */ /* 0x000fe40000004100 */
[----:B------:R-:W-:-:S05]  /*7520*/  @!P5 HADD2.F32 R95, -RZ, R129.H0_H0 ;  /* 0x20000081ff5fd230 */ /* 0x000fca0000004100 */
[----:B------:R-:W-:Y:S01]  /*7530*/  @!P5 FMUL R3, R4, R95 ;  /* 0x0000005f0403d220 */ /* 0x000fe20000400000 */
[--C-:B------:R-:W-:Y:S02]  /*7540*/  @!P4 SHF.R.U64 R95, R128, 0x10, R129.reuse ;  /* 0x00000010805fc819 */ /* 0x100fe40000001281 */
[----:B------:R-:W-:Y:S01]  /*7550*/  @!P6 SHF.R.U32.HI R129, RZ, 0x10, R129 ;  /* 0x00000010ff81e819 */ /* 0x000fe20000011681 */
[----:B------:R-:W-:Y:S04]  /*7560*/  @!P4 STL [R1+0x14c], R2 ;  /* 0x00014c020100c387 */ /* 0x000fe80000100800 */
[----:B------:R-:W-:Y:S01]  /*7570*/  @!P6 HADD2.F32 R129, -RZ, R129.H0_H0 ;  /* 0x20000081ff81e230 */ /* 0x000fe20000004100 */
[----:B0-----:R1:W5:Y:S04]  /*7580*/  LDL.LU R4, [R1+0xc44] ;  /* 0x000c440001047983 */ /* 0x0013680000300800 */
[----:B------:R0:W-:Y:S01]  /*7590*/  @!P5 STL [R1+0x15c], R3 ;  /* 0x00015c030100d387 */ /* 0x0001e20000100800 */
[----:B------:R-:W-:-:S02]  /*75a0*/  @!P4 HADD2.F32 R95, -RZ, R95.H0_H0 ;  /* 0x2000005fff5fc230 */ /* 0x000fc40000004100 */
[----:B------:R-:W-:Y:S01]  /*75b0*/  HADD2.F32 R126, -RZ, R126.H0_H0 ;  /* 0x2000007eff7e7230 */ /* 0x000fe20000004100 */
[----:B0-----:R1:W5:Y:S04]  /*75c0*/  LDL.LU R3, [R1+0xc40] ;  /* 0x000c400001037983 */ /* 0x0013680000300800 */
[----:B------:R0:W-:Y:S04]  /*75d0*/  @!P6 STL [R1+0x154], R98 ;  /* 0x000154620100e387 */ /* 0x0001e80000100800 */
[----:B------:R1:W-:Y:S01]  /*75e0*/  STL [R1], R126 ;  /* 0x0000007e01007387 */ /* 0x0003e20000100800 */
[----:B------:R-:W-:-:S02]  /*75f0*/  HADD2.F32 R128, -RZ, R128.H0_H0 ;  /* 0x20000080ff807230 */ /* 0x000fc40000004100 */
[----:B--2---:R-:W-:Y:S02]  /*7600*/  @!P6 FMUL R127, R98, R129 ;  /* 0x00000081627fe220 */ /* 0x004fe40000400000 */
[----:B0-----:R-:W0:Y:S01]  /*7610*/  S2R R98, SR_TID.X ;  /* 0x0000000000627919 */ /* 0x001e220000002100 */
[----:B---3--:R-:W-:Y:S02]  /*7620*/  @!P4 FMUL R252, R2, R95 ;  /* 0x0000005f02fcc220 */ /* 0x008fe40000400000 */
[----:B------:R1:W5:Y:S04]  /*7630*/  LDL.LU R2, [R1+0xc3c] ;  /* 0x000c3c0001027983 */ /* 0x0003680000300800 */
[----:B------:R1:W-:Y:S04]  /*7640*/  @!P4 STL [R1+0x158], R252 ;  /* 0x000158fc0100c387 */ /* 0x0003e80000100800 */
[----:B------:R1:W-:Y:S01]  /*7650*/  @!P6 STL [R1+0x160], R127 ;  /* 0x0001607f0100e387 */ /* 0x0003e20000100800 */
[----:B------:R-:W-:Y:S01]  /*7660*/  FMUL R95, R126, R128 ;  /* 0x000000807e5f7220 */ /* 0x000fe20000400000 */
[----:B0-----:R-:W-:-:S07]  /*7670*/  SHF.L.U32 R98, R98, 0x2, RZ ;  /* 0x0000000262627819 */ /* 0x001fce00000006ff */
.L_x_1080:
[----:B------:R-:W-:Y:S05]  /*7680*/  BSYNC B1 ;  /* 0x0000000000017941 */ /* 0x000fea0003800000 */
.L_x_1079:
[----:B-1----:R-:W-:Y:S01]  /*7690*/  IADD3 R126, R98, 0xe80, RZ ;  /* 0x00000e80627e7810 */ /* 0x002fe20007ffe0ff */
[----:B------:R-:W-:Y:S03]  /*76a0*/  BSSY B1, `(.L_x_1081) ;  /* 0x0000030000017945 */ /* 0x000fe60003800000 */
[----:B------:R-:W-:Y:S01]  /*76b0*/  ISETP.GT.AND P4, PT, R126, R0, PT ;  /* 0x000000007e00720c */ /* 0x000fe20003f84270 */
[----:B------:R-:W-:-:S12]  /*76c0*/  @P3 BRA `(.L_x_1082) ;  /* 0x0000000000b43947 */ /* 0x000fd80003800000 */
[----:B------:R-:W-:Y:S01]  /*76d0*/  IADD3 R94, R98, 0xd01, RZ ;  /* 0x00000d01625e7810 */ /* 0x000fe20007ffe0ff */
[----:B-----5:R1:W-:Y:S03]  /*76e0*/  STL [R1+0xc44], R4 ;  /* 0x000c440401007387 */ /* 0x0203e60000100800 */
        /* <DEDUP_REMOVED lines=9> */
[----:B------:R0:W-:Y:S04]  /*7780*/  STL [R1+0xc3c], R2 ;  /* 0x000c3c0201007387 */ /* 0x0001e80000100800 */
        /* <DEDUP_REMOVED lines=23> */
[----:B------:R1:W-:Y:S01]  /*7900*/  STL [R1+0x28], R126 ;  /* 0x0000287e01007387 */ /* 0x0003e20000100800 */
        /* <DEDUP_REMOVED lines=9> */
.L_x_1082:
[----:B------:R-:W-:Y:S05]  /*79a0*/  BSYNC B1 ;  /* 0x0000000000017941 */ /* 0x000fea0003800000 */
.L_x_1081:
[----:B-1----:R-:W-:Y:S01]  /*79b0*/  IADD3 R126, R98, 0xf00, RZ ;  /* 0x00000f00627e7810 */ /* 0x002fe20007ffe0ff */
[----:B------:R-:W-:Y:S03]  /*79c0*/  BSSY B1, `(.L_x_1083) ;  /* 0x0000030000017945 */ /* 0x000fe60003800000 */
[----:B------:R-:W-:Y:S01]  /*79d0*/  ISETP.GT.AND P3, PT, R126, R0, PT ;  /* 0x000000007e00720c */ /* 0x000fe20003f64270 */
[----:B------:R-:W-:-:S12]  /*79e0*/  @P2 BRA `(.L_x_1084) ;  /* 0x0000000000b42947 */ /* 0x000fd80003800000 */
[C---:B------:R-:W-:Y:S01]  /*79f0*/  IADD3 R93, R98.reuse, 0xd81, RZ ;  /* 0x00000d81625d7810 */ /* 0x040fe20007ffe0ff */
        /* <DEDUP_REMOVED lines=44> */
.L_x_1084:
[----:B------:R-:W-:Y:S05]  /*7cc0*/  BSYNC B1 ;  /* 0x0000000000017941 */ /* 0x000fea0003800000 */
.L_x_1083:
        /* <DEDUP_REMOVED lines=49> */
.L_x_1086:
[----:B------:R-:W-:Y:S05]  /*7fe0*/  BSYNC B1 ;  /* 0x0000000000017941 */ /* 0x000fea0003800000 */
.L_x_1085:
        /* <DEDUP_REMOVED lines=49> */
.L_x_1088:
[----:B------:R-:W-:Y:S05]  /*8300*/  BSYNC B1 ;  /* 0x0000000000017941 */ /* 0x000fea0003800000 */
.L_x_1087:
        /* <DEDUP_REMOVED lines=49> */
.L_x_1090:
[----:B------:R-:W-:Y:S05]  /*8620*/  BSYNC B1 ;  /* 0x0000000000017941 */ /* 0x000fea0003800000 */
.L_x_1089:
        /* <DEDUP_REMOVED lines=49> */
.L_x_1092:
[----:B------:R-:W-:Y:S05]  /*8940*/  BSYNC B1 ;  /* 0x0000000000017941 */ /* 0x000fea0003800000 */
.L_x_1091:
        /* <DEDUP_REMOVED lines=49> */
.L_x_1094:
[----:B------:R-:W-:Y:S05]  /*8c60*/  BSYNC B1 ;  /* 0x0000000000017941 */ /* 0x000fea0003800000 */
.L_x_1093:
        /* <DEDUP_REMOVED lines=49> */
.L_x_1096:
[----:B------:R-:W-:Y:S05]  /*8f80*/  BSYNC B1 ;  /* 0x0000000000017941 */ /* 0x000fea0003800000 */
.L_x_1095:
        /* <DEDUP_REMOVED lines=49> */
.L_x_1098:
[----:B------:R-:W-:Y:S05]  /*92a0*/  BSYNC B1 ;  /* 0x0000000000017941 */ /* 0x000fea0003800000 */
.L_x_1097:
        /* <DEDUP_REMOVED lines=49> */
.L_x_1100:
[----:B------:R-:W-:Y:S05]  /*95c0*/  BSYNC B1 ;  /* 0x0000000000017941 */ /* 0x000fea0003800000 */
.L_x_1099:
        /* <DEDUP_REMOVED lines=49> */
.L_x_1102:
[----:B------:R-:W-:Y:S05]  /*98e0*/  BSYNC B1 ;  /* 0x0000000000017941 */ /* 0x000fea0003800000 */
.L_x_1101:
        /* <DEDUP_REMOVED lines=49> */
.L_x_1104:
[----:B------:R-:W-:Y:S05]  /*9c00*/  BSYNC B1 ;  /* 0x0000000000017941 */ /* 0x000fea0003800000 */
.L_x_1103:
        /* <DEDUP_REMOVED lines=49> */
.L_x_1106:
[----:B------:R-:W-:Y:S05]  /*9f20*/  BSYNC B1 ;  /* 0x0000000000017941 */ /* 0x000fea0003800000 */
.L_x_1105:
        /* <DEDUP_REMOVED lines=49> */
.L_x_1108:
[----:B------:R-:W-:Y:S05]  /*a240*/  BSYNC B1 ;  /* 0x0000000000017941 */ /* 0x000fea0003800000 */
.L_x_1107:
        /* <DEDUP_REMOVED lines=49> */
.L_x_1110:
[----:B------:R-:W-:Y:S05]  /*a560*/  BSYNC B1 ;  /* 0x0000000000017941 */ /* 0x000fea0003800000 */
.L_x_1109:
        /* <DEDUP_REMOVED lines=49> */
.L_x_1112:
[----:B------:R-:W-:Y:S05]  /*a880*/  BSYNC B1 ;  /* 0x0000000000017941 */ /* 0x000fea0003800000 */
.L_x_1111:
        /* <DEDUP_REMOVED lines=49> */
.L_x_1114:
[----:B------:R-:W-:Y:S05]  /*aba0*/  BSYNC B1 ;  /* 0x0000000000017941 */ /* 0x000fea0003800000 */
.L_x_1113:
        /* <DEDUP_REMOVED lines=49> */
.L_x_1116:
[----:B------:R-:W-:Y:S05]  /*aec0*/  BSYNC B1 ;  /* 0x0000000000017941 */ /* 0x000fea0003800000 */
.L_x_1115:
        /* <DEDUP_REMOVED lines=49> */
.L_x_1118:
[----:B------:R-:W-:Y:S05]  /*b1e0*/  BSYNC B1 ;  /* 0x0000000000017941 */ /* 0x000fea0003800000 */
.L_x_1117:
        /* <DEDUP_REMOVED lines=49> */
.L_x_1120:
[----:B------:R-:W-:Y:S05]  /*b500*/  BSYNC B1 ;  /* 0x0000000000017941 */ /* 0x000fea0003800000 */
.L_x_1119:
        /* <DEDUP_REMOVED lines=49> */
.L_x_1122:
[----:B------:R-:W-:Y:S05]  /*b820*/  BSYNC B1 ;  /* 0x0000000000017941 */ /* 0x000fea0003800000 */
.L_x_1121:
        /* <DEDUP_REMOVED lines=49> */
.L_x_1124:
[----:B------:R-:W-:Y:S05]  /*bb40*/  BSYNC B1 ;  /* 0x0000000000017941 */ /* 0x000fea0003800000 */
.L_x_1123:
        /* <DEDUP_REMOVED lines=49> */
.L_x_1126:
[----:B------:R-:W-:Y:S05]  /*be60*/  BSYNC B1 ;  /* 0x0000000000017941 */ /* 0x000fea0003800000 */
.L_x_1125:
        /* <DEDUP_REMOVED lines=49> */
.L_x_1128:
[----:B------:R-:W-:Y:S05]  /*c180*/  BSYNC B1 ;  /* 0x0000000000017941 */ /* 0x000fea0003800000 */
.L_x_1127:
        /* <DEDUP_REMOVED lines=49> */
.L_x_1130:
[----:B------:R-:W-:Y:S05]  /*c4a0*/  BSYNC B1 ;  /* 0x0000000000017941 */ /* 0x000fea0003800000 */
.L_x_1129:
        /* <DEDUP_REMOVED lines=49> */
.L_x_1132:
[----:B------:R-:W-:Y:S05]  /*c7c0*/  BSYNC B1 ;  /* 0x0000000000017941 */ /* 0x000fea0003800000 */
.L_x_1131:
        /* <DEDUP_REMOVED lines=49> */
.L_x_1134:
[----:B------:R-:W-:Y:S05]  /*cae0*/  BSYNC B1 ;  /* 0x0000000000017941 */ /* 0x000fea0003800000 */
.L_x_1133:
        /* <DEDUP_REMOVED lines=49> */
.L_x_1136:
[----:B------:R-:W-:Y:S05]  /*ce00*/  BSYNC B1 ;  /* 0x0000000000017941 */ /* 0x000fea0003800000 */
.L_x_1135:
        /* <DEDUP_REMOVED lines=49> */
.L_x_1138:
[----:B------:R-:W-:Y:S05]  /*d120*/  BSYNC B1 ;  /* 0x0000000000017941 */ /* 0x000fea0003800000 */
.L_x_1137:
        /* <DEDUP_REMOVED lines=49> */
.L_x_1140:
[----:B------:R-:W-:Y:S05]  /*d440*/  BSYNC B1 ;  /* 0x0000000000017941 */ /* 0x000fea0003800000 */
.L_x_1139:
        /* <DEDUP_REMOVED lines=49> */
.L_x_1142:
[----:B------:R-:W-:Y:S05]  /*d760*/  BSYNC B1 ;  /* 0x0000000000017941 */ /* 0x000fea0003800000 */
.L_x_1141:
        /* <DEDUP_REMOVED lines=49> */
.L_x_1144:
[----:B------:R-:W-:Y:S05]  /*da80*/  BSYNC B1 ;  /* 0x0000000000017941 */ /* 0x000fea0003800000 */
.L_x_1143:
        /* <DEDUP_REMOVED lines=49> */
.L_x_1146:
[----:B------:R-:W-:Y:S05]  /*dda0*/  BSYNC B1 ;  /* 0x0000000000017941 */ /* 0x000fea0003800000 */
.L_x_1145:
        /* <DEDUP_REMOVED lines=49> */
.L_x_1148:
[----:B------:R-:W-:Y:S05]  /*e0c0*/  BSYNC B1 ;  /* 0x0000000000017941 */ /* 0x000fea0003800000 */
.L_x_1147:
        /* <DEDUP_REMOVED lines=49> */
.L_x_1150:
[----:B------:R-:W-:Y:S05]  /*e3e0*/  BSYNC B1 ;  /* 0x0000000000017941 */ /* 0x000fea0003800000 */
.L_x_1149:
        /* <DEDUP_REMOVED lines=49> */
.L_x_1152:
[----:B------:R-:W-:Y:S05]  /*e700*/  BSYNC B1 ;  /* 0x0000000000017941 */ /* 0x000fea0003800000 */
.L_x_1151:
        /* <DEDUP_REMOVED lines=49> */
.L_x_1154:
[----:B------:R-:W-:Y:S05]  /*ea20*/  BSYNC B1 ;  /* 0x0000000000017941 */ /* 0x000fea0003800000 */
.L_x_1153:
        /* <DEDUP_REMOVED lines=49> */
.L_x_1156:
[----:B------:R-:W-:Y:S05]  /*ed40*/  BSYNC B1 ;  /* 0x0000000000017941 */ /* 0x000fea0003800000 */
.L_x_1155:
        /* <DEDUP_REMOVED lines=49> */
.L_x_1158:
[----:B------:R-:W-:Y:S05]  /*f060*/  BSYNC B1 ;  /* 0x0000000000017941 */ /* 0x000fea0003800000 */
.L_x_1157:
        /* <DEDUP_REMOVED lines=49> */
.L_x_1160:
[----:B------:R-:W-:Y:S05]  /*f380*/  BSYNC B1 ;  /* 0x0000000000017941 */ /* 0x000fea0003800000 */
.L_x_1159:
        /* <DEDUP_REMOVED lines=49> */
.L_x_1162:
[----:B------:R-:W-:Y:S05]  /*f6a0*/  BSYNC B1 ;  /* 0x0000000000017941 */ /* 0x000fea0003800000 */
.L_x_1161:
        /* <DEDUP_REMOVED lines=49> */
.L_x_1164:
[----:B------:R-:W-:Y:S05]  /*f9c0*/  BSYNC B1 ;  /* 0x0000000000017941 */ /* 0x000fea0003800000 */
.L_x_1163:
        /* <DEDUP_REMOVED lines=49> */
.L_x_1166:
[----:B------:R-:W-:Y:S05]  /*fce0*/  BSYNC B1 ;  /* 0x0000000000017941 */ /* 0x000fea0003800000 */
.L_x_1165:
        /* <DEDUP_REMOVED lines=49> */
.L_x_1168:
[----:B------:R-:W-:Y:S05]  /*10000*/  BSYNC B1 ;  /* 0x0000000000017941 */ /* 0x000fea0003800000 */
.L_x_1167:
        /* <DEDUP_REMOVED lines=49> */
.L_x_1170:
[----:B------:R-:W-:Y:S05]  /*10320*/  BSYNC B1 ;  /* 0x0000000000017941 */ /* 0x000fea0003800000 */
.L_x_1169:
        /* <DEDUP_REMOVED lines=49> */
.L_x_1172:
[----:B------:R-:W-:Y:S05]  /*10640*/  BSYNC B1 ;  /* 0x0000000000017941 */ /* 0x000fea0003800000 */
.L_x_1171:
        /* <DEDUP_REMOVED lines=49> */
.L_x_1174:
[----:B------:R-:W-:Y:S05]  /*10960*/  BSYNC B1 ;  /* 0x0000000000017941 */ /* 0x000fea0003800000 */
.L_x_1173:
        /* <DEDUP_REMOVED lines=49> */
.L_x_1176:
[----:B------:R-:W-:Y:S05]  /*10c80*/  BSYNC B1 ;  /* 0x0000000000017941 */ /* 0x000fea0003800000 */
.L_x_1175:
        /* <DEDUP_REMOVED lines=49> */
.L_x_1178:
[----:B------:R-:W-:Y:S05]  /*10fa0*/  BSYNC B1 ;  /* 0x0000000000017941 */ /* 0x000fea0003800000 */
.L_x_1177:
        /* <DEDUP_REMOVED lines=49> */
.L_x_1180:
[----:B------:R-:W-:Y:S05]  /*112c0*/  BSYNC B1 ;  /* 0x0000000000017941 */ /* 0x000fea0003800000 */
.L_x_1179:
        /* <DEDUP_REMOVED lines=49> */
.L_x_1182:
[----:B------:R-:W-:Y:S05]  /*115e0*/  BSYNC B1 ;  /* 0x0000000000017941 */ /* 0x000fea0003800000 */
.L_x_1181:
        /* <DEDUP_REMOVED lines=49> */
.L_x_1184:
[----:B------:R-:W-:Y:S05]  /*11900*/  BSYNC B1 ;  /* 0x0000000000017941 */ /* 0x000fea0003800000 */
.L_x_1183:
        /* <DEDUP_REMOVED lines=49> */
.L_x_1186:
[----:B------:R-:W-:Y:S05]  /*11c20*/  BSYNC B1 ;  /* 0x0000000000017941 */ /* 0x000fea0003800000 */
.L_x_1185:
        /* <DEDUP_REMOVED lines=49> */
.L_x_1188:
[----:B------:R-:W-:Y:S05]  /*11f40*/  BSYNC B1 ;  /* 0x0000000000017941 */ /* 0x000fea0003800000 */
.L_x_1187:
        /* <DEDUP_REMOVED lines=49> */
.L_x_1190:
[----:B------:R-:W-:Y:S05]  /*12260*/  BSYNC B1 ;  /* 0x0000000000017941 */ /* 0x000fea0003800000 */
.L_x_1189:
        /* <DEDUP_REMOVED lines=49> */
.L_x_1192:
[----:B------:R-:W-:Y:S05]  /*12580*/  BSYNC B1 ;  /* 0x0000000000017941 */ /* 0x000fea0003800000 */
.L_x_1191:
        /* <DEDUP_REMOVED lines=49> */
.L_x_1194:
[----:B------:R-:W-:Y:S05]  /*128a0*/  BSYNC B1 ;  /* 0x0000000000017941 */ /* 0x000fea0003800000 */
.L_x_1193:
        /* <DEDUP_REMOVED lines=49> */
.L_x_1196:
[----:B------:R-:W-:Y:S05]  /*12bc0*/  BSYNC B1 ;  /* 0x0000000000017941 */ /* 0x000fea0003800000 */
.L_x_1195:
        /* <DEDUP_REMOVED lines=49> */
.L_x_1198:
[----:B------:R-:W-:Y:S05]  /*12ee0*/  BSYNC B1 ;  /* 0x0000000000017941 */ /* 0x000fea0003800000 */
.L_x_1197:
        /* <DEDUP_REMOVED lines=49> */
.L_x_1200:
[----:B------:R-:W-:Y:S05]  /*13200*/  BSYNC B1 ;  /* 0x0000000000017941 */ /* 0x000fea0003800000 */
.L_x_1199:
        /* <DEDUP_REMOVED lines=49> */
.L_x_1202:
[----:B------:R-:W-:Y:S05]  /*13520*/  BSYNC B1 ;  /* 0x0000000000017941 */ /* 0x000fea0003800000 */
.L_x_1201:
        /* <DEDUP_REMOVED lines=49> */
.L_x_1204:
[----:B------:R-:W-:Y:S05]  /*13840*/  BSYNC B1 ;  /* 0x0000000000017941 */ /* 0x000fea0003800000 */
.L_x_1203:
        /* <DEDUP_REMOVED lines=49> */
.L_x_1206:
[----:B------:R-:W-:Y:S05]  /*13b60*/  BSYNC B1 ;  /* 0x0000000000017941 */ /* 0x000fea0003800000 */
.L_x_1205:
        /* <DEDUP_REMOVED lines=49> */
.L_x_1208:
[----:B------:R-:W-:Y:S05]  /*13e80*/  BSYNC B1 ;  /* 0x0000000000017941 */ /* 0x000fea0003800000 */
.L_x_1207:
        /* <DEDUP_REMOVED lines=49> */
.L_x_1210:
[----:B------:R-:W-:Y:S05]  /*141a0*/  BSYNC B1 ;  /* 0x0000000000017941 */ /* 0x000fea0003800000 */
.L_x_1209:
        /* <DEDUP_REMOVED lines=49> */
.L_x_1212:
[----:B------:R-:W-:Y:S05]  /*144c0*/  BSYNC B1 ;  /* 0x0000000000017941 */ /* 0x000fea0003800000 */
.L_x_1211:
        /* <DEDUP_REMOVED lines=49> */
.L_x_1214:
[----:B------:R-:W-:Y:S05]  /*147e0*/  BSYNC B1 ;  /* 0x0000000000017941 */ /* 0x000fea0003800000 */
.L_x_1213:
        /* <DEDUP_REMOVED lines=49> */
.L_x_1216:
[----:B------:R-:W-:Y:S05]  /*14b00*/  BSYNC B1 ;  /* 0x0000000000017941 */ /* 0x000fea0003800000 */
.L_x_1215:
        /* <DEDUP_REMOVED lines=49> */
.L_x_1218:
[----:B------:R-:W-:Y:S05]  /*14e20*/  BSYNC B1 ;  /* 0x0000000000017941 */ /* 0x000fea0003800000 */
.L_x_1217:
        /* <DEDUP_REMOVED lines=49> */
.L_x_1220:
[----:B------:R-:W-:Y:S05]  /*15140*/  BSYNC B1 ;  /* 0x0000000000017941 */ /* 0x000fea0003800000 */
.L_x_1219:
        /* <DEDUP_REMOVED lines=49> */
.L_x_1222:
[----:B------:R-:W-:Y:S05]  /*15460*/  BSYNC B1 ;  /* 0x0000000000017941 */ /* 0x000fea0003800000 */
.L_x_1221:
        /* <DEDUP_REMOVED lines=49> */
.L_x_1224:
[----:B------:R-:W-:Y:S05]  /*15780*/  BSYNC B1 ;  /* 0x0000000000017941 */ /* 0x000fea0003800000 */
.L_x_1223:
        /* <DEDUP_REMOVED lines=49> */
.L_x_1226:
[----:B------:R-:W-:Y:S05]  /*15aa0*/  BSYNC B1 ;  /* 0x0000000000017941 */ /* 0x000fea0003800000 */
.L_x_1225:
        /* <DEDUP_REMOVED lines=49> */
.L_x_1228:
[----:B------:R-:W-:Y:S05]  /*15dc0*/  BSYNC B1 ;  /* 0x0000000000017941 */ /* 0x000fea0003800000 */
.L_x_1227:
        /* <DEDUP_REMOVED lines=49> */
.L_x_1230:
[----:B------:R-:W-:Y:S05]  /*160e0*/  BSYNC B1 ;  /* 0x0000000000017941 */ /* 0x000fea0003800000 */
.L_x_1229:
        /* <DEDUP_REMOVED lines=49> */
.L_x_1232:
[----:B------:R-:W-:Y:S05]  /*16400*/  BSYNC B1 ;  /* 0x0000000000017941 */ /* 0x000fea0003800000 */
.L_x_1231:
        /* <DEDUP_REMOVED lines=49> */
.L_x_1234:
[----:B------:R-:W-:Y:S05]  /*16720*/  BSYNC B1 ;  /* 0x0000000000017941 */ /* 0x000fea0003800000 */
.L_x_1233:
        /* <DEDUP_REMOVED lines=49> */
.L_x_1236:
[----:B------:R-:W-:Y:S05]  /*16a40*/  BSYNC B1 ;  /* 0x0000000000017941 */ /* 0x000fea0003800000 */
.L_x_1235:
        /* <DEDUP_REMOVED lines=49> */
.L_x_1238:
[----:B------:R-:W-:Y:S05]  /*16d60*/  BSYNC B1 ;  /* 0x0000000000017941 */ /* 0x000fea0003800000 */
.L_x_1237:
        /* <DEDUP_REMOVED lines=49> */
.L_x_1240:
[----:B------:R-:W-:Y:S05]  /*17080*/  BSYNC B1 ;  /* 0x0000000000017941 */ /* 0x000fea0003800000 */
.L_x_1239:
        /* <DEDUP_REMOVED lines=49> */
.L_x_1242:
[----:B------:R-:W-:Y:S05]  /*173a0*/  BSYNC B1 ;  /* 0x0000000000017941 */ /* 0x000fea0003800000 */
.L_x_1241:
        /* <DEDUP_REMOVED lines=49> */
.L_x_1244:
[----:B------:R-:W-:Y:S05]  /*176c0*/  BSYNC B1 ;  /* 0x0000000000017941 */ /* 0x000fea0003800000 */
.L_x_1243:
        /* <DEDUP_REMOVED lines=49> */
.L_x_1246:
[----:B------:R-:W-:Y:S05]  /*179e0*/  BSYNC B1 ;  /* 0x0000000000017941 */ /* 0x000fea0003800000 */
.L_x_1245:
        /* <DEDUP_REMOVED lines=49> */
.L_x_1248:
[----:B------:R-:W-:Y:S05]  /*17d00*/  BSYNC B1 ;  /* 0x0000000000017941 */ /* 0x000fea0003800000 */
.L_x_1247:
        /* <DEDUP_REMOVED lines=49> */
.L_x_1250:
[----:B------:R-:W-:Y:S05]  /*18020*/  BSYNC B1 ;  /* 0x0000000000017941 */ /* 0x000fea0003800000 */
.L_x_1249:
        /* <DEDUP_REMOVED lines=49> */
.L_x_1252:
[----:B------:R-:W-:Y:S05]  /*18340*/  BSYNC B1 ;  /* 0x0000000000017941 */ /* 0x000fea0003800000 */
.L_x_1251:
        /* <DEDUP_REMOVED lines=49> */
.L_x_1254:
[----:B------:R-:W-:Y:S05]  /*18660*/  BSYNC B1 ;  /* 0x0000000000017941 */ /* 0x000fea0003800000 */
.L_x_1253:
        /* <DEDUP_REMOVED lines=49> */
.L_x_1256:
[----:B------:R-:W-:Y:S05]  /*18980*/  BSYNC B1 ;  /* 0x0000000000017941 */ /* 0x000fea0003800000 */
.L_x_1255:
        /* <DEDUP_REMOVED lines=49> */
.L_x_1258:
[----:B------:R-:W-:Y:S05]  /*18ca0*/  BSYNC B1 ;  /* 0x0000000000017941 */ /* 0x000fea0003800000 */
.L_x_1257:
        /* <DEDUP_REMOVED lines=49> */
.L_x_1260:
[----:B------:R-:W-:Y:S05]  /*18fc0*/  BSYNC B1 ;  /* 0x0000000000017941 */ /* 0x000fea0003800000 */
.L_x_1259:
[----:B-1----:R-:W-:Y:S01]  /*18fd0*/  IADD3 R126, R98, 0x3b80, RZ ;  /* 0x00003b80627e7810 */ /* 0x002fe20007ffe0ff */
[----:B------:R-:W-:Y:S03]  /*18fe0*/  BSSY B1, `(.L_x_1261) ;  /* 0x0000030000017945 */ /* 0x000fe60003800000 */
[----:B------:R-:W-:Y:S01]  /*18ff0*/  ISETP.GT.AND P2, PT, R126, R0, PT ;  /* 0x000000007e00720c */ /* 0x000fe20003f44270 */
[----:B------:R-:W-:-:S12]  /*19000*/  @P0 BRA `(.L_x_1262) ;  /* 0x0000000000b40947 */ /* 0x000fd80003800000 */
[----:B-----5:R-:W-:Y:S01]  /*19010*/  IADD3 R4, R98, 0x3a01, RZ ;  /* 0x00003a0162047810 */ /* 0x020fe20007ffe0ff */
        /* <DEDUP_REMOVED lines=44> */
.L_x_1262:
[----:B------:R-:W-:Y:S05]  /*192e0*/  BSYNC B1 ;  /* 0x0000000000017941 */ /* 0x000fea0003800000 */
.L_x_1261:
[----:B-1----:R-:W-:Y:S01]  /*192f0*/  IADD3 R126, R98, 0x3c00, RZ ;  /* 0x00003c00627e7810 */ /* 0x002fe20007ffe0ff */
[----:B------:R-:W-:Y:S03]  /*19300*/  BSSY B1, `(.L_x_1263) ;  /* 0x0000030000017945 */ /* 0x000fe60003800000 */
[----:B------:R-:W-:Y:S01]  /*19310*/  ISETP.GT.AND P0, PT, R126, R0, PT ;  /* 0x000000007e00720c */ /* 0x000fe20003f04270 */
[----:B------:R-:W-:-:S12]  /*19320*/  @P4 BRA `(.L_x_1264) ;  /* 0x0000000000b44947 */ /* 0x000fd80003800000 */
[C---:B-----5:R-:W-:Y:S01]  /*19330*/  IADD3 R3, R98.reuse, 0x3a81, RZ ;  /* 0x00003a8162037810 */ /* 0x060fe20007ffe0ff */
        /* <DEDUP_REMOVED lines=44> */
.L_x_1264:
[----:B------:R-:W-:Y:S05]  /*19600*/  BSYNC B1 ;  /* 0x0000000000017941 */ /* 0x000fea0003800000 */
.L_x_1263:
        /* <DEDUP_REMOVED lines=49> */
.L_x_1266:
[----:B------:R-:W-:Y:S05]  /*19920*/  BSYNC B1 ;  /* 0x0000000000017941 */ /* 0x000fea0003800000 */
.L_x_1265:
[----:B-1----:R-:W-:Y:S01]  /*19930*/  IADD3 R126, R98, 0x3d00, RZ ;  /* 0x00003d00627e7810 */ /* 0x002fe20007ffe0ff */
[----:B------:R-:W-:Y:S03]  /*19940*/  BSSY B1, `(.L_x_1267) ;  /* 0x0000030000017945 */ /* 0x000fe60003800000 */
[----:B------:R-:W-:Y:S01]  /*19950*/  ISETP.GT.AND P3, PT, R126, R0, PT ;  /* 0x000000007e00720c */ /* 0x000fe20003f64270 */
[----:B------:R-:W-:-:S12]  /*19960*/  @P2 BRA `(.L_x_1268) ;  /* 0x0000000000b42947 */ /* 0x000fd80003800000 */
[----:B-----5:R1:W-:Y:S04]  /*19970*/  STL [R1+0xc44], R4 ;  /* 0x000c440401007387 */ /* 0x0203e80000100800 */
[----:B0-----:R-:W3:Y:S04]  /*19980*/  LDG.E.64 R126, desc[UR4][R124.64+0x7700] ;  /* 0x007700047c7e7981 */ /* 0x001ee8000c1e1b00 */
[----:B------:R-:W4:Y:S04]  /*19990*/  LDG.E.64 R128, desc[UR4][R122.64+0x7700] ;  /* 0x007700047a807981 */ /* 0x000f28000c1e1b00 */
[----:B-1----:R1:W2:Y:S04]  /*199a0*/  LDL R4, [R1+0xa6c] ;  /* 0x000a6c0001047983 */ /* 0x0022a80000100800 */
[----:B------:R0:W-:Y:S04]  /*199b0*/  STL [R1+0xc40], R3 ;  /* 0x000c400301007387 */ /* 0x0001e80000100800 */
[----:B0-----:R1:W4:Y:S04]  /*199c0*/  LDL R3, [R1+0xbd4] ;  /* 0x000bd40001037983 */ /* 0x0013280000100800 */
[----:B------:R0:W-:Y:S04]  /*199d0*/  STL [R1+0xc3c], R2 ;  /* 0x000c3c0201007387 */ /* 0x0001e80000100800 */
[----:B0-----:R1:W4:Y:S01]  /*199e0*/  LDL R2, [R1+0xa68] ;  /* 0x000a680001027983 */ /* 0x0013220000100800 */
[----:B------:R-:W-:-:S04]  /*199f0*/  IADD3 R131, R98, 0x3b81, RZ ;  /* 0x00003b8162837810 */ /* 0x000fc80007ffe0ff */
[----:B------:R-:W-:Y:S02]  /*19a00*/  ISETP.GT.AND P2, PT, R131, R0, PT ;  /* 0x000000008300720c */ /* 0x000fe40003f44270 */
[----:B------:R-:W-:-:S04]  /*19a10*/  IADD3 R131, R98, 0x3b83, RZ ;  /* 0x00003b8362837810 */ /* 0x000fc80007ffe0ff */
[-C--:B------:R-:W-:Y:S02]  /*19a20*/  ISETP.GT.AND P6, PT, R131, R0.reuse, PT ;  /* 0x000000008300720c */ /* 0x080fe40003fc4270 */
[----:B------:R-:W-:Y:S02]  /*19a30*/  IADD3 R131, R98, 0x3b82, RZ ;  /* 0x00003b8262837810 */ /* 0x000fe40007ffe0ff */
[----:B------:R1:W4:Y:S02]  /*19a40*/  LDL R98, [R1+0xa70] ;  /* 0x000a700001627983 */ /* 0x0003240000100800 */
[----:B------:R-:W-:Y:S02]  /*19a50*/  ISETP.GT.AND P5, PT, R131, R0, PT ;  /* 0x000000008300720c */ /* 0x000fe40003fa4270 */
[----:B---3--:R-:W-:-:S05]  /*19a60*/  @!P2 SHF.R.U64 R131, R126, 0x10, R127 ;  /* 0x000000107e83a819 */ /* 0x008fca000000127f */
[----:B------:R-:W-:-:S06]  /*19a70*/  @!P6 SHF.R.U32.HI R252, RZ, 0x10, R127 ;  /* 0x00000010fffce819 */ /* 0x000fcc000001167f */
[----:B--2---:R-:W-:Y:S02]  /*19a80*/  @!P5 HADD2.F32 R4, -RZ, R127.H0_H0 ;  /* 0x2000007fff04d230 */ /* 0x004fe40000004100 */
[----:B----4-:R-:W-:Y:S02]  /*19a90*/  @!P2 HADD2.F32 R2, -RZ, R131.H0_H0 ;  /* 0x20000083ff02a230 */ /* 0x010fe40000004100 */
[----:B------:R1:W2:Y:S04]  /*19aa0*/  LDL R131, [R1+0xbd8] ;  /* 0x000bd80001837983 */ /* 0x0002a80000100800 */
[----:B------:R0:W-:Y:S01]  /*19ab0*/  @!P5 STL [R1+0xa6c], R4 ;  /* 0x000a6c040100d387 */ /* 0x0001e20000100800 */
[----:B------:R-:W-:-:S03]  /*19ac0*/  @!P6 HADD2.F32 R98, -RZ, R252.H0_H0 ;  /* 0x200000fcff62e230 */ /* 0x000fc60000004100 */
[----:B------:R1:W3:Y:S01]  /*19ad0*/  LDL R252, [R1+0xbd0] ;  /* 0x000bd00001fc7983 */ /* 0x0002e20000100800 */
[----:B------:R-:W-:-:S05]  /*19ae0*/  @!P5 HADD2.F32 R127, -RZ, R129.H0_H0 ;  /* 0x20000081ff7fd230 */ /* 0x000fca0000004100 */
[----:B------:R-:W-:Y:S01]  /*19af0*/  @!P5 FMUL R3, R4, R127 ;  /* 0x0000007f0403d220 */ /* 0x000fe20000400000 */
[--C-:B------:R-:W-:Y:S02]  /*19b00*/  @!P2 SHF.R.U64 R127, R128, 0x10, R129.reuse ;  /* 0x00000010807fa819 */ /* 0x100fe40000001281 */
[----:B------:R-:W-:Y:S01]  /*19b10*/  @!P6 SHF.R.U32.HI R129, RZ, 0x10, R129 ;  /* 0x00000010ff81e819 */ /* 0x000fe20000011681 */
[----:B------:R-:W-:Y:S04]  /*19b20*/  @!P2 STL [R1+0xa68], R2 ;  /* 0x000a68020100a387 */ /* 0x000fe80000100800 */
[----:B------:R-:W-:Y:S01]  /*19b30*/  @!P6 HADD2.F32 R129, -RZ, R129.H0_H0 ;  /* 0x20000081ff81e230 */ /* 0x000fe20000004100 */
[----:B0-----:R1:W5:Y:S04]  /*19b40*/  LDL.LU R4, [R1+0xc44] ;  /* 0x000c440001047983 */ /* 0x0013680000300800 */
[----:B------:R0:W-:Y:S04]  /*19b50*/  @!P5 STL [R1+0xbd4], R3 ;  /* 0x000bd4030100d387 */ /* 0x0001e80000100800 */
[----:B0-----:R1:W5:Y:S04]  /*19b60*/  LDL.LU R3, [R1+0xc40] ;  /* 0x000c400001037983 */ /* 0x0013680000300800 */
[----:B------:R0:W-:Y:S01]  /*19b70*/  @!P6 STL [R1+0xa70], R98 ;  /* 0x000a70620100e387 */ /* 0x0001e20000100800 */
[----:B------:R-:W-:-:S02]  /*19b80*/  @!P2 HADD2.F32 R127, -RZ, R127.H0_H0 ;  /* 0x2000007fff7fa230 */ /* 0x000fc40000004100 */
[----:B------:R-:W-:Y:S02]  /*19b90*/  HADD2.F32 R126, -RZ, R126.H0_H0 ;  /* 0x2000007eff7e7230 */ /* 0x000fe40000004100 */
[----:B------:R-:W-:-:S03]  /*19ba0*/  HADD2.F32 R128, -RZ, R128.H0_H0 ;  /* 0x20000080ff807230 */ /* 0x000fc60000004100 */
[----:B------:R-:W-:Y:S01]  /*19bb0*/  STL [R1+0x604], R126 ;  /* 0x0006047e01007387 */ /* 0x000fe20000100800 */
[----:B--2---:R-:W-:Y:S02]  /*19bc0*/  @!P6 FMUL R131, R98, R129 ;  /* 0x000000816283e220 */ /* 0x004fe40000400000 */
[----:B0-----:R-:W0:Y:S01]  /*19bd0*/  S2R R98, SR_TID.X ;  /* 0x0000000000627919 */ /* 0x001e220000002100 */
[----:B---3--:R-:W-:Y:S02]  /*19be0*/  @!P2 FMUL R252, R2, R127 ;  /* 0x0000007f02fca220 */ /* 0x008fe40000400000 */
[----:B------:R1:W5:Y:S04]  /*19bf0*/  LDL.LU R2, [R1+0xc3c] ;  /* 0x000c3c0001027983 */ /* 0x0003680000300800 */
[----:B------:R-:W-:Y:S04]  /*19c00*/  @!P2 STL [R1+0xbd0], R252 ;  /* 0x000bd0fc0100a387 */ /* 0x000fe80000100800 */
[----:B------:R2:W-:Y:S01]  /*19c10*/  @!P6 STL [R1+0xbd8], R131 ;  /* 0x000bd8830100e387 */ /* 0x0005e20000100800 */
[----:B0-----:R-:W-:Y:S01]  /*19c20*/  SHF.L.U32 R98, R98, 0x2, RZ ;  /* 0x0000000262627819 */ /* 0x001fe200000006ff */
[----:B-12---:R-:W-:-:S07]  /*19c30*/  FMUL R131, R126, R128 ;  /* 0x000000807e837220 */ /* 0x006fce0000400000 */
.L_x_1268:
[----:B------:R-:W-:Y:S05]  /*19c40*/  BSYNC B1 ;  /* 0x0000000000017941 */ /* 0x000fea0003800000 */
.L_x_1267:
[----:B------:R-:W-:Y:S01]  /*19c50*/  IADD3 R126, R98, 0x3d80, RZ ;  /* 0x00003d80627e7810 */ /* 0x000fe20007ffe0ff */
        /* <DEDUP_REMOVED lines=48> */
.L_x_1270:
[----:B------:R-:W-:Y:S05]  /*19f60*/  BSYNC B1 ;  /* 0x0000000000017941 */ /* 0x000fea0003800000 */
.L_x_1269:
        /* <DEDUP_REMOVED lines=49> */
.L_x_1272:
[----:B------:R-:W-:Y:S05]  /*1a280*/  BSYNC B1 ;  /* 0x0000000000017941 */ /* 0x000fea0003800000 */
.L_x_1271:
        /* <DEDUP_REMOVED lines=49> */
.L_x_1274:
[----:B------:R-:W-:Y:S05]  /*1a5a0*/  BSYNC B1 ;  /* 0x0000000000017941 */ /* 0x000fea0003800000 */
.L_x_1273:
        /* <DEDUP_REMOVED lines=49> */
.L_x_1276:
[----:B------:R-:W-:Y:S05]  /*1a8c0*/  BSYNC B1 ;  /* 0x0000000000017941 */ /* 0x000fea0003800000 */
.L_x_1275:
        /* <DEDUP_REMOVED lines=49> */
.L_x_1278:
[----:B------:R-:W-:Y:S05]  /*1abe0*/  BSYNC B1 ;  /* 0x0000000000017941 */ /* 0x000fea0003800000 */
.L_x_1277:
[----:B------:R-:W-:Y:S04]  /*1abf0*/  BSSY B1, `(.L_x_1279) ;  /* 0x000002f000017945 */ /* 0x000fe80003800000 */
[----:B------:R-:W-:Y:S05]  /*1ac00*/  @P4 BRA `(.L_x_1280) ;  /* 0x0000000000b44947 */ /* 0x000fea0003800000 */
        /* <DEDUP_REMOVED lines=45> */
.L_x_1280:
[----:B------:R-:W-:Y:S05]  /*1aee0*/  BSYNC B1 ;  /* 0x0000000000017941 */ /* 0x000fea0003800000 */
.L_x_1279:
        /* <DEDUP_REMOVED lines=47> */
.L_x_1282:
[----:B------:R-:W-:Y:S05]  /*1b1e0*/  BSYNC B1 ;  /* 0x0000000000017941 */ /* 0x000fea0003800000 */
.L_x_1281:
[----:B------:R-:W-:Y:S05]  /*1b1f0*/  @P2 BRA `(.L_x_1028) ;  /* 0x0000000000a02947 */ /* 0x000fea0003800000 */
[----:B------:R-:W-:Y:S01]  /*1b200*/  IADD3 R126, R98, 0x3f83, RZ ;  /* 0x00003f83627e7810 */ /* 0x000fe20007ffe0ff */
[----:B------:R-:W3:Y:S03]  /*1b210*/  LDG.E.64 R124, desc[UR4][R124.64+0x7f00] ;  /* 0x007f00047c7c7981 */ /* 0x000ee6000c1e1b00 */
[----:B------:R-:W-:Y:S01]  /*1b220*/  ISETP.GT.AND P3, PT, R126, R0, PT ;  /* 0x000000007e00720c */ /* 0x000fe20003f64270 */
[----:B------:R1:W4:Y:S01]  /*1b230*/  LDL R252, [R1+0xb04] ;  /* 0x000b040001fc7983 */ /* 0x0003220000100800 */
[----:B------:R-:W-:-:S03]  /*1b240*/  IADD3 R126, R98, 0x3f81, RZ ;  /* 0x00003f81627e7810 */ /* 0x000fc60007ffe0ff */
[----:B------:R-:W2:Y:S01]  /*1b250*/  LDG.E.64 R122, desc[UR4][R122.64+0x7f00] ;  /* 0x007f00047a7a7981 */ /* 0x000ea2000c1e1b00 */
[-C--:B------:R-:W-:Y:S02]  /*1b260*/  ISETP.GT.AND P0, PT, R126, R0.reuse, PT ;  /* 0x000000007e00720c */ /* 0x080fe40003f04270 */
[----:B------:R-:W-:Y:S01]  /*1b270*/  IADD3 R126, R98, 0x3f82, RZ ;  /* 0x00003f82627e7810 */ /* 0x000fe20007ffe0ff */
[----:B------:R1:W2:Y:S04]  /*1b280*/  LDL R128, [R1+0xb0c] ;  /* 0x000b0c0001807983 */ /* 0x0002a80000100800 */
[----:B------:R1:W4:Y:S01]  /*1b290*/  LDL R98, [R1+0xb08] ;  /* 0x000b080001627983 */ /* 0x0003220000100800 */
[----:B------:R-:W-:-:S03]  /*1b2a0*/  ISETP.GT.AND P2, PT, R126, R0, PT ;  /* 0x000000007e00720c */ /* 0x000fc60003f44270 */
[----:B------:R1:W2:Y:S04]  /*1b2b0*/  LDL R129, [R1+0xc30] ;  /* 0x000c300001817983 */ /* 0x0002a80000100800 */
[----:B0-----:R1:W2:Y:S01]  /*1b2c0*/  LDL R127, [R1+0xc38] ;  /* 0x000c3800017f7983 */ /* 0x0012a20000100800 */
[--C-:B---3--:R-:W-:Y:S02]  /*1b2d0*/  @!P0 SHF.R.U64 R0, R124, 0x10, R125.reuse ;  /* 0x000000107c008819 */ /* 0x108fe4000000127d */
[----:B------:R-:W-:-:S03]  /*1b2e0*/  @!P3 SHF.R.U32.HI R126, RZ, 0x10, R125 ;  /* 0x00000010ff7eb819 */ /* 0x000fc6000001167d */
[----:B----4-:R-:W-:Y:S02]  /*1b2f0*/  @!P2 HADD2.F32 R98, -RZ, R125.H0_H0 ;  /* 0x2000007dff62a230 */ /* 0x010fe40000004100 */
[----:B------:R1:W3:Y:S01]  /*1b300*/  LDL R125, [R1+0xc34] ;  /* 0x000c3400017d7983 */ /* 0x0002e20000100800 */
[----:B------:R-:W-:Y:S02]  /*1b310*/  @!P0 HADD2.F32 R252, -RZ, R0.H0_H0 ;  /* 0x20000000fffc8230 */ /* 0x000fe40000004100 */
[----:B--2---:R-:W-:Y:S01]  /*1b320*/  @!P2 HADD2.F32 R0, -RZ, R123.H0_H0 ;  /* 0x2000007bff00a230 */ /* 0x004fe20000004100 */
[----:B------:R0:W-:Y:S01]  /*1b330*/  @!P2 STL [R1+0xb08], R98 ;  /* 0x000b08620100a387 */ /* 0x0001e20000100800 */
[----:B------:R-:W-:Y:S02]  /*1b340*/  HADD2.F32 R124, -RZ, R124.H0_H0 ;  /* 0x2000007cff7c7230 */ /* 0x000fe40000004100 */
[----:B------:R-:W-:Y:S01]  /*1b350*/  @!P3 HADD2.F32 R128, -RZ, R126.H0_H0 ;  /* 0x2000007eff80b230 */ /* 0x000fe20000004100 */
[----:B------:R1:W-:Y:S04]  /*1b360*/  @!P0 STL [R1+0xb04], R252 ;  /* 0x000b04fc01008387 */ /* 0x0003e80000100800 */
[----:B------:R1:W-:Y:S01]  /*1b370*/  @!P3 STL [R1+0xb0c], R128 ;  /* 0x000b0c800100b387 */ /* 0x0003e20000100800 */
[----:B---3--:R-:W-:Y:S01]  /*1b380*/  @!P2 FMUL R125, R98, R0 ;  /* 0x00000000627da220 */ /* 0x008fe20000400000 */
[----:B------:R-:W-:-:S02]  /*1b390*/  @!P0 SHF.R.U64 R0, R122, 0x10, R123 ;  /* 0x000000107a008819 */ /* 0x000fc4000000127b */
[----:B------:R-:W-:Y:S01]  /*1b3a0*/  @!P3 SHF.R.U32.HI R123, RZ, 0x10, R123 ;  /* 0x00000010ff7bb819 */ /* 0x000fe2000001167b */
[----:B0-----:R-:W0:Y:S01]  /*1b3b0*/  S2R R98, SR_TID.X ;  /* 0x0000000000627919 */ /* 0x001e220000002100 */
[----:B------:R-:W-:Y:S02]  /*1b3c0*/  HADD2.F32 R122, -RZ, R122.H0_H0 ;  /* 0x2000007aff7a7230 */ /* 0x000fe40000004100 */
[----:B------:R-:W-:Y:S02]  /*1b3d0*/  @!P0 HADD2.F32 R0, -RZ, R0.H0_H0 ;  /* 0x20000000ff008230 */ /* 0x000fe40000004100 */
[----:B------:R-:W-:-:S03]  /*1b3e0*/  @!P3 HADD2.F32 R123, -RZ, R123.H0_H0 ;  /* 0x2000007bff7bb230 */ /* 0x000fc60000004100 */
        /* <DEDUP_REMOVED lines=8> */
[----:B0-----:R-:W-:-:S07]  /*1b470*/  SHF.L.U32 R98, R98, 0x2, RZ ;  /* 0x0000000262627819 */ /* 0x001fce00000006ff */
.L_x_1028:
[----:B------:R-:W-:Y:S05]  /*1b480*/  BSYNC B0 ;  /* 0x0000000000007941 */ /* 0x000fea0003800000 */
.L_x_1027:
[----:B-1----:R-:W3:Y:S04]  /*1b490*/  LDL R125, [R1+0x1c] ;  /* 0x00001c00017d7983 */ /* 0x002ee80000100800 */
[----:B------:R-:W4:Y:S04]  /*1b4a0*/  LDL R124, [R1+0x20] ;  /* 0x00002000017c7983 */ /* 0x000f280000100800 */
[----:B------:R-:W2:Y:S04]  /*1b4b0*/  LDL R123, [R1+0x24] ;  /* 0x00002400017b7983 */ /* 0x000ea80000100800 */
[----:B------:R-:W2:Y:S04]  /*1b4c0*/  LDL R122, [R1+0x44] ;  /* 0x00004400017a7983 */ /* 0x000ea80000100800 */
[----:B------:R-:W2:Y:S04]  /*1b4d0*/  LDL R98, [R1+0x7c] ;  /* 0x00007c0001627983 */ /* 0x000ea80000100800 */
[----:B0-----:R-:W2:Y:S04]  /*1b4e0*/  LDL R127, [R1+0x80] ;  /* 0x00008000017f7983 */ /* 0x001ea80000100800 */
        /* <DEDUP_REMOVED lines=8> */
[----:B------:R-:W-:Y:S04]  /*1b570*/  STL [R1+0xc70], R159 ;  /* 0x000c709f01007387 */ /* 0x000fe80000100800 */
[----:B------:R0:W-:Y:S04]  /*1b580*/  STL [R1+0xc6c], R158 ;  /* 0x000c6c9e01007387 */ /* 0x0001e80000100800 */
[----:B0-----:R-:W2:Y:S04]  /*1b590*/  LDL R158, [R1+0x78] ;  /* 0x00007800019e7983 */ /* 0x001ea80000100800 */
[----:B------:R0:W-:Y:S04]  /*1b5a0*/  STL [R1+0xc68], R153 ;  /* 0x000c689901007387 */ /* 0x0001e80000100800 */
[----:B0-----:R-:W2:Y:S01]  /*1b5b0*/  LDL R153, [R1+0x3c] ;  /* 0x00003c0001997983 */ /* 0x001ea20000100800 */
[----:B------:R-:W-:-:S03]  /*1b5c0*/  FADD R0, R130, R97 ;  /* 0x0000006182007221 */ /* 0x000fc60000000000 */
[----:B------:R-:W-:Y:S01]  /*1b5d0*/  STL [R1+0xc64], R152 ;  /* 0x000c649801007387 */ /* 0x000fe20000100800 */
        /* <DEDUP_REMOVED lines=25> */
[----:B------:R-:W2:Y:S03]  /*1b770*/  LDL R152, [R1+0x98] ;  /* 0x0000980001987983 */ /* 0x000ea60000100800 */
[----:B------:R-:W-:Y:S01]  /*1b780*/  FADD R0, R0, R118 ;  /* 0x0000007600007221 */ /* 0x000fe20000000000 */
[----:B------:R-:W2:Y:S03]  /*1b790*/  LDL R159, [R1+0x9c] ;  /* 0x00009c00019f7983 */ /* 0x000ea60000100800 */
        /* <DEDUP_REMOVED lines=748> */
[----:B----4-:R-:W-:Y:S02]  /*1e660*/  FADD R0, R0, R124 ;  /* 0x0000007c00007221 */ /* 0x010fe40000000000 */
        /* <DEDUP_REMOVED lines=8> */
[----:B-----5:R-:W-:-:S04]  /*1e6f0*/  FADD R0, R0, R5 ;  /* 0x0000000500007221 */ /* 0x020fc80000000000 */
        /* <DEDUP_REMOVED lines=111> */
[----:B------:R1:W2:Y:S01]  /*1edf0*/  F2F.F16.F32 R124, R97 ;  /* 0x00000061007c7304 */ /* 0x0002a20000200800 */
[----:B0-----:R-:W-:-:S07]  /*1ee00*/  FMUL R0, R130, UR7 ;  /* 0x0000000782007c20 */ /* 0x001fce0008400000 */
[----:B------:R-:W-:Y:S01]  /*1ee10*/  F2F.F16.F32 R138, R138 ;  /* 0x0000008a008a7304 */ /* 0x000fe20000200800 */
[----:B-1----:R-:W-:Y:S01]  /*1ee20*/  FMUL R97, R137, UR7 ;  /* 0x0000000789617c20 */ /* 0x002fe20008400000 */
[----:B--2---:R-:W-:-:S06]  /*1ee30*/  IMAD.WIDE.U32 R124, R124, 0x10000, RZ ;  /* 0x000100007c7c7825 */ /* 0x004fcc00078e00ff */
[----:B------:R-:W0:Y:S08]  /*1ee40*/  F2F.F16.F32 R97, R97 ;  /* 0x0000006100617304 */ /* 0x000e300000200800 */
[----:B------:R-:W1:Y:S01]  /*1ee50*/  F2F.F16.F32 R0, R0 ;  /* 0x0000000000007304 */ /* 0x000e620000200800 */
[----:B0-----:R-:W-:-:S04]  /*1ee60*/  PRMT R97, R97, 0x5410, R138 ;  /* 0x0000541061617816 */ /* 0x001fc8000000008a */
[----:B------:R-:W-:Y:S02]  /*1ee70*/  LOP3.LUT R125, R97, R125, RZ, 0xfc, !PT ;  /* 0x0000007d617d7212 */ /* 0x000fe400078efcff */
[----:B-1----:R-:W-:-:S05]  /*1ee80*/  LOP3.LUT R124, R124, R0, RZ, 0xfc, !PT ;  /* 0x000000007c7c7212 */ /* 0x002fca00078efcff */
[----:B------:R1:W-:Y:S02]  /*1ee90*/  STG.E.64 desc[UR4][R122.64], R124 ;  /* 0x0000007c7a007986 */ /* 0x0003e4000c101b04 */
.L_x_1284:
[----:B------:R-:W-:Y:S05]  /*1eea0*/  BSYNC B0 ;  /* 0x0000000000007941 */ /* 0x000fea0003800000 */
.L_x_1283:
        /* <DEDUP_REMOVED lines=13> */
[----:B------:R-:W0:Y:S08]  /*1ef80*/  F2F.F16.F32 R124, R124 ;  /* 0x0000007c007c7304 */ /* 0x000e300000200800 */
[----:B------:R-:W-:Y:S01]  /*1ef90*/  F2F.F16.F32 R97, R97 ;  /* 0x0000006100617304 */ /* 0x000fe20000200800 */
[----:B0-----:R-:W-:-:S07]  /*1efa0*/  IMAD.WIDE.U32 R124, R124, 0x10000, RZ ;  /* 0x000100007c7c7825 */ /* 0x001fce00078e00ff */
[----:B------:R-:W0:Y:S08]  /*1efb0*/  F2F.F16.F32 R145, R145 ;  /* 0x0000009100917304 */ /* 0x000e300000200800 */
[----:B------:R-:W1:Y:S01]  /*1efc0*/  F2F.F16.F32 R0, R0 ;  /* 0x0000000000007304 */ /* 0x000e620000200800 */
[----:B0-----:R-:W-:-:S04]  /*1efd0*/  PRMT R97, R97, 0x5410, R145 ;  /* 0x0000541061617816 */ /* 0x001fc80000000091 */
[----:B------:R-:W-:Y:S02]  /*1efe0*/  LOP3.LUT R125, R97, R125, RZ, 0xfc, !PT ;  /* 0x0000007d617d7212 */ /* 0x000fe400078efcff */
[----:B-1----:R-:W-:-:S05]  /*1eff0*/  LOP3.LUT R124, R124, R0, RZ, 0xfc, !PT ;  /* 0x000000007c7c7212 */ /* 0x002fca00078efcff */
[----:B------:R0:W-:Y:S02]  /*1f000*/  STG.E.64 desc[UR4][R122.64+0x100], R124 ;  /* 0x0001007c7a007986 */ /* 0x0001e4000c101b04 */
.L_x_1286:
[----:B------:R-:W-:Y:S05]  /*1f010*/  BSYNC B0 ;  /* 0x0000000000007941 */ /* 0x000fea0003800000 */
.L_x_1285:
        /* <DEDUP_REMOVED lines=13> */
[----:B------:R-:W2:Y:S08]  /*1f0f0*/  F2F.F16.F32 R121, R121 ;  /* 0x0000007900797304 */ /* 0x000eb00000200800 */
[----:B------:R-:W-:Y:S01]  /*1f100*/  F2F.F16.F32 R97, R97 ;  /* 0x0000006100617304 */ /* 0x000fe20000200800 */
[----:B--2---:R-:W-:-:S07]  /*1f110*/  IMAD.WIDE.U32 R120, R121, 0x10000, RZ ;  /* 0x0001000079787825 */ /* 0x004fce00078e00ff */
[----:B------:R-:W2:Y:S08]  /*1f120*/  F2F.F16.F32 R153, R153 ;  /* 0x0000009900997304 */ /* 0x000eb00000200800 */
[----:B------:R-:W3:Y:S01]  /*1f130*/  F2F.F16.F32 R0, R0 ;  /* 0x0000000000007304 */ /* 0x000ee20000200800 */
[----:B--2---:R-:W-:-:S04]  /*1f140*/  PRMT R97, R97, 0x5410, R153 ;  /* 0x0000541061617816 */ /* 0x004fc80000000099 */
[----:B------:R-:W-:Y:S02]  /*1f150*/  LOP3.LUT R121, R97, R121, RZ, 0xfc, !PT ;  /* 0x0000007961797212 */ /* 0x000fe400078efcff */
[----:B---3--:R-:W-:-:S05]  /*1f160*/  LOP3.LUT R120, R120, R0, RZ, 0xfc, !PT ;  /* 0x0000000078787212 */ /* 0x008fca00078efcff */
[----:B------:R2:W-:Y:S02]  /*1f170*/  STG.E.64 desc[UR4][R122.64+0x200], R120 ;  /* 0x000200787a007986 */ /* 0x0005e4000c101b04 */
.L_x_1288:
[----:B------:R-:W-:Y:S05]  /*1f180*/  BSYNC B0 ;  /* 0x0000000000007941 */ /* 0x000fea0003800000 */
.L_x_1287:
        /* <DEDUP_REMOVED lines=22> */
.L_x_1290:
[----:B------:R-:W-:Y:S05]  /*1f2f0*/  BSYNC B0 ;  /* 0x0000000000007941 */ /* 0x000fea0003800000 */
.L_x_1289:
        /* <DEDUP_REMOVED lines=13> */
[----:B------:R-:W4:Y:S08]  /*1f3d0*/  F2F.F16.F32 R119, R119 ;  /* 0x0000007700777304 */ /* 0x000f300000200800 */
[----:B------:R-:W-:Y:S01]  /*1f3e0*/  F2F.F16.F32 R97, R97 ;  /* 0x0000006100617304 */ /* 0x000fe20000200800 */
[----:B----4-:R-:W-:-:S07]  /*1f3f0*/  IMAD.WIDE.U32 R118, R119, 0x10000, RZ ;  /* 0x0001000077767825 */ /* 0x010fce00078e00ff */
[----:B------:R-:W4:Y:S08]  /*1f400*/  F2F.F16.F32 R169, R169 ;  /* 0x000000a900a97304 */ /* 0x000f300000200800 */
[----:B------:R-:W0:Y:S01]  /*1f410*/  F2F.F16.F32 R0, R0 ;  /* 0x0000000000007304 */ /* 0x000e220000200800 */
[----:B----4-:R-:W-:-:S04]  /*1f420*/  PRMT R97, R97, 0x5410, R169 ;  /* 0x0000541061617816 */ /* 0x010fc800000000a9 */
[----:B------:R-:W-:Y:S02]  /*1f430*/  LOP3.LUT R119, R97, R119, RZ, 0xfc, !PT ;  /* 0x0000007761777212 */ /* 0x000fe400078efcff */
[----:B0-----:R-:W-:-:S05]  /*1f440*/  LOP3.LUT R118, R118, R0, RZ, 0xfc, !PT ;  /* 0x0000000076767212 */ /* 0x001fca00078efcff */
[----:B------:R4:W-:Y:S02]  /*1f450*/  STG.E.64 desc[UR4][R122.64+0x400], R118 ;  /* 0x000400767a007986 */ /* 0x0009e4000c101b04 */
.L_x_1292:
[----:B------:R-:W-:Y:S05]  /*1f460*/  BSYNC B0 ;  /* 0x0000000000007941 */ /* 0x000fea0003800000 */
.L_x_1291:
        /* <DEDUP_REMOVED lines=22> */
.L_x_1294:
[----:B------:R-:W-:Y:S05]  /*1f5d0*/  BSYNC B0 ;  /* 0x0000000000007941 */ /* 0x000fea0003800000 */
.L_x_1293:
        /* <DEDUP_REMOVED lines=22> */
.L_x_1296:
[----:B------:R-:W-:Y:S05]  /*1f740*/  BSYNC B0 ;  /* 0x0000000000007941 */ /* 0x000fea0003800000 */
.L_x_1295:
        /* <DEDUP_REMOVED lines=22> */
.L_x_1298:
[----:B------:R-:W-:Y:S05]  /*1f8b0*/  BSYNC B0 ;  /* 0x0000000000007941 */ /* 0x000fea0003800000 */
.L_x_1297:
[----:B------:R-:W-:Y:S01]  /*1f8c0*/  IADD3 R97, R98, 0x400, RZ ;  /* 0x0000040062617810 */ /* 0x000fe20007ffe0ff */
[----:B------:R-:W-:Y:S01]  /*1f8d0*/  BSSY B0, `(.L_x_1299) ;  /* 0x0000029000007945 */ /* 0x000fe20003800000 */
[----:B------:R-:W-:Y:S02]  /*1f8e0*/  LOP3.LUT R0, R0, 0xfffffff7, RZ, 0xc0, !PT ;  /* 0xfffffff700007812 */ /* 0x000fe400078ec0ff */
[----:B------:R-:W-:Y:S02]  /*1f8f0*/  ISETP.GE.AND P5, PT, R97, UR6, PT ;  /* 0x0000000661007c0c */ /* 0x000fe4000bfa6270 */
[C---:B0-----:R-:W-:Y:S02]  /*1f900*/  IADD3 R117, R98.reuse, 0x780, RZ ;  /* 0x0000078062757810 */ /* 0x041fe40007ffe0ff */
[C---:B------:R-:W-:Y:S02]  /*1f910*/  IADD3 R116, R98.reuse, 0x480, RZ ;  /* 0x0000048062747810 */ /* 0x040fe40007ffe0ff */
[----:B------:R-:W-:-:S02]  /*1f920*/  IADD3 R115, R98, 0x500, RZ ;  /* 0x0000050062737810 */ /* 0x000fc40007ffe0ff */
[----:B------:R-:W-:Y:S02]  /*1f930*/  IADD3 R97, R98, 0x580, RZ ;  /* 0x0000058062617810 */ /* 0x000fe40007ffe0ff */
[----:B------:R-:W-:Y:S02]  /*1f940*/  ISETP.GE.AND P4, PT, R116, UR6, PT ;  /* 0x0000000674007c0c */ /* 0x000fe4000bf86270 */
[----:B------:R-:W-:Y:S02]  /*1f950*/  ISETP.GE.AND P0, PT, R115, UR6, PT ;  /* 0x0000000673007c0c */ /* 0x000fe4000bf06270 */
[----:B------:R-:W-:Y:S02]  /*1f960*/  @P5 LOP3.LUT R0, R0, 0x8, RZ, 0xfc, !PT ;  /* 0x0000000800005812 */ /* 0x000fe400078efcff */
[----:B------:R-:W-:Y:S02]  /*1f970*/  ISETP.GE.AND P5, PT, R117, UR6, PT ;  /* 0x0000000675007c0c */ /* 0x000fe4000bfa6270 */
[----:B------:R-:W-:-:S02]  /*1f980*/  LOP3.LUT R0, R0, 0xfffffffd, RZ, 0xc0, !PT ;  /* 0xfffffffd00007812 */ /* 0x000fc400078ec0ff */
[----:B------:R-:W-:Y:S02]  /*1f990*/  ISETP.GE.AND P1, PT, R97, UR6, PT ;  /* 0x0000000661007c0c */ /* 0x000fe4000bf26270 */
[C---:B------:R-:W-:Y:S02]  /*1f9a0*/  IADD3 R116, R98.reuse, 0x600, RZ ;  /* 0x0000060062747810 */ /* 0x040fe40007ffe0ff */
[C---:B------:R-:W-:Y:S02]  /*1f9b0*/  IADD3 R115, R98.reuse, 0x680, RZ ;  /* 0x0000068062737810 */ /* 0x040fe40007ffe0ff */
[----:B------:R-:W-:Y:S02]  /*1f9c0*/  IADD3 R97, R98, 0x700, RZ ;  /* 0x0000070062617810 */ /* 0x000fe40007ffe0ff */
[----:B------:R-:W-:Y:S02]  /*1f9d0*/  ISETP.GE.AND P2, PT, R116, UR6, PT ;  /* 0x0000000674007c0c */ /* 0x000fe4000bf46270 */
[----:B------:R-:W-:-:S02]  /*1f9e0*/  @P5 LOP3.LUT R0, R0, 0x2, RZ, 0xfc, !PT ;  /* 0x0000000200005812 */ /* 0x000fc400078efcff */
[----:B------:R-:W-:Y:S02]  /*1f9f0*/  ISETP.GE.AND P3, PT, R115, UR6, PT ;  /* 0x0000000673007c0c */ /* 0x000fe4000bf66270 */
[----:B------:R-:W-:Y:S02]  /*1fa00*/  LOP3.LUT P5, RZ, R0, 0x8, RZ, 0xc0, !PT ;  /* 0x0000000800ff7812 */ /* 0x000fe400078ac0ff */
[----:B------:R-:W-:Y:S02]  /*1fa10*/  ISETP.GE.AND P6, PT, R97, UR6, PT ;  /* 0x0000000661007c0c */ /* 0x000fe4000bfc6270 */
[----:B----4-:R-:W-:-:S09]  /*1fa20*/  IADD3 R119, R98, 0x800, RZ ;  /* 0x0000080062777810 */ /* 0x010fd20007ffe0ff */
        /* <DEDUP_REMOVED lines=14> */
[----:B------:R-:W4:Y:S01]  /*1fb10*/  F2F.F16.F32 R97, R97 ;  /* 0x0000006100617304 */ /* 0x000f220000200800 */
[----:B0-----:R-:W-:-:S04]  /*1fb20*/  PRMT R116, R116, 0x5410, R201 ;  /* 0x0000541074747816 */ /* 0x001fc800000000c9 */
[----:B------:R-:W-:Y:S02]  /*1fb30*/  LOP3.LUT R115, R116, R115, RZ, 0xfc, !PT ;  /* 0x0000007374737212 */ /* 0x000fe400078efcff */
[----:B----4-:R-:W-:-:S05]  /*1fb40*/  LOP3.LUT R114, R114, R97, RZ, 0xfc, !PT ;  /* 0x0000006172727212 */ /* 0x010fca00078efcff */
[----:B------:R0:W-:Y:S02]  /*1fb50*/  STG.E.64 desc[UR4][R122.64+0x800], R114 ;  /* 0x000800727a007986 */ /* 0x0001e4000c101b04 */
.L_x_1300:
[----:B------:R-:W-:Y:S05]  /*1fb60*/  BSYNC B0 ;  /* 0x0000000000007941 */ /* 0x000fea0003800000 */
.L_x_1299:
        /* <DEDUP_REMOVED lines=13> */
[----:B------:R-:W-:Y:S08]  /*1fc40*/  F2F.F16.F32 R115, R115 ;  /* 0x0000007300737304 */ /* 0x000ff00000200800 */
[----:B------:R-:W0:Y:S08]  /*1fc50*/  F2F.F16.F32 R209, R209 ;  /* 0x000000d100d17304 */ /* 0x000e300000200800 */
[----:B------:R-:W4:Y:S01]  /*1fc60*/  F2F.F16.F32 R114, R114 ;  /* 0x0000007200727304 */ /* 0x000f220000200800 */
[----:B0-----:R-:W-:-:S07]  /*1fc70*/  PRMT R209, R115, 0x5410, R209 ;  /* 0x0000541073d17816 */ /* 0x001fce00000000d1 */
[----:B------:R-:W0:Y:S01]  /*1fc80*/  F2F.F16.F32 R97, R97 ;  /* 0x0000006100617304 */ /* 0x000e220000200800 */
[----:B----4-:R-:W-:-:S05]  /*1fc90*/  IMAD.WIDE.U32 R114, R114, 0x10000, RZ ;  /* 0x0001000072727825 */ /* 0x010fca00078e00ff */
[----:B------:R-:W-:Y:S02]  /*1fca0*/  LOP3.LUT R115, R209, R115, RZ, 0xfc, !PT ;  /* 0x00000073d1737212 */ /* 0x000fe400078efcff */
[----:B0-----:R-:W-:-:S05]  /*1fcb0*/  LOP3.LUT R114, R114, R97, RZ, 0xfc, !PT ;  /* 0x0000006172727212 */ /* 0x001fca00078efcff */
[----:B------:R4:W-:Y:S02]  /*1fcc0*/  STG.E.64 desc[UR4][R122.64+0x900], R114 ;  /* 0x000900727a007986 */ /* 0x0009e4000c101b04 */
.L_x_1302:
[----:B------:R-:W-:Y:S05]  /*1fcd0*/  BSYNC B0 ;  /* 0x0000000000007941 */ /* 0x000fea0003800000 */
.L_x_1301:
        /* <DEDUP_REMOVED lines=22> */
.L_x_1304:
[----:B------:R-:W-:Y:S05]  /*1fe40*/  BSYNC B0 ;  /* 0x0000000000007941 */ /* 0x000fea0003800000 */
.L_x_1303:
        /* <DEDUP_REMOVED lines=22> */
.L_x_1306:
[----:B------:R-:W-:Y:S05]  /*1ffb0*/  BSYNC B0 ;  /* 0x0000000000007941 */ /* 0x000fea0003800000 */
.L_x_1305:
        /* <DEDUP_REMOVED lines=22> */
.L_x_1308:
[----:B------:R-:W-:Y:S05]  /*20120*/  BSYNC B0 ;  /* 0x0000000000007941 */ /* 0x000fea0003800000 */
.L_x_1307:
        /* <DEDUP_REMOVED lines=22> */
.L_x_1310:
[----:B------:R-:W-:Y:S05]  /*20290*/  BSYNC B0 ;  /* 0x0000000000007941 */ /* 0x000fea0003800000 */
.L_x_1309:
[----:B------:R-:W-:Y:S01]  /*202a0*/  BSSY B0, `(.L_x_1311) ;  /* 0x0000017000007945 */ /* 0x000fe20003800000 */
[----:B------:R-:W-:Y:S02]  /*202b0*/  IADD3 R112, R98, 0xb00, RZ ;  /* 0x00000b0062707810 */ /* 0x000fe40007ffe0ff */
[----:B------:R-:W-:Y:S01]  /*202c0*/  ISETP.GE.AND P3, PT, R113, UR6, PT ;  /* 0x0000000671007c0c */ /* 0x000fe2000bf66270 */
[----:B------:R-:W-:-:S12]  /*202d0*/  @P6 BRA `(.L_x_1312) ;  /* 0x00000000004c6947 */ /* 0x000fd80003800000 */
[----:B------:R-:W2:Y:S01]  /*202e0*/  LDL.LU R97, [R1+0x4] ;  /* 0x0000040001617983 */ /* 0x000ea20000300800 */
[C---:B------:R-:W-:Y:S01]  /*202f0*/  FFMA R246, -R127.reuse, R246, R249 ;  /* 0x000000f67ff67223 */ /* 0x040fe200000001f9 */
[C---:B------:R-:W-:Y:S01]  /*20300*/  FFMA R247, -R127.reuse, R247, R250 ;  /* 0x000000f77ff77223 */ /* 0x040fe200000001fa */
[----:B------:R-:W-:Y:S01]  /*20310*/  ULDC UR7, c[0x0][0x228] ;  /* 0x00008a0000077ab9 */ /* 0x000fe20000000800 */
[----:B------:R-:W-:Y:S01]  /*20320*/  FFMA R108, -R127, R206, R108 ;  /* 0x000000ce7f6c7223 */ /* 0x000fe2000000016c */
[----:B------:R-:W-:Y:S01]  /*20330*/  FMUL R109, R246, UR7 ;  /* 0x00000007f66d7c20 */ /* 0x000fe20008400000 */
[----:B0---4-:R-:W-:-:S05]  /*20340*/  FMUL R110, R247, UR7 ;  /* 0x00000007f76e7c20 */ /* 0x011fca0008400000 */
[----:B------:R-:W0:Y:S08]  /*20350*/  F2F.F16.F32 R109, R109 ;  /* 0x0000006d006d7304 */ /* 0x000e300000200800 */
[----:B------:R-:W-:Y:S01]  /*20360*/  F2F.F16.F32 R110, R110 ;  /* 0x0000006e006e7304 */ /* 0x000fe20000200800 */
[----:B--2---:R-:W-:Y:S01]  /*20370*/  FFMA R248, -R127, R248, R97 ;  /* 0x000000f87ff87223 */ /* 0x004fe20000000161 */
[----:B------:R-:W-:Y:S01]  /*20380*/  FMUL R97, R108, UR7 ;  /* 0x000000076c617c20 */ /* 0x000fe20008400000 */
[----:B0-----:R-:W-:-:S04]  /*20390*/  IMAD.WIDE.U32 R108, R109, 0x10000, RZ ;  /* 0x000100006d6c7825 */ /* 0x001fc800078e00ff */
[----:B------:R-:W-:Y:S01]  /*203a0*/  FMUL R248, R248, UR7 ;  /* 0x00000007f8f87c20 */ /* 0x000fe20008400000 */
[----:B------:R-:W0:Y:S08]  /*203b0*/  F2F.F16.F32 R97, R97 ;  /* 0x0000006100617304 */ /* 0x000e300000200800 */
[----:B------:R-:W2:Y:S01]  /*203c0*/  F2F.F16.F32 R248, R248 ;  /* 0x000000f800f87304 */ /* 0x000ea20000200800 */
[----:B0-----:R-:W-:-:S02]  /*203d0*/  LOP3.LUT R108, R108, R97, RZ, 0xfc, !PT ;  /* 0x000000616c6c7212 */ /* 0x001fc400078efcff */
[----:B--2---:R-:W-:-:S04]  /*203e0*/  PRMT R110, R110, 0x5410, R248 ;  /* 0x000054106e6e7816 */ /* 0x004fc800000000f8 */
[----:B------:R-:W-:-:S05]  /*203f0*/  LOP3.LUT R109, R110, R109, RZ, 0xfc, !PT ;  /* 0x0000006d6e6d7212 */ /* 0x000fca00078efcff */
[----:B------:R0:W-:Y:S02]  /*20400*/  STG.E.64 desc[UR4][R122.64+0xe00], R108 ;  /* 0x000e006c7a007986 */ /* 0x0001e4000c101b04 */
.L_x_1312:
[----:B------:R-:W-:Y:S05]  /*20410*/  BSYNC B0 ;  /* 0x0000000000007941 */ /* 0x000fea0003800000 */
.L_x_1311:
        /* <DEDUP_REMOVED lines=21> */
[----:B------:R3:W-:Y:S01]  /*20570*/  F2F.F16.F32 R109, R97 ;  /* 0x00000061006d7304 */ /* 0x0007e20000200800 */
[----:B------:R-:W-:-:S07]  /*20580*/  FMUL R108, R108, UR7 ;  /* 0x000000076c6c7c20 */ /* 0x000fce0008400000 */
[----:B------:R-:W-:Y:S01]  /*20590*/  F2F.F16.F32 R108, R108 ;  /* 0x0000006c006c7304 */ /* 0x000fe20000200800 */
[----:B---3--:R-:W-:-:S04]  /*205a0*/  FFMA R97, -R127, R110, R113 ;  /* 0x0000006e7f617223 */ /* 0x008fc80000000171 */
[----:B------:R-:W-:-:S04]  /*205b0*/  FMUL R97, R97, UR7 ;  /* 0x0000000761617c20 */ /* 0x000fc80008400000 */
[----:B------:R0:W2:Y:S02]  /*205c0*/  F2F.F16.F32 R110, R97 ;  /* 0x00000061006e7304 */ /* 0x0000a40000200800 */
[----:B0-----:R-:W-:-:S06]  /*205d0*/  FMUL R97, R107, UR7 ;  /* 0x000000076b617c20 */ /* 0x001fcc0008400000 */
[----:B------:R-:W0:Y:S01]  /*205e0*/  F2F.F16.F32 R97, R97 ;  /* 0x0000006100617304 */ /* 0x000e220000200800 */
[----:B--2---:R-:W-:Y:S01]  /*205f0*/  PRMT R110, R108, 0x5410, R110 ;  /* 0x000054106c6e7816 */ /* 0x004fe2000000006e */
[----:B------:R-:W-:-:S05]  /*20600*/  IMAD.WIDE.U32 R108, R109, 0x10000, RZ ;  /* 0x000100006d6c7825 */ /* 0x000fca00078e00ff */
[----:B------:R-:W-:Y:S02]  /*20610*/  LOP3.LUT R109, R110, R109, RZ, 0xfc, !PT ;  /* 0x0000006d6e6d7212 */ /* 0x000fe400078efcff */
[----:B0-----:R-:W-:-:S05]  /*20620*/  LOP3.LUT R108, R108, R97, RZ, 0xfc, !PT ;  /* 0x000000616c6c7212 */ /* 0x001fca00078efcff */
[----:B------:R0:W-:Y:S02]  /*20630*/  STG.E.64 desc[UR4][R122.64+0xf00], R108 ;  /* 0x000f006c7a007986 */ /* 0x0001e4000c101b04 */
.L_x_1314:
[----:B------:R-:W-:Y:S05]  /*20640*/  BSYNC B0 ;  /* 0x0000000000007941 */ /* 0x000fea0003800000 */
.L_x_1313:
        /* <DEDUP_REMOVED lines=18> */
[----:B------:R-:W-:Y:S01]  /*20770*/  F2F.F16.F32 R97, R97 ;  /* 0x0000006100617304 */ /* 0x000fe20000200800 */
[----:B------:R-:W-:Y:S01]  /*20780*/  FMUL R107, R107, UR7 ;  /* 0x000000076b6b7c20 */ /* 0x000fe20008400000 */
[----:B---3--:R-:W-:-:S06]  /*20790*/  FFMA R108, -R127, R108, R109 ;  /* 0x0000006c7f6c7223 */ /* 0x008fcc000000016d */
[----:B------:R-:W-:Y:S01]  /*207a0*/  F2F.F16.F32 R107, R107 ;  /* 0x0000006b006b7304 */ /* 0x000fe20000200800 */
[----:B------:R-:W-:-:S07]  /*207b0*/  FMUL R108, R108, UR7 ;  /* 0x000000076c6c7c20 */ /* 0x000fce0008400000 */
[----:B------:R-:W0:Y:S08]  /*207c0*/  F2F.F16.F32 R109, R108 ;  /* 0x0000006c006d7304 */ /* 0x000e300000200800 */
[----:B------:R2:W3:Y:S01]  /*207d0*/  F2F.F16.F32 R108, R106 ;  /* 0x0000006a006c7304 */ /* 0x0004e20000200800 */
[----:B0-----:R-:W-:Y:S01]  /*207e0*/  PRMT R109, R107, 0x5410, R109 ;  /* 0x000054106b6d7816 */ /* 0x001fe2000000006d */
[----:B--2---:R-:W-:-:S05]  /*207f0*/  IMAD.WIDE.U32 R106, R97, 0x10000, RZ ;  /* 0x00010000616a7825 */ /* 0x004fca00078e00ff */
[----:B------:R-:W-:Y:S02]  /*20800*/  LOP3.LUT R107, R109, R107, RZ, 0xfc, !PT ;  /* 0x0000006b6d6b7212 */ /* 0x000fe400078efcff */
[----:B---3--:R-:W-:-:S05]  /*20810*/  LOP3.LUT R106, R106, R108, RZ, 0xfc, !PT ;  /* 0x0000006c6a6a7212 */ /* 0x008fca00078efcff */
[----:B------:R4:W-:Y:S02]  /*20820*/  STG.E.64 desc[UR4][R122.64+0x1000], R106 ;  /* 0x0010006a7a007986 */ /* 0x0009e4000c101b04 */
.L_x_1316:
[----:B------:R-:W-:Y:S05]  /*20830*/  BSYNC B0 ;  /* 0x0000000000007941 */ /* 0x000fea0003800000 */
.L_x_1315:
        /* <DEDUP_REMOVED lines=28> */
.L_x_1318:
[----:B------:R-:W-:Y:S05]  /*20a00*/  BSYNC B0 ;  /* 0x0000000000007941 */ /* 0x000fea0003800000 */
.L_x_1317:
        /* <DEDUP_REMOVED lines=16> */
[----:B------:R-:W-:Y:S01]  /*20b10*/  F2F.F16.F32 R97, R97 ;  /* 0x0000006100617304 */ /* 0x000fe20000200800 */
[----:B------:R-:W-:Y:S01]  /*20b20*/  FMUL R105, R105, UR7 ;  /* 0x0000000769697c20 */ /* 0x000fe20008400000 */
[----:B----4-:R-:W-:-:S06]  /*20b30*/  FFMA R106, -R127, R106, R107 ;  /* 0x0000006a7f6a7223 */ /* 0x010fcc000000016b */
        /* <DEDUP_REMOVED lines=9> */
.L_x_1320:
[----:B------:R-:W-:Y:S05]  /*20bd0*/  BSYNC B0 ;  /* 0x0000000000007941 */ /* 0x000fea0003800000 */
.L_x_1319:
        /* <DEDUP_REMOVED lines=28> */
.L_x_1322:
[----:B------:R-:W-:Y:S05]  /*20da0*/  BSYNC B0 ;  /* 0x0000000000007941 */ /* 0x000fea0003800000 */
.L_x_1321:
        /* <DEDUP_REMOVED lines=28> */
.L_x_1324:
[----:B------:R-:W-:Y:S05]  /*20f70*/  BSYNC B0 ;  /* 0x0000000000007941 */ /* 0x000fea0003800000 */
.L_x_1323:
        /* <DEDUP_REMOVED lines=28> */
.L_x_1326:
[----:B------:R-:W-:Y:S05]  /*21140*/  BSYNC B0 ;  /* 0x0000000000007941 */ /* 0x000fea0003800000 */
.L_x_1325:
        /* <DEDUP_REMOVED lines=29> */
.L_x_1328:
[----:B------:R-:W-:Y:S05]  /*21320*/  BSYNC B0 ;  /* 0x0000000000007941 */ /* 0x000fea0003800000 */
.L_x_1327:
        /* <DEDUP_REMOVED lines=34> */
.L_x_1330:
[----:B------:R-:W-:Y:S05]  /*21550*/  BSYNC B0 ;  /* 0x0000000000007941 */ /* 0x000fea0003800000 */
.L_x_1329:
        /* <DEDUP_REMOVED lines=30> */
.L_x_1332:
[----:B------:R-:W-:Y:S05]  /*21740*/  BSYNC B0 ;  /* 0x0000000000007941 */ /* 0x000fea0003800000 */
.L_x_1331:
        /* <DEDUP_REMOVED lines=15> */
[----:B------:R-:W-:Y:S01]  /*21840*/  F2F.F16.F32 R96, R96 ;  /* 0x0000006000607304 */ /* 0x000fe20000200800 */
[----:B------:R-:W-:Y:S01]  /*21850*/  FMUL R97, R97, UR7 ;  /* 0x0000000761617c20 */ /* 0x000fe20008400000 */
[----:B---3--:R-:W-:-:S06]  /*21860*/  FFMA R99, -R127, R99, R105 ;  /* 0x000000637f637223 */ /* 0x008fcc0000000169 */
[----:B------:R-:W-:Y:S01]  /*21870*/  F2F.F16.F32 R97, R97 ;  /* 0x0000006100617304 */ /* 0x000fe20000200800 */
[----:B------:R-:W-:Y:S01]  /*21880*/  FMUL R99, R99, UR7 ;  /* 0x0000000763637c20 */ /* 0x000fe20008400000 */
[----:B------:R-:W-:-:S04]  /*21890*/  FFMA R95, -R127, R100, R95 ;  /* 0x000000647f5f7223 */ /* 0x000fc8000000015f */
[----:B------:R-:W-:Y:S02]  /*218a0*/  FMUL R95, R95, UR7 ;  /* 0x000000075f5f7c20 */ /* 0x000fe40008400000 */
[----:B------:R-:W0:Y:S08]  /*218b0*/  F2F.F16.F32 R99, R99 ;  /* 0x0000006300637304 */ /* 0x000e300000200800 */
[----:B------:R-:W2:Y:S01]  /*218c0*/  F2F.F16.F32 R95, R95 ;  /* 0x0000005f005f7304 */ /* 0x000ea20000200800 */
[----:B0-----:R-:W-:Y:S01]  /*218d0*/  PRMT R99, R97, 0x5410, R99 ;  /* 0x0000541061637816 */ /* 0x001fe20000000063 */
[----:B------:R-:W-:-:S05]  /*218e0*/  IMAD.WIDE.U32 R96, R96, 0x10000, RZ ;  /* 0x0001000060607825 */ /* 0x000fca00078e00ff */
[----:B------:R-:W-:Y:S02]  /*218f0*/  LOP3.LUT R97, R99, R97, RZ, 0xfc, !PT ;  /* 0x0000006163617212 */ /* 0x000fe400078efcff */
[----:B--2---:R-:W-:-:S05]  /*21900*/  LOP3.LUT R96, R96, R95, RZ, 0xfc, !PT ;  /* 0x0000005f60607212 */ /* 0x004fca00078efcff */
[----:B------:R0:W-:Y:S02]  /*21910*/  STG.E.64 desc[UR4][R122.64+0x1900], R96 ;  /* 0x001900607a007986 */ /* 0x0001e4000c101b04 */
.L_x_1334:
[----:B------:R-:W-:Y:S05]  /*21920*/  BSYNC B0 ;  /* 0x0000000000007941 */ /* 0x000fea0003800000 */
.L_x_1333:
        /* <DEDUP_REMOVED lines=15> */
[----:B------:R-:W-:Y:S01]  /*21a20*/  F2F.F16.F32 R95, R95 ;  /* 0x0000005f005f7304 */ /* 0x000fe20000200800 */
[----:B------:R-:W-:Y:S01]  /*21a30*/  FMUL R96, R96, UR7 ;  /* 0x0000000760607c20 */ /* 0x000fe20008400000 */
[----:B----4-:R-:W-:-:S06]  /*21a40*/  FFMA R97, -R127, R97, R99 ;  /* 0x000000617f617223 */ /* 0x010fcc0000000163 */
[----:B------:R-:W-:Y:S01]  /*21a50*/  F2F.F16.F32 R99, R96 ;  /* 0x0000006000637304 */ /* 0x000fe20000200800 */
[----:B------:R-:W-:Y:S01]  /*21a60*/  FMUL R97, R97, UR7 ;  /* 0x0000000761617c20 */ /* 0x000fe20008400000 */
[----:B------:R-:W-:-:S04]  /*21a70*/  FFMA R94, -R127, R102, R94 ;  /* 0x000000667f5e7223 */ /* 0x000fc8000000015e */
[----:B------:R-:W-:Y:S02]  /*21a80*/  FMUL R94, R94, UR7 ;  /* 0x000000075e5e7c20 */ /* 0x000fe40008400000 */
[----:B------:R-:W0:Y:S08]  /*21a90*/  F2F.F16.F32 R97, R97 ;  /* 0x0000006100617304 */ /* 0x000e300000200800 */
[----:B------:R2:W3:Y:S01]  /*21aa0*/  F2F.F16.F32 R96, R94 ;  /* 0x0000005e00607304 */ /* 0x0004e20000200800 */
[----:B0-----:R-:W-:Y:S01]  /*21ab0*/  PRMT R97, R99, 0x5410, R97 ;  /* 0x0000541063617816 */ /* 0x001fe20000000061 */
[----:B--2---:R-:W-:-:S05]  /*21ac0*/  IMAD.WIDE.U32 R94, R95, 0x10000, RZ ;  /* 0x000100005f5e7825 */ /* 0x004fca00078e00ff */
[----:B------:R-:W-:Y:S02]  /*21ad0*/  LOP3.LUT R95, R97, R95, RZ, 0xfc, !PT ;  /* 0x0000005f615f7212 */ /* 0x000fe400078efcff */
[----:B---3--:R-:W-:-:S05]  /*21ae0*/  LOP3.LUT R94, R94, R96, RZ, 0xfc, !PT ;  /* 0x000000605e5e7212 */ /* 0x008fca00078efcff */
[----:B------:R0:W-:Y:S02]  /*21af0*/  STG.E.64 desc[UR4][R122.64+0x1a00], R94 ;  /* 0x001a005e7a007986 */ /* 0x0001e4000c101b04 */
.L_x_1336:
[----:B------:R-:W-:Y:S05]  /*21b00*/  BSYNC B0 ;  /* 0x0000000000007941 */ /* 0x000fea0003800000 */
.L_x_1335:
        /* <DEDUP_REMOVED lines=29> */
.L_x_1338:
[----:B------:R-:W-:Y:S05]  /*21ce0*/  BSYNC B0 ;  /* 0x0000000000007941 */ /* 0x000fea0003800000 */
.L_x_1337:
        /* <DEDUP_REMOVED lines=29> */
.L_x_1340:
[----:B------:R-:W-:Y:S05]  /*21ec0*/  BSYNC B0 ;  /* 0x0000000000007941 */ /* 0x000fea0003800000 */
.L_x_1339:
        /* <DEDUP_REMOVED lines=29> */
.L_x_1342:
[----:B------:R-:W-:Y:S05]  /*220a0*/  BSYNC B0 ;  /* 0x0000000000007941 */ /* 0x000fea0003800000 */
.L_x_1341:
        /* <DEDUP_REMOVED lines=30> */
.L_x_1344:
[----:B------:R-:W-:Y:S05]  /*22290*/  BSYNC B0 ;  /* 0x0000000000007941 */ /* 0x000fea0003800000 */
.L_x_1343:
        /* <DEDUP_REMOVED lines=35> */
.L_x_1346:
[----:B------:R-:W-:Y:S05]  /*224d0*/  BSYNC B0 ;  /* 0x0000000000007941 */ /* 0x000fea0003800000 */
.L_x_1345:
        /* <DEDUP_REMOVED lines=31> */
.L_x_1348:
[----:B------:R-:W-:Y:S05]  /*226d0*/  BSYNC B0 ;  /* 0x0000000000007941 */ /* 0x000fea0003800000 */
.L_x_1347:
        /* <DEDUP_REMOVED lines=29> */
.L_x_1350:
[----:B------:R-:W-:Y:S05]  /*228b0*/  BSYNC B0 ;  /* 0x0000000000007941 */ /* 0x000fea0003800000 */
.L_x_1349:
        /* <DEDUP_REMOVED lines=29> */
.L_x_1352:
[----:B------:R-:W-:Y:S05]  /*22a90*/  BSYNC B0 ;  /* 0x0000000000007941 */ /* 0x000fea0003800000 */
.L_x_1351:
        /* <DEDUP_REMOVED lines=29> */
.L_x_1354:
[----:B------:R-:W-:Y:S05]  /*22c70*/  BSYNC B0 ;  /* 0x0000000000007941 */ /* 0x000fea0003800000 */
.L_x_1353:
[----:B------:R-:W-:Y:S01]  /*22c80*/  BSSY B0, `(.L_x_1355) ;  /* 0x000001d000007945 */ /* 0x000fe20003800000 */
[----:B----4-:R-:W-:Y:S02]  /*22c90*/  IADD3 R89, R98, 0x1600, RZ ;  /* 0x0000160062597810 */ /* 0x010fe40007ffe0ff */
        /* <DEDUP_REMOVED lines=27> */
.L_x_1356:
[----:B------:R-:W-:Y:S05]  /*22e50*/  BSYNC B0 ;  /* 0x0000000000007941 */ /* 0x000fea0003800000 */
.L_x_1355:
        /* <DEDUP_REMOVED lines=29> */
.L_x_1358:
[----:B------:R-:W-:Y:S05]  /*23030*/  BSYNC B0 ;  /* 0x0000000000007941 */ /* 0x000fea0003800000 */
.L_x_1357:
        /* <DEDUP_REMOVED lines=30> */
.L_x_1360:
[----:B------:R-:W-:Y:S05]  /*23220*/  BSYNC B0 ;  /* 0x0000000000007941 */ /* 0x000fea0003800000 */
.L_x_1359:
[----:B------:R-:W-:Y:S01]  /*23230*/  LOP3.LUT R0, R0, 0xfffffff7, RZ, 0xc0, !PT ;  /* 0xfffffff700007812 */ /* 0x000fe200078ec0ff */
[----:B------:R-:W-:Y:S01]  /*23240*/  BSSY B0, `(.L_x_1361) ;  /* 0x0000022000007945 */ /* 0x000fe20003800000 */
[----:B------:R-:W-:Y:S02]  /*23250*/  ISETP.GE.AND P6, PT, R93, UR6, PT ;  /* 0x000000065d007c0c */ /* 0x000fe4000bfc6270 */
[----:B------:R-:W-:Y:S02]  /*23260*/  @P0 LOP3.LUT R0, R0, 0x8, RZ, 0xfc, !PT ;  /* 0x0000000800000812 */ /* 0x000fe400078efcff */
[----:B------:R-:W-:Y:S02]  /*23270*/  ISETP.GE.AND P0, PT, R87, UR6, PT ;  /* 0x0000000657007c0c */ /* 0x000fe4000bf06270 */
[----:B------:R-:W-:Y:S02]  /*23280*/  LOP3.LUT R0, R0, 0xfffffffe, RZ, 0xc0, !PT ;  /* 0xfffffffe00007812 */ /* 0x000fe400078ec0ff */
[----:B----4-:R-:W-:-:S09]  /*23290*/  IADD3 R85, R98, 0x1780, RZ ;  /* 0x0000178062557810 */ /* 0x010fd20007ffe0ff */
        /* <DEDUP_REMOVED lines=28> */
.L_x_1362:
[----:B------:R-:W-:Y:S05]  /*23460*/  BSYNC B0 ;  /* 0x0000000000007941 */ /* 0x000fea0003800000 */
.L_x_1361:
        /* <DEDUP_REMOVED lines=31> */
.L_x_1364:
[----:B------:R-:W-:Y:S05]  /*23660*/  BSYNC B0 ;  /* 0x0000000000007941 */ /* 0x000fea0003800000 */
.L_x_1363:
        /* <DEDUP_REMOVED lines=29> */
.L_x_1366:
[----:B------:R-:W-:Y:S05]  /*23840*/  BSYNC B0 ;  /* 0x0000000000007941 */ /* 0x000fea0003800000 */
.L_x_1365:
        /* <DEDUP_REMOVED lines=29> */
.L_x_1368:
[----:B------:R-:W-:Y:S05]  /*23a20*/  BSYNC B0 ;  /* 0x0000000000007941 */ /* 0x000fea0003800000 */
.L_x_1367:
        /* <DEDUP_REMOVED lines=29> */
.L_x_1370:
[----:B------:R-:W-:Y:S05]  /*23c00*/  BSYNC B0 ;  /* 0x0000000000007941 */ /* 0x000fea0003800000 */
.L_x_1369:
        /* <DEDUP_REMOVED lines=29> */
.L_x_1372:
[----:B------:R-:W-:Y:S05]  /*23de0*/  BSYNC B0 ;  /* 0x0000000000007941 */ /* 0x000fea0003800000 */
.L_x_1371:
        /* <DEDUP_REMOVED lines=29> */
.L_x_1374:
[----:B------:R-:W-:Y:S05]  /*23fc0*/  BSYNC B0 ;  /* 0x0000000000007941 */ /* 0x000fea0003800000 */
.L_x_1373:
        /* <DEDUP_REMOVED lines=30> */
.L_x_1376:
[----:B------:R-:W-:Y:S05]  /*241b0*/  BSYNC B0 ;  /* 0x0000000000007941 */ /* 0x000fea0003800000 */
.L_x_1375:
        /* <DEDUP_REMOVED lines=35> */
.L_x_1378:
[----:B------:R-:W-:Y:S05]  /*243f0*/  BSYNC B0 ;  /* 0x0000000000007941 */ /* 0x000fea0003800000 */
.L_x_1377:
        /* <DEDUP_REMOVED lines=31> */
.L_x_1380:
[----:B------:R-:W-:Y:S05]  /*245f0*/  BSYNC B0 ;  /* 0x0000000000007941 */ /* 0x000fea0003800000 */
.L_x_1379:
        /* <DEDUP_REMOVED lines=29> */
.L_x_1382:
[----:B------:R-:W-:Y:S05]  /*247d0*/  BSYNC B0 ;  /* 0x0000000000007941 */ /* 0x000fea0003800000 */
.L_x_1381:
        /* <DEDUP_REMOVED lines=29> */
.L_x_1384:
[----:B------:R-:W-:Y:S05]  /*249b0*/  BSYNC B0 ;  /* 0x0000000000007941 */ /* 0x000fea0003800000 */
.L_x_1383:
        /* <DEDUP_REMOVED lines=29> */
.L_x_1386:
[----:B------:R-:W-:Y:S05]  /*24b90*/  BSYNC B0 ;  /* 0x0000000000007941 */ /* 0x000fea0003800000 */
.L_x_1385:
        /* <DEDUP_REMOVED lines=29> */
.L_x_1388:
[----:B------:R-:W-:Y:S05]  /*24d70*/  BSYNC B0 ;  /* 0x0000000000007941 */ /* 0x000fea0003800000 */
.L_x_1387:
        /* <DEDUP_REMOVED lines=29> */
.L_x_1390:
[----:B------:R-:W-:Y:S05]  /*24f50*/  BSYNC B0 ;  /* 0x0000000000007941 */ /* 0x000fea0003800000 */
.L_x_1389:
        /* <DEDUP_REMOVED lines=30> */
.L_x_1392:
[----:B------:R-:W-:Y:S05]  /*25140*/  BSYNC B0 ;  /* 0x0000000000007941 */ /* 0x000fea0003800000 */
.L_x_1391:
        /* <DEDUP_REMOVED lines=35> */
.L_x_1394:
[----:B------:R-:W-:Y:S05]  /*25380*/  BSYNC B0 ;  /* 0x0000000000007941 */ /* 0x000fea0003800000 */
.L_x_1393:
        /* <DEDUP_REMOVED lines=31> */
.L_x_1396:
[----:B------:R-:W-:Y:S05]  /*25580*/  BSYNC B0 ;  /* 0x0000000000007941 */ /* 0x000fea0003800000 */
.L_x_1395:
        /* <DEDUP_REMOVED lines=29> */
.L_x_1398:
[----:B------:R-:W-:Y:S05]  /*25760*/  BSYNC B0 ;  /* 0x0000000000007941 */ /* 0x000fea0003800000 */
.L_x_1397:
        /* <DEDUP_REMOVED lines=29> */
.L_x_1400:
[----:B------:R-:W-:Y:S05]  /*25940*/  BSYNC B0 ;  /* 0x0000000000007941 */ /* 0x000fea0003800000 */
.L_x_1399:
        /* <DEDUP_REMOVED lines=29> */
.L_x_1402:
[----:B------:R-:W-:Y:S05]  /*25b20*/  BSYNC B0 ;  /* 0x0000000000007941 */ /* 0x000fea0003800000 */
.L_x_1401:
        /* <DEDUP_REMOVED lines=29> */
.L_x_1404:
[----:B------:R-:W-:Y:S05]  /*25d00*/  BSYNC B0 ;  /* 0x0000000000007941 */ /* 0x000fea0003800000 */
.L_x_1403:
        /* <DEDUP_REMOVED lines=29> */
.L_x_1406:
[----:B------:R-:W-:Y:S05]  /*25ee0*/  BSYNC B0 ;  /* 0x0000000000007941 */ /* 0x000fea0003800000 */
.L_x_1405:
        /* <DEDUP_REMOVED lines=30> */
.L_x_1408:
[----:B------:R-:W-:Y:S05]  /*260d0*/  BSYNC B0 ;  /* 0x0000000000007941 */ /* 0x000fea0003800000 */
.L_x_1407:
        /* <DEDUP_REMOVED lines=35> */
.L_x_1410:
[----:B------:R-:W-:Y:S05]  /*26310*/  BSYNC B0 ;  /* 0x0000000000007941 */ /* 0x000fea0003800000 */
.L_x_1409:
        /* <DEDUP_REMOVED lines=31> */
.L_x_1412:
[----:B------:R-:W-:Y:S05]  /*26510*/  BSYNC B0 ;  /* 0x0000000000007941 */ /* 0x000fea0003800000 */
.L_x_1411:
        /* <DEDUP_REMOVED lines=29> */
.L_x_1414:
[----:B------:R-:W-:Y:S05]  /*266f0*/  BSYNC B0 ;  /* 0x0000000000007941 */ /* 0x000fea0003800000 */
.L_x_1413:
        /* <DEDUP_REMOVED lines=17> */
[----:B------:R-:W-:Y:S01]  /*26810*/  F2F.F16.F32 R55, R55 ;  /* 0x0000003700377304 */ /* 0x000fe20000200800 */
[----:B------:R-:W-:Y:S01]  /*26820*/  FMUL R56, R56, UR7 ;  /* 0x0000000738387c20 */ /* 0x000fe20008400000 */
[----:B------:R-:W-:-:S06]  /*26830*/  FFMA R58, -R127, R57, R58 ;  /* 0x000000397f3a7223 */ /* 0x000fcc000000013a */
        /* <DEDUP_REMOVED lines=9> */
.L_x_1416:
[----:B------:R-:W-:Y:S05]  /*268d0*/  BSYNC B0 ;  /* 0x0000000000007941 */ /* 0x000fea0003800000 */
.L_x_1415:
        /* <DEDUP_REMOVED lines=20> */
[----:B------:R-:W-:-:S06]  /*26a20*/  FFMA R56, -R127, R56, R57 ;  /* 0x000000387f387223 */ /* 0x000fcc0000000139 */
[----:B------:R-:W-:Y:S01]  /*26a30*/  F2F.F16.F32 R55, R55 ;  /* 0x0000003700377304 */ /* 0x000fe20000200800 */
[----:B------:R-:W-:-:S07]  /*26a40*/  FMUL R56, R56, UR7 ;  /* 0x0000000738387c20 */ /* 0x000fce0008400000 */
[----:B------:R-:W0:Y:S02]  /*26a50*/  F2F.F16.F32 R56, R56 ;  /* 0x0000003800387304 */ /* 0x000e240000200800 */
[----:B0-----:R-:W-:Y:S01]  /*26a60*/  PRMT R56, R55, 0x5410, R56 ;  /* 0x0000541037387816 */ /* 0x001fe20000000038 */
[----:B------:R-:W-:-:S05]  /*26a70*/  IMAD.WIDE.U32 R54, R54, 0x10000, RZ ;  /* 0x0001000036367825 */ /* 0x000fca00078e00ff */
[----:B------:R-:W-:Y:S02]  /*26a80*/  LOP3.LUT R55, R56, R55, RZ, 0xfc, !PT ;  /* 0x0000003738377212 */ /* 0x000fe400078efcff */
[----:B------:R-:W-:-:S05]  /*26a90*/  LOP3.LUT R54, R54, R53, RZ, 0xfc, !PT ;  /* 0x0000003536367212 */ /* 0x000fca00078efcff */
[----:B------:R4:W-:Y:S02]  /*26aa0*/  STG.E.64 desc[UR4][R122.64+0x4300], R54 ;  /* 0x004300367a007986 */ /* 0x0009e4000c101b04 */
.L_x_1418:
[----:B------:R-:W-:Y:S05]  /*26ab0*/  BSYNC B0 ;  /* 0x0000000000007941 */ /* 0x000fea0003800000 */
.L_x_1417:
        /* <DEDUP_REMOVED lines=29> */
.L_x_1420:
[----:B------:R-:W-:Y:S05]  /*26c90*/  BSYNC B0 ;  /* 0x0000000000007941 */ /* 0x000fea0003800000 */
.L_x_1419:
        /* <DEDUP_REMOVED lines=17> */
[----:B------:R-:W-:-:S06]  /*26db0*/  FFMA R53, -R127, R53, R58 ;  /* 0x000000357f357223 */ /* 0x000fcc000000013a */
[----:B------:R-:W-:Y:S01]  /*26dc0*/  F2F.F16.F32 R52, R52 ;  /* 0x0000003400347304 */ /* 0x000fe20000200800 */
[----:B------:R-:W-:Y:S01]  /*26dd0*/  FMUL R53, R53, UR7 ;  /* 0x0000000735357c20 */ /* 0x000fe20008400000 */
[----:B----4-:R-:W-:-:S06]  /*26de0*/  FFMA R54, -R127, R54, R55 ;  /* 0x000000367f367223 */ /* 0x010fcc0000000137 */
        /* <DEDUP_REMOVED lines=8> */
.L_x_1422:
[----:B------:R-:W-:Y:S05]  /*26e70*/  BSYNC B0 ;  /* 0x0000000000007941 */ /* 0x000fea0003800000 */
.L_x_1421:
        /* <DEDUP_REMOVED lines=30> */
.L_x_1424:
[----:B------:R-:W-:Y:S05]  /*27060*/  BSYNC B0 ;  /* 0x0000000000007941 */ /* 0x000fea0003800000 */
.L_x_1423:
        /* <DEDUP_REMOVED lines=35> */
.L_x_1426:
[----:B------:R-:W-:Y:S05]  /*272a0*/  BSYNC B0 ;  /* 0x0000000000007941 */ /* 0x000fea0003800000 */
.L_x_1425:
        /* <DEDUP_REMOVED lines=31> */
.L_x_1428:
[----:B------:R-:W-:Y:S05]  /*274a0*/  BSYNC B0 ;  /* 0x0000000000007941 */ /* 0x000fea0003800000 */
.L_x_1427:
        /* <DEDUP_REMOVED lines=29> */
.L_x_1430:
[----:B------:R-:W-:Y:S05]  /*27680*/  BSYNC B0 ;  /* 0x0000000000007941 */ /* 0x000fea0003800000 */
.L_x_1429:
        /* <DEDUP_REMOVED lines=29> */
.L_x_1432:
[----:B------:R-:W-:Y:S05]  /*27860*/  BSYNC B0 ;  /* 0x0000000000007941 */ /* 0x000fea0003800000 */
.L_x_1431:
        /* <DEDUP_REMOVED lines=29> */
.L_x_1434:
[----:B------:R-:W-:Y:S05]  /*27a40*/  BSYNC B0 ;  /* 0x0000000000007941 */ /* 0x000fea0003800000 */
.L_x_1433:
        /* <DEDUP_REMOVED lines=29> */
.L_x_1436:
[----:B------:R-:W-:Y:S05]  /*27c20*/  BSYNC B0 ;  /* 0x0000000000007941 */ /* 0x000fea0003800000 */
.L_x_1435:
        /* <DEDUP_REMOVED lines=29> */
.L_x_1438:
[----:B------:R-:W-:Y:S05]  /*27e00*/  BSYNC B0 ;  /* 0x0000000000007941 */ /* 0x000fea0003800000 */
.L_x_1437:
        /* <DEDUP_REMOVED lines=30> */
.L_x_1440:
[----:B------:R-:W-:Y:S05]  /*27ff0*/  BSYNC B0 ;  /* 0x0000000000007941 */ /* 0x000fea0003800000 */
.L_x_1439:
        /* <DEDUP_REMOVED lines=35> */
.L_x_1442:
[----:B------:R-:W-:Y:S05]  /*28230*/  BSYNC B0 ;  /* 0x0000000000007941 */ /* 0x000fea0003800000 */
.L_x_1441:
        /* <DEDUP_REMOVED lines=31> */
.L_x_1444:
[----:B------:R-:W-:Y:S05]  /*28430*/  BSYNC B0 ;  /* 0x0000000000007941 */ /* 0x000fea0003800000 */
.L_x_1443:
        /* <DEDUP_REMOVED lines=29> */
.L_x_1446:
[----:B------:R-:W-:Y:S05]  /*28610*/  BSYNC B0 ;  /* 0x0000000000007941 */ /* 0x000fea0003800000 */
.L_x_1445:
        /* <DEDUP_REMOVED lines=29> */
.L_x_1448:
[----:B------:R-:W-:Y:S05]  /*287f0*/  BSYNC B0 ;  /* 0x0000000000007941 */ /* 0x000fea0003800000 */
.L_x_1447:
        /* <DEDUP_REMOVED lines=29> */
.L_x_1450:
[----:B------:R-:W-:Y:S05]  /*289d0*/  BSYNC B0 ;  /* 0x0000000000007941 */ /* 0x000fea0003800000 */
.L_x_1449:
        /* <DEDUP_REMOVED lines=29> */
.L_x_1452:
[----:B------:R-:W-:Y:S05]  /*28bb0*/  BSYNC B0 ;  /* 0x0000000000007941 */ /* 0x000fea0003800000 */
.L_x_1451:
        /* <DEDUP_REMOVED lines=29> */
.L_x_1454:
[----:B------:R-:W-:Y:S05]  /*28d90*/  BSYNC B0 ;  /* 0x0000000000007941 */ /* 0x000fea0003800000 */
.L_x_1453:
        /* <DEDUP_REMOVED lines=30> */
.L_x_1456:
[----:B------:R-:W-:Y:S05]  /*28f80*/  BSYNC B0 ;  /* 0x0000000000007941 */ /* 0x000fea0003800000 */
.L_x_1455:
        /* <DEDUP_REMOVED lines=35> */
.L_x_1458:
[----:B------:R-:W-:Y:S05]  /*291c0*/  BSYNC B0 ;  /* 0x0000000000007941 */ /* 0x000fea0003800000 */
.L_x_1457:
        /* <DEDUP_REMOVED lines=31> */
.L_x_1460:
[----:B------:R-:W-:Y:S05]  /*293c0*/  BSYNC B0 ;  /* 0x0000000000007941 */ /* 0x000fea0003800000 */
.L_x_1459:
        /* <DEDUP_REMOVED lines=29> */
.L_x_1462:
[----:B------:R-:W-:Y:S05]  /*295a0*/  BSYNC B0 ;  /* 0x0000000000007941 */ /* 0x000fea0003800000 */
.L_x_1461:
        /* <DEDUP_REMOVED lines=29> */
.L_x_1464:
[----:B------:R-:W-:Y:S05]  /*29780*/  BSYNC B0 ;  /* 0x0000000000007941 */ /* 0x000fea0003800000 */
.L_x_1463:
        /* <DEDUP_REMOVED lines=29> */
.L_x_1466:
[----:B------:R-:W-:Y:S05]  /*29960*/  BSYNC B0 ;  /* 0x0000000000007941 */ /* 0x000fea0003800000 */
.L_x_1465:
        /* <DEDUP_REMOVED lines=29> */
.L_x_1468:
[----:B------:R-:W-:Y:S05]  /*29b40*/  BSYNC B0 ;  /* 0x0000000000007941 */ /* 0x000fea0003800000 */
.L_x_1467:
        /* <DEDUP_REMOVED lines=29> */
.L_x_1470:
[----:B------:R-:W-:Y:S05]  /*29d20*/  BSYNC B0 ;  /* 0x0000000000007941 */ /* 0x000fea0003800000 */
.L_x_1469:
        /* <DEDUP_REMOVED lines=30> */
.L_x_1472:
[----:B------:R-:W-:Y:S05]  /*29f10*/  BSYNC B0 ;  /* 0x0000000000007941 */ /* 0x000fea0003800000 */
.L_x_1471:
        /* <DEDUP_REMOVED lines=35> */
.L_x_1474:
[----:B------:R-:W-:Y:S05]  /*2a150*/  BSYNC B0 ;  /* 0x0000000000007941 */ /* 0x000fea0003800000 */
.L_x_1473:
        /* <DEDUP_REMOVED lines=29> */
.L_x_1476:
[----:B------:R-:W-:Y:S05]  /*2a330*/  BSYNC B0 ;  /* 0x0000000000007941 */ /* 0x000fea0003800000 */
.L_x_1475:
        /* <DEDUP_REMOVED lines=16> */
[----:B------:R-:W-:Y:S01]  /*2a440*/  F2F.F16.F32 R25, R28 ;  /* 0x0000001c00197304 */ /* 0x000fe20000200800 */
[----:B------:R-:W-:Y:S01]  /*2a450*/  FFMA R0, -R127, R27, R30 ;  /* 0x0000001b7f007223 */ /* 0x000fe2000000011e */
[----:B------:R-:W-:-:S03]  /*2a460*/  FMUL R30, R24, UR7 ;  /* 0x00000007181e7c20 */ /* 0x000fc60008400000 */
[----:B------:R-:W-:-:S03]  /*2a470*/  FMUL R27, R0, UR7 ;  /* 0x00000007001b7c20 */ /* 0x000fc60008400000 */
[----:B------:R-:W-:Y:S01]  /*2a480*/  F2F.F16.F32 R24, R30 ;  /* 0x0000001e00187304 */ /* 0x000fe20000200800 */
[----:B------:R-:W-:-:S07]  /*2a490*/  FMUL R0, R23, UR7 ;  /* 0x0000000717007c20 */ /* 0x000fce0008400000 */
[----:B------:R-:W0:Y:S08]  /*2a4a0*/  F2F.F16.F32 R27, R27 ;  /* 0x0000001b001b7304 */ /* 0x000e300000200800 */
[----:B------:R-:W2:Y:S01]  /*2a4b0*/  F2F.F16.F32 R0, R0 ;  /* 0x0000000000007304 */ /* 0x000ea20000200800 */
[----:B0-----:R-:W-:Y:S01]  /*2a4c0*/  PRMT R23, R24, 0x5410, R27 ;  /* 0x0000541018177816 */ /* 0x001fe2000000001b */
[----:B------:R-:W-:-:S05]  /*2a4d0*/  IMAD.WIDE.U32 R24, R25, 0x10000, RZ ;  /* 0x0001000019187825 */ /* 0x000fca00078e00ff */
[----:B------:R-:W-:Y:S02]  /*2a4e0*/  LOP3.LUT R25, R23, R25, RZ, 0xfc, !PT ;  /* 0x0000001917197212 */ /* 0x000fe400078efcff */
[----:B--2---:R-:W-:-:S05]  /*2a4f0*/  LOP3.LUT R24, R24, R0, RZ, 0xfc, !PT ;  /* 0x0000000018187212 */ /* 0x004fca00078efcff */
[----:B------:R0:W-:Y:S02]  /*2a500*/  STG.E.64 desc[UR4][R122.64+0x6100], R24 ;  /* 0x006100187a007986 */ /* 0x0001e4000c101b04 */
.L_x_1478:
[----:B------:R-:W-:Y:S05]  /*2a510*/  BSYNC B0 ;  /* 0x0000000000007941 */ /* 0x000fea0003800000 */
.L_x_1477:
        /* <DEDUP_REMOVED lines=15> */
[----:B------:R-:W0:Y:S01]  /*2a610*/  F2F.F16.F32 R23, R26 ;  /* 0x0000001a00177304 */ /* 0x000e220000200800 */
[----:B---3--:R-:W-:Y:S01]  /*2a620*/  FFMA R25, -R127, R25, R27 ;  /* 0x000000197f197223 */ /* 0x008fe2000000011b */
[----:B------:R-:W-:-:S03]  /*2a630*/  FMUL R27, R24, UR7 ;  /* 0x00000007181b7c20 */ /* 0x000fc60008400000 */
[----:B------:R-:W-:Y:S01]  /*2a640*/  FMUL R28, R25, UR7 ;  /* 0x00000007191c7c20 */ /* 0x000fe20008400000 */
[----:B------:R-:W-:Y:S02]  /*2a650*/  FFMA R22, -R127, R30, R22 ;  /* 0x0000001e7f167223 */ /* 0x000fe40000000116 */
[----:B------:R-:W-:Y:S02]  /*2a660*/  F2F.F16.F32 R27, R27 ;  /* 0x0000001b001b7304 */ /* 0x000fe40000200800 */
[----:B------:R-:W-:Y:S01]  /*2a670*/  FMUL R24, R22, UR7 ;  /* 0x0000000716187c20 */ /* 0x000fe20008400000 */
[----:B0-----:R-:W-:-:S05]  /*2a680*/  IMAD.WIDE.U32 R22, R23, 0x10000, RZ ;  /* 0x0001000017167825 */ /* 0x001fca00078e00ff */
[----:B------:R-:W0:Y:S08]  /*2a690*/  F2F.F16.F32 R28, R28 ;  /* 0x0000001c001c7304 */ /* 0x000e300000200800 */
[----:B------:R-:W2:Y:S01]  /*2a6a0*/  F2F.F16.F32 R25, R24 ;  /* 0x0000001800197304 */ /* 0x000ea20000200800 */
[----:B0-----:R-:W-:-:S04]  /*2a6b0*/  PRMT R33, R27, 0x5410, R28 ;  /* 0x000054101b217816 */ /* 0x001fc8000000001c */
[----:B------:R-:W-:Y:S02]  /*2a6c0*/  LOP3.LUT R23, R33, R23, RZ, 0xfc, !PT ;  /* 0x0000001721177212 */ /* 0x000fe400078efcff */
[----:B--2---:R-:W-:-:S05]  /*2a6d0*/  LOP3.LUT R22, R22, R25, RZ, 0xfc, !PT ;  /* 0x0000001916167212 */ /* 0x004fca00078efcff */
[----:B------:R4:W-:Y:S02]  /*2a6e0*/  STG.E.64 desc[UR4][R122.64+0x6200], R22 ;  /* 0x006200167a007986 */ /* 0x0009e4000c101b04 */
.L_x_1480:
[----:B------:R-:W-:Y:S05]  /*2a6f0*/  BSYNC B0 ;  /* 0x0000000000007941 */ /* 0x000fea0003800000 */
.L_x_1479:
        /* <DEDUP_REMOVED lines=16> */
[----:B----4-:R-:W-:Y:S01]  /*2a800*/  FFMA R23, -R127, R23, R24 ;  /* 0x000000177f177223 */ /* 0x010fe20000000118 */
[----:B------:R-:W-:-:S03]  /*2a810*/  FMUL R24, R22, UR7 ;  /* 0x0000000716187c20 */ /* 0x000fc60008400000 */
[----:B------:R-:W-:Y:S01]  /*2a820*/  FMUL R26, R23, UR7 ;  /* 0x00000007171a7c20 */ /* 0x000fe20008400000 */
[----:B------:R-:W-:Y:S02]  /*2a830*/  FFMA R21, -R127, R27, R21 ;  /* 0x0000001b7f157223 */ /* 0x000fe40000000115 */
[----:B------:R-:W-:Y:S02]  /*2a840*/  F2F.F16.F32 R24, R24 ;  /* 0x0000001800187304 */ /* 0x000fe40000200800 */
[----:B------:R-:W-:-:S06]  /*2a850*/  FMUL R21, R21, UR7 ;  /* 0x0000000715157c20 */ /* 0x000fcc0008400000 */
[----:B------:R-:W0:Y:S08]  /*2a860*/  F2F.F16.F32 R23, R26 ;  /* 0x0000001a00177304 */ /* 0x000e300000200800 */
[----:B------:R-:W2:Y:S01]  /*2a870*/  F2F.F16.F32 R21, R21 ;  /* 0x0000001500157304 */ /* 0x000ea20000200800 */
[----:B0-----:R-:W-:Y:S01]  /*2a880*/  PRMT R27, R24, 0x5410, R23 ;  /* 0x00005410181b7816 */ /* 0x001fe20000000017 */
[----:B------:R-:W-:-:S05]  /*2a890*/  IMAD.WIDE.U32 R22, R0, 0x10000, RZ ;  /* 0x0001000000167825 */ /* 0x000fca00078e00ff */
[----:B------:R-:W-:Y:S02]  /*2a8a0*/  LOP3.LUT R23, R27, R23, RZ, 0xfc, !PT ;  /* 0x000000171b177212 */ /* 0x000fe400078efcff */
[----:B--2---:R-:W-:-:S05]  /*2a8b0*/  LOP3.LUT R22, R22, R21, RZ, 0xfc, !PT ;  /* 0x0000001516167212 */ /* 0x004fca00078efcff */
[----:B------:R0:W-:Y:S02]  /*2a8c0*/  STG.E.64 desc[UR4][R122.64+0x6300], R22 ;  /* 0x006300167a007986 */ /* 0x0001e4000c101b04 */
.L_x_1482:
[----:B------:R-:W-:Y:S05]  /*2a8d0*/  BSYNC B0 ;  /* 0x0000000000007941 */ /* 0x000fea0003800000 */
.L_x_1481:
        /* <DEDUP_REMOVED lines=15> */
[----:B------:R-:W0:Y:S01]  /*2a9d0*/  F2F.F16.F32 R21, R22 ;  /* 0x0000001600157304 */ /* 0x000e220000200800 */
[----:B------:R-:W-:Y:S01]  /*2a9e0*/  FMUL R24, R0, UR7 ;  /* 0x0000000700187c20 */ /* 0x000fe20008400000 */
[----:B---3--:R-:W-:-:S06]  /*2a9f0*/  FFMA R0, -R127, R27, R28 ;  /* 0x0000001b7f007223 */ /* 0x008fcc000000011c */
[----:B------:R-:W-:Y:S01]  /*2aa00*/  F2F.F16.F32 R24, R24 ;  /* 0x0000001800187304 */ /* 0x000fe20000200800 */
[----:B------:R-:W-:Y:S01]  /*2aa10*/  FMUL R25, R0, UR7 ;  /* 0x0000000700197c20 */ /* 0x000fe20008400000 */
[----:B------:R-:W-:-:S04]  /*2aa20*/  FFMA R20, -R127, R23, R20 ;  /* 0x000000177f147223 */ /* 0x000fc80000000114 */
[----:B------:R-:W-:Y:S02]  /*2aa30*/  FMUL R0, R20, UR7 ;  /* 0x0000000714007c20 */ /* 0x000fe40008400000 */
[----:B------:R-:W2:Y:S01]  /*2aa40*/  F2F.F16.F32 R25, R25 ;  /* 0x0000001900197304 */ /* 0x000ea20000200800 */
[----:B0-----:R-:W-:-:S07]  /*2aa50*/  IMAD.WIDE.U32 R20, R21, 0x10000, RZ ;  /* 0x0001000015147825 */ /* 0x001fce00078e00ff */
[----:B------:R-:W0:Y:S01]  /*2aa60*/  F2F.F16.F32 R23, R0 ;  /* 0x0000000000177304 */ /* 0x000e220000200800 */
[----:B--2---:R-:W-:-:S04]  /*2aa70*/  PRMT R27, R24, 0x5410, R25 ;  /* 0x00005410181b7816 */ /* 0x004fc80000000019 */
[----:B------:R-:W-:Y:S02]  /*2aa80*/  LOP3.LUT R21, R27, R21, RZ, 0xfc, !PT ;  /* 0x000000151b157212 */ /* 0x000fe400078efcff */
[----:B0-----:R-:W-:-:S05]  /*2aa90*/  LOP3.LUT R20, R20, R23, RZ, 0xfc, !PT ;  /* 0x0000001714147212 */ /* 0x001fca00078efcff */
[----:B------:R0:W-:Y:S02]  /*2aaa0*/  STG.E.64 desc[UR4][R122.64+0x6400], R20 ;  /* 0x006400147a007986 */ /* 0x0001e4000c101b04 */
.L_x_1484:
[----:B------:R-:W-:Y:S05]  /*2aab0*/  BSYNC B0 ;  /* 0x0000000000007941 */ /* 0x000fea0003800000 */
.L_x_1483:
        /* <DEDUP_REMOVED lines=29> */
.L_x_1486:
[----:B------:R-:W-:Y:S05]  /*2ac90*/  BSYNC B0 ;  /* 0x0000000000007941 */ /* 0x000fea0003800000 */
.L_x_1485:
        /* <DEDUP_REMOVED lines=30> */
.L_x_1488:
[----:B------:R-:W-:Y:S05]  /*2ae80*/  BSYNC B0 ;  /* 0x0000000000007941 */ /* 0x000fea0003800000 */
.L_x_1487:
        /* <DEDUP_REMOVED lines=32> */
.L_x_1490:
[----:B------:R-:W-:Y:S05]  /*2b090*/  BSYNC B0 ;  /* 0x0000000000007941 */ /* 0x000fea0003800000 */
.L_x_1489:
        /* <DEDUP_REMOVED lines=29> */
.L_x_1492:
[----:B------:R-:W-:Y:S05]  /*2b270*/  BSYNC B0 ;  /* 0x0000000000007941 */ /* 0x000fea0003800000 */
.L_x_1491:
        /* <DEDUP_REMOVED lines=29> */
.L_x_1494:
[----:B------:R-:W-:Y:S05]  /*2b450*/  BSYNC B0 ;  /* 0x0000000000007941 */ /* 0x000fea0003800000 */
.L_x_1493:
        /* <DEDUP_REMOVED lines=29> */
.L_x_1496:
[----:B------:R-:W-:Y:S05]  /*2b630*/  BSYNC B0 ;  /* 0x0000000000007941 */ /* 0x000fea0003800000 */
.L_x_1495:
        /* <DEDUP_REMOVED lines=29> */
.L_x_1498:
[----:B------:R-:W-:Y:S05]  /*2b810*/  BSYNC B0 ;  /* 0x0000000000007941 */ /* 0x000fea0003800000 */
.L_x_1497:
[----:B------:R-:W-:Y:S01]  /*2b820*/  BSSY B0, `(.L_x_1499) ;  /* 0x000001d000007945 */ /* 0x000fe20003800000 */
[----:B------:R-:W-:Y:S02]  /*2b830*/  IADD3 R20, R98, 0x3a00, RZ ;  /* 0x00003a0062147810 */ /* 0x000fe40007ffe0ff */
[----:B------:R-:W-:Y:S01]  /*2b840*/  ISETP.GE.AND P1, PT, R18, UR6, PT ;  /* 0x0000000612007c0c */ /* 0x000fe2000bf26270 */
[----:B------:R-:W-:-:S12]  /*2b850*/  @P2 BRA `(.L_x_1500) ;  /* 0x0000000000642947 */ /* 0x000fd80003800000 */
        /* <DEDUP_REMOVED lines=25> */
.L_x_1500:
[----:B------:R-:W-:Y:S05]  /*2b9f0*/  BSYNC B0 ;  /* 0x0000000000007941 */ /* 0x000fea0003800000 */
.L_x_1499:
        /* <DEDUP_REMOVED lines=15> */
[----:B------:R-:W0:Y:S01]  /*2baf0*/  F2F.F16.F32 R0, R0 ;  /* 0x0000000000007304 */ /* 0x000e220000200800 */
[----:B------:R-:W-:Y:S01]  /*2bb00*/  FMUL R14, R12, UR7 ;  /* 0x000000070c0e7c20 */ /* 0x000fe20008400000 */
[----:B----4-:R-:W-:-:S06]  /*2bb10*/  FFMA R12, -R127, R15, R16 ;  /* 0x0000000f7f0c7223 */ /* 0x010fcc0000000110 */
        /* <DEDUP_REMOVED lines=11> */
.L_x_1502:
[----:B------:R-:W-:Y:S05]  /*2bbd0*/  BSYNC B0 ;  /* 0x0000000000007941 */ /* 0x000fea0003800000 */
.L_x_1501:
        /* <DEDUP_REMOVED lines=30> */
.L_x_1504:
[----:B------:R-:W-:Y:S05]  /*2bdc0*/  BSYNC B0 ;  /* 0x0000000000007941 */ /* 0x000fea0003800000 */
.L_x_1503:
[----:B------:R-:W-:Y:S01]  /*2bdd0*/  ISETP.GE.AND P6, PT, R23, UR6, PT ;  /* 0x0000000617007c0c */ /* 0x000fe2000bfc6270 */
[----:B------:R-:W-:Y:S01]  /*2bde0*/  BSSY B0, `(.L_x_1505) ;  /* 0x000001f000007945 */ /* 0x000fe20003800000 */
[----:B------:R-:W-:Y:S02]  /*2bdf0*/  P2R R0, PR, RZ, 0x1 ;  /* 0x00000001ff007803 */ /* 0x000fe40000000000 */
[----:B------:R-:W-:Y:S02]  /*2be00*/  ISETP.GE.AND P0, PT, R16, UR6, PT ;  /* 0x0000000610007c0c */ /* 0x000fe4000bf06270 */
[----:B0-----:R-:W-:Y:S02]  /*2be10*/  IADD3 R14, R98, 0x3b80, RZ ;  /* 0x00003b80620e7810 */ /* 0x001fe40007ffe0ff */
[----:B------:R-:W-:-:S05]  /*2be20*/  ISETP.NE.AND P0, PT, R0, RZ, PT ;  /* 0x000000ff0000720c */ /* 0x000fca0003f05270 */
[----:B------:R-:W-:Y:S08]  /*2be30*/  @P6 BRA `(.L_x_1506) ;  /* 0x0000000000646947 */ /* 0x000ff00003800000 */
        /* <DEDUP_REMOVED lines=25> */
.L_x_1506:
[----:B------:R-:W-:Y:S05]  /*2bfd0*/  BSYNC B0 ;  /* 0x0000000000007941 */ /* 0x000fea0003800000 */
.L_x_1505:
        /* <DEDUP_REMOVED lines=29> */
.L_x_1508:
[----:B------:R-:W-:Y:S05]  /*2c1b0*/  BSYNC B0 ;  /* 0x0000000000007941 */ /* 0x000fea0003800000 */
.L_x_1507:
        /* <DEDUP_REMOVED lines=29> */
.L_x_1510:
[----:B------:R-:W-:Y:S05]  /*2c390*/  BSYNC B0 ;  /* 0x0000000000007941 */ /* 0x000fea0003800000 */
.L_x_1509:
        /* <DEDUP_REMOVED lines=29> */
.L_x_1512:
[----:B------:R-:W-:Y:S05]  /*2c570*/  BSYNC B0 ;  /* 0x0000000000007941 */ /* 0x000fea0003800000 */
.L_x_1511:
        /* <DEDUP_REMOVED lines=29> */
.L_x_1514:
[----:B------:R-:W-:Y:S05]  /*2c750*/  BSYNC B0 ;  /* 0x0000000000007941 */ /* 0x000fea0003800000 */
.L_x_1513:
        /* <DEDUP_REMOVED lines=29> */
.L_x_1516:
[----:B------:R-:W-:Y:S05]  /*2c930*/  BSYNC B0 ;  /* 0x0000000000007941 */ /* 0x000fea0003800000 */
.L_x_1515:
        /* <DEDUP_REMOVED lines=29> */
.L_x_1518:
[----:B------:R-:W-:Y:S05]  /*2cb10*/  BSYNC B0 ;  /* 0x0000000000007941 */ /* 0x000fea0003800000 */
.L_x_1517:
        /* <DEDUP_REMOVED lines=30> */
.L_x_1520:
[----:B------:R-:W-:Y:S05]  /*2cd00*/  BSYNC B0 ;  /* 0x0000000000007941 */ /* 0x000fea0003800000 */
.L_x_1519:
        /* <DEDUP_REMOVED lines=30> */
.L_x_1522:
[----:B------:R-:W-:Y:S05]  /*2cef0*/  BSYNC B0 ;  /* 0x0000000000007941 */ /* 0x000fea0003800000 */
.L_x_1521:
        /* <DEDUP_REMOVED lines=28> */
.L_x_1524:
[----:B------:R-:W-:Y:S05]  /*2d0c0*/  BSYNC B0 ;  /* 0x0000000000007941 */ /* 0x000fea0003800000 */
.L_x_1523:
        /* <DEDUP_REMOVED lines=28> */
.L_x_1526:
[----:B------:R-:W-:Y:S05]  /*2d290*/  BSYNC B0 ;  /* 0x0000000000007941 */ /* 0x000fea0003800000 */
.L_x_1525:
        /* <DEDUP_REMOVED lines=27> */
.L_x_1528:
[----:B------:R-:W-:Y:S05]  /*2d450*/  BSYNC B0 ;  /* 0x0000000000007941 */ /* 0x000fea0003800000 */
.L_x_1527:
        /* <DEDUP_REMOVED lines=27> */
.L_x_1530:
[----:B------:R-:W-:Y:S05]  /*2d610*/  BSYNC B0 ;  /* 0x0000000000007941 */ /* 0x000fea0003800000 */
.L_x_1529:
        /* <DEDUP_REMOVED lines=27> */
.L_x_1532:
[----:B------:R-:W-:Y:S05]  /*2d7d0*/  BSYNC B0 ;  /* 0x0000000000007941 */ /* 0x000fea0003800000 */
.L_x_1531:
        /* <DEDUP_REMOVED lines=27> */
.L_x_1534:
[----:B------:R-:W-:Y:S05]  /*2d990*/  BSYNC B0 ;  /* 0x0000000000007941 */ /* 0x000fea0003800000 */
.L_x_1533:
        /* <DEDUP_REMOVED lines=27> */
.L_x_1536:
[----:B------:R-:W-:Y:S05]  /*2db50*/  BSYNC B0 ;  /* 0x0000000000007941 */ /* 0x000fea0003800000 */
.L_x_1535:
[----:B------:R-:W-:Y:S05]  /*2db60*/  @P5 EXIT ;  /* 0x000000000000594d */ /* 0x000fea0003800000 */
[----:B------:R-:W2:Y:S01]  /*2db70*/  LDL.LU R0, [R1+0xb04] ;  /* 0x000b040001007983 */ /* 0x000ea20000300800 */
[----:B------:R-:W-:-:S03]  /*2db80*/  ULDC UR6, c[0x0][0x228] ;  /* 0x00008a0000067ab9 */ /* 0x000fc60000000800 */
[----:B0-----:R-:W3:Y:S04]  /*2db90*/  LDL.LU R2, [R1+0xb08] ;  /* 0x000b080001027983 */ /* 0x001ee80000300800 */
[----:B----4-:R-:W4:Y:S04]  /*2dba0*/  LDL.LU R5, [R1+0xb0c] ;  /* 0x000b0c0001057983 */ /* 0x010f280000300800 */
[----:B------:R-:W4:Y:S01]  /*2dbb0*/  LDL.LU R3, [R1+0x10] ;  /* 0x0000100001037983 */ /* 0x000f220000300800 */
[C---:B--2---:R-:W-:Y:S01]  /*2dbc0*/  FFMA R0, -R127.reuse, R0, R252 ;  /* 0x000000007f007223 */ /* 0x044fe200000001fc */
[----:B---3--:R-:W-:-:S03]  /*2dbd0*/  FFMA R2, -R127, R2, R129 ;  /* 0x000000027f027223 */ /* 0x008fc60000000181 */
[----:B------:R-:W-:Y:S01]  /*2dbe0*/  FMUL R0, R0, UR6 ;  /* 0x0000000600007c20 */ /* 0x000fe20008400000 */
[----:B------:R-:W-:Y:S01]  /*2dbf0*/  FMUL R4, R2, UR6 ;  /* 0x0000000602047c20 */ /* 0x000fe20008400000 */
[----:B----4-:R-:W-:-:S04]  /*2dc00*/  FFMA R2, -R127, R5, R128 ;  /* 0x000000057f027223 */ /* 0x010fc80000000180 */
[----:B------:R-:W0:Y:S01]  /*2dc10*/  F2F.F16.F32 R0, R0 ;  /* 0x0000000000007304 */ /* 0x000e220000200800 */
[----:B------:R-:W-:Y:S01]  /*2dc20*/  FFMA R127, -R127, R3, R126 ;  /* 0x000000037f7f7223 */ /* 0x000fe2000000017e */
[----:B------:R-:W-:-:S03]  /*2dc30*/  FMUL R5, R2, UR6 ;  /* 0x0000000602057c20 */ /* 0x000fc60008400000 */
[----:B------:R-:W-:-:S03]  /*2dc40*/  FMUL R127, R127, UR6 ;  /* 0x000000067f7f7c20 */ /* 0x000fc60008400000 */
[----:B------:R-:W-:Y:S01]  /*2dc50*/  F2F.F16.F32 R4, R4 ;  /* 0x0000000400047304 */ /* 0x000fe20000200800 */
[----:B0-----:R-:W-:-:S07]  /*2dc60*/  IMAD.WIDE.U32 R2, R0, 0x10000, RZ ;  /* 0x0001000000027825 */ /* 0x001fce00078e00ff */
[----:B------:R-:W0:Y:S08]  /*2dc70*/  F2F.F16.F32 R5, R5 ;  /* 0x0000000500057304 */ /* 0x000e300000200800 */
[----:B------:R-:W2:Y:S01]  /*2dc80*/  F2F.F16.F32 R127, R127 ;  /* 0x0000007f007f7304 */ /* 0x000ea20000200800 */
[----:B0-----:R-:W-:-:S04]  /*2dc90*/  PRMT R7, R4, 0x5410, R5 ;  /* 0x0000541004077816 */ /* 0x001fc80000000005 */
[----:B------:R-:W-:Y:S02]  /*2dca0*/  LOP3.LUT R3, R7, R3, RZ, 0xfc, !PT ;  /* 0x0000000307037212 */ /* 0x000fe400078efcff */
[----:B--2---:R-:W-:-:S05]  /*2dcb0*/  LOP3.LUT R2, R2, R127, RZ, 0xfc, !PT ;  /* 0x0000007f02027212 */ /* 0x004fca00078efcff */
[----:B------:R-:W-:Y:S01]  /*2dcc0*/  STG.E.64 desc[UR4][R122.64+0x7f00], R2 ;  /* 0x007f00027a007986 */ /* 0x000fe2000c101b04 */
[----:B------:R-:W-:Y:S05]  /*2dcd0*/  EXIT ;  /* 0x000000000000794d */ /* 0x000fea0003800000 */
.L_x_1537:
        /* <DEDUP_REMOVED lines=10> */
.L_x_13661:


//--------------------- .text._ZN18transformer_engine50scaled_aligned_causal_masked_softmax_warp_backwardI6__halfS1_fLi13EEEvPT0_PKT_S6_T1_iii --------------------------
	.section	.text._ZN18transformer_engine50scaled_aligned_causal_masked_softmax_warp_backwardI6__halfS1_fLi13EEEvPT0_PKT_S6_T1_iii,"ax",@progbits
	.align	128
        .global         _ZN18transformer_engine50scaled_aligned_causal_masked_softmax_warp_backwardI6__halfS1_fLi13EEEvPT0_PKT_S6_T1_iii
        .type           _ZN18transformer_engine50scaled_aligned_causal_masked_softmax_warp_backwardI6__halfS1_fLi13EEEvPT0_PKT_S6_T1_iii,@function
        .size           _ZN18transformer_engine50scaled_aligned_causal_masked_softmax_warp_backwardI6__halfS1_fLi13EEEvPT0_PKT_S6_T1_iii,(.L_x_13662 - _ZN18transformer_engine50scaled_aligned_causal_masked_softmax_warp_backwardI6__halfS1_fLi13EEEvPT0_PKT_S6_T1_iii)
        .other          _ZN18transformer_engine50scaled_aligned_causal_masked_softmax_warp_backwardI6__halfS1_fLi13EEEvPT0_PKT_S6_T1_iii,@"STO_CUDA_ENTRY STV_DEFAULT"
_ZN18transformer_engine50scaled_aligned_causal_masked_softmax_warp_backwardI6__halfS1_fLi13EEEvPT0_PKT_S6_T1_iii:
.text._ZN18transformer_engine50scaled_aligned_causal_masked_softmax_warp_backwardI6__halfS1_fLi13EEEvPT0_PKT_S6_T1_iii:
        /* <DEDUP_REMOVED lines=85> */
[----:B------:R-:W-:Y:S01]  /*0550*/  CS2R R114, SRZ ;  /* 0x0000000000727805 */ /* 0x000fe2000001ff00 */
        /* <DEDUP_REMOVED lines=22> */
[----:B------:R-:W-:Y:S02]  /*06c0*/  MOV R14, RZ ;  /* 0x000000ff000e7202 */ /* 0x000fe40000000f00 */
        /* <DEDUP_REMOVED lines=321> */
[C---:B------:R-:W-:Y:S01]  /*1ae0*/  IADD3 R122, R15.reuse, 0x80, RZ ;  /* 0x000000800f7a7810 */ /* 0x040fe20007ffe0ff */
[----:B------:R-:W-:Y:S01]  /*1af0*/  IMAD R124, R124, UR6, R15 ;  /* 0x000000067c7c7c24 */ /* 0x000fe2000f8e020f */
[CC--:B------:R-:W-:Y:S01]  /*1b00*/  ISETP.GT.AND P2, PT, R15.reuse, R0.reuse, PT ;  /* 0x000000000f00720c */ /* 0x0c0fe20003f44270 */
[----:B------:R-:W-:Y:S01]  /*1b10*/  BSSY B1, `(.L_x_1540) ;  /* 0x0000021000017945 */ /* 0x000fe20003800000 */
[-C--:B------:R-:W-:Y:S02]  /*1b20*/  ISETP.GT.AND P3, PT, R122, R0.reuse, PT ;  /* 0x000000007a00720c */ /* 0x080fe40003f64270 */
[----:B------:R-:W-:Y:S01]  /*1b30*/  IADD3 R122, R15, 0x100, RZ ;  /* 0x000001000f7a7810 */ /* 0x000fe20007ffe0ff */
[----:B------:R-:W1:Y:S03]  /*1b40*/  LDC.64 R128, c[0x0][0x220] ;  /* 0x00008800ff807b82 */ /* 0x000e660000000a00 */
        /* <DEDUP_REMOVED lines=13> */
[----:B---3--:R-:W-:Y:S02]  /*1c20*/  @!P2 SHF.R.U64 R131, R126, 0x10, R127 ;  /* 0x000000107e83a819 */ /* 0x008fe4000000127f */
[----:B------:R-:W-:-:S06]  /*1c30*/  @!P5 HADD2.F32 R139, -RZ, R127.H0_H0 ;  /* 0x2000007fff8bd230 */ /* 0x000fcc0000004100 */
[----:B------:R-:W-:Y:S01]  /*1c40*/  @!P6 SHF.R.U32.HI R127, RZ, 0x10, R127 ;  /* 0x00000010ff7fe819 */ /* 0x000fe2000001167f */
[----:B------:R-:W-:Y:S02]  /*1c50*/  HADD2.F32 R135, -RZ, R126.H0_H0 ;  /* 0x2000007eff877230 */ /* 0x000fe40000004100 */
[----:B------:R-:W-:Y:S01]  /*1c60*/  @!P2 HADD2.F32 R138, -RZ, R131.H0_H0 ;  /* 0x20000083ff8aa230 */ /* 0x000fe20000004100 */
[--C-:B----4-:R-:W-:Y:S01]  /*1c70*/  @!P2 SHF.R.U64 R131, R128, 0x10, R129.reuse ;  /* 0x000000108083a819 */ /* 0x110fe20000001281 */
[----:B------:R-:W-:Y:S01]  /*1c80*/  @!P6 HADD2.F32 R140, -RZ, R127.H0_H0 ;  /* 0x2000007fff8ce230 */ /* 0x000fe20000004100 */
[----:B------:R-:W-:Y:S01]  /*1c90*/  @!P6 SHF.R.U32.HI R127, RZ, 0x10, R129 ;  /* 0x00000010ff7fe819 */ /* 0x000fe20000011681 */
[----:B------:R-:W-:Y:S02]  /*1ca0*/  @!P5 HADD2.F32 R129, -RZ, R129.H0_H0 ;  /* 0x20000081ff81d230 */ /* 0x000fe40000004100 */
[----:B------:R-:W-:Y:S02]  /*1cb0*/  @!P2 HADD2.F32 R131, -RZ, R131.H0_H0 ;  /* 0x20000083ff83a230 */ /* 0x000fe40000004100 */
[----:B------:R-:W-:-:S02]  /*1cc0*/  @!P6 HADD2.F32 R127, -RZ, R127.H0_H0 ;  /* 0x2000007fff7fe230 */ /* 0x000fc40000004100 */
[----:B------:R-:W-:Y:S01]  /*1cd0*/  @!P5 FMUL R141, R139, R129 ;  /* 0x000000818b8dd220 */ /* 0x000fe20000400000 */
[----:B------:R-:W-:Y:S02]  /*1ce0*/  HADD2.F32 R128, -RZ, R128.H0_H0 ;  /* 0x20000080ff807230 */ /* 0x000fe40000004100 */
[----:B------:R-:W-:Y:S01]  /*1cf0*/  @!P2 FMUL R8, R138, R131 ;  /* 0x000000838a08a220 */ /* 0x000fe20000400000 */
[----:B------:R-:W-:Y:S02]  /*1d00*/  @!P6 FMUL R142, R140, R127 ;  /* 0x0000007f8c8ee220 */ /* 0x000fe40000400000 */
[----:B------:R-:W-:-:S07]  /*1d10*/  FMUL R131, R135, R128 ;  /* 0x0000008087837220 */ /* 0x000fce0000400000 */
.L_x_1541:
[----:B------:R-:W-:Y:S05]  /*1d20*/  BSYNC B1 ;  /* 0x0000000000017941 */ /* 0x000fea0003800000 */
.L_x_1540:
[----:B------:R-:W-:Y:S01]  /*1d30*/  IADD3 R126, R15, 0x200, RZ ;  /* 0x000002000f7e7810 */ /* 0x000fe20007ffe0ff */
[----:B------:R-:W-:Y:S03]  /*1d40*/  BSSY B1, `(.L_x_1542) ;  /* 0x000001b000017945 */ /* 0x000fe60003800000 */
[----:B------:R-:W-:Y:S01]  /*1d50*/  ISETP.GT.AND P2, PT, R126, R0, PT ;  /* 0x000000007e00720c */ /* 0x000fe20003f44270 */
[----:B------:R-:W-:-:S12]  /*1d60*/  @P3 BRA `(.L_x_1543) ;  /* 0x0000000000603947 */ /* 0x000fd80003800000 */
        /* <DEDUP_REMOVED lines=8> */
[----:B---3--:R-:W-:-:S05]  /*1df0*/  @!P3 SHF.R.U64 R66, R128, 0x10, R129 ;  /* 0x000000108042b819 */ /* 0x008fca0000001281 */
[----:B------:R-:W-:-:S06]  /*1e00*/  @!P5 HADD2.F32 R144, -RZ, R129.H0_H0 ;  /* 0x20000081ff90d230 */ /* 0x000fcc0000004100 */
[----:B------:R-:W-:Y:S02]  /*1e10*/  @!P6 SHF.R.U32.HI R129, RZ, 0x10, R129 ;  /* 0x00000010ff81e819 */ /* 0x000fe40000011681 */
[--C-:B----4-:R-:W-:Y:S01]  /*1e20*/  @!P3 SHF.R.U64 R117, R126, 0x10, R127.reuse ;  /* 0x000000107e75b819 */ /* 0x110fe2000000127f */
[----:B------:R-:W-:Y:S02]  /*1e30*/  @!P3 HADD2.F32 R143, -RZ, R66.H0_H0 ;  /* 0x20000042ff8fb230 */ /* 0x000fe40000004100 */
[----:B------:R-:W-:Y:S01]  /*1e40*/  @!P5 HADD2.F32 R66, -RZ, R127.H0_H0 ;  /* 0x2000007fff42d230 */ /* 0x000fe20000004100 */
[----:B------:R-:W-:Y:S01]  /*1e50*/  @!P6 SHF.R.U32.HI R127, RZ, 0x10, R127 ;  /* 0x00000010ff7fe819 */ /* 0x000fe2000001167f */
[----:B------:R-:W-:Y:S02]  /*1e60*/  @!P3 HADD2.F32 R117, -RZ, R117.H0_H0 ;  /* 0x20000075ff75b230 */ /* 0x000fe40000004100 */
[----:B------:R-:W-:Y:S02]  /*1e70*/  @!P6 HADD2.F32 R145, -RZ, R129.H0_H0 ;  /* 0x20000081ff91e230 */ /* 0x000fe40000004100 */
[----:B------:R-:W-:Y:S01]  /*1e80*/  @!P5 FMUL R147, R144, R66 ;  /* 0x000000429093d220 */ /* 0x000fe20000400000 */
[----:B------:R-:W-:-:S02]  /*1e90*/  HADD2.F32 R66, -RZ, R128.H0_H0 ;  /* 0x20000080ff427230 */ /* 0x000fc40000004100 */
[----:B------:R-:W-:Y:S01]  /*1ea0*/  @!P3 FMUL R146, R143, R117 ;  /* 0x000000758f92b220 */ /* 0x000fe20000400000 */
[----:B------:R-:W-:Y:S02]  /*1eb0*/  @!P6 HADD2.F32 R127, -RZ, R127.H0_H0 ;  /* 0x2000007fff7fe230 */ /* 0x000fe40000004100 */
[----:B------:R-:W-:-:S03]  /*1ec0*/  HADD2.F32 R126, -RZ, R126.H0_H0 ;  /* 0x2000007eff7e7230 */ /* 0x000fc60000004100 */
[----:B------:R-:W-:Y:S02]  /*1ed0*/  @!P6 FMUL R148, R145, R127 ;  /* 0x0000007f9194e220 */ /* 0x000fe40000400000 */
[----:B------:R-:W-:-:S07]  /*1ee0*/  FMUL R117, R66, R126 ;  /* 0x0000007e42757220 */ /* 0x000fce0000400000 */
.L_x_1543:
[----:B------:R-:W-:Y:S05]  /*1ef0*/  BSYNC B1 ;  /* 0x0000000000017941 */ /* 0x000fea0003800000 */
.L_x_1542:
        /* <DEDUP_REMOVED lines=28> */
.L_x_1545:
[----:B------:R-:W-:Y:S05]  /*20c0*/  BSYNC B1 ;  /* 0x0000000000017941 */ /* 0x000fea0003800000 */
.L_x_1544:
        /* <DEDUP_REMOVED lines=28> */
.L_x_1547:
[----:B------:R-:W-:Y:S05]  /*2290*/  BSYNC B1 ;  /* 0x0000000000017941 */ /* 0x000fea0003800000 */
.L_x_1546:
        /* <DEDUP_REMOVED lines=28> */
.L_x_1549:
[----:B------:R-:W-:Y:S05]  /*2460*/  BSYNC B1 ;  /* 0x0000000000017941 */ /* 0x000fea0003800000 */
.L_x_1548:
        /* <DEDUP_REMOVED lines=28> */
.L_x_1551:
[----:B------:R-:W-:Y:S05]  /*2630*/  BSYNC B1 ;  /* 0x0000000000017941 */ /* 0x000fea0003800000 */
.L_x_1550:
        /* <DEDUP_REMOVED lines=28> */
.L_x_1553:
[----:B------:R-:W-:Y:S05]  /*2800*/  BSYNC B1 ;  /* 0x0000000000017941 */ /* 0x000fea0003800000 */
.L_x_1552:
        /* <DEDUP_REMOVED lines=28> */
.L_x_1555:
[----:B------:R-:W-:Y:S05]  /*29d0*/  BSYNC B1 ;  /* 0x0000000000017941 */ /* 0x000fea0003800000 */
.L_x_1554:
        /* <DEDUP_REMOVED lines=28> */
.L_x_1557:
[----:B------:R-:W-:Y:S05]  /*2ba0*/  BSYNC B1 ;  /* 0x0000000000017941 */ /* 0x000fea0003800000 */
.L_x_1556:
        /* <DEDUP_REMOVED lines=28> */
.L_x_1559:
[----:B------:R-:W-:Y:S05]  /*2d70*/  BSYNC B1 ;  /* 0x0000000000017941 */ /* 0x000fea0003800000 */
.L_x_1558:
        /* <DEDUP_REMOVED lines=28> */
.L_x_1561:
[----:B------:R-:W-:Y:S05]  /*2f40*/  BSYNC B1 ;  /* 0x0000000000017941 */ /* 0x000fea0003800000 */
.L_x_1560:
        /* <DEDUP_REMOVED lines=28> */
.L_x_1563:
[----:B------:R-:W-:Y:S05]  /*3110*/  BSYNC B1 ;  /* 0x0000000000017941 */ /* 0x000fea0003800000 */
.L_x_1562:
        /* <DEDUP_REMOVED lines=28> */
.L_x_1565:
[----:B------:R-:W-:Y:S05]  /*32e0*/  BSYNC B1 ;  /* 0x0000000000017941 */ /* 0x000fea0003800000 */
.L_x_1564:
        /* <DEDUP_REMOVED lines=28> */
.L_x_1567:
[----:B------:R-:W-:Y:S05]  /*34b0*/  BSYNC B1 ;  /* 0x0000000000017941 */ /* 0x000fea0003800000 */
.L_x_1566:
        /* <DEDUP_REMOVED lines=28> */
.L_x_1569:
[----:B------:R-:W-:Y:S05]  /*3680*/  BSYNC B1 ;  /* 0x0000000000017941 */ /* 0x000fea0003800000 */
.L_x_1568:
[----:B------:R-:W-:Y:S01]  /*3690*/  IADD3 R126, R15, 0x900, RZ ;  /* 0x000009000f7e7810 */ /* 0x000fe20007ffe0ff */
[----:B------:R-:W-:Y:S03]  /*36a0*/  BSSY B1, `(.L_x_1570) ;  /* 0x0000021000017945 */ /* 0x000fe60003800000 */
[----:B------:R-:W-:Y:S01]  /*36b0*/  ISETP.GT.AND P4, PT, R126, R0, PT ;  /* 0x000000007e00720c */ /* 0x000fe20003f84270 */
[----:B------:R-:W-:-:S12]  /*36c0*/  @P0 BRA `(.L_x_1571) ;  /* 0x0000000000780947 */ /* 0x000fd80003800000 */
[----:B------:R-:W3:Y:S04]  /*36d0*/  LDG.E.64 R128, desc[UR4][R124.64+0xf00] ;  /* 0x000f00047c807981 */ /* 0x000ee8000c1e1b00 */
[----:B------:R-:W4:Y:S04]  /*36e0*/  LDG.E.64 R126, desc[UR4][R122.64+0xf00] ;  /* 0x000f00047a7e7981 */ /* 0x000f28000c1e1b00 */
[----:B------:R0:W5:Y:S01]  /*36f0*/  LDL R103, [R1+0x10] ;  /* 0x0000100001677983 */ /* 0x0001620000100800 */
[----:B------:R-:W-:-:S04]  /*3700*/  IADD3 R52, R15, 0x781, RZ ;  /* 0x000007810f347810 */ /* 0x000fc80007ffe0ff */
[----:B------:R-:W-:Y:S02]  /*3710*/  ISETP.GT.AND P0, PT, R52, R0, PT ;  /* 0x000000003400720c */ /* 0x000fe40003f04270 */
[----:B------:R-:W-:-:S04]  /*3720*/  IADD3 R52, R15, 0x782, RZ ;  /* 0x000007820f347810 */ /* 0x000fc80007ffe0ff */
[----:B------:R-:W-:Y:S02]  /*3730*/  ISETP.GT.AND P5, PT, R52, R0, PT ;  /* 0x000000003400720c */ /* 0x000fe40003fa4270 */
[----:B------:R-:W-:-:S04]  /*3740*/  IADD3 R52, R15, 0x783, RZ ;  /* 0x000007830f347810 */ /* 0x000fc80007ffe0ff */
[----:B------:R-:W-:Y:S02]  /*3750*/  ISETP.GT.AND P6, PT, R52, R0, PT ;  /* 0x000000003400720c */ /* 0x000fe40003fc4270 */
[----:B---3--:R-:W-:-:S05]  /*3760*/  @!P0 SHF.R.U64 R52, R128, 0x10, R129 ;  /* 0x0000001080348819 */ /* 0x008fca0000001281 */
[----:B------:R-:W-:Y:S02]  /*3770*/  @!P5 HADD2.F32 R215, -RZ, R129.H0_H0 ;  /* 0x20000081ffd7d230 */ /* 0x000fe40000004100 */
[----:B------:R-:W-:Y:S02]  /*3780*/  @!P0 HADD2.F32 R214, -RZ, R52.H0_H0 ;  /* 0x20000034ffd68230 */ /* 0x000fe40000004100 */
[----:B----4-:R-:W-:Y:S02]  /*3790*/  @!P5 HADD2.F32 R52, -RZ, R127.H0_H0 ;  /* 0x2000007fff34d230 */ /* 0x010fe40000004100 */
[----:B------:R-:W-:-:S03]  /*37a0*/  @!P6 SHF.R.U32.HI R129, RZ, 0x10, R129 ;  /* 0x00000010ff81e819 */ /* 0x000fc60000011681 */
[----:B-----5:R-:W-:Y:S02]  /*37b0*/  @!P5 FMUL R103, R215, R52 ;  /* 0x00000034d767d220 */ /* 0x020fe40000400000 */
[----:B------:R-:W-:Y:S02]  /*37c0*/  @!P6 HADD2.F32 R216, -RZ, R129.H0_H0 ;  /* 0x20000081ffd8e230 */ /* 0x000fe40000004100 */
[----:B------:R0:W3:Y:S01]  /*37d0*/  LDL R129, [R1+0x14] ;  /* 0x0000140001817983 */ /* 0x0000e20000100800 */
[----:B------:R-:W-:-:S03]  /*37e0*/  HADD2.F32 R52, -RZ, R128.H0_H0 ;  /* 0x20000080ff347230 */ /* 0x000fc60000004100 */
[----:B------:R1:W-:Y:S04]  /*37f0*/  @!P5 STL [R1+0x10], R103 ;  /* 0x000010670100d387 */ /* 0x0003e80000100800 */
[----:B------:R0:W4:Y:S01]  /*3800*/  LDL R128, [R1+0xc] ;  /* 0x00000c0001807983 */ /* 0x0001220000100800 */
[--C-:B-1----:R-:W-:Y:S02]  /*3810*/  @!P0 SHF.R.U64 R103, R126, 0x10, R127.reuse ;  /* 0x000000107e678819 */ /* 0x102fe4000000127f */
[----:B------:R-:W-:-:S03]  /*3820*/  @!P6 SHF.R.U32.HI R127, RZ, 0x10, R127 ;  /* 0x00000010ff7fe819 */ /* 0x000fc6000001167f */
[----:B------:R-:W-:Y:S02]  /*3830*/  @!P0 HADD2.F32 R103, -RZ, R103.H0_H0 ;  /* 0x20000067ff678230 */ /* 0x000fe40000004100 */
[----:B------:R-:W-:Y:S02]  /*3840*/  @!P6 HADD2.F32 R127, -RZ, R127.H0_H0 ;  /* 0x2000007fff7fe230 */ /* 0x000fe40000004100 */
[----:B------:R-:W-:-:S03]  /*3850*/  HADD2.F32 R126, -RZ, R126.H0_H0 ;  /* 0x2000007eff7e7230 */ /* 0x000fc60000004100 */
[----:B---3--:R-:W-:Y:S01]  /*3860*/  @!P6 FMUL R129, R216, R127 ;  /* 0x0000007fd881e220 */ /* 0x008fe20000400000 */
[----:B----4-:R-:W-:-:S04]  /*3870*/  @!P0 FMUL R128, R214, R103 ;  /* 0x00000067d6808220 */ /* 0x010fc80000400000 */
[----:B------:R0:W-:Y:S04]  /*3880*/  @!P6 STL [R1+0x14], R129 ;  /* 0x000014810100e387 */ /* 0x0001e80000100800 */
[----:B------:R0:W-:Y:S01]  /*3890*/  @!P0 STL [R1+0xc], R128 ;  /* 0x00000c8001008387 */ /* 0x0001e20000100800 */
[----:B------:R-:W-:-:S07]  /*38a0*/  FMUL R103, R52, R126 ;  /* 0x0000007e34677220 */ /* 0x000fce0000400000 */
.L_x_1571:
[----:B------:R-:W-:Y:S05]  /*38b0*/  BSYNC B1 ;  /* 0x0000000000017941 */ /* 0x000fea0003800000 */
.L_x_1570:
[----:B------:R-:W-:Y:S01]  /*38c0*/  IADD3 R126, R15, 0x980, RZ ;  /* 0x000009800f7e7810 */ /* 0x000fe20007ffe0ff */
[----:B------:R-:W-:Y:S03]  /*38d0*/  BSSY B1, `(.L_x_1572) ;  /* 0x0000021000017945 */ /* 0x000fe60003800000 */
[----:B------:R-:W-:Y:S01]  /*38e0*/  ISETP.GT.AND P0, PT, R126, R0, PT ;  /* 0x000000007e00720c */ /* 0x000fe20003f04270 */
[----:B------:R-:W-:-:S12]  /*38f0*/  @P2 BRA `(.L_x_1573) ;  /* 0x0000000000782947 */ /* 0x000fd80003800000 */
[----:B0-----:R-:W3:Y:S04]  /*3900*/  LDG.E.64 R128, desc[UR4][R124.64+0x1000] ;  /* 0x001000047c807981 */ /* 0x001ee8000c1e1b00 */
        /* <DEDUP_REMOVED lines=19> */
[--C-:B0-----:R-:W-:Y:S02]  /*3a40*/  @!P2 SHF.R.U64 R102, R126, 0x10, R127.reuse ;  /* 0x000000107e66a819 */ /* 0x101fe4000000127f */
        /* <DEDUP_REMOVED lines=9> */
.L_x_1573:
[----:B------:R-:W-:Y:S05]  /*3ae0*/  BSYNC B1 ;  /* 0x0000000000017941 */ /* 0x000fea0003800000 */
.L_x_1572:
[----:B------:R-:W-:Y:S01]  /*3af0*/  IADD3 R126, R15, 0xa00, RZ ;  /* 0x00000a000f7e7810 */ /* 0x000fe20007ffe0ff */
[----:B------:R-:W-:Y:S03]  /*3b00*/  BSSY B1, `(.L_x_1574) ;  /* 0x0000021000017945 */ /* 0x000fe60003800000 */
[----:B------:R-:W-:Y:S01]  /*3b10*/  ISETP.GT.AND P2, PT, R126, R0, PT ;  /* 0x000000007e00720c */ /* 0x000fe20003f44270 */
[----:B------:R-:W-:-:S12]  /*3b20*/  @P3 BRA `(.L_x_1575) ;  /* 0x0000000000783947 */ /* 0x000fd80003800000 */
[----:B01----:R-:W3:Y:S04]  /*3b30*/  LDG.E.64 R128, desc[UR4][R124.64+0x1100] ;  /* 0x001100047c807981 */ /* 0x003ee8000c1e1b00 */
        /* <DEDUP_REMOVED lines=29> */
.L_x_1575:
[----:B------:R-:W-:Y:S05]  /*3d10*/  BSYNC B1 ;  /* 0x0000000000017941 */ /* 0x000fea0003800000 */
.L_x_1574:
        /* <DEDUP_REMOVED lines=34> */
.L_x_1577:
[----:B------:R-:W-:Y:S05]  /*3f40*/  BSYNC B1 ;  /* 0x0000000000017941 */ /* 0x000fea0003800000 */
.L_x_1576:
        /* <DEDUP_REMOVED lines=34> */
.L_x_1579:
[----:B------:R-:W-:Y:S05]  /*4170*/  BSYNC B1 ;  /* 0x0000000000017941 */ /* 0x000fea0003800000 */
.L_x_1578:
        /* <DEDUP_REMOVED lines=34> */
.L_x_1581:
[----:B------:R-:W-:Y:S05]  /*43a0*/  BSYNC B1 ;  /* 0x0000000000017941 */ /* 0x000fea0003800000 */
.L_x_1580:
        /* <DEDUP_REMOVED lines=34> */
.L_x_1583:
[----:B------:R-:W-:Y:S05]  /*45d0*/  BSYNC B1 ;  /* 0x0000000000017941 */ /* 0x000fea0003800000 */
.L_x_1582:
        /* <DEDUP_REMOVED lines=34> */
.L_x_1585:
[----:B------:R-:W-:Y:S05]  /*4800*/  BSYNC B1 ;  /* 0x0000000000017941 */ /* 0x000fea0003800000 */
.L_x_1584:
[----:B------:R-:W-:Y:S01]  /*4810*/  IADD3 R126, R15, 0xd00, RZ ;  /* 0x00000d000f7e7810 */ /* 0x000fe20007ffe0ff */
[----:B------:R-:W-:Y:S03]  /*4820*/  BSSY B1, `(.L_x_1586) ;  /* 0x000002d000017945 */ /* 0x000fe60003800000 */
[----:B------:R-:W-:Y:S01]  /*4830*/  ISETP.GT.AND P4, PT, R126, R0, PT ;  /* 0x000000007e00720c */ /* 0x000fe20003f84270 */
[----:B------:R-:W-:-:S12]  /*4840*/  @P0 BRA `(.L_x_1587) ;  /* 0x0000000000a80947 */ /* 0x000fd80003800000 */
[C---:B------:R-:W-:Y:S01]  /*4850*/  IADD3 R44, R15.reuse, 0xb81, RZ ;  /* 0x00000b810f2c7810 */ /* 0x040fe20007ffe0ff */
[----:B01----:R-:W3:Y:S03]  /*4860*/  LDG.E.64 R128, desc[UR4][R124.64+0x1700] ;  /* 0x001700047c807981 */ /* 0x003ee6000c1e1b00 */
[----:B------:R-:W-:Y:S01]  /*4870*/  ISETP.GT.AND P0, PT, R44, R0, PT ;  /* 0x000000002c00720c */ /* 0x000fe20003f04270 */
[----:B------:R0:W-:Y:S01]  /*4880*/  STL [R1+0x43c], R3 ;  /* 0x00043c0301007387 */ /* 0x0001e20000100800 */
[----:B------:R-:W-:-:S03]  /*4890*/  IADD3 R44, R15, 0xb82, RZ ;  /* 0x00000b820f2c7810 */ /* 0x000fc60007ffe0ff */
[----:B------:R4:W2:Y:S01]  /*48a0*/  LDL R95, [R1+0x110] ;  /* 0x00011000015f7983 */ /* 0x0008a20000100800 */
[----:B------:R-:W-:-:S03]  /*48b0*/  ISETP.GT.AND P5, PT, R44, R0, PT ;  /* 0x000000002c00720c */ /* 0x000fc60003fa4270 */
[----:B------:R-:W4:Y:S04]  /*48c0*/  LDG.E.64 R126, desc[UR4][R122.64+0x1700] ;  /* 0x001700047a7e7981 */ /* 0x000f28000c1e1b00 */
[----:B0-----:R0:W2:Y:S04]  /*48d0*/  LDL R3, [R1+0x4] ;  /* 0x0000040001037983 */ /* 0x0010a80000100800 */
[----:B------:R1:W-:Y:S01]  /*48e0*/  STL [R1+0x438], R2 ;  /* 0x0004380201007387 */ /* 0x0003e20000100800 */
[----:B------:R-:W-:-:S03]  /*48f0*/  IADD3 R44, R15, 0xb83, RZ ;  /* 0x00000b830f2c7810 */ /* 0x000fc60007ffe0ff */
[----:B------:R0:W4:Y:S04]  /*4900*/  LDL R15, [R1+0x8] ;  /* 0x00000800010f7983 */ /* 0x0001280000100800 */
[----:B-1----:R0:W4:Y:S01]  /*4910*/  LDL R2, [R1] ;  /* 0x0000000001027983 */ /* 0x0021220000100800 */
[----:B------:R-:W-:Y:S02]  /*4920*/  ISETP.GT.AND P6, PT, R44, R0, PT ;  /* 0x000000002c00720c */ /* 0x000fe40003fc4270 */
[----:B---3--:R-:W-:Y:S01]  /*4930*/  @!P0 SHF.R.U64 R44, R128, 0x10, R129 ;  /* 0x00000010802c8819 */ /* 0x008fe20000001281 */
[----:B--2---:R-:W-:-:S10]  /*4940*/  @!P5 HADD2.F32 R3, -RZ, R129.H0_H0 ;  /* 0x20000081ff03d230 */ /* 0x004fd40000004100 */
[----:B------:R-:W-:Y:S01]  /*4950*/  @!P6 SHF.R.U32.HI R129, RZ, 0x10, R129 ;  /* 0x00000010ff81e819 */ /* 0x000fe20000011681 */
[----:B------:R1:W-:Y:S04]  /*4960*/  @!P5 STL [R1+0x4], R3 ;  /* 0x000004030100d387 */ /* 0x0003e80000100800 */
[----:B----4-:R-:W-:Y:S02]  /*4970*/  @!P6 HADD2.F32 R15, -RZ, R129.H0_H0 ;  /* 0x20000081ff0fe230 */ /* 0x010fe40000004100 */
[----:B------:R0:W2:Y:S01]  /*4980*/  LDL R129, [R1+0x114] ;  /* 0x0001140001817983 */ /* 0x0000a20000100800 */
[----:B------:R-:W-:Y:S02]  /*4990*/  @!P0 HADD2.F32 R2, -RZ, R44.H0_H0 ;  /* 0x2000002cff028230 */ /* 0x000fe40000004100 */
[----:B------:R-:W-:-:S03]  /*49a0*/  @!P5 HADD2.F32 R44, -RZ, R127.H0_H0 ;  /* 0x2000007fff2cd230 */ /* 0x000fc60000004100 */
[----:B------:R-:W-:Y:S02]  /*49b0*/  @!P0 STL [R1], R2 ;  /* 0x0000000201008387 */ /* 0x000fe40000100800 */
[----:B------:R-:W-:Y:S02]  /*49c0*/  @!P5 FMUL R95, R3, R44 ;  /* 0x0000002c035fd220 */ /* 0x000fe40000400000 */
[----:B-1----:R0:W5:Y:S01]  /*49d0*/  LDL.LU R3, [R1+0x43c] ;  /* 0x00043c0001037983 */ /* 0x0021620000300800 */
[----:B------:R-:W-:-:S03]  /*49e0*/  HADD2.F32 R44, -RZ, R128.H0_H0 ;  /* 0x20000080ff2c7230 */ /* 0x000fc60000004100 */
[----:B------:R-:W-:Y:S04]  /*49f0*/  @!P6 STL [R1+0x8], R15 ;  /* 0x0000080f0100e387 */ /* 0x000fe80000100800 */
[----:B------:R1:W-:Y:S04]  /*4a00*/  @!P5 STL [R1+0x110], R95 ;  /* 0x0001105f0100d387 */ /* 0x0003e80000100800 */
[----:B------:R0:W3:Y:S01]  /*4a10*/  LDL R128, [R1+0x10c] ;  /* 0x00010c0001807983 */ /* 0x0000e20000100800 */
[--C-:B-1----:R-:W-:Y:S02]  /*4a20*/  @!P0 SHF.R.U64 R95, R126, 0x10, R127.reuse ;  /* 0x000000107e5f8819 */ /* 0x102fe4000000127f */
[----:B------:R-:W-:-:S05]  /*4a30*/  @!P6 SHF.R.U32.HI R127, RZ, 0x10, R127 ;  /* 0x00000010ff7fe819 */ /* 0x000fca000001167f */
[----:B------:R-:W-:Y:S02]  /*4a40*/  @!P6 HADD2.F32 R127, -RZ, R127.H0_H0 ;  /* 0x2000007fff7fe230 */ /* 0x000fe40000004100 */
[----:B------:R-:W-:Y:S02]  /*4a50*/  @!P0 HADD2.F32 R95, -RZ, R95.H0_H0 ;  /* 0x2000005fff5f8230 */ /* 0x000fe40000004100 */
[----:B------:R-:W-:Y:S02]  /*4a60*/  HADD2.F32 R126, -RZ, R126.H0_H0 ;  /* 0x2000007eff7e7230 */ /* 0x000fe40000004100 */
        /* <DEDUP_REMOVED lines=8> */
.L_x_1587:
[----:B------:R-:W-:Y:S05]  /*4af0*/  BSYNC B1 ;  /* 0x0000000000017941 */ /* 0x000fea0003800000 */
.L_x_1586:
        /* <DEDUP_REMOVED lines=26> */
[----:B------:R-:W-:Y:S02]  /*4ca0*/  @!P2 STL [R1+0x18], R2 ;  /* 0x000018020100a387 */ /* 0x000fe40000100800 */
        /* <DEDUP_REMOVED lines=19> */
.L_x_1589:
[----:B------:R-:W-:Y:S05]  /*4de0*/  BSYNC B1 ;  /* 0x0000000000017941 */ /* 0x000fea0003800000 */
.L_x_1588:
        /* <DEDUP_REMOVED lines=46> */
.L_x_1591:
[----:B------:R-:W-:Y:S05]  /*50d0*/  BSYNC B1 ;  /* 0x0000000000017941 */ /* 0x000fea0003800000 */
.L_x_1590:
        /* <DEDUP_REMOVED lines=46> */
.L_x_1593:
[----:B------:R-:W-:Y:S05]  /*53c0*/  BSYNC B1 ;  /* 0x0000000000017941 */ /* 0x000fea0003800000 */
.L_x_1592:
        /* <DEDUP_REMOVED lines=46> */
.L_x_1595:
[----:B------:R-:W-:Y:S05]  /*56b0*/  BSYNC B1 ;  /* 0x0000000000017941 */ /* 0x000fea0003800000 */
.L_x_1594:
        /* <DEDUP_REMOVED lines=46> */
.L_x_1597:
[----:B------:R-:W-:Y:S05]  /*59a0*/  BSYNC B1 ;  /* 0x0000000000017941 */ /* 0x000fea0003800000 */
.L_x_1596:
        /* <DEDUP_REMOVED lines=46> */
.L_x_1599:
[----:B------:R-:W-:Y:S05]  /*5c90*/  BSYNC B1 ;  /* 0x0000000000017941 */ /* 0x000fea0003800000 */
.L_x_1598:
        /* <DEDUP_REMOVED lines=46> */
.L_x_1601:
[----:B------:R-:W-:Y:S05]  /*5f80*/  BSYNC B1 ;  /* 0x0000000000017941 */ /* 0x000fea0003800000 */
.L_x_1600:
        /* <DEDUP_REMOVED lines=46> */
.L_x_1603:
[----:B------:R-:W-:Y:S05]  /*6270*/  BSYNC B1 ;  /* 0x0000000000017941 */ /* 0x000fea0003800000 */
.L_x_1602:
        /* <DEDUP_REMOVED lines=46> */
.L_x_1605:
[----:B------:R-:W-:Y:S05]  /*6560*/  BSYNC B1 ;  /* 0x0000000000017941 */ /* 0x000fea0003800000 */
.L_x_1604:
        /* <DEDUP_REMOVED lines=46> */
.L_x_1607:
[----:B------:R-:W-:Y:S05]  /*6850*/  BSYNC B1 ;  /* 0x0000000000017941 */ /* 0x000fea0003800000 */
.L_x_1606:
        /* <DEDUP_REMOVED lines=46> */
.L_x_1609:
[----:B------:R-:W-:Y:S05]  /*6b40*/  BSYNC B1 ;  /* 0x0000000000017941 */ /* 0x000fea0003800000 */
.L_x_1608:
        /* <DEDUP_REMOVED lines=46> */
.L_x_1611:
[----:B------:R-:W-:Y:S05]  /*6e30*/  BSYNC B1 ;  /* 0x0000000000017941 */ /* 0x000fea0003800000 */
.L_x_1610:
        /* <DEDUP_REMOVED lines=46> */
.L_x_1613:
[----:B------:R-:W-:Y:S05]  /*7120*/  BSYNC B1 ;  /* 0x0000000000017941 */ /* 0x000fea0003800000 */
.L_x_1612:
        /* <DEDUP_REMOVED lines=46> */
.L_x_1615:
[----:B------:R-:W-:Y:S05]  /*7410*/  BSYNC B1 ;  /* 0x0000000000017941 */ /* 0x000fea0003800000 */
.L_x_1614:
        /* <DEDUP_REMOVED lines=46> */
.L_x_1617:
[----:B------:R-:W-:Y:S05]  /*7700*/  BSYNC B1 ;  /* 0x0000000000017941 */ /* 0x000fea0003800000 */
.L_x_1616:
        /* <DEDUP_REMOVED lines=46> */
.L_x_1619:
[----:B------:R-:W-:Y:S05]  /*79f0*/  BSYNC B1 ;  /* 0x0000000000017941 */ /* 0x000fea0003800000 */
.L_x_1618:
        /* <DEDUP_REMOVED lines=46> */
.L_x_1621:
[----:B------:R-:W-:Y:S05]  /*7ce0*/  BSYNC B1 ;  /* 0x0000000000017941 */ /* 0x000fea0003800000 */
.L_x_1620:
        /* <DEDUP_REMOVED lines=46> */
.L_x_1623:
[----:B------:R-:W-:Y:S05]  /*7fd0*/  BSYNC B1 ;  /* 0x0000000000017941 */ /* 0x000fea0003800000 */
.L_x_1622:
        /* <DEDUP_REMOVED lines=46> */
.L_x_1625:
[----:B------:R-:W-:Y:S05]  /*82c0*/  BSYNC B1 ;  /* 0x0000000000017941 */ /* 0x000fea0003800000 */
.L_x_1624:
        /* <DEDUP_REMOVED lines=46> */
.L_x_1627:
[----:B------:R-:W-:Y:S05]  /*85b0*/  BSYNC B1 ;  /* 0x0000000000017941 */ /* 0x000fea0003800000 */
.L_x_1626:
        /* <DEDUP_REMOVED lines=46> */
.L_x_1629:
[----:B------:R-:W-:Y:S05]  /*88a0*/  BSYNC B1 ;  /* 0x0000000000017941 */ /* 0x000fea0003800000 */
.L_x_1628:
        /* <DEDUP_REMOVED lines=46> */
.L_x_1631:
[----:B------:R-:W-:Y:S05]  /*8b90*/  BSYNC B1 ;  /* 0x0000000000017941 */ /* 0x000fea0003800000 */
.L_x_1630:
        /* <DEDUP_REMOVED lines=46> */
.L_x_1633:
[----:B------:R-:W-:Y:S05]  /*8e80*/  BSYNC B1 ;  /* 0x0000000000017941 */ /* 0x000fea0003800000 */
.L_x_1632:
        /* <DEDUP_REMOVED lines=46> */
.L_x_1635:
[----:B------:R-:W-:Y:S05]  /*9170*/  BSYNC B1 ;  /* 0x0000000000017941 */ /* 0x000fea0003800000 */
.L_x_1634:
        /* <DEDUP_REMOVED lines=46> */
.L_x_1637:
[----:B------:R-:W-:Y:S05]  /*9460*/  BSYNC B1 ;  /* 0x0000000000017941 */ /* 0x000fea0003800000 */
.L_x_1636:
        /* <DEDUP_REMOVED lines=46> */
.L_x_1639:
[----:B------:R-:W-:Y:S05]  /*9750*/  BSYNC B1 ;  /* 0x0000000000017941 */ /* 0x000fea0003800000 */
.L_x_1638:
        /* <DEDUP_REMOVED lines=46> */
.L_x_1641:
[----:B------:R-:W-:Y:S05]  /*9a40*/  BSYNC B1 ;  /* 0x0000000000017941 */ /* 0x000fea0003800000 */
.L_x_1640:
        /* <DEDUP_REMOVED lines=46> */
.L_x_1643:
[----:B------:R-:W-:Y:S05]  /*9d30*/  BSYNC B1 ;  /* 0x0000000000017941 */ /* 0x000fea0003800000 */
.L_x_1642:
        /* <DEDUP_REMOVED lines=28> */
[----:B-1----:R0:W5:Y:S04]  /*9f00*/  LDL.LU R3, [R1+0x43c] ;  /* 0x00043c0001037983 */ /* 0x0021680000300800 */
[----:B------:R-:W-:Y:S04]  /*9f10*/  @!P6 STL [R1+0x23c], R15 ;  /* 0x00023c0f0100e387 */ /* 0x000fe80000100800 */
[----:B------:R1:W-:Y:S02]  /*9f20*/  @!P5 STL [R1+0x3ac], R14 ;  /* 0x0003ac0e0100d387 */ /* 0x0003e40000100800 */
[----:B-1----:R-:W-:-:S02]  /*9f30*/  HADD2.F32 R14, -RZ, R128.H0_H0 ;  /* 0x20000080ff0e7230 */ /* 0x002fc40000004100 */
[----:B------:R0:W3:Y:S01]  /*9f40*/  LDL R128, [R1+0x3a8] ;  /* 0x0003a80001807983 */ /* 0x0000e20000100800 */
[--C-:B------:R-:W-:Y:S02]  /*9f50*/  @!P2 SHF.R.U64 R7, R126, 0x10, R127.reuse ;  /* 0x000000107e07a819 */ /* 0x100fe4000000127f */
        /* <DEDUP_REMOVED lines=12> */
.L_x_1645:
[----:B------:R-:W-:Y:S05]  /*a020*/  BSYNC B1 ;  /* 0x0000000000017941 */ /* 0x000fea0003800000 */
.L_x_1644:
        /* <DEDUP_REMOVED lines=46> */
.L_x_1647:
[----:B------:R-:W-:Y:S05]  /*a310*/  BSYNC B1 ;  /* 0x0000000000017941 */ /* 0x000fea0003800000 */
.L_x_1646:
        /* <DEDUP_REMOVED lines=46> */
.L_x_1649:
[----:B------:R-:W-:Y:S05]  /*a600*/  BSYNC B1 ;  /* 0x0000000000017941 */ /* 0x000fea0003800000 */
.L_x_1648:
        /* <DEDUP_REMOVED lines=46> */
.L_x_1651:
[----:B------:R-:W-:Y:S05]  /*a8f0*/  BSYNC B1 ;  /* 0x0000000000017941 */ /* 0x000fea0003800000 */
.L_x_1650:
        /* <DEDUP_REMOVED lines=46> */
.L_x_1653:
[----:B------:R-:W-:Y:S05]  /*abe0*/  BSYNC B1 ;  /* 0x0000000000017941 */ /* 0x000fea0003800000 */
.L_x_1652:
[----:B------:R-:W-:Y:S01]  /*abf0*/  IADD3 R126, R15, 0x1e00, RZ ;  /* 0x00001e000f7e7810 */ /* 0x000fe20007ffe0ff */
[----:B------:R-:W-:Y:S03]  /*ac00*/  BSSY B1, `(.L_x_1654) ;  /* 0x000002d000017945 */ /* 0x000fe60003800000 */
[----:B------:R-:W-:Y:S01]  /*ac10*/  ISETP.GT.AND P2, PT, R126, R0, PT ;  /* 0x000000007e00720c */ /* 0x000fe20003f44270 */
[----:B------:R-:W-:-:S12]  /*ac20*/  @P3 BRA `(.L_x_1655) ;  /* 0x0000000000a83947 */ /* 0x000fd80003800000 */
[C---:B-----5:R-:W-:Y:S01]  /*ac30*/  IADD3 R2, R15.reuse, 0x1c81, RZ ;  /* 0x00001c810f027810 */ /* 0x060fe20007ffe0ff */
        /* <DEDUP_REMOVED lines=41> */
.L_x_1655:
[----:B------:R-:W-:Y:S05]  /*aed0*/  BSYNC B1 ;  /* 0x0000000000017941 */ /* 0x000fea0003800000 */
.L_x_1654:
[----:B------:R-:W-:Y:S01]  /*aee0*/  IADD3 R126, R15, 0x1e80, RZ ;  /* 0x00001e800f7e7810 */ /* 0x000fe20007ffe0ff */
[----:B------:R-:W-:Y:S03]  /*aef0*/  BSSY B1, `(.L_x_1656) ;  /* 0x000002d000017945 */ /* 0x000fe60003800000 */
        /* <DEDUP_REMOVED lines=12> */
[-C--:B------:R-:W-:Y:S02]  /*afc0*/  ISETP.GT.AND P5, PT, R130, R0.reuse, PT ;  /* 0x000000008200720c */ /* 0x080fe40003fa4270 */
[----:B------:R-:W-:Y:S02]  /*afd0*/  IADD3 R130, R15, 0x1d03, RZ ;  /* 0x00001d030f827810 */ /* 0x000fe40007ffe0ff */
[----:B------:R0:W2:Y:S02]  /*afe0*/  LDL R15, [R1+0x2a8] ;  /* 0x0002a800010f7983 */ /* 0x0000a40000100800 */
[----:B------:R-:W-:Y:S02]  /*aff0*/  ISETP.GT.AND P6, PT, R130, R0, PT ;  /* 0x000000008200720c */ /* 0x000fe40003fc4270 */
[----:B----4-:R-:W-:-:S05]  /*b000*/  @!P4 SHF.R.U64 R130, R126, 0x10, R127 ;  /* 0x000000107e82c819 */ /* 0x010fca000000127f */
[----:B---3--:R-:W-:-:S05]  /*b010*/  @!P5 HADD2.F32 R3, -RZ, R127.H0_H0 ;  /* 0x2000007fff03d230 */ /* 0x008fca0000004100 */
[----:B------:R1:W-:Y:S01]  /*b020*/  @!P5 STL [R1+0x2a4], R3 ;  /* 0x0002a4030100d387 */ /* 0x0003e20000100800 */
[----:B--2---:R-:W-:-:S03]  /*b030*/  @!P4 HADD2.F32 R2, -RZ, R130.H0_H0 ;  /* 0x20000082ff02c230 */ /* 0x004fc60000004100 */
[----:B------:R0:W2:Y:S01]  /*b040*/  LDL R130, [R1+0x3f8] ;  /* 0x0003f80001827983 */ /* 0x0000a20000100800 */
[----:B------:R-:W-:-:S05]  /*b050*/  @!P6 SHF.R.U32.HI R127, RZ, 0x10, R127 ;  /* 0x00000010ff7fe819 */ /* 0x000fca000001167f */
[----:B------:R-:W-:Y:S02]  /*b060*/  @!P6 HADD2.F32 R15, -RZ, R127.H0_H0 ;  /* 0x2000007fff0fe230 */ /* 0x000fe40000004100 */
[----:B------:R-:W-:Y:S01]  /*b070*/  @!P5 HADD2.F32 R127, -RZ, R129.H0_H0 ;  /* 0x20000081ff7fd230 */ /* 0x000fe20000004100 */
[----:B------:R-:W-:Y:S04]  /*b080*/  @!P4 STL [R1+0x2a0], R2 ;  /* 0x0002a0020100c387 */ /* 0x000fe80000100800 */
        /* <DEDUP_REMOVED lines=14> */
[----:B------:R0:W5:Y:S01]  /*b170*/  LDL.LU R2, [R1+0x438] ;  /* 0x0004380001027983 */ /* 0x0001620000300800 */
[----:B-1----:R-:W-:-:S03]  /*b180*/  SHF.L.U32 R15, R15, 0x2, RZ ;  /* 0x000000020f0f7819 */ /* 0x002fc600000006ff */
[----:B------:R-:W-:Y:S04]  /*b190*/  @!P4 STL [R1+0x3f0], R126 ;  /* 0x0003f07e0100c387 */ /* 0x000fe80000100800 */
[----:B------:R1:W-:Y:S02]  /*b1a0*/  @!P6 STL [R1+0x3f8], R130 ;  /* 0x0003f8820100e387 */ /* 0x0003e40000100800 */
[----:B01----:R-:W-:-:S07]  /*b1b0*/  FMUL R130, R134, R128 ;  /* 0x0000008086827220 */ /* 0x003fce0000400000 */
.L_x_1657:
[----:B------:R-:W-:Y:S05]  /*b1c0*/  BSYNC B1 ;  /* 0x0000000000017941 */ /* 0x000fea0003800000 */
.L_x_1656:
        /* <DEDUP_REMOVED lines=8> */
[----:B------:R-:W-:-:S03]  /*b250*/  IADD3 R121, R15, 0x1d82, RZ ;  /* 0x00001d820f797810 */ /* 0x000fc60007ffe0ff */
[----:B------:R2:W2:Y:S01]  /*b260*/  LDL R136, [R1+0x400] ;  /* 0x0004000001887983 */ /* 0x0004a20000100800 */
[----:B------:R-:W-:-:S03]  /*b270*/  ISETP.GT.AND P5, PT, R121, R0, PT ;  /* 0x000000007900720c */ /* 0x000fc60003fa4270 */
[----:B01----:R-:W2:Y:S04]  /*b280*/  LDG.E.64 R128, desc[UR4][R122.64+0x3b00] ;  /* 0x003b00047a807981 */ /* 0x003ea8000c1e1b00 */
[----:B----4-:R4:W4:Y:S04]  /*b290*/  LDL R3, [R1+0x2bc] ;  /* 0x0002bc0001037983 */ /* 0x0109280000100800 */
[----:B------:R0:W-:Y:S01]  /*b2a0*/  STL [R1+0x438], R2 ;  /* 0x0004380201007387 */ /* 0x0001e20000100800 */
[----:B------:R-:W-:-:S03]  /*b2b0*/  IADD3 R121, R15, 0x1d83, RZ ;  /* 0x00001d830f797810 */ /* 0x000fc60007ffe0ff */
[----:B------:R1:W2:Y:S04]  /*b2c0*/  LDL R15, [R1+0x2c0] ;  /* 0x0002c000010f7983 */ /* 0x0002a80000100800 */
[----:B0-----:R1:W2:Y:S01]  /*b2d0*/  LDL R2, [R1+0x2ac] ;  /* 0x0002ac0001027983 */ /* 0x0012a20000100800 */
[----:B------:R-:W-:Y:S02]  /*b2e0*/  ISETP.GT.AND P6, PT, R121, R0, PT ;  /* 0x000000007900720c */ /* 0x000fe40003fc4270 */
[----:B---3--:R-:W-:Y:S01]  /*b2f0*/  @!P0 SHF.R.U64 R121, R126, 0x10, R127 ;  /* 0x000000107e798819 */ /* 0x008fe2000000127f */
[----:B----4-:R-:W-:-:S10]  /*b300*/  @!P5 HADD2.F32 R3, -RZ, R127.H0_H0 ;  /* 0x2000007fff03d230 */ /* 0x010fd40000004100 */
[----:B------:R-:W-:Y:S01]  /*b310*/  @!P6 SHF.R.U32.HI R127, RZ, 0x10, R127 ;  /* 0x00000010ff7fe819 */ /* 0x000fe2000001167f */
[----:B------:R0:W-:Y:S04]  /*b320*/  @!P5 STL [R1+0x2bc], R3 ;  /* 0x0002bc030100d387 */ /* 0x0001e80000100800 */
[----:B--2---:R-:W-:Y:S02]  /*b330*/  @!P6 HADD2.F32 R15, -RZ, R127.H0_H0 ;  /* 0x2000007fff0fe230 */ /* 0x004fe40000004100 */
[----:B------:R1:W2:Y:S01]  /*b340*/  LDL R127, [R1+0x404] ;  /* 0x00040400017f7983 */ /* 0x0002a20000100800 */
[----:B------:R-:W-:Y:S02]  /*b350*/  @!P0 HADD2.F32 R2, -RZ, R121.H0_H0 ;  /* 0x20000079ff028230 */ /* 0x000fe40000004100 */
[----:B------:R-:W-:-:S03]  /*b360*/  @!P5 HADD2.F32 R121, -RZ, R129.H0_H0 ;  /* 0x20000081ff79d230 */ /* 0x000fc60000004100 */
[----:B------:R-:W-:Y:S02]  /*b370*/  @!P0 STL [R1+0x2ac], R2 ;  /* 0x0002ac0201008387 */ /* 0x000fe40000100800 */
[----:B------:R-:W-:Y:S02]  /*b380*/  @!P5 FMUL R136, R3, R121 ;  /* 0x000000790388d220 */ /* 0x000fe40000400000 */
[----:B0-----:R1:W5:Y:S04]  /*b390*/  LDL.LU R3, [R1+0x43c] ;  /* 0x00043c0001037983 */ /* 0x0013680000300800 */
[----:B------:R-:W-:Y:S04]  /*b3a0*/  @!P6 STL [R1+0x2c0], R15 ;  /* 0x0002c00f0100e387 */ /* 0x000fe80000100800 */
[----:B------:R0:W-:Y:S02]  /*b3b0*/  @!P5 STL [R1+0x400], R136 ;  /* 0x000400880100d387 */ /* 0x0001e40000100800 */
[----:B0-----:R-:W-:-:S02]  /*b3c0*/  HADD2.F32 R136, -RZ, R126.H0_H0 ;  /* 0x2000007eff887230 */ /* 0x001fc40000004100 */
[----:B------:R1:W3:Y:S01]  /*b3d0*/  LDL R126, [R1+0x3fc] ;  /* 0x0003fc00017e7983 */ /* 0x0002e20000100800 */
[--C-:B------:R-:W-:Y:S02]  /*b3e0*/  @!P0 SHF.R.U64 R121, R128, 0x10, R129.reuse ;  /* 0x0000001080798819 */ /* 0x100fe40000001281 */
[----:B------:R-:W-:-:S05]  /*b3f0*/  @!P6 SHF.R.U32.HI R129, RZ, 0x10, R129 ;  /* 0x00000010ff81e819 */ /* 0x000fca0000011681 */
[----:B------:R-:W-:Y:S02]  /*b400*/  @!P6 HADD2.F32 R129, -RZ, R129.H0_H0 ;  /* 0x20000081ff81e230 */ /* 0x000fe40000004100 */
[----:B------:R-:W-:Y:S02]  /*b410*/  @!P0 HADD2.F32 R121, -RZ, R121.H0_H0 ;  /* 0x20000079ff798230 */ /* 0x000fe40000004100 */
[----:B------:R-:W-:Y:S02]  /*b420*/  HADD2.F32 R128, -RZ, R128.H0_H0 ;  /* 0x20000080ff807230 */ /* 0x000fe40000004100 */
        /* <DEDUP_REMOVED lines=8> */
.L_x_1659:
[----:B------:R-:W-:Y:S05]  /*b4b0*/  BSYNC B1 ;  /* 0x0000000000017941 */ /* 0x000fea0003800000 */
.L_x_1658:
[----:B-1----:R-:W-:Y:S01]  /*b4c0*/  IADD3 R126, R15, 0x1f80, RZ ;  /* 0x00001f800f7e7810 */ /* 0x002fe20007ffe0ff */
[----:B------:R-:W-:Y:S03]  /*b4d0*/  BSSY B1, `(.L_x_1660) ;  /* 0x000002d000017945 */ /* 0x000fe60003800000 */
[----:B------:R-:W-:Y:S01]  /*b4e0*/  ISETP.GT.AND P0, PT, R126, R0, PT ;  /* 0x000000007e00720c */ /* 0x000fe20003f04270 */
[----:B------:R-:W-:-:S12]  /*b4f0*/  @P2 BRA `(.L_x_1661) ;  /* 0x0000000000a82947 */ /* 0x000fd80003800000 */
[C---:B------:R-:W-:Y:S01]  /*b500*/  IADD3 R120, R15.reuse, 0x1e01, RZ ;  /* 0x00001e010f787810 */ /* 0x040fe20007ffe0ff */
[----:B------:R-:W3:Y:S03]  /*b510*/  LDG.E.64 R126, desc[UR4][R124.64+0x3c00] ;  /* 0x003c00047c7e7981 */ /* 0x000ee6000c1e1b00 */
[----:B------:R-:W-:Y:S01]  /*b520*/  ISETP.GT.AND P2, PT, R120, R0, PT ;  /* 0x000000007800720c */ /* 0x000fe20003f44270 */
[----:B-----5:R1:W-:Y:S01]  /*b530*/  STL [R1+0x43c], R3 ;  /* 0x00043c0301007387 */ /* 0x0203e20000100800 */
[----:B------:R-:W-:-:S03]  /*b540*/  IADD3 R120, R15, 0x1e02, RZ ;  /* 0x00001e020f787810 */ /* 0x000fc60007ffe0ff */
[----:B------:R4:W2:Y:S01]  /*b550*/  LDL R137, [R1+0x40c] ;  /* 0x00040c0001897983 */ /* 0x0008a20000100800 */
[----:B------:R-:W-:-:S03]  /*b560*/  ISETP.GT.AND P5, PT, R120, R0, PT ;  /* 0x000000007800720c */ /* 0x000fc60003fa4270 */
[----:B0-----:R-:W4:Y:S04]  /*b570*/  LDG.E.64 R128, desc[UR4][R122.64+0x3c00] ;  /* 0x003c00047a807981 */ /* 0x001f28000c1e1b00 */
[----:B-1----:R1:W2:Y:S04]  /*b580*/  LDL R3, [R1+0x2c8] ;  /* 0x0002c80001037983 */ /* 0x0022a80000100800 */
[----:B------:R0:W-:Y:S01]  /*b590*/  STL [R1+0x438], R2 ;  /* 0x0004380201007387 */ /* 0x0001e20000100800 */
[----:B------:R-:W-:-:S03]  /*b5a0*/  IADD3 R120, R15, 0x1e03, RZ ;  /* 0x00001e030f787810 */ /* 0x000fc60007ffe0ff */
[----:B------:R1:W4:Y:S04]  /*b5b0*/  LDL R15, [R1+0x2cc] ;  /* 0x0002cc00010f7983 */ /* 0x0003280000100800 */
[----:B0-----:R1:W4:Y:S01]  /*b5c0*/  LDL R2, [R1+0x2c4] ;  /* 0x0002c40001027983 */ /* 0x0013220000100800 */
        /* <DEDUP_REMOVED lines=29> */
.L_x_1661:
[----:B------:R-:W-:Y:S05]  /*b7a0*/  BSYNC B1 ;  /* 0x0000000000017941 */ /* 0x000fea0003800000 */
.L_x_1660:
[----:B------:R-:W-:Y:S04]  /*b7b0*/  BSSY B1, `(.L_x_1662) ;  /* 0x000002c000017945 */ /* 0x000fe80003800000 */
[----:B------:R-:W-:Y:S05]  /*b7c0*/  @P3 BRA `(.L_x_1663) ;  /* 0x0000000000a83947 */ /* 0x000fea0003800000 */
[----:B------:R-:W-:Y:S01]  /*b7d0*/  IADD3 R119, R15, 0x1e81, RZ ;  /* 0x00001e810f777810 */ /* 0x000fe20007ffe0ff */
[----:B-1----:R-:W3:Y:S03]  /*b7e0*/  LDG.E.64 R126, desc[UR4][R124.64+0x3d00] ;  /* 0x003d00047c7e7981 */ /* 0x002ee6000c1e1b00 */
        /* <DEDUP_REMOVED lines=40> */
.L_x_1663:
[----:B------:R-:W-:Y:S05]  /*ba70*/  BSYNC B1 ;  /* 0x0000000000017941 */ /* 0x000fea0003800000 */
.L_x_1662:
[----:B------:R-:W-:Y:S04]  /*ba80*/  BSSY B1, `(.L_x_1664) ;  /* 0x000002c000017945 */ /* 0x000fe80003800000 */
[----:B------:R-:W-:Y:S05]  /*ba90*/  @P4 BRA `(.L_x_1665) ;  /* 0x0000000000a84947 */ /* 0x000fea0003800000 */
        /* <DEDUP_REMOVED lines=42> */
.L_x_1665:
[----:B------:R-:W-:Y:S05]  /*bd40*/  BSYNC B1 ;  /* 0x0000000000017941 */ /* 0x000fea0003800000 */
.L_x_1664:
[----:B------:R-:W-:Y:S05]  /*bd50*/  @P0 BRA `(.L_x_1539) ;  /* 0x0000000000980947 */ /* 0x000fea0003800000 */
[C---:B01----:R-:W-:Y:S01]  /*bd60*/  IADD3 R126, R15.reuse, 0x1f83, RZ ;  /* 0x00001f830f7e7810 */ /* 0x043fe20007ffe0ff */
[----:B------:R-:W3:Y:S03]  /*bd70*/  LDG.E.64 R124, desc[UR4][R124.64+0x3f00] ;  /* 0x003f00047c7c7981 */ /* 0x000ee6000c1e1b00 */
[----:B------:R-:W-:Y:S01]  /*bd80*/  ISETP.GT.AND P3, PT, R126, R0, PT ;  /* 0x000000007e00720c */ /* 0x000fe20003f64270 */
[----:B------:R4:W2:Y:S01]  /*bd90*/  LDL R133, [R1+0x300] ;  /* 0x0003000001857983 */ /* 0x0008a20000100800 */
[----:B------:R-:W-:-:S03]  /*bda0*/  IADD3 R126, R15, 0x1f81, RZ ;  /* 0x00001f810f7e7810 */ /* 0x000fc60007ffe0ff */
[----:B------:R-:W4:Y:S01]  /*bdb0*/  LDG.E.64 R122, desc[UR4][R122.64+0x3f00] ;  /* 0x003f00047a7a7981 */ /* 0x000f22000c1e1b00 */
[-C--:B------:R-:W-:Y:S02]  /*bdc0*/  ISETP.GT.AND P0, PT, R126, R0.reuse, PT ;  /* 0x000000007e00720c */ /* 0x080fe40003f04270 */
[----:B------:R-:W-:Y:S01]  /*bdd0*/  IADD3 R126, R15, 0x1f82, RZ ;  /* 0x00001f820f7e7810 */ /* 0x000fe20007ffe0ff */
[----:B------:R0:W4:Y:S04]  /*bde0*/  LDL R132, [R1+0x430] ;  /* 0x0004300001847983 */ /* 0x0001280000100800 */
[----:B------:R0:W4:Y:S04]  /*bdf0*/  LDL R15, [R1+0x304] ;  /* 0x00030400010f7983 */ /* 0x0001280000100800 */
[----:B------:R0:W4:Y:S04]  /*be00*/  LDL R128, [R1+0x308] ;  /* 0x0003080001807983 */ /* 0x0001280000100800 */
[----:B------:R0:W4:Y:S04]  /*be10*/  LDL R127, [R1+0x434] ;  /* 0x00043400017f7983 */ /* 0x0001280000100800 */
[----:B------:R0:W4:Y:S01]  /*be20*/  LDL R129, [R1+0x42c] ;  /* 0x00042c0001817983 */ /* 0x0001220000100800 */
[----:B------:R-:W-:-:S02]  /*be30*/  ISETP.GT.AND P2, PT, R126, R0, PT ;  /* 0x000000007e00720c */ /* 0x000fc40003f44270 */
[----:B---3--:R-:W-:-:S05]  /*be40*/  @!P0 SHF.R.U64 R0, R124, 0x10, R125 ;  /* 0x000000107c008819 */ /* 0x008fca000000127d */
[----:B--2---:R-:W-:-:S06]  /*be50*/  @!P0 HADD2.F32 R133, -RZ, R0.H0_H0 ;  /* 0x20000000ff858230 */ /* 0x004fcc0000004100 */
[----:B----4-:R-:W-:Y:S01]  /*be60*/  @!P2 HADD2.F32 R0, -RZ, R123.H0_H0 ;  /* 0x2000007bff00a230 */ /* 0x010fe20000004100 */
[----:B------:R-:W-:Y:S01]  /*be70*/  @!P3 SHF.R.U32.HI R126, RZ, 0x10, R125 ;  /* 0x00000010ff7eb819 */ /* 0x000fe2000001167d */
[----:B------:R-:W-:-:S05]  /*be80*/  @!P2 HADD2.F32 R15, -RZ, R125.H0_H0 ;  /* 0x2000007dff0fa230 */ /* 0x000fca0000004100 */
[----:B------:R-:W-:Y:S01]  /*be90*/  @!P2 FMUL R132, R15, R0 ;  /* 0x000000000f84a220 */ /* 0x000fe20000400000 */
[--C-:B------:R-:W-:Y:S02]  /*bea0*/  @!P0 SHF.R.U64 R0, R122, 0x10, R123.reuse ;  /* 0x000000107a008819 */ /* 0x100fe4000000127b */
[----:B------:R-:W-:Y:S01]  /*beb0*/  @!P3 SHF.R.U32.HI R123, RZ, 0x10, R123 ;  /* 0x00000010ff7bb819 */ /* 0x000fe2000001167b */
[----:B------:R1:W-:Y:S01]  /*bec0*/  @!P2 STL [R1+0x304], R15 ;  /* 0x0003040f0100a387 */ /* 0x0003e20000100800 */
[----:B------:R-:W-:Y:S02]  /*bed0*/  @!P3 HADD2.F32 R128, -RZ, R126.H0_H0 ;  /* 0x2000007eff80b230 */ /* 0x000fe40000004100 */
[----:B------:R-:W-:Y:S02]  /*bee0*/  @!P0 HADD2.F32 R0, -RZ, R0.H0_H0 ;  /* 0x20000000ff008230 */ /* 0x000fe40000004100 */
[----:B------:R-:W-:Y:S01]  /*bef0*/  @!P3 HADD2.F32 R123, -RZ, R123.H0_H0 ;  /* 0x2000007bff7bb230 */ /* 0x000fe20000004100 */
[----:B-1----:R-:W1:Y:S04]  /*bf00*/  S2R R15, SR_TID.X ;  /* 0x00000000000f7919 */ /* 0x002e680000002100 */
[----:B------:R-:W-:Y:S01]  /*bf10*/  @!P3 FMUL R127, R128, R123 ;  /* 0x0000007b807fb220 */ /* 0x000fe20000400000 */
[----:B------:R-:W-:Y:S01]  /*bf20*/  @!P0 FMUL R129, R133, R0 ;  /* 0x0000000085818220 */ /* 0x000fe20000400000 */
[----:B------:R-:W-:Y:S04]  /*bf30*/  @!P0 STL [R1+0x300], R133 ;  /* 0x0003008501008387 */ /* 0x000fe80000100800 */
[----:B------:R-:W-:Y:S04]  /*bf40*/  @!P3 STL [R1+0x308], R128 ;  /* 0x000308800100b387 */ /* 0x000fe80000100800 */
[----:B------:R2:W-:Y:S04]  /*bf50*/  @!P2 STL [R1+0x430], R132 ;  /* 0x000430840100a387 */ /* 0x0005e80000100800 */
[----:B------:R0:W-:Y:S04]  /*bf60*/  @!P3 STL [R1+0x434], R127 ;  /* 0x0004347f0100b387 */ /* 0x0001e80000100800 */
[----:B------:R0:W-:Y:S01]  /*bf70*/  @!P0 STL [R1+0x42c], R129 ;  /* 0x00042c8101008387 */ /* 0x0001e20000100800 */
[----:B------:R-:W-:-:S02]  /*bf80*/  HADD2.F32 R122, -RZ, R122.H0_H0 ;  /* 0x2000007aff7a7230 */ /* 0x000fc40000004100 */
[----:B--2---:R-:W-:-:S05]  /*bf90*/  HADD2.F32 R132, -RZ, R124.H0_H0 ;  /* 0x2000007cff847230 */ /* 0x004fca0000004100 */
[----:B------:R-:W-:Y:S01]  /*bfa0*/  FMUL R133, R132, R122 ;  /* 0x0000007a84857220 */ /* 0x000fe20000400000 */
[----:B01----:R-:W-:-:S07]  /*bfb0*/  SHF.L.U32 R15, R15, 0x2, RZ ;  /* 0x000000020f0f7819 */ /* 0x003fce00000006ff */
.L_x_1539:
[----:B------:R-:W-:Y:S05]  /*bfc0*/  BSYNC B0 ;  /* 0x0000000000007941 */ /* 0x000fea0003800000 */
.L_x_1538:
        /* <DEDUP_REMOVED lines=479> */
.L_x_1667:
[----:B------:R-:W-:Y:S05]  /*ddc0*/  BSYNC B0 ;  /* 0x0000000000007941 */ /* 0x000fea0003800000 */
.L_x_1666:
[----:B0-----:R-:W-:Y:S01]  /*ddd0*/  IADD3 R0, R15, 0x80, RZ ;  /* 0x000000800f007810 */ /* 0x001fe20007ffe0ff */
        /* <DEDUP_REMOVED lines=21> */
.L_x_1669:
[----:B------:R-:W-:Y:S05]  /*df30*/  BSYNC B0 ;  /* 0x0000000000007941 */ /* 0x000fea0003800000 */
.L_x_1668:
        /* <DEDUP_REMOVED lines=22> */
.L_x_1671:
[----:B------:R-:W-:Y:S05]  /*e0a0*/  BSYNC B0 ;  /* 0x0000000000007941 */ /* 0x000fea0003800000 */
.L_x_1670:
        /* <DEDUP_REMOVED lines=13> */
[----:B------:R-:W3:Y:S08]  /*e180*/  F2F.F16.F32 R65, R65 ;  /* 0x0000004100417304 */ /* 0x000ef00000200800 */
[----:B------:R-:W-:Y:S01]  /*e190*/  F2F.F16.F32 R8, R8 ;  /* 0x0000000800087304 */ /* 0x000fe20000200800 */
[----:B---3--:R-:W-:-:S07]  /*e1a0*/  IMAD.WIDE.U32 R64, R65, 0x10000, RZ ;  /* 0x0001000041407825 */ /* 0x008fce00078e00ff */
[----:B------:R-:W3:Y:S08]  /*e1b0*/  F2F.F16.F32 R66, R66 ;  /* 0x0000004200427304 */ /* 0x000ef00000200800 */
[----:B------:R-:W4:Y:S01]  /*e1c0*/  F2F.F16.F32 R0, R0 ;  /* 0x0000000000007304 */ /* 0x000f220000200800 */
[----:B---3--:R-:W-:-:S04]  /*e1d0*/  PRMT R8, R8, 0x5410, R66 ;  /* 0x0000541008087816 */ /* 0x008fc80000000042 */
[----:B------:R-:W-:Y:S02]  /*e1e0*/  LOP3.LUT R65, R8, R65, RZ, 0xfc, !PT ;  /* 0x0000004108417212 */ /* 0x000fe400078efcff */
[----:B----4-:R-:W-:-:S05]  /*e1f0*/  LOP3.LUT R64, R64, R0, RZ, 0xfc, !PT ;  /* 0x0000000040407212 */ /* 0x010fca00078efcff */
[----:B------:R3:W-:Y:S02]  /*e200*/  STG.E.64 desc[UR4][R122.64+0x300], R64 ;  /* 0x000300407a007986 */ /* 0x0007e4000c101b04 */
.L_x_1673:
[----:B------:R-:W-:Y:S05]  /*e210*/  BSYNC B0 ;  /* 0x0000000000007941 */ /* 0x000fea0003800000 */
.L_x_1672:
[C---:B------:R-:W-:Y:S01]  /*e220*/  IADD3 R8, R15.reuse, 0x200, RZ ;  /* 0x000002000f087810 */ /* 0x040fe20007ffe0ff */
[----:B------:R-:W-:Y:S01]  /*e230*/  BSSY B0, `(.L_x_1674) ;  /* 0x0000029000007945 */ /* 0x000fe20003800000 */
[----:B------:R-:W-:Y:S02]  /*e240*/  LOP3.LUT R0, R0, 0xfffffff7, RZ, 0xc0, !PT ;  /* 0xfffffff700007812 */ /* 0x000fe400078ec0ff */
[----:B------:R-:W-:Y:S02]  /*e250*/  ISETP.GE.AND P2, PT, R8, UR6, PT ;  /* 0x0000000608007c0c */ /* 0x000fe4000bf46270 */
[C---:B------:R-:W-:Y:S02]  /*e260*/  IADD3 R115, R15.reuse, 0x580, RZ ;  /* 0x000005800f737810 */ /* 0x040fe40007ffe0ff */
[C---:B---3--:R-:W-:Y:S02]  /*e270*/  IADD3 R64, R15.reuse, 0x280, RZ ;  /* 0x000002800f407810 */ /* 0x048fe40007ffe0ff */
[----:B------:R-:W-:-:S02]  /*e280*/  IADD3 R8, R15, 0x300, RZ ;  /* 0x000003000f087810 */ /* 0x000fc40007ffe0ff */
[----:B------:R-:W-:Y:S02]  /*e290*/  ISETP.GE.AND P3, PT, R64, UR6, PT ;  /* 0x0000000640007c0c */ /* 0x000fe4000bf66270 */
[----:B------:R-:W-:Y:S02]  /*e2a0*/  ISETP.GE.AND P4, PT, R8, UR6, PT ;  /* 0x0000000608007c0c */ /* 0x000fe4000bf86270 */
[----:B------:R-:W-:Y:S02]  /*e2b0*/  IADD3 R64, R15, 0x380, RZ ;  /* 0x000003800f407810 */ /* 0x000fe40007ffe0ff */
[----:B------:R-:W-:Y:S02]  /*e2c0*/  @P2 LOP3.LUT R0, R0, 0x8, RZ, 0xfc, !PT ;  /* 0x0000000800002812 */ /* 0x000fe400078efcff */
[----:B------:R-:W-:Y:S02]  /*e2d0*/  ISETP.GE.AND P2, PT, R115, UR6, PT ;  /* 0x0000000673007c0c */ /* 0x000fe4000bf46270 */
[----:B------:R-:W-:-:S02]  /*e2e0*/  LOP3.LUT R0, R0, 0xfffffffd, RZ, 0xc0, !PT ;  /* 0xfffffffd00007812 */ /* 0x000fc400078ec0ff */
[C---:B------:R-:W-:Y:S02]  /*e2f0*/  IADD3 R8, R15.reuse, 0x400, RZ ;  /* 0x000004000f087810 */ /* 0x040fe40007ffe0ff */
[----:B------:R-:W-:Y:S02]  /*e300*/  ISETP.GE.AND P5, PT, R64, UR6, PT ;  /* 0x0000000640007c0c */ /* 0x000fe4000bfa6270 */
[----:B------:R-:W-:Y:S02]  /*e310*/  ISETP.GE.AND P0, PT, R8, UR6, PT ;  /* 0x0000000608007c0c */ /* 0x000fe4000bf06270 */
[C---:B------:R-:W-:Y:S02]  /*e320*/  IADD3 R64, R15.reuse, 0x480, RZ ;  /* 0x000004800f407810 */ /* 0x040fe40007ffe0ff */
[----:B------:R-:W-:Y:S02]  /*e330*/  IADD3 R8, R15, 0x500, RZ ;  /* 0x000005000f087810 */ /* 0x000fe40007ffe0ff */
[----:B------:R-:W-:-:S02]  /*e340*/  @P2 LOP3.LUT R0, R0, 0x2, RZ, 0xfc, !PT ;  /* 0x0000000200002812 */ /* 0x000fc400078efcff */
[----:B------:R-:W-:Y:S02]  /*e350*/  ISETP.GE.AND P1, PT, R64, UR6, PT ;  /* 0x0000000640007c0c */ /* 0x000fe4000bf26270 */
[----:B------:R-:W-:Y:S02]  /*e360*/  LOP3.LUT P2, RZ, R0, 0x8, RZ, 0xc0, !PT ;  /* 0x0000000800ff7812 */ /* 0x000fe4000784c0ff */
[----:B------:R-:W-:Y:S02]  /*e370*/  ISETP.GE.AND P6, PT, R8, UR6, PT ;  /* 0x0000000608007c0c */ /* 0x000fe4000bfc6270 */
[----:B--2---:R-:W-:-:S09]  /*e380*/  IADD3 R116, R15, 0x600, RZ ;  /* 0x000006000f747810 */ /* 0x004fd20007ffe0ff */
        /* <DEDUP_REMOVED lines=11> */
[----:B------:R-:W2:Y:S08]  /*e440*/  F2F.F16.F32 R66, R66 ;  /* 0x0000004200427304 */ /* 0x000eb00000200800 */
[----:B------:R-:W3:Y:S01]  /*e450*/  F2F.F16.F32 R64, R64 ;  /* 0x0000004000407304 */ /* 0x000ee20000200800 */
[----:B--2---:R-:W-:-:S07]  /*e460*/  PRMT R66, R65, 0x5410, R66 ;  /* 0x0000541041427816 */ /* 0x004fce0000000042 */
[----:B------:R-:W2:Y:S01]  /*e470*/  F2F.F16.F32 R8, R8 ;  /* 0x0000000800087304 */ /* 0x000ea20000200800 */
[----:B---3--:R-:W-:-:S05]  /*e480*/  IMAD.WIDE.U32 R64, R64, 0x10000, RZ ;  /* 0x0001000040407825 */ /* 0x008fca00078e00ff */
[----:B------:R-:W-:Y:S02]  /*e490*/  LOP3.LUT R65, R66, R65, RZ, 0xfc, !PT ;  /* 0x0000004142417212 */ /* 0x000fe400078efcff */
[----:B--2---:R-:W-:-:S05]  /*e4a0*/  LOP3.LUT R64, R64, R8, RZ, 0xfc, !PT ;  /* 0x0000000840407212 */ /* 0x004fca00078efcff */
[----:B------:R2:W-:Y:S02]  /*e4b0*/  STG.E.64 desc[UR4][R122.64+0x400], R64 ;  /* 0x000400407a007986 */ /* 0x0005e4000c101b04 */
.L_x_1675:
[----:B------:R-:W-:Y:S05]  /*e4c0*/  BSYNC B0 ;  /* 0x0000000000007941 */ /* 0x000fea0003800000 */
.L_x_1674:
        /* <DEDUP_REMOVED lines=22> */
.L_x_1677:
[----:B------:R-:W-:Y:S05]  /*e630*/  BSYNC B0 ;  /* 0x0000000000007941 */ /* 0x000fea0003800000 */
.L_x_1676:
        /* <DEDUP_REMOVED lines=22> */
.L_x_1679:
[----:B------:R-:W-:Y:S05]  /*e7a0*/  BSYNC B0 ;  /* 0x0000000000007941 */ /* 0x000fea0003800000 */
.L_x_1678:
        /* <DEDUP_REMOVED lines=22> */
.L_x_1681:
[----:B------:R-:W-:Y:S05]  /*e910*/  BSYNC B0 ;  /* 0x0000000000007941 */ /* 0x000fea0003800000 */
.L_x_1680:
[----:B------:R-:W-:Y:S01]  /*e920*/  BSSY B0, `(.L_x_1682) ;  /* 0x0000016000007945 */ /* 0x000fe20003800000 */
[----:B--23--:R-:W-:Y:S02]  /*e930*/  IADD3 R63, R15, 0x800, RZ ;  /* 0x000008000f3f7810 */ /* 0x00cfe40007ffe0ff */
        /* <DEDUP_REMOVED lines=20> */
.L_x_1683:
[----:B------:R-:W-:Y:S05]  /*ea80*/  BSYNC B0 ;  /* 0x0000000000007941 */ /* 0x000fea0003800000 */
.L_x_1682:
        /* <DEDUP_REMOVED lines=22> */
.L_x_1685:
[----:B------:R-:W-:Y:S05]  /*ebf0*/  BSYNC B0 ;  /* 0x0000000000007941 */ /* 0x000fea0003800000 */
.L_x_1684:
        /* <DEDUP_REMOVED lines=22> */
.L_x_1687:
[----:B------:R-:W-:Y:S05]  /*ed60*/  BSYNC B0 ;  /* 0x0000000000007941 */ /* 0x000fea0003800000 */
.L_x_1686:
        /* <DEDUP_REMOVED lines=28> */
.L_x_1689:
[----:B------:R-:W-:Y:S05]  /*ef30*/  BSYNC B0 ;  /* 0x0000000000007941 */ /* 0x000fea0003800000 */
.L_x_1688:
        /* <DEDUP_REMOVED lines=24> */
.L_x_1691:
[----:B------:R-:W-:Y:S05]  /*f0c0*/  BSYNC B0 ;  /* 0x0000000000007941 */ /* 0x000fea0003800000 */
.L_x_1690:
        /* <DEDUP_REMOVED lines=22> */
.L_x_1693:
[----:B------:R-:W-:Y:S05]  /*f230*/  BSYNC B0 ;  /* 0x0000000000007941 */ /* 0x000fea0003800000 */
.L_x_1692:
        /* <DEDUP_REMOVED lines=22> */
.L_x_1695:
[----:B------:R-:W-:Y:S05]  /*f3a0*/  BSYNC B0 ;  /* 0x0000000000007941 */ /* 0x000fea0003800000 */
.L_x_1694:
        /* <DEDUP_REMOVED lines=15> */
[----:B------:R-:W2:Y:S01]  /*f4a0*/  F2F.F16.F32 R53, R53 ;  /* 0x0000003500357304 */ /* 0x000ea20000200800 */
[----:B------:R-:W-:-:S07]  /*f4b0*/  FMUL R55, R216, UR7 ;  /* 0x00000007d8377c20 */ /* 0x000fce0008400000 */
        /* <DEDUP_REMOVED lines=8> */
.L_x_1697:
[----:B------:R-:W-:Y:S05]  /*f540*/  BSYNC B0 ;  /* 0x0000000000007941 */ /* 0x000fea0003800000 */
.L_x_1696:
        /* <DEDUP_REMOVED lines=15> */
[----:B------:R-:W-:Y:S01]  /*f640*/  F2F.F16.F32 R52, R52 ;  /* 0x0000003400347304 */ /* 0x000fe20000200800 */
[----:B------:R-:W-:-:S07]  /*f650*/  FMUL R54, R222, UR7 ;  /* 0x00000007de367c20 */ /* 0x000fce0008400000 */
[----:B------:R-:W-:Y:S08]  /*f660*/  F2F.F16.F32 R53, R53 ;  /* 0x0000003500357304 */ /* 0x000ff00000200800 */
[----:B------:R-:W2:Y:S08]  /*f670*/  F2F.F16.F32 R54, R54 ;  /* 0x0000003600367304 */ /* 0x000eb00000200800 */
[----:B------:R-:W3:Y:S01]  /*f680*/  F2F.F16.F32 R8, R8 ;  /* 0x0000000800087304 */ /* 0x000ee20000200800 */
[----:B--2---:R-:W-:Y:S01]  /*f690*/  PRMT R54, R53, 0x5410, R54 ;  /* 0x0000541035367816 */ /* 0x004fe20000000036 */
[----:B------:R-:W-:-:S05]  /*f6a0*/  IMAD.WIDE.U32 R52, R52, 0x10000, RZ ;  /* 0x0001000034347825 */ /* 0x000fca00078e00ff */
[----:B------:R-:W-:Y:S02]  /*f6b0*/  LOP3.LUT R53, R54, R53, RZ, 0xfc, !PT ;  /* 0x0000003536357212 */ /* 0x000fe400078efcff */
[----:B---3--:R-:W-:-:S05]  /*f6c0*/  LOP3.LUT R52, R52, R8, RZ, 0xfc, !PT ;  /* 0x0000000834347212 */ /* 0x008fca00078efcff */
[----:B------:R2:W-:Y:S02]  /*f6d0*/  STG.E.64 desc[UR4][R122.64+0x1000], R52 ;  /* 0x001000347a007986 */ /* 0x0005e4000c101b04 */
.L_x_1699:
[----:B------:R-:W-:Y:S05]  /*f6e0*/  BSYNC B0 ;  /* 0x0000000000007941 */ /* 0x000fea0003800000 */
.L_x_1698:
        /* <DEDUP_REMOVED lines=25> */
.L_x_1701:
[----:B------:R-:W-:Y:S05]  /*f880*/  BSYNC B0 ;  /* 0x0000000000007941 */ /* 0x000fea0003800000 */
.L_x_1700:
        /* <DEDUP_REMOVED lines=26> */
.L_x_1703:
[----:B------:R-:W-:Y:S05]  /*fa30*/  BSYNC B0 ;  /* 0x0000000000007941 */ /* 0x000fea0003800000 */
.L_x_1702:
        /* <DEDUP_REMOVED lines=31> */
.L_x_1705:
[----:B------:R-:W-:Y:S05]  /*fc30*/  BSYNC B0 ;  /* 0x0000000000007941 */ /* 0x000fea0003800000 */
.L_x_1704:
[----:B------:R-:W-:Y:S01]  /*fc40*/  ISETP.GE.AND P6, PT, R52, UR6, PT ;  /* 0x0000000634007c0c */ /* 0x000fe2000bfc6270 */
[----:B------:R-:W-:Y:S01]  /*fc50*/  BSSY B0, `(.L_x_1706) ;  /* 0x000001a000007945 */ /* 0x000fe20003800000 */
[----:B------:R-:W-:Y:S02]  /*fc60*/  LOP3.LUT R0, R0, 0xfffffffd, RZ, 0xc0, !PT ;  /* 0xfffffffd00007812 */ /* 0x000fe400078ec0ff */
[----:B--23--:R-:W-:-:S09]  /*fc70*/  IADD3 R51, R15, 0xe00, RZ ;  /* 0x00000e000f337810 */ /* 0x00cfd20007ffe0ff */
        /* <DEDUP_REMOVED lines=23> */
.L_x_1707:
[----:B------:R-:W-:Y:S05]  /*fdf0*/  BSYNC B0 ;  /* 0x0000000000007941 */ /* 0x000fea0003800000 */
.L_x_1706:
        /* <DEDUP_REMOVED lines=25> */
.L_x_1709:
[----:B------:R-:W-:Y:S05]  /*ff90*/  BSYNC B0 ;  /* 0x0000000000007941 */ /* 0x000fea0003800000 */
.L_x_1708:
        /* <DEDUP_REMOVED lines=25> */
.L_x_1711:
[----:B------:R-:W-:Y:S05]  /*10130*/  BSYNC B0 ;  /* 0x0000000000007941 */ /* 0x000fea0003800000 */
.L_x_1710:
[----:B------:R-:W-:Y:S01]  /*10140*/  BSSY B0, `(.L_x_1712) ;  /* 0x000001c000007945 */ /* 0x000fe20003800000 */
[----:B------:R-:W-:Y:S02]  /*10150*/  IADD3 R48, R15, 0xf80, RZ ;  /* 0x00000f800f307810 */ /* 0x000fe40007ffe0ff */
[----:B------:R-:W-:Y:S01]  /*10160*/  ISETP.GE.AND P4, PT, R49, UR6, PT ;  /* 0x0000000631007c0c */ /* 0x000fe2000bf86270 */
[----:B------:R-:W-:-:S12]  /*10170*/  @P5 BRA `(.L_x_1713) ;  /* 0x0000000000605947 */ /* 0x000fd80003800000 */
        /* <DEDUP_REMOVED lines=12> */
[----:B------:R-:W-:Y:S01]  /*10240*/  F2F.F16.F32 R8, R8 ;  /* 0x0000000800087304 */ /* 0x000fe20000200800 */
[----:B------:R-:W-:Y:S01]  /*10250*/  FMUL R45, R45, UR7 ;  /* 0x000000072d2d7c20 */ /* 0x000fe20008400000 */
[----:B--2---:R-:W-:-:S06]  /*10260*/  FFMA R46, -R127, R46, R47 ;  /* 0x0000002e7f2e7223 */ /* 0x004fcc000000012f */
[----:B------:R-:W-:Y:S01]  /*10270*/  F2F.F16.F32 R45, R45 ;  /* 0x0000002d002d7304 */ /* 0x000fe20000200800 */
[----:B------:R-:W-:-:S07]  /*10280*/  FMUL R46, R46, UR7 ;  /* 0x000000072e2e7c20 */ /* 0x000fce0008400000 */
[----:B------:R-:W2:Y:S08]  /*10290*/  F2F.F16.F32 R47, R46 ;  /* 0x0000002e002f7304 */ /* 0x000eb00000200800 */
[----:B------:R3:W4:Y:S01]  /*102a0*/  F2F.F16.F32 R46, R44 ;  /* 0x0000002c002e7304 */ /* 0x0007220000200800 */
[----:B--2---:R-:W-:Y:S01]  /*102b0*/  PRMT R47, R45, 0x5410, R47 ;  /* 0x000054102d2f7816 */ /* 0x004fe2000000002f */
[----:B---3--:R-:W-:-:S05]  /*102c0*/  IMAD.WIDE.U32 R44, R8, 0x10000, RZ ;  /* 0x00010000082c7825 */ /* 0x008fca00078e00ff */
[----:B------:R-:W-:Y:S02]  /*102d0*/  LOP3.LUT R45, R47, R45, RZ, 0xfc, !PT ;  /* 0x0000002d2f2d7212 */ /* 0x000fe400078efcff */
[----:B----4-:R-:W-:-:S05]  /*102e0*/  LOP3.LUT R44, R44, R46, RZ, 0xfc, !PT ;  /* 0x0000002e2c2c7212 */ /* 0x010fca00078efcff */
[----:B------:R4:W-:Y:S02]  /*102f0*/  STG.E.64 desc[UR4][R122.64+0x1700], R44 ;  /* 0x0017002c7a007986 */ /* 0x0009e4000c101b04 */
.L_x_1713:
[----:B------:R-:W-:Y:S05]  /*10300*/  BSYNC B0 ;  /* 0x0000000000007941 */ /* 0x000fea0003800000 */
.L_x_1712:
        /* <DEDUP_REMOVED lines=15> */
[----:B------:R4:W-:Y:S01]  /*10400*/  F2F.F16.F32 R45, R8 ;  /* 0x00000008002d7304 */ /* 0x0009e20000200800 */
[----:B------:R-:W-:-:S07]  /*10410*/  FMUL R44, R44, UR7 ;  /* 0x000000072c2c7c20 */ /* 0x000fce0008400000 */
[----:B------:R-:W-:Y:S01]  /*10420*/  F2F.F16.F32 R44, R44 ;  /* 0x0000002c002c7304 */ /* 0x000fe20000200800 */
[----:B----4-:R-:W-:-:S04]  /*10430*/  FFMA R8, -R127, R46, R49 ;  /* 0x0000002e7f087223 */ /* 0x010fc80000000131 */
[----:B------:R-:W-:-:S04]  /*10440*/  FMUL R8, R8, UR7 ;  /* 0x0000000708087c20 */ /* 0x000fc80008400000 */
[----:B------:R2:W3:Y:S02]  /*10450*/  F2F.F16.F32 R46, R8 ;  /* 0x00000008002e7304 */ /* 0x0004e40000200800 */
[----:B--2---:R-:W-:-:S06]  /*10460*/  FMUL R8, R43, UR7 ;  /* 0x000000072b087c20 */ /* 0x004fcc0008400000 */
[----:B------:R-:W2:Y:S01]  /*10470*/  F2F.F16.F32 R8, R8 ;  /* 0x0000000800087304 */ /* 0x000ea20000200800 */
[----:B---3--:R-:W-:Y:S01]  /*10480*/  PRMT R46, R44, 0x5410, R46 ;  /* 0x000054102c2e7816 */ /* 0x008fe2000000002e */
[----:B------:R-:W-:-:S05]  /*10490*/  IMAD.WIDE.U32 R44, R45, 0x10000, RZ ;  /* 0x000100002d2c7825 */ /* 0x000fca00078e00ff */
[----:B------:R-:W-:Y:S02]  /*104a0*/  LOP3.LUT R45, R46, R45, RZ, 0xfc, !PT ;  /* 0x0000002d2e2d7212 */ /* 0x000fe400078efcff */
[----:B--2---:R-:W-:-:S05]  /*104b0*/  LOP3.LUT R44, R44, R8, RZ, 0xfc, !PT ;  /* 0x000000082c2c7212 */ /* 0x004fca00078efcff */
[----:B------:R2:W-:Y:S02]  /*104c0*/  STG.E.64 desc[UR4][R122.64+0x1800], R44 ;  /* 0x0018002c7a007986 */ /* 0x0005e4000c101b04 */
.L_x_1715:
[----:B------:R-:W-:Y:S05]  /*104d0*/  BSYNC B0 ;  /* 0x0000000000007941 */ /* 0x000fea0003800000 */
.L_x_1714:
        /* <DEDUP_REMOVED lines=28> */
.L_x_1717:
[----:B------:R-:W-:Y:S05]  /*106a0*/  BSYNC B0 ;  /* 0x0000000000007941 */ /* 0x000fea0003800000 */
.L_x_1716:
[----:B------:R-:W-:Y:S01]  /*106b0*/  ISETP.GE.AND P6, PT, R53, UR6, PT ;  /* 0x0000000635007c0c */ /* 0x000fe2000bfc6270 */
[----:B------:R-:W-:Y:S01]  /*106c0*/  BSSY B0, `(.L_x_1718) ;  /* 0x000001c000007945 */ /* 0x000fe20003800000 */
[----:B--2-4-:R-:W-:Y:S02]  /*106d0*/  IADD3 R45, R15, 0x1100, RZ ;  /* 0x000011000f2d7810 */ /* 0x014fe40007ffe0ff */
[----:B------:R-:W-:-:S09]  /*106e0*/  ISETP.GE.AND P1, PT, R46, UR6, PT ;  /* 0x000000062e007c0c */ /* 0x000fd2000bf26270 */
        /* <DEDUP_REMOVED lines=25> */
.L_x_1719:
[----:B------:R-:W-:Y:S05]  /*10880*/  BSYNC B0 ;  /* 0x0000000000007941 */ /* 0x000fea0003800000 */
.L_x_1718:
        /* <DEDUP_REMOVED lines=34> */
.L_x_1721:
[----:B------:R-:W-:Y:S05]  /*10ab0*/  BSYNC B0 ;  /* 0x0000000000007941 */ /* 0x000fea0003800000 */
.L_x_1720:
        /* <DEDUP_REMOVED lines=28> */
.L_x_1723:
[----:B------:R-:W-:Y:S05]  /*10c80*/  BSYNC B0 ;  /* 0x0000000000007941 */ /* 0x000fea0003800000 */
.L_x_1722:
[----:B------:R-:W-:Y:S01]  /*10c90*/  BSSY B0, `(.L_x_1724) ;  /* 0x000001c000007945 */ /* 0x000fe20003800000 */
[----:B--2-4-:R-:W-:Y:S02]  /*10ca0*/  IADD3 R41, R15, 0x1280, RZ ;  /* 0x000012800f297810 */ /* 0x014fe40007ffe0ff */
        /* <DEDUP_REMOVED lines=13> */
[----:B------:R4:W2:Y:S01]  /*10d80*/  F2F.F16.F32 R39, R0 ;  /* 0x0000000000277304 */ /* 0x0008a20000200800 */
[----:B------:R-:W-:-:S07]  /*10d90*/  FMUL R8, R8, UR7 ;  /* 0x0000000708087c20 */ /* 0x000fce0008400000 */
[----:B------:R-:W-:Y:S01]  /*10da0*/  F2F.F16.F32 R8, R8 ;  /* 0x0000000800087304 */ /* 0x000fe20000200800 */
[----:B----4-:R-:W-:-:S04]  /*10db0*/  FFMA R0, -R127, R40, R43 ;  /* 0x000000287f007223 */ /* 0x010fc8000000012b */
[----:B------:R-:W-:-:S04]  /*10dc0*/  FMUL R0, R0, UR7 ;  /* 0x0000000700007c20 */ /* 0x000fc80008400000 */
[----:B------:R3:W4:Y:S02]  /*10dd0*/  F2F.F16.F32 R40, R0 ;  /* 0x0000000000287304 */ /* 0x0007240000200800 */
[----:B---3--:R-:W-:Y:S01]  /*10de0*/  FMUL R0, R38, UR7 ;  /* 0x0000000726007c20 */ /* 0x008fe20008400000 */
[----:B--2---:R-:W-:-:S05]  /*10df0*/  IMAD.WIDE.U32 R38, R39, 0x10000, RZ ;  /* 0x0001000027267825 */ /* 0x004fca00078e00ff */
[----:B------:R-:W2:Y:S01]  /*10e00*/  F2F.F16.F32 R0, R0 ;  /* 0x0000000000007304 */ /* 0x000ea20000200800 */
[----:B----4-:R-:W-:-:S04]  /*10e10*/  PRMT R8, R8, 0x5410, R40 ;  /* 0x0000541008087816 */ /* 0x010fc80000000028 */
[----:B------:R-:W-:Y:S02]  /*10e20*/  LOP3.LUT R39, R8, R39, RZ, 0xfc, !PT ;  /* 0x0000002708277212 */ /* 0x000fe400078efcff */
[----:B--2---:R-:W-:-:S05]  /*10e30*/  LOP3.LUT R38, R38, R0, RZ, 0xfc, !PT ;  /* 0x0000000026267212 */ /* 0x004fca00078efcff */
[----:B------:R2:W-:Y:S02]  /*10e40*/  STG.E.64 desc[UR4][R122.64+0x1d00], R38 ;  /* 0x001d00267a007986 */ /* 0x0005e4000c101b04 */
.L_x_1725:
[----:B------:R-:W-:Y:S05]  /*10e50*/  BSYNC B0 ;  /* 0x0000000000007941 */ /* 0x000fea0003800000 */
.L_x_1724:
        /* <DEDUP_REMOVED lines=28> */
.L_x_1727:
[----:B------:R-:W-:Y:S05]  /*11020*/  BSYNC B0 ;  /* 0x0000000000007941 */ /* 0x000fea0003800000 */
.L_x_1726:
        /* <DEDUP_REMOVED lines=28> */
.L_x_1729:
[----:B------:R-:W-:Y:S05]  /*111f0*/  BSYNC B0 ;  /* 0x0000000000007941 */ /* 0x000fea0003800000 */
.L_x_1728:
        /* <DEDUP_REMOVED lines=28> */
.L_x_1731:
[----:B------:R-:W-:Y:S05]  /*113c0*/  BSYNC B0 ;  /* 0x0000000000007941 */ /* 0x000fea0003800000 */
.L_x_1730:
        /* <DEDUP_REMOVED lines=15> */
[----:B------:R-:W2:Y:S01]  /*114c0*/  F2F.F16.F32 R35, R38 ;  /* 0x0000002600237304 */ /* 0x000ea20000200800 */
[----:B------:R-:W-:Y:S01]  /*114d0*/  FMUL R8, R8, UR7 ;  /* 0x0000000708087c20 */ /* 0x000fe20008400000 */
[----:B----4-:R-:W-:-:S06]  /*114e0*/  FFMA R0, -R127, R37, R39 ;  /* 0x000000257f007223 */ /* 0x010fcc0000000127 */
[----:B------:R-:W-:Y:S01]  /*114f0*/  F2F.F16.F32 R8, R8 ;  /* 0x0000000800087304 */ /* 0x000fe20000200800 */
[----:B------:R-:W-:Y:S01]  /*11500*/  FMUL R37, R0, UR7 ;  /* 0x0000000700257c20 */ /* 0x000fe20008400000 */
[----:B------:R-:W-:Y:S01]  /*11510*/  FMUL R0, R34, UR7 ;  /* 0x0000000722007c20 */ /* 0x000fe20008400000 */
[----:B--2---:R-:W-:-:S05]  /*11520*/  IMAD.WIDE.U32 R34, R35, 0x10000, RZ ;  /* 0x0001000023227825 */ /* 0x004fca00078e00ff */
[----:B------:R-:W2:Y:S08]  /*11530*/  F2F.F16.F32 R37, R37 ;  /* 0x0000002500257304 */ /* 0x000eb00000200800 */
[----:B------:R-:W3:Y:S01]  /*11540*/  F2F.F16.F32 R0, R0 ;  /* 0x0000000000007304 */ /* 0x000ee20000200800 */
[----:B--2---:R-:W-:-:S04]  /*11550*/  PRMT R39, R8, 0x5410, R37 ;  /* 0x0000541008277816 */ /* 0x004fc80000000025 */
[----:B------:R-:W-:Y:S02]  /*11560*/  LOP3.LUT R35, R39, R35, RZ, 0xfc, !PT ;  /* 0x0000002327237212 */ /* 0x000fe400078efcff */
[----:B---3--:R-:W-:-:S05]  /*11570*/  LOP3.LUT R34, R34, R0, RZ, 0xfc, !PT ;  /* 0x0000000022227212 */ /* 0x008fca00078efcff */
[----:B------:R2:W-:Y:S02]  /*11580*/  STG.E.64 desc[UR4][R122.64+0x2100], R34 ;  /* 0x002100227a007986 */ /* 0x0005e4000c101b04 */
.L_x_1733:
[----:B------:R-:W-:Y:S05]  /*11590*/  BSYNC B0 ;  /* 0x0000000000007941 */ /* 0x000fea0003800000 */
.L_x_1732:
        /* <DEDUP_REMOVED lines=14> */
[----:B------:R-:W-:Y:S01]  /*11680*/  F2F.F16.F32 R33, R33 ;  /* 0x0000002100217304 */ /* 0x000fe20000200800 */
[----:B---3--:R-:W-:-:S04]  /*11690*/  FFMA R0, -R127, R0, R39 ;  /* 0x000000007f007223 */ /* 0x008fc80000000127 */
[----:B------:R-:W-:Y:S01]  /*116a0*/  FMUL R0, R0, UR7 ;  /* 0x0000000700007c20 */ /* 0x000fe20008400000 */
[----:B--2---:R-:W-:-:S03]  /*116b0*/  FFMA R35, -R127, R34, R35 ;  /* 0x000000227f237223 */ /* 0x004fc60000000123 */
[----:B------:R-:W2:Y:S01]  /*116c0*/  F2F.F16.F32 R34, R0 ;  /* 0x0000000000227304 */ /* 0x000ea20000200800 */
[----:B------:R-:W-:Y:S01]  /*116d0*/  FMUL R36, R35, UR7 ;  /* 0x0000000723247c20 */ /* 0x000fe20008400000 */
[----:B----4-:R-:W-:-:S06]  /*116e0*/  FFMA R37, -R127, R37, R38 ;  /* 0x000000257f257223 */ /* 0x010fcc0000000126 */
[----:B------:R-:W-:Y:S01]  /*116f0*/  F2F.F16.F32 R36, R36 ;  /* 0x0000002400247304 */ /* 0x000fe20000200800 */
[----:B------:R-:W-:Y:S01]  /*11700*/  FMUL R37, R37, UR7 ;  /* 0x0000000725257c20 */ /* 0x000fe20008400000 */
[----:B--2---:R-:W-:-:S06]  /*11710*/  IMAD.WIDE.U32 R34, R34, 0x10000, RZ ;  /* 0x0001000022227825 */ /* 0x004fcc00078e00ff */
[----:B------:R-:W2:Y:S01]  /*11720*/  F2F.F16.F32 R37, R37 ;  /* 0x0000002500257304 */ /* 0x000ea20000200800 */
[----:B------:R-:W-:Y:S02]  /*11730*/  LOP3.LUT R34, R34, R33, RZ, 0xfc, !PT ;  /* 0x0000002122227212 */ /* 0x000fe400078efcff */
[----:B--2---:R-:W-:-:S04]  /*11740*/  PRMT R39, R36, 0x5410, R37 ;  /* 0x0000541024277816 */ /* 0x004fc80000000025 */
[----:B------:R-:W-:-:S05]  /*11750*/  LOP3.LUT R35, R39, R35, RZ, 0xfc, !PT ;  /* 0x0000002327237212 */ /* 0x000fca00078efcff */
[----:B------:R3:W-:Y:S02]  /*11760*/  STG.E.64 desc[UR4][R122.64+0x2200], R34 ;  /* 0x002200227a007986 */ /* 0x0007e4000c101b04 */
.L_x_1735:
[----:B------:R-:W-:Y:S05]  /*11770*/  BSYNC B0 ;  /* 0x0000000000007941 */ /* 0x000fea0003800000 */
.L_x_1734:
        /* <DEDUP_REMOVED lines=18> */
[----:B------:R-:W3:Y:S01]  /*118a0*/  F2F.F16.F32 R33, R36 ;  /* 0x0000002400217304 */ /* 0x000ee20000200800 */
[----:B--2---:R-:W-:Y:S01]  /*118b0*/  FFMA R35, -R127, R35, R37 ;  /* 0x000000237f237223 */ /* 0x004fe20000000125 */
[----:B------:R-:W-:Y:S01]  /*118c0*/  FMUL R37, R34, UR7 ;  /* 0x0000000722257c20 */ /* 0x000fe20008400000 */
[----:B------:R-:W-:Y:S02]  /*118d0*/  FMUL R34, R32, UR7 ;  /* 0x0000000720227c20 */ /* 0x000fe40008400000 */
[----:B------:R-:W-:-:S03]  /*118e0*/  FMUL R38, R35, UR7 ;  /* 0x0000000723267c20 */ /* 0x000fc60008400000 */
[----:B------:R-:W2:Y:S01]  /*118f0*/  F2F.F16.F32 R35, R34 ;  /* 0x0000002200237304 */ /* 0x000ea20000200800 */
[----:B---3--:R-:W-:-:S07]  /*11900*/  IMAD.WIDE.U32 R32, R33, 0x10000, RZ ;  /* 0x0001000021207825 */ /* 0x008fce00078e00ff */
[----:B------:R-:W-:Y:S01]  /*11910*/  F2F.F16.F32 R37, R37 ;  /* 0x0000002500257304 */ /* 0x000fe20000200800 */
[----:B--2---:R-:W-:-:S07]  /*11920*/  LOP3.LUT R32, R32, R35, RZ, 0xfc, !PT ;  /* 0x0000002320207212 */ /* 0x004fce00078efcff */
[----:B------:R-:W2:Y:S02]  /*11930*/  F2F.F16.F32 R38, R38 ;  /* 0x0000002600267304 */ /* 0x000ea40000200800 */
[----:B--2---:R-:W-:-:S04]  /*11940*/  PRMT R39, R37, 0x5410, R38 ;  /* 0x0000541025277816 */ /* 0x004fc80000000026 */
[----:B------:R-:W-:-:S05]  /*11950*/  LOP3.LUT R33, R39, R33, RZ, 0xfc, !PT ;  /* 0x0000002127217212 */ /* 0x000fca00078efcff */
[----:B------:R4:W-:Y:S02]  /*11960*/  STG.E.64 desc[UR4][R122.64+0x2300], R32 ;  /* 0x002300207a007986 */ /* 0x0009e4000c101b04 */
.L_x_1737:
[----:B------:R-:W-:Y:S05]  /*11970*/  BSYNC B0 ;  /* 0x0000000000007941 */ /* 0x000fea0003800000 */
.L_x_1736:
        /* <DEDUP_REMOVED lines=13> */
[----:B------:R-:W-:Y:S01]  /*11a50*/  F2F.F16.F32 R31, R31 ;  /* 0x0000001f001f7304 */ /* 0x000fe20000200800 */
        /* <DEDUP_REMOVED lines=14> */
.L_x_1739:
[----:B------:R-:W-:Y:S05]  /*11b40*/  BSYNC B0 ;  /* 0x0000000000007941 */ /* 0x000fea0003800000 */
.L_x_1738:
        /* <DEDUP_REMOVED lines=28> */
.L_x_1741:
[----:B------:R-:W-:Y:S05]  /*11d10*/  BSYNC B0 ;  /* 0x0000000000007941 */ /* 0x000fea0003800000 */
.L_x_1740:
        /* <DEDUP_REMOVED lines=13> */
[----:B------:R-:W-:Y:S01]  /*11df0*/  F2F.F16.F32 R29, R29 ;  /* 0x0000001d001d7304 */ /* 0x000fe20000200800 */
[----:B--2---:R-:W-:-:S04]  /*11e00*/  FFMA R30, -R127, R30, R32 ;  /* 0x0000001e7f1e7223 */ /* 0x004fc80000000120 */
[----:B------:R-:W-:Y:S01]  /*11e10*/  FMUL R32, R30, UR7 ;  /* 0x000000071e207c20 */ /* 0x000fe20008400000 */
[----:B----4-:R-:W-:-:S03]  /*11e20*/  FFMA R31, -R127, R31, R33 ;  /* 0x0000001f7f1f7223 */ /* 0x010fc60000000121 */
[----:B------:R-:W2:Y:S01]  /*11e30*/  F2F.F16.F32 R30, R32 ;  /* 0x00000020001e7304 */ /* 0x000ea20000200800 */
[----:B------:R-:W-:Y:S01]  /*11e40*/  FMUL R33, R31, UR7 ;  /* 0x000000071f217c20 */ /* 0x000fe20008400000 */
[----:B---3--:R-:W-:-:S06]  /*11e50*/  FFMA R31, -R127, R34, R35 ;  /* 0x000000227f1f7223 */ /* 0x008fcc0000000123 */
        /* <DEDUP_REMOVED lines=8> */
.L_x_1743:
[----:B------:R-:W-:Y:S05]  /*11ee0*/  BSYNC B0 ;  /* 0x0000000000007941 */ /* 0x000fea0003800000 */
.L_x_1742:
        /* <DEDUP_REMOVED lines=28> */
.L_x_1745:
[----:B------:R-:W-:Y:S05]  /*120b0*/  BSYNC B0 ;  /* 0x0000000000007941 */ /* 0x000fea0003800000 */
.L_x_1744:
        /* <DEDUP_REMOVED lines=28> */
.L_x_1747:
[----:B------:R-:W-:Y:S05]  /*12280*/  BSYNC B0 ;  /* 0x0000000000007941 */ /* 0x000fea0003800000 */
.L_x_1746:
[----:B------:R-:W-:Y:S01]  /*12290*/  BSSY B0, `(.L_x_1748) ;  /* 0x000001c000007945 */ /* 0x000fe20003800000 */
[----:B------:R-:W-:Y:S02]  /*122a0*/  IADD3 R35, R15, 0x1880, RZ ;  /* 0x000018800f237810 */ /* 0x000fe40007ffe0ff */
[----:B------:R-:W-:Y:S01]  /*122b0*/  ISETP.GE.AND P0, PT, R34, UR6, PT ;  /* 0x0000000622007c0c */ /* 0x000fe2000bf06270 */
[----:B------:R-:W-:-:S12]  /*122c0*/  @P1 BRA `(.L_x_1749) ;  /* 0x0000000000601947 */ /* 0x000fd80003800000 */
        /* <DEDUP_REMOVED lines=24> */
.L_x_1749:
[----:B------:R-:W-:Y:S05]  /*12450*/  BSYNC B0 ;  /* 0x0000000000007941 */ /* 0x000fea0003800000 */
.L_x_1748:
        /* <DEDUP_REMOVED lines=14> */
[----:B------:R-:W-:Y:S01]  /*12540*/  F2F.F16.F32 R25, R25 ;  /* 0x0000001900197304 */ /* 0x000fe20000200800 */
[----:B----4-:R-:W-:-:S04]  /*12550*/  FFMA R8, -R127, R31, R32 ;  /* 0x0000001f7f087223 */ /* 0x010fc80000000120 */
[----:B------:R-:W-:Y:S01]  /*12560*/  FMUL R8, R8, UR7 ;  /* 0x0000000708087c20 */ /* 0x000fe20008400000 */
[----:B--2---:R-:W-:-:S05]  /*12570*/  FFMA R26, -R127, R26, R28 ;  /* 0x0000001a7f1a7223 */ /* 0x004fca000000011c */
        /* <DEDUP_REMOVED lines=11> */
.L_x_1751:
[----:B------:R-:W-:Y:S05]  /*12630*/  BSYNC B0 ;  /* 0x0000000000007941 */ /* 0x000fea0003800000 */
.L_x_1750:
        /* <DEDUP_REMOVED lines=31> */
.L_x_1753:
[----:B------:R-:W-:Y:S05]  /*12830*/  BSYNC B0 ;  /* 0x0000000000007941 */ /* 0x000fea0003800000 */
.L_x_1752:
[----:B------:R-:W-:Y:S01]  /*12840*/  BSSY B0, `(.L_x_1754) ;  /* 0x000001c000007945 */ /* 0x000fe20003800000 */
[----:B--2---:R-:W-:Y:S02]  /*12850*/  IADD3 R28, R15, 0x1a00, RZ ;  /* 0x00001a000f1c7810 */ /* 0x004fe40007ffe0ff */
[----:B------:R-:W-:Y:S01]  /*12860*/  ISETP.GE.AND P6, PT, R31, UR6, PT ;  /* 0x000000061f007c0c */ /* 0x000fe2000bfc6270 */
[----:B------:R-:W-:-:S12]  /*12870*/  @P2 BRA `(.L_x_1755) ;  /* 0x0000000000602947 */ /* 0x000fd80003800000 */
        /* <DEDUP_REMOVED lines=9> */
[----:B------:R-:W-:Y:S01]  /*12910*/  F2F.F16.F32 R23, R23 ;  /* 0x0000001700177304 */ /* 0x000fe20000200800 */
[----:B--2---:R-:W-:-:S04]  /*12920*/  FFMA R0, -R127, R27, R29 ;  /* 0x0000001b7f007223 */ /* 0x004fc8000000011d */
[----:B------:R-:W-:Y:S01]  /*12930*/  FMUL R0, R0, UR7 ;  /* 0x0000000700007c20 */ /* 0x000fe20008400000 */
[----:B---3--:R-:W-:-:S05]  /*12940*/  FFMA R8, -R127, R8, R26 ;  /* 0x000000087f087223 */ /* 0x008fca000000011a */
        /* <DEDUP_REMOVED lines=11> */
.L_x_1755:
[----:B------:R-:W-:Y:S05]  /*12a00*/  BSYNC B0 ;  /* 0x0000000000007941 */ /* 0x000fea0003800000 */
.L_x_1754:
        /* <DEDUP_REMOVED lines=15> */
[----:B------:R-:W3:Y:S01]  /*12b00*/  F2F.F16.F32 R8, R8 ;  /* 0x0000000800087304 */ /* 0x000ee20000200800 */
[----:B------:R-:W-:Y:S01]  /*12b10*/  FMUL R24, R0, UR7 ;  /* 0x0000000700187c20 */ /* 0x000fe20008400000 */
[----:B--2---:R-:W-:-:S06]  /*12b20*/  FFMA R0, -R127, R23, R25 ;  /* 0x000000177f007223 */ /* 0x004fcc0000000119 */
[----:B------:R-:W-:Y:S01]  /*12b30*/  F2F.F16.F32 R24, R24 ;  /* 0x0000001800187304 */ /* 0x000fe20000200800 */
[----:B------:R-:W-:Y:S01]  /*12b40*/  FMUL R26, R0, UR7 ;  /* 0x00000007001a7c20 */ /* 0x000fe20008400000 */
[----:B------:R-:W-:Y:S01]  /*12b50*/  FMUL R0, R22, UR7 ;  /* 0x0000000716007c20 */ /* 0x000fe20008400000 */
[----:B---3--:R-:W-:-:S05]  /*12b60*/  IMAD.WIDE.U32 R22, R8, 0x10000, RZ ;  /* 0x0001000008167825 */ /* 0x008fca00078e00ff */
[----:B------:R-:W2:Y:S08]  /*12b70*/  F2F.F16.F32 R27, R26 ;  /* 0x0000001a001b7304 */ /* 0x000eb00000200800 */
[----:B------:R-:W3:Y:S01]  /*12b80*/  F2F.F16.F32 R25, R0 ;  /* 0x0000000000197304 */ /* 0x000ee20000200800 */
[----:B--2---:R-:W-:-:S04]  /*12b90*/  PRMT R27, R24, 0x5410, R27 ;  /* 0x00005410181b7816 */ /* 0x004fc8000000001b */
[----:B------:R-:W-:Y:S02]  /*12ba0*/  LOP3.LUT R23, R27, R23, RZ, 0xfc, !PT ;  /* 0x000000171b177212 */ /* 0x000fe400078efcff */
[----:B---3--:R-:W-:-:S05]  /*12bb0*/  LOP3.LUT R22, R22, R25, RZ, 0xfc, !PT ;  /* 0x0000001916167212 */ /* 0x008fca00078efcff */
[----:B------:R2:W-:Y:S02]  /*12bc0*/  STG.E.64 desc[UR4][R122.64+0x2d00], R22 ;  /* 0x002d00167a007986 */ /* 0x0005e4000c101b04 */
.L_x_1757:
[----:B------:R-:W-:Y:S05]  /*12bd0*/  BSYNC B0 ;  /* 0x0000000000007941 */ /* 0x000fea0003800000 */
.L_x_1756:
        /* <DEDUP_REMOVED lines=19> */
[----:B-----5:R-:W-:-:S06]  /*12d10*/  FFMA R22, -R127, R22, R23 ;  /* 0x000000167f167223 */ /* 0x020fcc0000000117 */
        /* <DEDUP_REMOVED lines=8> */
.L_x_1759:
[----:B------:R-:W-:Y:S05]  /*12da0*/  BSYNC B0 ;  /* 0x0000000000007941 */ /* 0x000fea0003800000 */
.L_x_1758:
[----:B------:R-:W-:Y:S01]  /*12db0*/  BSSY B0, `(.L_x_1760) ;  /* 0x000001c000007945 */ /* 0x000fe20003800000 */
[----:B------:R-:W-:Y:S02]  /*12dc0*/  IADD3 R27, R15, 0x1b80, RZ ;  /* 0x00001b800f1b7810 */ /* 0x000fe40007ffe0ff */
[----:B------:R-:W-:Y:S01]  /*12dd0*/  ISETP.GE.AND P4, PT, R26, UR6, PT ;  /* 0x000000061a007c0c */ /* 0x000fe2000bf86270 */
[----:B------:R-:W-:-:S12]  /*12de0*/  @P5 BRA `(.L_x_1761) ;  /* 0x0000000000605947 */ /* 0x000fd80003800000 */
        /* <DEDUP_REMOVED lines=24> */
.L_x_1761:
[----:B------:R-:W-:Y:S05]  /*12f70*/  BSYNC B0 ;  /* 0x0000000000007941 */ /* 0x000fea0003800000 */
.L_x_1760:
        /* <DEDUP_REMOVED lines=28> */
.L_x_1763:
[----:B------:R-:W-:Y:S05]  /*13140*/  BSYNC B0 ;  /* 0x0000000000007941 */ /* 0x000fea0003800000 */
.L_x_1762:
        /* <DEDUP_REMOVED lines=28> */
.L_x_1765:
[----:B------:R-:W-:Y:S05]  /*13310*/  BSYNC B0 ;  /* 0x0000000000007941 */ /* 0x000fea0003800000 */
.L_x_1764:
[----:B------:R-:W-:Y:S01]  /*13320*/  ISETP.GE.AND P0, PT, R30, UR6, PT ;  /* 0x000000061e007c0c */ /* 0x000fe2000bf06270 */
[----:B------:R-:W-:Y:S01]  /*13330*/  BSSY B0, `(.L_x_1766) ;  /* 0x000001c000007945 */ /* 0x000fe20003800000 */
[----:B---3--:R-:W-:Y:S02]  /*13340*/  IADD3 R22, R15, 0x1d00, RZ ;  /* 0x00001d000f167810 */ /* 0x008fe40007ffe0ff */
[----:B------:R-:W-:-:S09]  /*13350*/  ISETP.GE.AND P1, PT, R24, UR6, PT ;  /* 0x0000000618007c0c */ /* 0x000fd2000bf26270 */
        /* <DEDUP_REMOVED lines=10> */
[----:B------:R-:W-:Y:S01]  /*13400*/  F2F.F16.F32 R17, R17 ;  /* 0x0000001100117304 */ /* 0x000fe20000200800 */
[----:B---3--:R-:W-:-:S04]  /*13410*/  FFMA R0, -R127, R21, R23 ;  /* 0x000000157f007223 */ /* 0x008fc80000000117 */
[----:B------:R-:W-:Y:S01]  /*13420*/  FMUL R0, R0, UR7 ;  /* 0x0000000700007c20 */ /* 0x000fe20008400000 */
[----:B--2---:R-:W-:-:S05]  /*13430*/  FFMA R8, -R127, R8, R20 ;  /* 0x000000087f087223 */ /* 0x004fca0000000114 */
        /* <DEDUP_REMOVED lines=11> */
.L_x_1767:
[----:B------:R-:W-:Y:S05]  /*134f0*/  BSYNC B0 ;  /* 0x0000000000007941 */ /* 0x000fea0003800000 */
.L_x_1766:
        /* <DEDUP_REMOVED lines=29> */
.L_x_1769:
[----:B------:R-:W-:Y:S05]  /*136d0*/  BSYNC B0 ;  /* 0x0000000000007941 */ /* 0x000fea0003800000 */
.L_x_1768:
        /* <DEDUP_REMOVED lines=28> */
.L_x_1771:
[----:B------:R-:W-:Y:S05]  /*138a0*/  BSYNC B0 ;  /* 0x0000000000007941 */ /* 0x000fea0003800000 */
.L_x_1770:
[----:B------:R-:W-:Y:S01]  /*138b0*/  BSSY B0, `(.L_x_1772) ;  /* 0x000001c000007945 */ /* 0x000fe20003800000 */
[----:B---3--:R-:W-:Y:S02]  /*138c0*/  IADD3 R18, R15, 0x1e80, RZ ;  /* 0x00001e800f127810 */ /* 0x008fe40007ffe0ff */
[----:B------:R-:W-:Y:S01]  /*138d0*/  ISETP.GE.AND P2, PT, R20, UR6, PT ;  /* 0x0000000614007c0c */ /* 0x000fe2000bf46270 */
[----:B------:R-:W-:-:S12]  /*138e0*/  @P3 BRA `(.L_x_1773) ;  /* 0x0000000000603947 */ /* 0x000fd80003800000 */
        /* <DEDUP_REMOVED lines=24> */
.L_x_1773:
[----:B------:R-:W-:Y:S05]  /*13a70*/  BSYNC B0 ;  /* 0x0000000000007941 */ /* 0x000fea0003800000 */
.L_x_1772:
        /* <DEDUP_REMOVED lines=13> */
[----:B------:R-:W-:Y:S01]  /*13b50*/  F2F.F16.F32 R5, R5 ;  /* 0x0000000500057304 */ /* 0x000fe20000200800 */
[----:B--2---:R-:W-:-:S04]  /*13b60*/  FFMA R0, -R127, R0, R16 ;  /* 0x000000007f007223 */ /* 0x004fc80000000110 */
[----:B------:R-:W-:Y:S01]  /*13b70*/  FMUL R0, R0, UR7 ;  /* 0x0000000700007c20 */ /* 0x000fe20008400000 */
[----:B-----5:R-:W-:-:S05]  /*13b80*/  FFMA R6, -R127, R6, R8 ;  /* 0x000000067f067223 */ /* 0x020fca0000000108 */
        /* <DEDUP_REMOVED lines=11> */
.L_x_1775:
[----:B------:R-:W-:Y:S05]  /*13c40*/  BSYNC B0 ;  /* 0x0000000000007941 */ /* 0x000fea0003800000 */
.L_x_1774:
        /* <DEDUP_REMOVED lines=15> */
[----:B------:R-:W2:Y:S01]  /*13d40*/  F2F.F16.F32 R5, R6 ;  /* 0x0000000600057304 */ /* 0x000ea20000200800 */
[----:B------:R-:W-:Y:S01]  /*13d50*/  FMUL R8, R0, UR7 ;  /* 0x0000000700087c20 */ /* 0x000fe20008400000 */
[----:B-----5:R-:W-:-:S06]  /*13d60*/  FFMA R0, -R127, R7, R12 ;  /* 0x000000077f007223 */ /* 0x020fcc000000010c */
        /* <DEDUP_REMOVED lines=10> */
.L_x_1777:
[----:B------:R-:W-:Y:S05]  /*13e10*/  BSYNC B0 ;  /* 0x0000000000007941 */ /* 0x000fea0003800000 */
.L_x_1776:
        /* <DEDUP_REMOVED lines=12> */
[----:B------:R-:W-:Y:S01]  /*13ee0*/  F2F.F16.F32 R3, R3 ;  /* 0x0000000300037304 */ /* 0x000fe20000200800 */
        /* <DEDUP_REMOVED lines=14> */
.L_x_1779:
[----:B------:R-:W-:Y:S05]  /*13fd0*/  BSYNC B0 ;  /* 0x0000000000007941 */ /* 0x000fea0003800000 */
.L_x_1778:
        /* <DEDUP_REMOVED lines=27> */
.L_x_1781:
[----:B------:R-:W-:Y:S05]  /*14190*/  BSYNC B0 ;  /* 0x0000000000007941 */ /* 0x000fea0003800000 */
.L_x_1780:
        /* <DEDUP_REMOVED lines=20> */
[----:B------:R-:W2:Y:S08]  /*142e0*/  F2F.F16.F32 R7, R6 ;  /* 0x0000000600077304 */ /* 0x000eb00000200800 */
[----:B------:R-:W3:Y:S01]  /*142f0*/  F2F.F16.F32 R5, R130 ;  /* 0x0000008200057304 */ /* 0x000ee20000200800 */
[----:B--2---:R-:W-:-:S04]  /*14300*/  PRMT R7, R4, 0x5410, R7 ;  /* 0x0000541004077816 */ /* 0x004fc80000000007 */
[----:B------:R-:W-:Y:S02]  /*14310*/  LOP3.LUT R3, R7, R3, RZ, 0xfc, !PT ;  /* 0x0000000307037212 */ /* 0x000fe400078efcff */
[----:B---3--:R-:W-:-:S05]  /*14320*/  LOP3.LUT R2, R2, R5, RZ, 0xfc, !PT ;  /* 0x0000000502027212 */ /* 0x008fca00078efcff */
[----:B------:R2:W-:Y:S02]  /*14330*/  STG.E.64 desc[UR4][R122.64+0x3a00], R2 ;  /* 0x003a00027a007986 */ /* 0x0005e4000c101b04 */
.L_x_1783:
[----:B------:R-:W-:Y:S05]  /*14340*/  BSYNC B0 ;  /* 0x0000000000007941 */ /* 0x000fea0003800000 */
.L_x_1782:
        /* <DEDUP_REMOVED lines=26> */
.L_x_1785:
[----:B------:R-:W-:Y:S05]  /*144f0*/  BSYNC B0 ;  /* 0x0000000000007941 */ /* 0x000fea0003800000 */
.L_x_1784:
        /* <DEDUP_REMOVED lines=26> */
.L_x_1787:
[----:B------:R-:W-:Y:S05]  /*146a0*/  BSYNC B0 ;  /* 0x0000000000007941 */ /* 0x000fea0003800000 */
.L_x_1786:
        /* <DEDUP_REMOVED lines=26> */
.L_x_1789:
[----:B------:R-:W-:Y:S05]  /*14850*/  BSYNC B0 ;  /* 0x0000000000007941 */ /* 0x000fea0003800000 */
.L_x_1788:
        /* <DEDUP_REMOVED lines=26> */
.L_x_1791:
[----:B------:R-:W-:Y:S05]  /*14a00*/  BSYNC B0 ;  /* 0x0000000000007941 */ /* 0x000fea0003800000 */
.L_x_1790:
        /* <DEDUP_REMOVED lines=11> */
[----:B------:R-:W2:Y:S01]  /*14ac0*/  F2F.F16.F32 R0, R0 ;  /* 0x0000000000007304 */ /* 0x000ea20000200800 */
[----:B------:R-:W-:Y:S01]  /*14ad0*/  FMUL R5, R2, UR6 ;  /* 0x0000000602057c20 */ /* 0x000fe20008400000 */
[----:B------:R-:W-:-:S06]  /*14ae0*/  FMUL R127, R127, UR6 ;  /* 0x000000067f7f7c20 */ /* 0x000fcc0008400000 */
[----:B------:R-:W-:Y:S01]  /*14af0*/  F2F.F16.F32 R4, R4 ;  /* 0x0000000400047304 */ /* 0x000fe20000200800 */
[----:B--2---:R-:W-:-:S07]  /*14b00*/  IMAD.WIDE.U32 R2, R0, 0x10000, RZ ;  /* 0x0001000000027825 */ /* 0x004fce00078e00ff */
[----:B------:R-:W2:Y:S08]  /*14b10*/  F2F.F16.F32 R5, R5 ;  /* 0x0000000500057304 */ /* 0x000eb00000200800 */
[----:B------:R-:W3:Y:S01]  /*14b20*/  F2F.F16.F32 R127, R127 ;  /* 0x0000007f007f7304 */ /* 0x000ee20000200800 */
[----:B--2---:R-:W-:-:S04]  /*14b30*/  PRMT R7, R4, 0x5410, R5 ;  /* 0x0000541004077816 */ /* 0x004fc80000000005 */
[----:B------:R-:W-:Y:S02]  /*14b40*/  LOP3.LUT R3, R7, R3, RZ, 0xfc, !PT ;  /* 0x0000000307037212 */ /* 0x000fe400078efcff */
[----:B---3--:R-:W-:-:S05]  /*14b50*/  LOP3.LUT R2, R2, R127, RZ, 0xfc, !PT ;  /* 0x0000007f02027212 */ /* 0x008fca00078efcff */
[----:B------:R-:W-:Y:S01]  /*14b60*/  STG.E.64 desc[UR4][R122.64+0x3f00], R2 ;  /* 0x003f00027a007986 */ /* 0x000fe2000c101b04 */
[----:B------:R-:W-:Y:S05]  /*14b70*/  EXIT ;  /* 0x000000000000794d */ /* 0x000fea0003800000 */
.L_x_1792:
        /* <DEDUP_REMOVED lines=16> */
.L_x_13662:


//--------------------- .text._ZN18transformer_engine50scaled_aligned_causal_masked_softmax_warp_backwardI6__halfS1_fLi12EEEvPT0_PKT_S6_T1_iii --------------------------
	.section	.text._ZN18transformer_engine50scaled_aligned_causal_masked_softmax_warp_backwardI6__halfS1_fLi12EEEvPT0_PKT_S6_T1_iii,"ax",@progbits
	.align	128
        .global         _ZN18transformer_engine50scaled_aligned_causal_masked_softmax_warp_backwardI6__halfS1_fLi12EEEvPT0_PKT_S6_T1_iii
        .type           _ZN18transformer_engine50scaled_aligned_causal_masked_softmax_warp_backwardI6__halfS1_fLi12EEEvPT0_PKT_S6_T1_iii,@function
        .size           _ZN18transformer_engine50scaled_aligned_causal_masked_softmax_warp_backwardI6__halfS1_fLi12EEEvPT0_PKT_S6_T1_iii,(.L_x_13663 - _ZN18transformer_engine50scaled_aligned_causal_masked_softmax_warp_backwardI6__halfS1_fLi12EEEvPT0_PKT_S6_T1_iii)
        .other          _ZN18transformer_engine50scaled_aligned_causal_masked_softmax_warp_backwardI6__halfS1_fLi12EEEvPT0_PKT_S6_T1_iii,@"STO_CUDA_ENTRY STV_DEFAULT"
_ZN18transformer_engine50scaled_aligned_causal_masked_softmax_warp_backwardI6__halfS1_fLi12EEEvPT0_PKT_S6_T1_iii:
.text._ZN18transformer_engine50scaled_aligned_causal_masked_softmax_warp_backwardI6__halfS1_fLi12EEEvPT0_PKT_S6_T1_iii:
        /* <DEDUP_REMOVED lines=11> */
[----:B------:R-:W-:Y:S01]  /*00b0*/  HFMA2.MMA R49, -RZ, RZ, 0, 0 ;  /* 0x00000000ff317435 */ /* 0x000fe200000001ff */
[----:B------:R-:W-:-:S02]  /*00c0*/  CS2R R130, SRZ ;  /* 0x0000000000827805 */ /* 0x000fc4000001ff00 */
[----:B------:R-:W-:Y:S01]  /*00d0*/  CS2R R120, SRZ ;  /* 0x0000000000787805 */ /* 0x000fe2000001ff00 */
[----:B------:R-:W3:Y:S01]  /*00e0*/  S2R R48, SR_TID.X ;  /* 0x0000000000307919 */ /* 0x000ee20000002100 */
        /* <DEDUP_REMOVED lines=10> */
[----:B-1----:R-:W-:Y:S01]  /*0190*/  IABS R5, R7 ;  /* 0x0000000700057213 */ /* 0x002fe20000000000 */
[----:B------:R0:W-:Y:S01]  /*01a0*/  STL [R1+0x28], RZ ;  /* 0x000028ff01007387 */ /* 0x0001e20000100800 */
[----:B------:R-:W-:Y:S02]  /*01b0*/  CS2R R238, SRZ ;  /* 0x0000000000ee7805 */ /* 0x000fe4000001ff00 */
[----:B------:R-:W-:Y:S01]  /*01c0*/  CS2R R236, SRZ ;  /* 0x0000000000ec7805 */ /* 0x000fe2000001ff00 */
[----:B------:R-:W1:Y:S01]  /*01d0*/  I2F.RP R0, R5 ;  /* 0x0000000500007306 */ /* 0x000e620000209400 */
        /* <DEDUP_REMOVED lines=31> */
[----:B-1----:R-:W-:Y:S02]  /*03d0*/  IADD3 R2, R0, 0xffffffe, RZ ;  /* 0x0ffffffe00027810 */ /* 0x002fe40007ffe0ff */
[----:B------:R-:W-:Y:S02]  /*03e0*/  CS2R R206, SRZ ;  /* 0x0000000000ce7805 */ /* 0x000fe4000001ff00 */
[----:B------:R-:W-:Y:S01]  /*03f0*/  IABS R0, R122 ;  /* 0x0000007a00007213 */ /* 0x000fe20000000000 */
[----:B------:R0:W-:Y:S01]  /*0400*/  STL [R1+0x4], RZ ;  /* 0x000004ff01007387 */ /* 0x0001e20000100800 */
[----:B------:R1:W2:Y:S01]  /*0410*/  F2I.FTZ.U32.TRUNC.NTZ R3, R2 ;  /* 0x0000000200037305 */ /* 0x0002a2000021f000 */
[----:B------:R-:W-:Y:S02]  /*0420*/  CS2R R204, SRZ ;  /* 0x0000000000cc7805 */ /* 0x000fe4000001ff00 */
[----:B------:R-:W-:Y:S01]  /*0430*/  CS2R R104, SRZ ;  /* 0x0000000000687805 */ /* 0x000fe2000001ff00 */
[----:B------:R0:W-:Y:S01]  /*0440*/  STL [R1], RZ ;  /* 0x000000ff01007387 */ /* 0x0001e20000100800 */
[----:B------:R-:W-:-:S02]  /*0450*/  CS2R R202, SRZ ;  /* 0x0000000000ca7805 */ /* 0x000fc4000001ff00 */
[----:B------:R-:W-:Y:S02]  /*0460*/  CS2R R200, SRZ ;  /* 0x0000000000c87805 */ /* 0x000fe4000001ff00 */
[----:B------:R-:W-:Y:S02]  /*0470*/  CS2R R198, SRZ ;  /* 0x0000000000c67805 */ /* 0x000fe4000001ff00 */
[----:B------:R-:W-:Y:S02]  /*0480*/  CS2R R102, SRZ ;  /* 0x0000000000667805 */ /* 0x000fe4000001ff00 */
[----:B------:R-:W-:Y:S01]  /*0490*/  CS2R R196, SRZ ;  /* 0x0000000000c47805 */ /* 0x000fe2000001ff00 */
[----:B-1----:R-:W-:Y:S01]  /*04a0*/  HFMA2.MMA R2, -RZ, RZ, 0, 0 ;  /* 0x00000000ff027435 */ /* 0x002fe200000001ff */
[----:B------:R-:W-:Y:S02]  /*04b0*/  CS2R R194, SRZ ;  /* 0x0000000000c27805 */ /* 0x000fe4000001ff00 */
[----:B------:R-:W-:-:S02]  /*04c0*/  CS2R R192, SRZ ;  /* 0x0000000000c07805 */ /* 0x000fc4000001ff00 */
[----:B------:R-:W-:Y:S02]  /*04d0*/  CS2R R100, SRZ ;  /* 0x0000000000647805 */ /* 0x000fe4000001ff00 */
[----:B------:R-:W-:Y:S02]  /*04e0*/  CS2R R188, SRZ ;  /* 0x0000000000bc7805 */ /* 0x000fe4000001ff00 */
[----:B------:R-:W-:Y:S02]  /*04f0*/  CS2R R186, SRZ ;  /* 0x0000000000ba7805 */ /* 0x000fe4000001ff00 */
[----:B--2---:R-:W-:Y:S02]  /*0500*/  IADD3 R4, RZ, -R3, RZ ;  /* 0x80000003ff047210 */ /* 0x004fe40007ffe0ff */
[----:B------:R-:W-:Y:S02]  /*0510*/  CS2R R180, SRZ ;  /* 0x0000000000b47805 */ /* 0x000fe4000001ff00 */
[----:B------:R-:W-:-:S02]  /*0520*/  CS2R R178, SRZ ;  /* 0x0000000000b27805 */ /* 0x000fc4000001ff00 */
        /* <DEDUP_REMOVED lines=40> */
[----:B------:R-:W-:Y:S02]  /*07b0*/  @!P0 IADD3 R0, R0, -R5, RZ ;  /* 0x8000000500008210 */ /* 0x000fe40007ffe0ff */
[----:B------:R-:W-:Y:S02]  /*07c0*/  CS2R R82, SRZ ;  /* 0x0000000000527805 */ /* 0x000fe4000001ff00 */
[----:B------:R-:W-:Y:S02]  /*07d0*/  ISETP.NE.AND P0, PT, R7, RZ, PT ;  /* 0x000000ff0700720c */ /* 0x000fe40003f05270 */
[----:B------:R-:W-:Y:S02]  /*07e0*/  CS2R R8, SRZ ;  /* 0x0000000000087805 */ /* 0x000fe4000001ff00 */
[----:B------:R-:W-:Y:S02]  /*07f0*/  ISETP.GT.U32.AND P1, PT, R5, R0, PT ;  /* 0x000000000500720c */ /* 0x000fe40003f24070 */
        /* <DEDUP_REMOVED lines=12> */
[----:B------:R-:W-:-:S02]  /*08c0*/  @!P1 IADD3 R0, R0, -R5, RZ ;  /* 0x8000000500009210 */ /* 0x000fc40007ffe0ff */
[----:B------:R-:W-:Y:S02]  /*08d0*/  CS2R R4, SRZ ;  /* 0x0000000000047805 */ /* 0x000fe4000001ff00 */
[----:B------:R-:W-:Y:S01]  /*08e0*/  ISETP.GE.AND P1, PT, R122, UR4, PT ;  /* 0x000000047a007c0c */ /* 0x000fe2000bf26270 */
[----:B------:R-:W-:Y:S01]  /*08f0*/  ULDC.64 UR4, c[0x0][0x208] ;  /* 0x0000820000047ab9 */ /* 0x000fe20000000a00 */
[----:B------:R-:W-:Y:S02]  /*0900*/  @!P2 IADD3 R0, -R0, RZ, RZ ;  /* 0x000000ff0000a210 */ /* 0x000fe40007ffe1ff */
[----:B------:R-:W-:Y:S02]  /*0910*/  CS2R R28, SRZ ;  /* 0x00000000001c7805 */ /* 0x000fe4000001ff00 */
[----:B------:R-:W-:Y:S02]  /*0920*/  @!P0 LOP3.LUT R0, RZ, R7, RZ, 0x33, !PT ;  /* 0x00000007ff008212 */ /* 0x000fe400078e33ff */
[----:B------:R-:W-:-:S02]  /*0930*/  CS2R R74, SRZ ;  /* 0x00000000004a7805 */ /* 0x000fc4000001ff00 */
[----:B------:R-:W-:Y:S02]  /*0940*/  CS2R R30, SRZ ;  /* 0x00000000001e7805 */ /* 0x000fe4000001ff00 */
[----:B------:R-:W-:Y:S02]  /*0950*/  CS2R R32, SRZ ;  /* 0x0000000000207805 */ /* 0x000fe4000001ff00 */
[----:B------:R-:W-:Y:S02]  /*0960*/  IADD3 R2, R0, UR7, -R7 ;  /* 0x0000000700027c10 */ /* 0x000fe4000fffe807 */
[----:B------:R-:W-:Y:S02]  /*0970*/  CS2R R6, SRZ ;  /* 0x0000000000067805 */ /* 0x000fe4000001ff00 */
[----:B------:R-:W-:Y:S02]  /*0980*/  MOV R0, RZ ;  /* 0x000000ff00007202 */ /* 0x000fe40000000f00 */
        /* <DEDUP_REMOVED lines=10> */
[----:B---3--:R-:W-:Y:S02]  /*0a30*/  SHF.L.U32 R48, R48, 0x2, RZ ;  /* 0x0000000230307819 */ /* 0x008fe400000006ff */
        /* <DEDUP_REMOVED lines=9> */
[----:B0-----:R-:W-:Y:S06]  /*0ad0*/  @P1 BRA `(.L_x_1794) ;  /* 0x0000003c000c1947 */ /* 0x001fec0003800000 */
[----:B------:R-:W0:Y:S01]  /*0ae0*/  LDC.64 R126, c[0x0][0x218] ;  /* 0x00008600ff7e7b82 */ /* 0x000e220000000a00 */
[----:B------:R-:W-:Y:S01]  /*0af0*/  IMAD R124, R122, UR7, R48 ;  /* 0x000000077a7c7c24 */ /* 0x000fe2000f8e0230 */
[----:B------:R-:W-:Y:S01]  /*0b00*/  ISETP.GT.AND P0, PT, R48, R2, PT ;  /* 0x000000023000720c */ /* 0x000fe20003f04270 */
[----:B------:R-:W-:Y:S05]  /*0b10*/  BSSY B1, `(.L_x_1795) ;  /* 0x0000022000017945 */ /* 0x000fea0003800000 */
[----:B------:R-:W1:Y:S01]  /*0b20*/  LDC.64 R128, c[0x0][0x220] ;  /* 0x00008800ff807b82 */ /* 0x000e620000000a00 */
[----:B0-----:R-:W-:Y:S01]  /*0b30*/  IMAD.WIDE R122, R124, 0x2, R126 ;  /* 0x000000027c7a7825 */ /* 0x001fe200078e027e */
[----:B------:R-:W-:-:S04]  /*0b40*/  IADD3 R126, R48, 0x80, RZ ;  /* 0x00000080307e7810 */ /* 0x000fc80007ffe0ff */
[----:B------:R-:W-:Y:S02]  /*0b50*/  ISETP.GT.AND P4, PT, R126, R2, PT ;  /* 0x000000027e00720c */ /* 0x000fe40003f84270 */
[----:B------:R-:W-:Y:S01]  /*0b60*/  IADD3 R126, R48, 0x100, RZ ;  /* 0x00000100307e7810 */ /* 0x000fe20007ffe0ff */
[----:B-1----:R-:W-:-:S03]  /*0b70*/  IMAD.WIDE R124, R124, 0x2, R128 ;  /* 0x000000027c7c7825 */ /* 0x002fc600078e0280 */
[----:B------:R-:W-:Y:S02]  /*0b80*/  ISETP.GT.AND P3, PT, R126, R2, PT ;  /* 0x000000027e00720c */ /* 0x000fe40003f64270 */
[----:B------:R-:W-:-:S04]  /*0b90*/  IADD3 R126, R48, 0x180, RZ ;  /* 0x00000180307e7810 */ /* 0x000fc80007ffe0ff */
[----:B------:R-:W-:Y:S01]  /*0ba0*/  ISETP.GT.AND P2, PT, R126, R2, PT ;  /* 0x000000027e00720c */ /* 0x000fe20003f44270 */
[----:B------:R-:W-:-:S12]  /*0bb0*/  @P0 BRA `(.L_x_1796) ;  /* 0x00000000005c0947 */ /* 0x000fd80003800000 */
[----:B------:R-:W2:Y:S01]  /*0bc0*/  LDG.E.64 R128, desc[UR4][R124.64] ;  /* 0x000000047c807981 */ /* 0x000ea2000c1e1b00 */
[----:B------:R-:W-:-:S03]  /*0bd0*/  IADD3 R64, R48, 0x2, RZ ;  /* 0x0000000230407810 */ /* 0x000fc60007ffe0ff */
[----:B------:R-:W3:Y:S01]  /*0be0*/  LDG.E.64 R126, desc[UR4][R122.64] ;  /* 0x000000047a7e7981 */ /* 0x000ee2000c1e1b00 */
[-C--:B------:R-:W-:Y:S02]  /*0bf0*/  ISETP.GE.AND P0, PT, R48, R2.reuse, PT ;  /* 0x000000023000720c */ /* 0x080fe40003f06270 */
[----:B------:R-:W-:Y:S02]  /*0c00*/  ISETP.GT.AND P5, PT, R64, R2, PT ;  /* 0x000000024000720c */ /* 0x000fe40003fa4270 */
[----:B------:R-:W-:-:S04]  /*0c10*/  IADD3 R64, R48, 0x3, RZ ;  /* 0x0000000330407810 */ /* 0x000fc80007ffe0ff */
[----:B------:R-:W-:-:S05]  /*0c20*/  ISETP.GT.AND P6, PT, R64, R2, PT ;  /* 0x000000024000720c */ /* 0x000fca0003fc4270 */
[----:B--2---:R-:W-:-:S05]  /*0c30*/  @!P0 SHF.R.U64 R64, R128, 0x10, R129 ;  /* 0x0000001080408819 */ /* 0x004fca0000001281 */
[----:B------:R-:W-:Y:S01]  /*0c40*/  @!P0 HADD2.F32 R63, -RZ, R64.H0_H0 ;  /* 0x20000040ff3f8230 */ /* 0x000fe20000004100 */
[----:B---3--:R-:W-:-:S05]  /*0c50*/  @!P0 SHF.R.U64 R64, R126, 0x10, R127 ;  /* 0x000000107e408819 */ /* 0x008fca000000127f */
[----:B------:R-:W-:Y:S02]  /*0c60*/  @!P0 HADD2.F32 R64, -RZ, R64.H0_H0 ;  /* 0x20000040ff408230 */ /* 0x000fe40000004100 */
[----:B------:R-:W-:Y:S01]  /*0c70*/  @!P5 HADD2.F32 R62, -RZ, R129.H0_H0 ;  /* 0x20000081ff3ed230 */ /* 0x000fe20000004100 */
[----:B------:R-:W-:Y:S02]  /*0c80*/  @!P6 SHF.R.U32.HI R129, RZ, 0x10, R129 ;  /* 0x00000010ff81e819 */ /* 0x000fe40000011681 */
[----:B------:R-:W-:Y:S01]  /*0c90*/  @!P0 FMUL R3, R63, R64 ;  /* 0x000000403f038220 */ /* 0x000fe20000400000 */
[----:B------:R-:W-:Y:S01]  /*0ca0*/  @!P5 HADD2.F32 R64, -RZ, R127.H0_H0 ;  /* 0x2000007fff40d230 */ /* 0x000fe20000004100 */
[----:B------:R-:W-:Y:S01]  /*0cb0*/  @!P6 SHF.R.U32.HI R127, RZ, 0x10, R127 ;  /* 0x00000010ff7fe819 */ /* 0x000fe2000001167f */
[----:B------:R-:W-:Y:S02]  /*0cc0*/  @!P6 HADD2.F32 R61, -RZ, R129.H0_H0 ;  /* 0x20000081ff3de230 */ /* 0x000fe40000004100 */
[----:B------:R-:W-:-:S02]  /*0cd0*/  HADD2.F32 R94, -RZ, R126.H0_H0 ;  /* 0x2000007eff5e7230 */ /* 0x000fc40000004100 */
[----:B------:R-:W-:Y:S01]  /*0ce0*/  @!P5 FMUL R139, R62, R64 ;  /* 0x000000403e8bd220 */ /* 0x000fe20000400000 */
[----:B------:R-:W-:Y:S02]  /*0cf0*/  HADD2.F32 R64, -RZ, R128.H0_H0 ;  /* 0x20000080ff407230 */ /* 0x000fe40000004100 */
[----:B------:R-:W-:-:S03]  /*0d00*/  @!P6 HADD2.F32 R127, -RZ, R127.H0_H0 ;  /* 0x2000007fff7fe230 */ /* 0x000fc60000004100 */
[----:B------:R-:W-:Y:S02]  /*0d10*/  FMUL R94, R64, R94 ;  /* 0x0000005e405e7220 */ /* 0x000fe40000400000 */
[----:B------:R-:W-:-:S07]  /*0d20*/  @!P6 FMUL R140, R61, R127 ;  /* 0x0000007f3d8ce220 */ /* 0x000fce0000400000 */
.L_x_1796:
[----:B------:R-:W-:Y:S05]  /*0d30*/  BSYNC B1 ;  /* 0x0000000000017941 */ /* 0x000fea0003800000 */
.L_x_1795:
[----:B------:R-:W-:Y:S01]  /*0d40*/  IADD3 R126, R48, 0x200, RZ ;  /* 0x00000200307e7810 */ /* 0x000fe20007ffe0ff */
[----:B------:R-:W-:Y:S03]  /*0d50*/  BSSY B1, `(.L_x_1797) ;  /* 0x000001b000017945 */ /* 0x000fe60003800000 */
[----:B------:R-:W-:Y:S01]  /*0d60*/  ISETP.GT.AND P0, PT, R126, R2, PT ;  /* 0x000000027e00720c */ /* 0x000fe20003f04270 */
[----:B------:R-:W-:-:S12]  /*0d70*/  @P4 BRA `(.L_x_1798) ;  /* 0x0000000000604947 */ /* 0x000fd80003800000 */
[----:B------:R-:W2:Y:S01]  /*0d80*/  LDG.E.64 R128, desc[UR4][R124.64+0x100] ;  /* 0x000100047c807981 */ /* 0x000ea2000c1e1b00 */
[----:B------:R-:W-:-:S03]  /*0d90*/  IADD3 R65, R48, 0x81, RZ ;  /* 0x0000008130417810 */ /* 0x000fc60007ffe0ff */
[----:B------:R-:W3:Y:S01]  /*0da0*/  LDG.E.64 R126, desc[UR4][R122.64+0x100] ;  /* 0x000100047a7e7981 */ /* 0x000ee2000c1e1b00 */
[----:B------:R-:W-:Y:S02]  /*0db0*/  ISETP.GT.AND P4, PT, R65, R2, PT ;  /* 0x000000024100720c */ /* 0x000fe40003f84270 */
[----:B------:R-:W-:-:S04]  /*0dc0*/  IADD3 R65, R48, 0x82, RZ ;  /* 0x0000008230417810 */ /* 0x000fc80007ffe0ff */
[----:B------:R-:W-:Y:S02]  /*0dd0*/  ISETP.GT.AND P5, PT, R65, R2, PT ;  /* 0x000000024100720c */ /* 0x000fe40003fa4270 */
[----:B------:R-:W-:-:S04]  /*0de0*/  IADD3 R65, R48, 0x83, RZ ;  /* 0x0000008330417810 */ /* 0x000fc80007ffe0ff */
[----:B------:R-:W-:Y:S02]  /*0df0*/  ISETP.GT.AND P6, PT, R65, R2, PT ;  /* 0x000000024100720c */ /* 0x000fe40003fc4270 */
        /* <DEDUP_REMOVED lines=16> */
.L_x_1798:
[----:B------:R-:W-:Y:S05]  /*0f00*/  BSYNC B1 ;  /* 0x0000000000017941 */ /* 0x000fea0003800000 */
.L_x_1797:
        /* <DEDUP_REMOVED lines=28> */
.L_x_1800:
[----:B------:R-:W-:Y:S05]  /*10d0*/  BSYNC B1 ;  /* 0x0000000000017941 */ /* 0x000fea0003800000 */
.L_x_1799:
        /* <DEDUP_REMOVED lines=28> */
.L_x_1802:
[----:B------:R-:W-:Y:S05]  /*12a0*/  BSYNC B1 ;  /* 0x0000000000017941 */ /* 0x000fea0003800000 */
.L_x_1801:
        /* <DEDUP_REMOVED lines=28> */
.L_x_1804:
[----:B------:R-:W-:Y:S05]  /*1470*/  BSYNC B1 ;  /* 0x0000000000017941 */ /* 0x000fea0003800000 */
.L_x_1803:
        /* <DEDUP_REMOVED lines=28> */
.L_x_1806:
[----:B------:R-:W-:Y:S05]  /*1640*/  BSYNC B1 ;  /* 0x0000000000017941 */ /* 0x000fea0003800000 */
.L_x_1805:
        /* <DEDUP_REMOVED lines=28> */
.L_x_1808:
[----:B------:R-:W-:Y:S05]  /*1810*/  BSYNC B1 ;  /* 0x0000000000017941 */ /* 0x000fea0003800000 */
.L_x_1807:
        /* <DEDUP_REMOVED lines=28> */
.L_x_1810:
[----:B------:R-:W-:Y:S05]  /*19e0*/  BSYNC B1 ;  /* 0x0000000000017941 */ /* 0x000fea0003800000 */
.L_x_1809:
        /* <DEDUP_REMOVED lines=28> */
.L_x_1812:
[----:B------:R-:W-:Y:S05]  /*1bb0*/  BSYNC B1 ;  /* 0x0000000000017941 */ /* 0x000fea0003800000 */
.L_x_1811:
        /* <DEDUP_REMOVED lines=28> */
.L_x_1814:
[----:B------:R-:W-:Y:S05]  /*1d80*/  BSYNC B1 ;  /* 0x0000000000017941 */ /* 0x000fea0003800000 */
.L_x_1813:
        /* <DEDUP_REMOVED lines=28> */
.L_x_1816:
[----:B------:R-:W-:Y:S05]  /*1f50*/  BSYNC B1 ;  /* 0x0000000000017941 */ /* 0x000fea0003800000 */
.L_x_1815:
        /* <DEDUP_REMOVED lines=28> */
.L_x_1818:
[----:B------:R-:W-:Y:S05]  /*2120*/  BSYNC B1 ;  /* 0x0000000000017941 */ /* 0x000fea0003800000 */
.L_x_1817:
        /* <DEDUP_REMOVED lines=28> */
.L_x_1820:
[----:B------:R-:W-:Y:S05]  /*22f0*/  BSYNC B1 ;  /* 0x0000000000017941 */ /* 0x000fea0003800000 */
.L_x_1819:
        /* <DEDUP_REMOVED lines=28> */
.L_x_1822:
[----:B------:R-:W-:Y:S05]  /*24c0*/  BSYNC B1 ;  /* 0x0000000000017941 */ /* 0x000fea0003800000 */
.L_x_1821:
        /* <DEDUP_REMOVED lines=28> */
.L_x_1824:
[----:B------:R-:W-:Y:S05]  /*2690*/  BSYNC B1 ;  /* 0x0000000000017941 */ /* 0x000fea0003800000 */
.L_x_1823:
        /* <DEDUP_REMOVED lines=28> */
.L_x_1826:
[----:B------:R-:W-:Y:S05]  /*2860*/  BSYNC B1 ;  /* 0x0000000000017941 */ /* 0x000fea0003800000 */
.L_x_1825:
        /* <DEDUP_REMOVED lines=28> */
.L_x_1828:
[----:B------:R-:W-:Y:S05]  /*2a30*/  BSYNC B1 ;  /* 0x0000000000017941 */ /* 0x000fea0003800000 */
.L_x_1827:
        /* <DEDUP_REMOVED lines=28> */
.L_x_1830:
[----:B------:R-:W-:Y:S05]  /*2c00*/  BSYNC B1 ;  /* 0x0000000000017941 */ /* 0x000fea0003800000 */
.L_x_1829:
        /* <DEDUP_REMOVED lines=28> */
.L_x_1832:
[----:B------:R-:W-:Y:S05]  /*2dd0*/  BSYNC B1 ;  /* 0x0000000000017941 */ /* 0x000fea0003800000 */
.L_x_1831:
        /* <DEDUP_REMOVED lines=28> */
.L_x_1834:
[----:B------:R-:W-:Y:S05]  /*2fa0*/  BSYNC B1 ;  /* 0x0000000000017941 */ /* 0x000fea0003800000 */
.L_x_1833:
        /* <DEDUP_REMOVED lines=28> */
.L_x_1836:
[----:B------:R-:W-:Y:S05]  /*3170*/  BSYNC B1 ;  /* 0x0000000000017941 */ /* 0x000fea0003800000 */
.L_x_1835:
        /* <DEDUP_REMOVED lines=28> */
.L_x_1838:
[----:B------:R-:W-:Y:S05]  /*3340*/  BSYNC B1 ;  /* 0x0000000000017941 */ /* 0x000fea0003800000 */
.L_x_1837:
        /* <DEDUP_REMOVED lines=28> */
.L_x_1840:
[----:B------:R-:W-:Y:S05]  /*3510*/  BSYNC B1 ;  /* 0x0000000000017941 */ /* 0x000fea0003800000 */
.L_x_1839:
        /* <DEDUP_REMOVED lines=28> */
.L_x_1842:
[----:B------:R-:W-:Y:S05]  /*36e0*/  BSYNC B1 ;  /* 0x0000000000017941 */ /* 0x000fea0003800000 */
.L_x_1841:
        /* <DEDUP_REMOVED lines=28> */
.L_x_1844:
[----:B------:R-:W-:Y:S05]  /*38b0*/  BSYNC B1 ;  /* 0x0000000000017941 */ /* 0x000fea0003800000 */
.L_x_1843:
        /* <DEDUP_REMOVED lines=28> */
.L_x_1846:
[----:B------:R-:W-:Y:S05]  /*3a80*/  BSYNC B1 ;  /* 0x0000000000017941 */ /* 0x000fea0003800000 */
.L_x_1845:
        /* <DEDUP_REMOVED lines=28> */
.L_x_1848:
[----:B------:R-:W-:Y:S05]  /*3c50*/  BSYNC B1 ;  /* 0x0000000000017941 */ /* 0x000fea0003800000 */
.L_x_1847:
[----:B------:R-:W-:Y:S01]  /*3c60*/  IADD3 R126, R48, 0xf00, RZ ;  /* 0x00000f00307e7810 */ /* 0x000fe20007ffe0ff */
[----:B------:R-:W-:Y:S03]  /*3c70*/  BSSY B1, `(.L_x_1849) ;  /* 0x000001f000017945 */ /* 0x000fe60003800000 */
[----:B------:R-:W-:Y:S01]  /*3c80*/  ISETP.GT.AND P3, PT, R126, R2, PT ;  /* 0x000000027e00720c */ /* 0x000fe20003f64270 */
[----:B------:R-:W-:-:S12]  /*3c90*/  @P2 BRA `(.L_x_1850) ;  /* 0x0000000000702947 */ /* 0x000fd80003800000 */
[----:B------:R-:W2:Y:S01]  /*3ca0*/  LDG.E.64 R128, desc[UR4][R124.64+0x1b00] ;  /* 0x001b00047c807981 */ /* 0x000ea2000c1e1b00 */
[----:B------:R-:W-:-:S03]  /*3cb0*/  IADD3 R91, R48, 0xd81, RZ ;  /* 0x00000d81305b7810 */ /* 0x000fc60007ffe0ff */
[----:B------:R-:W3:Y:S01]  /*3cc0*/  LDG.E.64 R126, desc[UR4][R122.64+0x1b00] ;  /* 0x001b00047a7e7981 */ /* 0x000ee2000c1e1b00 */
[-C--:B------:R-:W-:Y:S02]  /*3cd0*/  ISETP.GT.AND P2, PT, R91, R2.reuse, PT ;  /* 0x000000025b00720c */ /* 0x080fe40003f44270 */
[C---:B------:R-:W-:Y:S01]  /*3ce0*/  IADD3 R91, R48.reuse, 0xd82, RZ ;  /* 0x00000d82305b7810 */ /* 0x040fe20007ffe0ff */
[----:B------:R0:W4:Y:S03]  /*3cf0*/  LDL R121, [R1] ;  /* 0x0000000001797983 */ /* 0x0001260000100800 */
[----:B------:R-:W-:Y:S02]  /*3d00*/  ISETP.GT.AND P5, PT, R91, R2, PT ;  /* 0x000000025b00720c */ /* 0x000fe40003fa4270 */
[----:B------:R-:W-:-:S04]  /*3d10*/  IADD3 R91, R48, 0xd83, RZ ;  /* 0x00000d83305b7810 */ /* 0x000fc80007ffe0ff */
[----:B------:R-:W-:Y:S02]  /*3d20*/  ISETP.GT.AND P6, PT, R91, R2, PT ;  /* 0x000000025b00720c */ /* 0x000fe40003fc4270 */
[----:B--2---:R-:W-:-:S05]  /*3d30*/  @!P2 SHF.R.U64 R91, R128, 0x10, R129 ;  /* 0x00000010805ba819 */ /* 0x004fca0000001281 */
[----:B------:R-:W-:-:S06]  /*3d40*/  @!P5 HADD2.F32 R169, -RZ, R129.H0_H0 ;  /* 0x20000081ffa9d230 */ /* 0x000fcc0000004100 */
[----:B------:R-:W-:-:S05]  /*3d50*/  @!P6 SHF.R.U32.HI R129, RZ, 0x10, R129 ;  /* 0x00000010ff81e819 */ /* 0x000fca0000011681 */
[----:B------:R-:W-:Y:S02]  /*3d60*/  @!P6 HADD2.F32 R173, -RZ, R129.H0_H0 ;  /* 0x20000081ffade230 */ /* 0x000fe40000004100 */
[----:B------:R0:W2:Y:S01]  /*3d70*/  LDL R129, [R1+0x4] ;  /* 0x0000040001817983 */ /* 0x0000a20000100800 */
[----:B------:R-:W-:Y:S01]  /*3d80*/  @!P2 HADD2.F32 R168, -RZ, R91.H0_H0 ;  /* 0x2000005bffa8a230 */ /* 0x000fe20000004100 */
[----:B---3--:R-:W-:-:S05]  /*3d90*/  @!P2 SHF.R.U64 R91, R126, 0x10, R127 ;  /* 0x000000107e5ba819 */ /* 0x008fca000000127f */
[----:B------:R-:W-:-:S05]  /*3da0*/  @!P2 HADD2.F32 R91, -RZ, R91.H0_H0 ;  /* 0x2000005bff5ba230 */ /* 0x000fca0000004100 */
[----:B------:R-:W-:Y:S01]  /*3db0*/  @!P2 FMUL R252, R168, R91 ;  /* 0x0000005ba8fca220 */ /* 0x000fe20000400000 */
[----:B------:R-:W-:Y:S01]  /*3dc0*/  @!P5 HADD2.F32 R91, -RZ, R127.H0_H0 ;  /* 0x2000007fff5bd230 */ /* 0x000fe20000004100 */
[----:B------:R-:W-:-:S05]  /*3dd0*/  @!P6 SHF.R.U32.HI R127, RZ, 0x10, R127 ;  /* 0x00000010ff7fe819 */ /* 0x000fca000001167f */
[----:B------:R-:W-:Y:S02]  /*3de0*/  @!P6 HADD2.F32 R127, -RZ, R127.H0_H0 ;  /* 0x2000007fff7fe230 */ /* 0x000fe40000004100 */
[----:B----4-:R-:W-:-:S05]  /*3df0*/  @!P5 FMUL R121, R169, R91 ;  /* 0x0000005ba979d220 */ /* 0x010fca0000400000 */
[----:B------:R1:W-:Y:S01]  /*3e00*/  @!P5 STL [R1], R121 ;  /* 0x000000790100d387 */ /* 0x0003e20000100800 */
[----:B------:R-:W-:Y:S02]  /*3e10*/  HADD2.F32 R91, -RZ, R128.H0_H0 ;  /* 0x20000080ff5b7230 */ /* 0x000fe40000004100 */
[----:B-1----:R-:W-:-:S05]  /*3e20*/  HADD2.F32 R121, -RZ, R126.H0_H0 ;  /* 0x2000007eff797230 */ /* 0x002fca0000004100 */
[----:B------:R-:W-:Y:S01]  /*3e30*/  FMUL R121, R91, R121 ;  /* 0x000000795b797220 */ /* 0x000fe20000400000 */
[----:B--2---:R-:W-:-:S05]  /*3e40*/  @!P6 FMUL R129, R173, R127 ;  /* 0x0000007fad81e220 */ /* 0x004fca0000400000 */
[----:B------:R0:W-:Y:S02]  /*3e50*/  @!P6 STL [R1+0x4], R129 ;  /* 0x000004810100e387 */ /* 0x0001e40000100800 */
.L_x_1850:
[----:B------:R-:W-:Y:S05]  /*3e60*/  BSYNC B1 ;  /* 0x0000000000017941 */ /* 0x000fea0003800000 */
.L_x_1849:
[----:B------:R-:W-:Y:S01]  /*3e70*/  IADD3 R126, R48, 0xf80, RZ ;  /* 0x00000f80307e7810 */ /* 0x000fe20007ffe0ff */
[----:B------:R-:W-:Y:S03]  /*3e80*/  BSSY B1, `(.L_x_1851) ;  /* 0x0000023000017945 */ /* 0x000fe60003800000 */
[----:B------:R-:W-:Y:S01]  /*3e90*/  ISETP.GT.AND P2, PT, R126, R2, PT ;  /* 0x000000027e00720c */ /* 0x000fe20003f44270 */
[----:B------:R-:W-:-:S12]  /*3ea0*/  @P0 BRA `(.L_x_1852) ;  /* 0x0000000000800947 */ /* 0x000fd80003800000 */
[----:B0-----:R-:W2:Y:S01]  /*3eb0*/  LDG.E.64 R128, desc[UR4][R124.64+0x1c00] ;  /* 0x001c00047c807981 */ /* 0x001ea2000c1e1b00 */
[----:B------:R-:W-:-:S03]  /*3ec0*/  IADD3 R92, R48, 0xe01, RZ ;  /* 0x00000e01305c7810 */ /* 0x000fc60007ffe0ff */
[----:B------:R-:W3:Y:S01]  /*3ed0*/  LDG.E.64 R126, desc[UR4][R122.64+0x1c00] ;  /* 0x001c00047a7e7981 */ /* 0x000ee2000c1e1b00 */
[-C--:B------:R-:W-:Y:S02]  /*3ee0*/  ISETP.GT.AND P0, PT, R92, R2.reuse, PT ;  /* 0x000000025c00720c */ /* 0x080fe40003f04270 */
[----:B------:R-:W-:Y:S01]  /*3ef0*/  IADD3 R92, R48, 0xe02, RZ ;  /* 0x00000e02305c7810 */ /* 0x000fe20007ffe0ff */
[----:B------:R1:W4:Y:S03]  /*3f00*/  LDL R130, [R1+0x10] ;  /* 0x0000100001827983 */ /* 0x0003260000100800 */
[-C--:B------:R-:W-:Y:S02]  /*3f10*/  ISETP.GT.AND P5, PT, R92, R2.reuse, PT ;  /* 0x000000025c00720c */ /* 0x080fe40003fa4270 */
[----:B------:R-:W-:Y:S02]  /*3f20*/  IADD3 R92, R48, 0xe03, RZ ;  /* 0x00000e03305c7810 */ /* 0x000fe40007ffe0ff */
[----:B------:R1:W5:Y:S02]  /*3f30*/  LDL R48, [R1+0x8] ;  /* 0x0000080001307983 */ /* 0x0003640000100800 */
[----:B------:R-:W-:-:S02]  /*3f40*/  ISETP.GT.AND P6, PT, R92, R2, PT ;  /* 0x000000025c00720c */ /* 0x000fc40003fc4270 */
        /* <DEDUP_REMOVED lines=8> */
[----:B-----5:R-:W-:-:S05]  /*3fd0*/  @!P0 FMUL R48, R174, R92 ;  /* 0x0000005cae308220 */ /* 0x020fca0000400000 */
[----:B------:R0:W-:Y:S02]  /*3fe0*/  @!P0 STL [R1+0x8], R48 ;  /* 0x0000083001008387 */ /* 0x0001e40000100800 */
[----:B0-----:R-:W0:Y:S01]  /*3ff0*/  S2R R48, SR_TID.X ;  /* 0x0000000000307919 */ /* 0x001e220000002100 */
[----:B------:R-:W-:Y:S01]  /*4000*/  @!P5 HADD2.F32 R92, -RZ, R127.H0_H0 ;  /* 0x2000007fff5cd230 */ /* 0x000fe20000004100 */
[----:B------:R-:W-:-:S05]  /*4010*/  @!P6 SHF.R.U32.HI R127, RZ, 0x10, R127 ;  /* 0x00000010ff7fe819 */ /* 0x000fca000001167f */
[----:B------:R-:W-:Y:S02]  /*4020*/  @!P6 HADD2.F32 R127, -RZ, R127.H0_H0 ;  /* 0x2000007fff7fe230 */ /* 0x000fe40000004100 */
[----:B------:R-:W-:-:S03]  /*4030*/  HADD2.F32 R126, -RZ, R126.H0_H0 ;  /* 0x2000007eff7e7230 */ /* 0x000fc60000004100 */
[----:B----4-:R-:W-:Y:S01]  /*4040*/  @!P6 FMUL R130, R176, R127 ;  /* 0x0000007fb082e220 */ /* 0x010fe20000400000 */
[----:B0-----:R-:W-:Y:S01]  /*4050*/  SHF.L.U32 R48, R48, 0x2, RZ ;  /* 0x0000000230307819 */ /* 0x001fe200000006ff */
[----:B--2---:R-:W-:Y:S01]  /*4060*/  @!P5 FMUL R129, R175, R92 ;  /* 0x0000005caf81d220 */ /* 0x004fe20000400000 */
[----:B------:R-:W-:-:S04]  /*4070*/  HADD2.F32 R92, -RZ, R128.H0_H0 ;  /* 0x20000080ff5c7230 */ /* 0x000fc80000004100 */
[----:B------:R-:W-:Y:S04]  /*4080*/  @!P5 STL [R1+0xc], R129 ;  /* 0x00000c810100d387 */ /* 0x000fe80000100800 */
[----:B------:R0:W-:Y:S02]  /*4090*/  @!P6 STL [R1+0x10], R130 ;  /* 0x000010820100e387 */ /* 0x0001e40000100800 */
[----:B01----:R-:W-:-:S07]  /*40a0*/  FMUL R130, R92, R126 ;  /* 0x0000007e5c827220 */ /* 0x003fce0000400000 */
.L_x_1852:
[----:B------:R-:W-:Y:S05]  /*40b0*/  BSYNC B1 ;  /* 0x0000000000017941 */ /* 0x000fea0003800000 */
.L_x_1851:
[----:B------:R-:W-:Y:S04]  /*40c0*/  BSSY B1, `(.L_x_1853) ;  /* 0x0000022000017945 */ /* 0x000fe80003800000 */
[----:B------:R-:W-:Y:S05]  /*40d0*/  @P4 BRA `(.L_x_1854) ;  /* 0x0000000000804947 */ /* 0x000fea0003800000 */
[----:B0-----:R-:W2:Y:S01]  /*40e0*/  LDG.E.64 R128, desc[UR4][R124.64+0x1d00] ;  /* 0x001d00047c807981 */ /* 0x001ea2000c1e1b00 */
[----:B------:R-:W-:-:S03]  /*40f0*/  IADD3 R93, R48, 0xe81, RZ ;  /* 0x00000e81305d7810 */ /* 0x000fc60007ffe0ff */
[----:B------:R-:W3:Y:S01]  /*4100*/  LDG.E.64 R126, desc[UR4][R122.64+0x1d00] ;  /* 0x001d00047a7e7981 */ /* 0x000ee2000c1e1b00 */
[-C--:B------:R-:W-:Y:S02]  /*4110*/  ISETP.GT.AND P0, PT, R93, R2.reuse, PT ;  /* 0x000000025d00720c */ /* 0x080fe40003f04270 */
[C---:B------:R-:W-:Y:S01]  /*4120*/  IADD3 R93, R48.reuse, 0xe82, RZ ;  /* 0x00000e82305d7810 */ /* 0x040fe20007ffe0ff */
        /* <DEDUP_REMOVED lines=27> */
.L_x_1854:
[----:B------:R-:W-:Y:S05]  /*42e0*/  BSYNC B1 ;  /* 0x0000000000017941 */ /* 0x000fea0003800000 */
.L_x_1853:
[----:B------:R-:W-:Y:S04]  /*42f0*/  BSSY B1, `(.L_x_1855) ;  /* 0x0000022000017945 */ /* 0x000fe80003800000 */
[----:B------:R-:W-:Y:S05]  /*4300*/  @P3 BRA `(.L_x_1856) ;  /* 0x0000000000803947 */ /* 0x000fea0003800000 */
[----:B------:R-:W-:Y:S01]  /*4310*/  IADD3 R126, R48, 0xf01, RZ ;  /* 0x00000f01307e7810 */ /* 0x000fe20007ffe0ff */
[----:B------:R1:W2:Y:S03]  /*4320*/  LDL R131, [R1+0x24] ;  /* 0x0000240001837983 */ /* 0x0002a60000100800 */
[----:B------:R-:W-:Y:S01]  /*4330*/  ISETP.GT.AND P0, PT, R126, R2, PT ;  /* 0x000000027e00720c */ /* 0x000fe20003f04270 */
[----:B------:R1:W3:Y:S01]  /*4340*/  LDL R133, [R1+0x28] ;  /* 0x0000280001857983 */ /* 0x0002e20000100800 */
[----:B------:R-:W-:-:S04]  /*4350*/  IADD3 R126, R48, 0xf02, RZ ;  /* 0x00000f02307e7810 */ /* 0x000fc80007ffe0ff */
[-C--:B------:R-:W-:Y:S02]  /*4360*/  ISETP.GT.AND P3, PT, R126, R2.reuse, PT ;  /* 0x000000027e00720c */ /* 0x080fe40003f64270 */
[----:B------:R-:W-:Y:S02]  /*4370*/  IADD3 R126, R48, 0xf03, RZ ;  /* 0x00000f03307e7810 */ /* 0x000fe40007ffe0ff */
[----:B------:R1:W4:Y:S02]  /*4380*/  LDL R48, [R1+0x20] ;  /* 0x0000200001307983 */ /* 0x0003240000100800 */
[----:B------:R-:W-:Y:S02]  /*4390*/  ISETP.GT.AND P4, PT, R126, R2, PT ;  /* 0x000000027e00720c */ /* 0x000fe40003f84270 */
[----:B------:R-:W5:Y:S02]  /*43a0*/  LDG.E.64 R126, desc[UR4][R124.64+0x1e00] ;  /* 0x001e00047c7e7981 */ /* 0x000f64000c1e1b00 */
[----:B-----5:R-:W-:-:S03]  /*43b0*/  @!P0 SHF.R.U64 R128, R126, 0x10, R127 ;  /* 0x000000107e808819 */ /* 0x020fc6000000127f */
[----:B------:R-:W-:-:S06]  /*43c0*/  @!P3 HADD2.F32 R184, -RZ, R127.H0_H0 ;  /* 0x2000007fffb8b230 */ /* 0x000fcc0000004100 */
[----:B------:R-:W-:Y:S01]  /*43d0*/  @!P4 SHF.R.U32.HI R127, RZ, 0x10, R127 ;  /* 0x00000010ff7fc819 */ /* 0x000fe2000001167f */
[----:B------:R-:W-:Y:S02]  /*43e0*/  @!P0 HADD2.F32 R183, -RZ, R128.H0_H0 ;  /* 0x20000080ffb78230 */ /* 0x000fe40000004100 */
[----:B0-----:R-:W5:Y:S02]  /*43f0*/  LDG.E.64 R128, desc[UR4][R122.64+0x1e00] ;  /* 0x001e00047a807981 */ /* 0x001f64000c1e1b00 */
[----:B------:R-:W-:Y:S01]  /*4400*/  @!P4 HADD2.F32 R185, -RZ, R127.H0_H0 ;  /* 0x2000007fffb9c230 */ /* 0x000fe20000004100 */
[----:B-----5:R-:W-:-:S05]  /*4410*/  @!P0 SHF.R.U64 R127, R128, 0x10, R129 ;  /* 0x00000010807f8819 */ /* 0x020fca0000001281 */
[----:B------:R-:W-:-:S05]  /*4420*/  @!P0 HADD2.F32 R127, -RZ, R127.H0_H0 ;  /* 0x2000007fff7f8230 */ /* 0x000fca0000004100 */
[----:B----4-:R-:W-:-:S05]  /*4430*/  @!P0 FMUL R48, R183, R127 ;  /* 0x0000007fb7308220 */ /* 0x010fca0000400000 */
[----:B------:R0:W-:Y:S02]  /*4440*/  @!P0 STL [R1+0x20], R48 ;  /* 0x0000203001008387 */ /* 0x0001e40000100800 */
[----:B0-----:R-:W0:Y:S01]  /*4450*/  S2R R48, SR_TID.X ;  /* 0x0000000000307919 */ /* 0x001e220000002100 */
[----:B------:R-:W-:Y:S01]  /*4460*/  @!P3 HADD2.F32 R127, -RZ, R129.H0_H0 ;  /* 0x20000081ff7fb230 */ /* 0x000fe20000004100 */
[----:B------:R-:W-:-:S04]  /*4470*/  @!P4 SHF.R.U32.HI R129, RZ, 0x10, R129 ;  /* 0x00000010ff81c819 */ /* 0x000fc80000011681 */
[----:B--2---:R-:W-:Y:S01]  /*4480*/  @!P3 FMUL R131, R184, R127 ;  /* 0x0000007fb883b220 */ /* 0x004fe20000400000 */
[----:B------:R-:W-:Y:S02]  /*4490*/  @!P4 HADD2.F32 R129, -RZ, R129.H0_H0 ;  /* 0x20000081ff81c230 */ /* 0x000fe40000004100 */
[----:B------:R-:W-:Y:S02]  /*44a0*/  HADD2.F32 R128, -RZ, R128.H0_H0 ;  /* 0x20000080ff807230 */ /* 0x000fe40000004100 */
[----:B------:R2:W-:Y:S01]  /*44b0*/  @!P3 STL [R1+0x24], R131 ;  /* 0x000024830100b387 */ /* 0x0005e20000100800 */
[----:B---3--:R-:W-:-:S05]  /*44c0*/  @!P4 FMUL R133, R185, R129 ;  /* 0x00000081b985c220 */ /* 0x008fca0000400000 */
[----:B------:R3:W-:Y:S01]  /*44d0*/  @!P4 STL [R1+0x28], R133 ;  /* 0x000028850100c387 */ /* 0x0007e20000100800 */
[----:B--2---:R-:W-:-:S05]  /*44e0*/  HADD2.F32 R131, -RZ, R126.H0_H0 ;  /* 0x2000007eff837230 */ /* 0x004fca0000004100 */
[----:B---3--:R-:W-:Y:S01]  /*44f0*/  FMUL R133, R131, R128 ;  /* 0x0000008083857220 */ /* 0x008fe20000400000 */
[----:B01----:R-:W-:-:S07]  /*4500*/  SHF.L.U32 R48, R48, 0x2, RZ ;  /* 0x0000000230307819 */ /* 0x003fce00000006ff */
.L_x_1856:
[----:B------:R-:W-:Y:S05]  /*4510*/  BSYNC B1 ;  /* 0x0000000000017941 */ /* 0x000fea0003800000 */
.L_x_1855:
[----:B------:R-:W-:Y:S05]  /*4520*/  @P2 BRA `(.L_x_1794) ;  /* 0x0000000000782947 */ /* 0x000fea0003800000 */
[----:B------:R-:W2:Y:S04]  /*4530*/  LDG.E.64 R124, desc[UR4][R124.64+0x1f00] ;  /* 0x001f00047c7c7981 */ /* 0x000ea8000c1e1b00 */
[----:B------:R-:W3:Y:S04]  /*4540*/  LDG.E.64 R122, desc[UR4][R122.64+0x1f00] ;  /* 0x001f00047a7a7981 */ /* 0x000ee8000c1e1b00 */
[----:B------:R1:W4:Y:S04]  /*4550*/  LDL R128, [R1+0x2c] ;  /* 0x00002c0001807983 */ /* 0x0003280000100800 */
[----:B------:R1:W5:Y:S04]  /*4560*/  LDL R127, [R1+0x30] ;  /* 0x00003000017f7983 */ /* 0x0003680000100800 */
[----:B------:R1:W5:Y:S01]  /*4570*/  LDL R126, [R1+0x34] ;  /* 0x00003400017e7983 */ /* 0x0003620000100800 */
[----:B------:R-:W-:-:S04]  /*4580*/  IADD3 R0, R48, 0xf83, RZ ;  /* 0x00000f8330007810 */ /* 0x000fc80007ffe0ff */
[----:B------:R-:W-:Y:S02]  /*4590*/  ISETP.GT.AND P3, PT, R0, R2, PT ;  /* 0x000000020000720c */ /* 0x000fe40003f64270 */
[----:B------:R-:W-:-:S04]  /*45a0*/  IADD3 R0, R48, 0xf81, RZ ;  /* 0x00000f8130007810 */ /* 0x000fc80007ffe0ff */
[----:B------:R-:W-:-:S13]  /*45b0*/  ISETP.GT.AND P0, PT, R0, R2, PT ;  /* 0x000000020000720c */ /* 0x000fda0003f04270 */
[----:B--2---:R-:W-:-:S05]  /*45c0*/  @!P0 SHF.R.U64 R0, R124, 0x10, R125 ;  /* 0x000000107c008819 */ /* 0x004fca000000127d */
[----:B------:R-:W-:Y:S01]  /*45d0*/  @!P0 HADD2.F32 R189, -RZ, R0.H0_H0 ;  /* 0x20000000ffbd8230 */ /* 0x000fe20000004100 */
[----:B------:R-:W-:-:S04]  /*45e0*/  IADD3 R0, R48, 0xf82, RZ ;  /* 0x00000f8230007810 */ /* 0x000fc80007ffe0ff */
[----:B------:R-:W-:Y:S02]  /*45f0*/  ISETP.GT.AND P2, PT, R0, R2, PT ;  /* 0x000000020000720c */ /* 0x000fe40003f44270 */
[----:B---3--:R-:W-:-:S05]  /*4600*/  @!P0 SHF.R.U64 R0, R122, 0x10, R123 ;  /* 0x000000107a008819 */ /* 0x008fca000000127b */
[----:B------:R-:W-:-:S05]  /*4610*/  @!P0 HADD2.F32 R0, -RZ, R0.H0_H0 ;  /* 0x20000000ff008230 */ /* 0x000fca0000004100 */
[----:B----4-:R-:W-:Y:S01]  /*4620*/  @!P0 FMUL R128, R189, R0 ;  /* 0x00000000bd808220 */ /* 0x010fe20000400000 */
[----:B------:R-:W-:Y:S01]  /*4630*/  @!P2 HADD2.F32 R190, -RZ, R125.H0_H0 ;  /* 0x2000007dffbea230 */ /* 0x000fe20000004100 */
[----:B------:R-:W-:Y:S01]  /*4640*/  @!P3 SHF.R.U32.HI R125, RZ, 0x10, R125 ;  /* 0x00000010ff7db819 */ /* 0x000fe2000001167d */
[----:B------:R-:W-:Y:S01]  /*4650*/  @!P2 HADD2.F32 R0, -RZ, R123.H0_H0 ;  /* 0x2000007bff00a230 */ /* 0x000fe20000004100 */
[----:B------:R-:W-:-:S03]  /*4660*/  @!P3 SHF.R.U32.HI R123, RZ, 0x10, R123 ;  /* 0x00000010ff7bb819 */ /* 0x000fc6000001167b */
[----:B------:R-:W-:Y:S02]  /*4670*/  @!P3 HADD2.F32 R191, -RZ, R125.H0_H0 ;  /* 0x2000007dffbfb230 */ /* 0x000fe40000004100 */
[----:B------:R-:W-:Y:S02]  /*4680*/  @!P3 HADD2.F32 R123, -RZ, R123.H0_H0 ;  /* 0x2000007bff7bb230 */ /* 0x000fe40000004100 */
[----:B-----5:R-:W-:Y:S01]  /*4690*/  @!P2 FMUL R127, R190, R0 ;  /* 0x00000000be7fa220 */ /* 0x020fe20000400000 */
[----:B------:R1:W-:Y:S02]  /*46a0*/  @!P0 STL [R1+0x2c], R128 ;  /* 0x00002c8001008387 */ /* 0x0003e40000100800 */
[----:B------:R-:W-:Y:S02]  /*46b0*/  @!P3 FMUL R126, R191, R123 ;  /* 0x0000007bbf7eb220 */ /* 0x000fe40000400000 */
[----:B------:R1:W-:Y:S04]  /*46c0*/  @!P2 STL [R1+0x30], R127 ;  /* 0x0000307f0100a387 */ /* 0x0003e80000100800 */
[----:B------:R1:W-:Y:S01]  /*46d0*/  @!P3 STL [R1+0x34], R126 ;  /* 0x0000347e0100b387 */ /* 0x0003e20000100800 */
[----:B------:R-:W-:-:S02]  /*46e0*/  HADD2.F32 R0, -RZ, R122.H0_H0 ;  /* 0x2000007aff007230 */ /* 0x000fc40000004100 */
[----:B------:R-:W-:-:S05]  /*46f0*/  HADD2.F32 R4, -RZ, R124.H0_H0 ;  /* 0x2000007cff047230 */ /* 0x000fca0000004100 */
[----:B------:R-:W-:-:S07]  /*4700*/  FMUL R0, R4, R0 ;  /* 0x0000000004007220 */ /* 0x000fce0000400000 */
.L_x_1794:
[----:B------:R-:W-:Y:S05]  /*4710*/  BSYNC B0 ;  /* 0x0000000000007941 */ /* 0x000fea0003800000 */
.L_x_1793:
[----:B------:R-:W-:Y:S01]  /*4720*/  FADD R2, R94, R3 ;  /* 0x000000035e027221 */ /* 0x000fe20000000000 */
[----:B------:R2:W-:Y:S03]  /*4730*/  STL [R1+0x48], R8 ;  /* 0x0000480801007387 */ /* 0x0005e60000100800 */
[----:B------:R-:W-:-:S04]  /*4740*/  FADD R2, R2, R139 ;  /* 0x0000008b02027221 */ /* 0x000fc80000000000 */
[----:B------:R-:W-:Y:S01]  /*4750*/  FADD R2, R2, R140 ;  /* 0x0000008c02027221 */ /* 0x000fe20000000000 */
[----:B--2---:R-:W2:Y:S03]  /*4760*/  LDL R8, [R1] ;  /* 0x0000000001087983 */ /* 0x004ea60000100800 */
[----:B------:R-:W-:Y:S01]  /*4770*/  FADD R2, R2, R95 ;  /* 0x0000005f02027221 */ /* 0x000fe20000000000 */
[----:B------:R3:W-:Y:S03]  /*4780*/  STL [R1+0x44], R7 ;  /* 0x0000440701007387 */ /* 0x0007e60000100800 */
[----:B------:R-:W-:-:S04]  /*4790*/  FADD R2, R2, R146 ;  /* 0x0000009202027221 */ /* 0x000fc80000000000 */
[----:B------:R-:W-:-:S04]  /*47a0*/  FADD R2, R2, R147 ;  /* 0x0000009302027221 */ /* 0x000fc80000000000 */
[----:B------:R-:W-:Y:S01]  /*47b0*/  FADD R2, R2, R148 ;  /* 0x0000009402027221 */ /* 0x000fe20000000000 */
[----:B---3--:R-:W3:Y:S03]  /*47c0*/  LDL R7, [R1+0x4] ;  /* 0x0000040001077983 */ /* 0x008ee60000100800 */
[----:B------:R-:W-:Y:S01]  /*47d0*/  FADD R2, R2, R96 ;  /* 0x0000006002027221 */ /* 0x000fe20000000000 */
[----:B------:R4:W-:Y:S03]  /*47e0*/  STL [R1+0x40], R6 ;  /* 0x0000400601007387 */ /* 0x0009e60000100800 */
[----:B------:R-:W-:-:S04]  /*47f0*/  FADD R2, R2, R154 ;  /* 0x0000009a02027221 */ /* 0x000fc80000000000 */
[----:B------:R-:W-:Y:S01]  /*4800*/  FADD R2, R2, R155 ;  /* 0x0000009b02027221 */ /* 0x000fe20000000000 */
[----:B----4-:R-:W4:Y:S03]  /*4810*/  LDL R6, [R1+0x8] ;  /* 0x0000080001067983 */ /* 0x010f260000100800 */
[----:B------:R-:W-:Y:S01]  /*4820*/  FADD R2, R2, R156 ;  /* 0x0000009c02027221 */ /* 0x000fe20000000000 */
[----:B------:R0:W-:Y:S03]  /*4830*/  STL [R1+0x3c], R5 ;  /* 0x00003c0501007387 */ /* 0x0001e60000100800 */
[----:B------:R-:W-:-:S04]  /*4840*/  FADD R2, R2, R97 ;  /* 0x0000006102027221 */ /* 0x000fc80000000000 */
[----:B------:R-:W-:-:S04]  /*4850*/  FADD R2, R2, R162 ;  /* 0x000000a202027221 */ /* 0x000fc80000000000 */
[----:B------:R-:W-:Y:S01]  /*4860*/  FADD R2, R2, R163 ;  /* 0x000000a302027221 */ /* 0x000fe20000000000 */
[----:B0-----:R-:W4:Y:S03]  /*4870*/  LDL R5, [R1+0xc] ;  /* 0x00000c0001057983 */ /* 0x001f260000100800 */
[----:B------:R-:W-:Y:S01]  /*4880*/  FADD R2, R2, R164 ;  /* 0x000000a402027221 */ /* 0x000fe20000000000 */
[----:B------:R0:W-:Y:S03]  /*4890*/  STL [R1+0x38], R4 ;  /* 0x0000380401007387 */ /* 0x0001e60000100800 */
        /* <DEDUP_REMOVED lines=158> */
[----:B------:R-:W-:Y:S08]  /*5280*/  F2F.F16.F32 R2, R2 ;  /* 0x0000000200027304 */ /* 0x000ff00000200800 */
[----:B------:R0:W-:Y:S08]  /*5290*/  F2F.F16.F32 R62, R61 ;  /* 0x0000003d003e7304 */ /* 0x0001f00000200800 */
[----:B------:R-:W1:Y:S01]  /*52a0*/  F2F.F16.F32 R3, R3 ;  /* 0x0000000300037304 */ /* 0x000e620000200800 */
[----:B0-----:R-:W-:-:S07]  /*52b0*/  FMUL R61, R64, UR6 ;  /* 0x00000006403d7c20 */ /* 0x001fce0008400000 */
[----:B------:R-:W0:Y:S01]  /*52c0*/  F2F.F16.F32 R61, R61 ;  /* 0x0000003d003d7304 */ /* 0x000e220000200800 */
[----:B-1----:R-:W-:Y:S01]  /*52d0*/  PRMT R62, R3, 0x5410, R62 ;  /* 0x00005410033e7816 */ /* 0x002fe2000000003e */
[----:B------:R-:W-:-:S05]  /*52e0*/  IMAD.WIDE.U32 R2, R2, 0x10000, RZ ;  /* 0x0001000002027825 */ /* 0x000fca00078e00ff */
[----:B------:R-:W-:Y:S02]  /*52f0*/  LOP3.LUT R3, R62, R3, RZ, 0xfc, !PT ;  /* 0x000000033e037212 */ /* 0x000fe400078efcff */
[----:B0-----:R-:W-:-:S05]  /*5300*/  LOP3.LUT R2, R2, R61, RZ, 0xfc, !PT ;  /* 0x0000003d02027212 */ /* 0x001fca00078efcff */
[----:B------:R0:W-:Y:S02]  /*5310*/  STG.E.64 desc[UR4][R122.64], R2 ;  /* 0x000000027a007986 */ /* 0x0001e4000c101b04 */
.L_x_1858:
[----:B------:R-:W-:Y:S05]  /*5320*/  BSYNC B0 ;  /* 0x0000000000007941 */ /* 0x000fea0003800000 */
.L_x_1857:
        /* <DEDUP_REMOVED lines=13> */
[----:B------:R-:W-:Y:S08]  /*5400*/  F2F.F16.F32 R58, R58 ;  /* 0x0000003a003a7304 */ /* 0x000ff00000200800 */
[----:B------:R-:W0:Y:S08]  /*5410*/  F2F.F16.F32 R3, R148 ;  /* 0x0000009400037304 */ /* 0x000e300000200800 */
[----:B------:R-:W1:Y:S01]  /*5420*/  F2F.F16.F32 R2, R60 ;  /* 0x0000003c00027304 */ /* 0x000e620000200800 */
[----:B0-----:R-:W-:-:S07]  /*5430*/  PRMT R61, R58, 0x5410, R3 ;  /* 0x000054103a3d7816 */ /* 0x001fce0000000003 */
[----:B------:R-:W0:Y:S01]  /*5440*/  F2F.F16.F32 R59, R59 ;  /* 0x0000003b003b7304 */ /* 0x000e220000200800 */
[----:B-1----:R-:W-:-:S05]  /*5450*/  IMAD.WIDE.U32 R2, R2, 0x10000, RZ ;  /* 0x0001000002027825 */ /* 0x002fca00078e00ff */
[----:B------:R-:W-:Y:S02]  /*5460*/  LOP3.LUT R3, R61, R3, RZ, 0xfc, !PT ;  /* 0x000000033d037212 */ /* 0x000fe400078efcff */
[----:B0-----:R-:W-:-:S05]  /*5470*/  LOP3.LUT R2, R2, R59, RZ, 0xfc, !PT ;  /* 0x0000003b02027212 */ /* 0x001fca00078efcff */
[----:B------:R0:W-:Y:S02]  /*5480*/  STG.E.64 desc[UR4][R122.64+0x100], R2 ;  /* 0x000100027a007986 */ /* 0x0001e4000c101b04 */
.L_x_1860:
[----:B------:R-:W-:Y:S05]  /*5490*/  BSYNC B0 ;  /* 0x0000000000007941 */ /* 0x000fea0003800000 */
.L_x_1859:
[----:B0-----:R-:W-:Y:S01]  /*54a0*/  IADD3 R2, R48, 0x100, RZ ;  /* 0x0000010030027810 */ /* 0x001fe20007ffe0ff */
[----:B------:R-:W-:Y:S03]  /*54b0*/  BSSY B0, `(.L_x_1861) ;  /* 0x0000015000007945 */ /* 0x000fe60003800000 */
        /* <DEDUP_REMOVED lines=20> */
.L_x_1862:
[----:B------:R-:W-:Y:S05]  /*5600*/  BSYNC B0 ;  /* 0x0000000000007941 */ /* 0x000fea0003800000 */
.L_x_1861:
[C---:B0-----:R-:W-:Y:S01]  /*5610*/  IADD3 R2, R48.reuse, 0x180, RZ ;  /* 0x0000018030027810 */ /* 0x041fe20007ffe0ff */
[----:B------:R-:W-:Y:S01]  /*5620*/  BSSY B0, `(.L_x_1863) ;  /* 0x0000026000007945 */ /* 0x000fe20003800000 */
[----:B------:R-:W-:Y:S02]  /*5630*/  IADD3 R55, R48, 0x280, RZ ;  /* 0x0000028030377810 */ /* 0x000fe40007ffe0ff */
[----:B------:R-:W-:Y:S02]  /*5640*/  ISETP.GE.AND P1, PT, R2, UR7, PT ;  /* 0x0000000702007c0c */ /* 0x000fe4000bf26270 */
[----:B------:R-:W-:Y:S02]  /*5650*/  ISETP.GE.AND P3, PT, R55, UR7, PT ;  /* 0x0000000737007c0c */ /* 0x000fe4000bf66270 */
[----:B------:R-:W-:Y:S02]  /*5660*/  IADD3 R55, R48, 0x500, RZ ;  /* 0x0000050030377810 */ /* 0x000fe40007ffe0ff */
[----:B------:R-:W-:-:S02]  /*5670*/  P2R R2, PR, RZ, 0x2 ;  /* 0x00000002ff027803 */ /* 0x000fc40000000000 */
[----:B------:R-:W-:Y:S02]  /*5680*/  ISETP.GE.AND P1, PT, R55, UR7, PT ;  /* 0x0000000737007c0c */ /* 0x000fe4000bf26270 */
[----:B------:R-:W-:Y:S02]  /*5690*/  ISETP.NE.AND P1, PT, R2, RZ, PT ;  /* 0x000000ff0200720c */ /* 0x000fe40003f25270 */
[C---:B------:R-:W-:Y:S02]  /*56a0*/  IADD3 R56, R48.reuse, 0x300, RZ ;  /* 0x0000030030387810 */ /* 0x040fe40007ffe0ff */
[----:B------:R-:W-:Y:S02]  /*56b0*/  IADD3 R3, R48, 0x200, RZ ;  /* 0x0000020030037810 */ /* 0x000fe40007ffe0ff */
[----:B------:R-:W-:Y:S02]  /*56c0*/  ISETP.GE.AND P4, PT, R56, UR7, PT ;  /* 0x0000000738007c0c */ /* 0x000fe4000bf86270 */
[----:B------:R-:W-:-:S02]  /*56d0*/  ISETP.GE.AND P2, PT, R3, UR7, PT ;  /* 0x0000000703007c0c */ /* 0x000fc4000bf46270 */
[C---:B------:R-:W-:Y:S02]  /*56e0*/  IADD3 R56, R48.reuse, 0x400, RZ ;  /* 0x0000040030387810 */ /* 0x040fe40007ffe0ff */
[C---:B------:R-:W-:Y:S02]  /*56f0*/  IADD3 R3, R48.reuse, 0x380, RZ ;  /* 0x0000038030037810 */ /* 0x040fe40007ffe0ff */
[----:B------:R-:W-:Y:S02]  /*5700*/  IADD3 R57, R48, 0x480, RZ ;  /* 0x0000048030397810 */ /* 0x000fe40007ffe0ff */
[----:B------:R-:W-:Y:S02]  /*5710*/  ISETP.GE.AND P6, PT, R56, UR7, PT ;  /* 0x0000000738007c0c */ /* 0x000fe4000bfc6270 */
[----:B------:R-:W-:Y:S02]  /*5720*/  ISETP.GE.AND P5, PT, R3, UR7, PT ;  /* 0x0000000703007c0c */ /* 0x000fe4000bfa6270 */
[----:B------:R-:W-:-:S02]  /*5730*/  ISETP.GE.AND P0, PT, R57, UR7, PT ;  /* 0x0000000739007c0c */ /* 0x000fc4000bf06270 */
[----:B------:R-:W-:Y:S01]  /*5740*/  IADD3 R56, R48, 0x580, RZ ;  /* 0x0000058030387810 */ /* 0x000fe20007ffe0ff */
        /* <DEDUP_REMOVED lines=19> */
.L_x_1864:
[----:B------:R-:W-:Y:S05]  /*5880*/  BSYNC B0 ;  /* 0x0000000000007941 */ /* 0x000fea0003800000 */
.L_x_1863:
        /* <DEDUP_REMOVED lines=12> */
[----:B0-----:R-:W0:Y:S01]  /*5950*/  F2F.F16.F32 R2, R51 ;  /* 0x0000003300027304 */ /* 0x001e220000200800 */
[----:B------:R-:W-:-:S07]  /*5960*/  FMUL R68, R68, UR6 ;  /* 0x0000000644447c20 */ /* 0x000fce0008400000 */
        /* <DEDUP_REMOVED lines=8> */
.L_x_1866:
[----:B------:R-:W-:Y:S05]  /*59f0*/  BSYNC B0 ;  /* 0x0000000000007941 */ /* 0x000fea0003800000 */
.L_x_1865:
        /* <DEDUP_REMOVED lines=13> */
[----:B01----:R-:W0:Y:S08]  /*5ad0*/  F2F.F16.F32 R2, R47 ;  /* 0x0000002f00027304 */ /* 0x003e300000200800 */
        /* <DEDUP_REMOVED lines=8> */
.L_x_1868:
[----:B------:R-:W-:Y:S05]  /*5b60*/  BSYNC B0 ;  /* 0x0000000000007941 */ /* 0x000fea0003800000 */
.L_x_1867:
        /* <DEDUP_REMOVED lines=13> */
[----:B012---:R-:W0:Y:S08]  /*5c40*/  F2F.F16.F32 R2, R44 ;  /* 0x0000002c00027304 */ /* 0x007e300000200800 */
        /* <DEDUP_REMOVED lines=8> */
.L_x_1870:
[----:B------:R-:W-:Y:S05]  /*5cd0*/  BSYNC B0 ;  /* 0x0000000000007941 */ /* 0x000fea0003800000 */
.L_x_1869:
        /* <DEDUP_REMOVED lines=13> */
[----:B0123--:R-:W0:Y:S08]  /*5db0*/  F2F.F16.F32 R2, R41 ;  /* 0x0000002900027304 */ /* 0x00fe300000200800 */
        /* <DEDUP_REMOVED lines=8> */
.L_x_1872:
[----:B------:R-:W-:Y:S05]  /*5e40*/  BSYNC B0 ;  /* 0x0000000000007941 */ /* 0x000fea0003800000 */
.L_x_1871:
        /* <DEDUP_REMOVED lines=13> */
[----:B01234-:R-:W0:Y:S08]  /*5f20*/  F2F.F16.F32 R2, R38 ;  /* 0x0000002600027304 */ /* 0x01fe300000200800 */
        /* <DEDUP_REMOVED lines=8> */
.L_x_1874:
[----:B------:R-:W-:Y:S05]  /*5fb0*/  BSYNC B0 ;  /* 0x0000000000007941 */ /* 0x000fea0003800000 */
.L_x_1873:
        /* <DEDUP_REMOVED lines=22> */
.L_x_1876:
[----:B------:R-:W-:Y:S05]  /*6120*/  BSYNC B0 ;  /* 0x0000000000007941 */ /* 0x000fea0003800000 */
.L_x_1875:
        /* <DEDUP_REMOVED lines=23> */
.L_x_1878:
[----:B------:R-:W-:Y:S05]  /*62a0*/  BSYNC B0 ;  /* 0x0000000000007941 */ /* 0x000fea0003800000 */
.L_x_1877:
        /* <DEDUP_REMOVED lines=22> */
.L_x_1880:
[----:B------:R-:W-:Y:S05]  /*6410*/  BSYNC B0 ;  /* 0x0000000000007941 */ /* 0x000fea0003800000 */
.L_x_1879:
        /* <DEDUP_REMOVED lines=22> */
.L_x_1882:
[----:B------:R-:W-:Y:S05]  /*6580*/  BSYNC B0 ;  /* 0x0000000000007941 */ /* 0x000fea0003800000 */
.L_x_1881:
        /* <DEDUP_REMOVED lines=22> */
.L_x_1884:
[----:B------:R-:W-:Y:S05]  /*66f0*/  BSYNC B0 ;  /* 0x0000000000007941 */ /* 0x000fea0003800000 */
.L_x_1883:
        /* <DEDUP_REMOVED lines=22> */
.L_x_1886:
[----:B------:R-:W-:Y:S05]  /*6860*/  BSYNC B0 ;  /* 0x0000000000007941 */ /* 0x000fea0003800000 */
.L_x_1885:
        /* <DEDUP_REMOVED lines=22> */
.L_x_1888:
[----:B------:R-:W-:Y:S05]  /*69d0*/  BSYNC B0 ;  /* 0x0000000000007941 */ /* 0x000fea0003800000 */
.L_x_1887:
        /* <DEDUP_REMOVED lines=23> */
.L_x_1890:
[----:B------:R-:W-:Y:S05]  /*6b50*/  BSYNC B0 ;  /* 0x0000000000007941 */ /* 0x000fea0003800000 */
.L_x_1889:
        /* <DEDUP_REMOVED lines=22> */
.L_x_1892:
[----:B------:R-:W-:Y:S05]  /*6cc0*/  BSYNC B0 ;  /* 0x0000000000007941 */ /* 0x000fea0003800000 */
.L_x_1891:
[----:B------:R-:W-:Y:S01]  /*6cd0*/  ISETP.GE.AND P0, PT, R34, UR7, PT ;  /* 0x0000000722007c0c */ /* 0x000fe2000bf06270 */
[----:B------:R-:W-:Y:S01]  /*6ce0*/  BSSY B0, `(.L_x_1893) ;  /* 0x0000018000007945 */ /* 0x000fe20003800000 */
[----:B01234-:R-:W-:Y:S02]  /*6cf0*/  P2R R2, PR, RZ, 0x2 ;  /* 0x00000002ff027803 */ /* 0x01ffe40000000000 */
[----:B------:R-:W-:Y:S02]  /*6d00*/  ISETP.GE.AND P1, PT, R12, UR7, PT ;  /* 0x000000070c007c0c */ /* 0x000fe4000bf26270 */
[----:B------:R-:W-:Y:S02]  /*6d10*/  IADD3 R10, R48, 0xd00, RZ ;  /* 0x00000d00300a7810 */ /* 0x000fe40007ffe0ff */
[----:B------:R-:W-:-:S05]  /*6d20*/  ISETP.NE.AND P1, PT, R2, RZ, PT ;  /* 0x000000ff0200720c */ /* 0x000fca0003f25270 */
[----:B------:R-:W-:Y:S08]  /*6d30*/  @P0 BRA `(.L_x_1894) ;  /* 0x0000000000480947 */ /* 0x000ff00003800000 */
        /* <DEDUP_REMOVED lines=18> */
.L_x_1894:
[----:B------:R-:W-:Y:S05]  /*6e60*/  BSYNC B0 ;  /* 0x0000000000007941 */ /* 0x000fea0003800000 */
.L_x_1893:
        /* <DEDUP_REMOVED lines=13> */
[----:B0-----:R-:W0:Y:S08]  /*6f40*/  F2F.F16.F32 R2, R5 ;  /* 0x0000000500027304 */ /* 0x001e300000200800 */
        /* <DEDUP_REMOVED lines=8> */
.L_x_1896:
[----:B------:R-:W-:Y:S05]  /*6fd0*/  BSYNC B0 ;  /* 0x0000000000007941 */ /* 0x000fea0003800000 */
.L_x_1895:
        /* <DEDUP_REMOVED lines=22> */
.L_x_1898:
[----:B------:R-:W-:Y:S05]  /*7140*/  BSYNC B0 ;  /* 0x0000000000007941 */ /* 0x000fea0003800000 */
.L_x_1897:
        /* <DEDUP_REMOVED lines=22> */
.L_x_1900:
[----:B------:R-:W-:Y:S05]  /*72b0*/  BSYNC B0 ;  /* 0x0000000000007941 */ /* 0x000fea0003800000 */
.L_x_1899:
        /* <DEDUP_REMOVED lines=12> */
[----:B0123--:R-:W0:Y:S01]  /*7380*/  F2F.F16.F32 R2, R144 ;  /* 0x0000009000027304 */ /* 0x00fe220000200800 */
        /* <DEDUP_REMOVED lines=9> */
.L_x_1902:
[----:B------:R-:W-:Y:S05]  /*7420*/  BSYNC B0 ;  /* 0x0000000000007941 */ /* 0x000fea0003800000 */
.L_x_1901:
        /* <DEDUP_REMOVED lines=22> */
.L_x_1904:
[----:B------:R-:W-:Y:S05]  /*7590*/  BSYNC B0 ;  /* 0x0000000000007941 */ /* 0x000fea0003800000 */
.L_x_1903:
        /* <DEDUP_REMOVED lines=21> */
.L_x_1906:
[----:B------:R-:W-:Y:S05]  /*76f0*/  BSYNC B0 ;  /* 0x0000000000007941 */ /* 0x000fea0003800000 */
.L_x_1905:
        /* <DEDUP_REMOVED lines=21> */
.L_x_1908:
[----:B------:R-:W-:Y:S05]  /*7850*/  BSYNC B0 ;  /* 0x0000000000007941 */ /* 0x000fea0003800000 */
.L_x_1907:
        /* <DEDUP_REMOVED lines=20> */
.L_x_1910:
[----:B------:R-:W-:Y:S05]  /*79a0*/  BSYNC B0 ;  /* 0x0000000000007941 */ /* 0x000fea0003800000 */
.L_x_1909:
        /* <DEDUP_REMOVED lines=9> */
[----:B------:R-:W-:Y:S01]  /*7a40*/  F2F.F16.F32 R91, R91 ;  /* 0x0000005b005b7304 */ /* 0x000fe20000200800 */
[----:B--2---:R-:W-:-:S07]  /*7a50*/  FFMA R169, -R125, R169, R2 ;  /* 0x000000a97da97223 */ /* 0x004fce0000000102 */
[----:B------:R-:W0:Y:S01]  /*7a60*/  F2F.F16.F32 R2, R168 ;  /* 0x000000a800027304 */ /* 0x000e220000200800 */
[----:B---3--:R-:W-:Y:S01]  /*7a70*/  FFMA R173, -R125, R173, R3 ;  /* 0x000000ad7dad7223 */ /* 0x008fe20000000103 */
[----:B------:R-:W-:-:S03]  /*7a80*/  FMUL R169, R169, UR6 ;  /* 0x00000006a9a97c20 */ /* 0x000fc60008400000 */
[----:B------:R-:W-:-:S03]  /*7a90*/  FMUL R173, R173, UR6 ;  /* 0x00000006adad7c20 */ /* 0x000fc60008400000 */
[----:B------:R-:W-:Y:S01]  /*7aa0*/  F2F.F16.F32 R169, R169 ;  /* 0x000000a900a97304 */ /* 0x000fe20000200800 */
[----:B0-----:R-:W-:-:S07]  /*7ab0*/  IMAD.WIDE.U32 R2, R2, 0x10000, RZ ;  /* 0x0001000002027825 */ /* 0x001fce00078e00ff */
[----:B------:R-:W0:Y:S01]  /*7ac0*/  F2F.F16.F32 R6, R173 ;  /* 0x000000ad00067304 */ /* 0x000e220000200800 */
[----:B------:R-:W-:Y:S02]  /*7ad0*/  LOP3.LUT R2, R2, R91, RZ, 0xfc, !PT ;  /* 0x0000005b02027212 */ /* 0x000fe400078efcff */
[----:B0-----:R-:W-:-:S04]  /*7ae0*/  PRMT R5, R169, 0x5410, R6 ;  /* 0x00005410a9057816 */ /* 0x001fc80000000006 */
[----:B------:R-:W-:-:S05]  /*7af0*/  LOP3.LUT R3, R5, R3, RZ, 0xfc, !PT ;  /* 0x0000000305037212 */ /* 0x000fca00078efcff */
[----:B------:R0:W-:Y:S02]  /*7b00*/  STG.E.64 desc[UR4][R122.64+0x1b00], R2 ;  /* 0x001b00027a007986 */ /* 0x0001e4000c101b04 */
.L_x_1912:
[----:B------:R-:W-:Y:S05]  /*7b10*/  BSYNC B0 ;  /* 0x0000000000007941 */ /* 0x000fea0003800000 */
.L_x_1911:
        /* <DEDUP_REMOVED lines=9> */
[----:B------:R-:W-:Y:S01]  /*7bb0*/  F2F.F16.F32 R5, R92 ;  /* 0x0000005c00057304 */ /* 0x000fe20000200800 */
[C---:B--2---:R-:W-:Y:S01]  /*7bc0*/  FFMA R175, -R125.reuse, R175, R2 ;  /* 0x000000af7daf7223 */ /* 0x044fe20000000102 */
[----:B------:R-:W-:Y:S01]  /*7bd0*/  FMUL R174, R174, UR6 ;  /* 0x00000006aeae7c20 */ /* 0x000fe20008400000 */
[----:B---3--:R-:W-:Y:S02]  /*7be0*/  FFMA R176, -R125, R176, R3 ;  /* 0x000000b07db07223 */ /* 0x008fe40000000103 */
[----:B------:R-:W-:-:S03]  /*7bf0*/  FMUL R175, R175, UR6 ;  /* 0x00000006afaf7c20 */ /* 0x000fc60008400000 */
[----:B------:R-:W0:Y:S01]  /*7c00*/  F2F.F16.F32 R2, R174 ;  /* 0x000000ae00027304 */ /* 0x000e220000200800 */
[----:B------:R-:W-:-:S07]  /*7c10*/  FMUL R176, R176, UR6 ;  /* 0x00000006b0b07c20 */ /* 0x000fce0008400000 */
[----:B------:R-:W-:Y:S01]  /*7c20*/  F2F.F16.F32 R175, R175 ;  /* 0x000000af00af7304 */ /* 0x000fe20000200800 */
[----:B0-----:R-:W-:-:S07]  /*7c30*/  IMAD.WIDE.U32 R2, R2, 0x10000, RZ ;  /* 0x0001000002027825 */ /* 0x001fce00078e00ff */
[----:B------:R-:W0:Y:S01]  /*7c40*/  F2F.F16.F32 R176, R176 ;  /* 0x000000b000b07304 */ /* 0x000e220000200800 */
[----:B------:R-:W-:Y:S02]  /*7c50*/  LOP3.LUT R2, R2, R5, RZ, 0xfc, !PT ;  /* 0x0000000502027212 */ /* 0x000fe400078efcff */
[----:B0-----:R-:W-:-:S04]  /*7c60*/  PRMT R7, R175, 0x5410, R176 ;  /* 0x00005410af077816 */ /* 0x001fc800000000b0 */
[----:B------:R-:W-:-:S05]  /*7c70*/  LOP3.LUT R3, R7, R3, RZ, 0xfc, !PT ;  /* 0x0000000307037212 */ /* 0x000fca00078efcff */
[----:B------:R0:W-:Y:S02]  /*7c80*/  STG.E.64 desc[UR4][R122.64+0x1c00], R2 ;  /* 0x001c00027a007986 */ /* 0x0001e4000c101b04 */
.L_x_1914:
[----:B------:R-:W-:Y:S05]  /*7c90*/  BSYNC B0 ;  /* 0x0000000000007941 */ /* 0x000fea0003800000 */
.L_x_1913:
        /* <DEDUP_REMOVED lines=8> */
[----:B------:R-:W-:Y:S01]  /*7d20*/  F2F.F16.F32 R93, R93 ;  /* 0x0000005d005d7304 */ /* 0x000fe20000200800 */
[C---:B-----5:R-:W-:Y:S01]  /*7d30*/  FFMA R177, -R125.reuse, R177, R5 ;  /* 0x000000b17db17223 */ /* 0x060fe20000000105 */
[----:B--2---:R-:W-:-:S03]  /*7d40*/  FFMA R181, -R125, R181, R2 ;  /* 0x000000b57db57223 */ /* 0x004fc60000000102 */
[----:B------:R-:W-:Y:S01]  /*7d50*/  FMUL R177, R177, UR6 ;  /* 0x00000006b1b17c20 */ /* 0x000fe20008400000 */
[----:B---3--:R-:W-:Y:S01]  /*7d60*/  FFMA R182, -R125, R182, R3 ;  /* 0x000000b67db67223 */ /* 0x008fe20000000103 */
[----:B------:R-:W-:Y:S02]  /*7d70*/  FMUL R181, R181, UR6 ;  /* 0x00000006b5b57c20 */ /* 0x000fe40008400000 */
        /* <DEDUP_REMOVED lines=9> */
.L_x_1916:
[----:B------:R-:W-:Y:S05]  /*7e10*/  BSYNC B0 ;  /* 0x0000000000007941 */ /* 0x000fea0003800000 */
.L_x_1915:
        /* <DEDUP_REMOVED lines=10> */
[----:B------:R-:W-:Y:S08]  /*7ec0*/  F2F.F16.F32 R184, R184 ;  /* 0x000000b800b87304 */ /* 0x000ff00000200800 */
[----:B------:R-:W0:Y:S08]  /*7ed0*/  F2F.F16.F32 R185, R185 ;  /* 0x000000b900b97304 */ /* 0x000e300000200800 */
[----:B------:R-:W-:Y:S01]  /*7ee0*/  F2F.F16.F32 R131, R131 ;  /* 0x0000008300837304 */ /* 0x000fe20000200800 */
[----:B0-----:R-:W-:Y:S01]  /*7ef0*/  PRMT R5, R184, 0x5410, R185 ;  /* 0x00005410b8057816 */ /* 0x001fe200000000b9 */
[----:B--2---:R-:W-:-:S04]  /*7f00*/  FFMA R183, -R125, R183, R2 ;  /* 0x000000b77db77223 */ /* 0x004fc80000000102 */
[----:B------:R-:W-:-:S04]  /*7f10*/  FMUL R183, R183, UR6 ;  /* 0x00000006b7b77c20 */ /* 0x000fc80008400000 */
[----:B------:R-:W0:Y:S02]  /*7f20*/  F2F.F16.F32 R2, R183 ;  /* 0x000000b700027304 */ /* 0x000e240000200800 */
[----:B0-----:R-:W-:-:S05]  /*7f30*/  IMAD.WIDE.U32 R2, R2, 0x10000, RZ ;  /* 0x0001000002027825 */ /* 0x001fca00078e00ff */
[----:B------:R-:W-:Y:S02]  /*7f40*/  LOP3.LUT R3, R5, R3, RZ, 0xfc, !PT ;  /* 0x0000000305037212 */ /* 0x000fe400078efcff */
[----:B------:R-:W-:-:S05]  /*7f50*/  LOP3.LUT R2, R2, R131, RZ, 0xfc, !PT ;  /* 0x0000008302027212 */ /* 0x000fca00078efcff */
[----:B------:R0:W-:Y:S02]  /*7f60*/  STG.E.64 desc[UR4][R122.64+0x1e00], R2 ;  /* 0x001e00027a007986 */ /* 0x0001e4000c101b04 */
.L_x_1918:
[----:B------:R-:W-:Y:S05]  /*7f70*/  BSYNC B0 ;  /* 0x0000000000007941 */ /* 0x000fea0003800000 */
.L_x_1917:
        /* <DEDUP_REMOVED lines=18> */
[----:B------:R-:W-:Y:S01]  /*80a0*/  STG.E.64 desc[UR4][R122.64+0x1f00], R2 ;  /* 0x001f00027a007986 */ /* 0x000fe2000c101b04 */
[----:B------:R-:W-:Y:S05]  /*80b0*/  EXIT ;  /* 0x000000000000794d */ /* 0x000fea0003800000 */
.L_x_1919:
        /* <DEDUP_REMOVED lines=12> */
.L_x_13663:


//--------------------- .text._ZN18transformer_engine50scaled_aligned_causal_masked_softmax_warp_backwardI6__halfS1_fLi11EEEvPT0_PKT_S6_T1_iii --------------------------
	.section	.text._ZN18transformer_engine50scaled_aligned_causal_masked_softmax_warp_backwardI6__halfS1_fLi11EEEvPT0_PKT_S6_T1_iii,"ax",@progbits
	.align	128
        .global         _ZN18transformer_engine50scaled_aligned_causal_masked_softmax_warp_backwardI6__halfS1_fLi11EEEvPT0_PKT_S6_T1_iii
        .type           _ZN18transformer_engine50scaled_aligned_causal_masked_softmax_warp_backwardI6__halfS1_fLi11EEEvPT0_PKT_S6_T1_iii,@function
        .size           _ZN18transformer_engine50scaled_aligned_causal_masked_softmax_warp_backwardI6__halfS1_fLi11EEEvPT0_PKT_S6_T1_iii,(.L_x_13664 - _ZN18transformer_engine50scaled_aligned_causal_masked_softmax_warp_backwardI6__halfS1_fLi11EEEvPT0_PKT_S6_T1_iii)
        .other          _ZN18transformer_engine50scaled_aligned_causal_masked_softmax_warp_backwardI6__halfS1_fLi11EEEvPT0_PKT_S6_T1_iii,@"STO_CUDA_ENTRY STV_DEFAULT"
_ZN18transformer_engine50scaled_aligned_causal_masked_softmax_warp_backwardI6__halfS1_fLi11EEEvPT0_PKT_S6_T1_iii:
.text._ZN18transformer_engine50scaled_aligned_causal_masked_softmax_warp_backwardI6__halfS1_fLi11EEEvPT0_PKT_S6_T1_iii:
        /* <DEDUP_REMOVED lines=8> */
[----:B------:R-:W-:Y:S01]  /*0080*/  HFMA2.MMA R104, -RZ, RZ, 0, 0 ;  /* 0x00000000ff687435 */ /* 0x000fe200000001ff */
[----:B------:R-:W-:Y:S01]  /*0090*/  CS2R R96, SRZ ;  /* 0x0000000000607805 */ /* 0x000fe2000001ff00 */
[----:B------:R-:W2:Y:S01]  /*00a0*/  S2R R105, SR_TID.X ;  /* 0x0000000000697919 */ /* 0x000ea20000002100 */
[----:B------:R-:W-:Y:S01]  /*00b0*/  HFMA2.MMA R101, -RZ, RZ, 0, 0 ;  /* 0x00000000ff657435 */ /* 0x000fe200000001ff */
[----:B------:R-:W-:-:S02]  /*00c0*/  CS2R R94, SRZ ;  /* 0x00000000005e7805 */ /* 0x000fc4000001ff00 */
[----:B------:R-:W-:Y:S02]  /*00d0*/  MOV R137, RZ ;  /* 0x000000ff00897202 */ /* 0x000fe40000000f00 */
        /* <DEDUP_REMOVED lines=11> */
[----:B0-----:R-:W-:Y:S02]  /*0190*/  IABS R5, R7 ;  /* 0x0000000700057213 */ /* 0x001fe40000000000 */
[----:B------:R-:W-:Y:S02]  /*01a0*/  CS2R R72, SRZ ;  /* 0x0000000000487805 */ /* 0x000fe4000001ff00 */
[----:B------:R-:W-:Y:S02]  /*01b0*/  CS2R R70, SRZ ;  /* 0x0000000000467805 */ /* 0x000fe4000001ff00 */
[----:B------:R-:W-:Y:S01]  /*01c0*/  CS2R R128, SRZ ;  /* 0x0000000000807805 */ /* 0x000fe2000001ff00 */
[----:B------:R-:W0:Y:S01]  /*01d0*/  I2F.RP R0, R5 ;  /* 0x0000000500007306 */ /* 0x000e220000209400 */
        /* <DEDUP_REMOVED lines=8> */
[----:B-1----:R-:W-:Y:S01]  /*0260*/  IMAD R82, R100, UR4, R99 ;  /* 0x0000000464527c24 */ /* 0x002fe2000f8e0263 */
[----:B------:R-:W-:Y:S01]  /*0270*/  ULDC UR4, c[0x0][0x22c] ;  /* 0x00008b0000047ab9 */ /* 0x000fe20000000800 */
[----:B------:R-:W-:-:S02]  /*0280*/  CS2R R56, SRZ ;  /* 0x0000000000387805 */ /* 0x000fc4000001ff00 */
[----:B------:R-:W-:Y:S02]  /*0290*/  CS2R R54, SRZ ;  /* 0x0000000000367805 */ /* 0x000fe4000001ff00 */
[----:B------:R-:W-:Y:S02]  /*02a0*/  CS2R R52, SRZ ;  /* 0x0000000000347805 */ /* 0x000fe4000001ff00 */
[----:B------:R-:W-:Y:S01]  /*02b0*/  ISETP.GE.AND P2, PT, R82, RZ, PT ;  /* 0x000000ff5200720c */ /* 0x000fe20003f46270 */
[----:B0-----:R-:W0:Y:S01]  /*02c0*/  MUFU.RCP R0, R0 ;  /* 0x0000000000007308 */ /* 0x001e220000001000 */
        /* <DEDUP_REMOVED lines=16> */
[----:B0-----:R-:W-:Y:S02]  /*03d0*/  IADD3 R2, R0, 0xffffffe, RZ ;  /* 0x0ffffffe00027810 */ /* 0x001fe40007ffe0ff */
[----:B------:R-:W-:Y:S02]  /*03e0*/  CS2R R114, SRZ ;  /* 0x0000000000727805 */ /* 0x000fe4000001ff00 */
[----:B------:R-:W-:Y:S02]  /*03f0*/  IABS R0, R82 ;  /* 0x0000005200007213 */ /* 0x000fe40000000000 */
[----:B------:R-:W-:Y:S01]  /*0400*/  CS2R R26, SRZ ;  /* 0x00000000001a7805 */ /* 0x000fe2000001ff00 */
[----:B------:R0:W1:Y:S01]  /*0410*/  F2I.FTZ.U32.TRUNC.NTZ R3, R2 ;  /* 0x0000000200037305 */ /* 0x000062000021f000 */
        /* <DEDUP_REMOVED lines=8> */
[----:B0-----:R-:W-:Y:S01]  /*04a0*/  HFMA2.MMA R2, -RZ, RZ, 0, 0 ;  /* 0x00000000ff027435 */ /* 0x001fe200000001ff */
[----:B------:R-:W-:Y:S02]  /*04b0*/  CS2R R12, SRZ ;  /* 0x00000000000c7805 */ /* 0x000fe4000001ff00 */
[----:B------:R-:W-:Y:S02]  /*04c0*/  CS2R R10, SRZ ;  /* 0x00000000000a7805 */ /* 0x000fe4000001ff00 */
[----:B------:R-:W-:Y:S02]  /*04d0*/  CS2R R108, SRZ ;  /* 0x00000000006c7805 */ /* 0x000fe4000001ff00 */
[----:B------:R-:W-:Y:S02]  /*04e0*/  CS2R R106, SRZ ;  /* 0x00000000006a7805 */ /* 0x000fe4000001ff00 */
[----:B------:R-:W-:-:S02]  /*04f0*/  CS2R R102, SRZ ;  /* 0x0000000000667805 */ /* 0x000fc4000001ff00 */
[----:B-1----:R-:W-:Y:S02]  /*0500*/  IADD3 R4, RZ, -R3, RZ ;  /* 0x80000003ff047210 */ /* 0x002fe40007ffe0ff */
[----:B--2---:R-:W-:-:S03]  /*0510*/  SHF.L.U32 R105, R105, 0x2, RZ ;  /* 0x0000000269697819 */ /* 0x004fc600000006ff */
[----:B------:R-:W-:-:S04]  /*0520*/  IMAD R9, R4, R5, RZ ;  /* 0x0000000504097224 */ /* 0x000fc800078e02ff */
[----:B------:R-:W-:Y:S01]  /*0530*/  IMAD.HI.U32 R3, R3, R9, R2 ;  /* 0x0000000903037227 */ /* 0x000fe200078e0002 */
[----:B------:R-:W-:Y:S01]  /*0540*/  HFMA2.MMA R2, -RZ, RZ, 0, 0 ;  /* 0x00000000ff027435 */ /* 0x000fe200000001ff */
[----:B------:R-:W-:-:S04]  /*0550*/  CS2R R8, SRZ ;  /* 0x0000000000087805 */ /* 0x000fc8000001ff00 */
[----:B------:R-:W-:-:S05]  /*0560*/  IMAD.HI.U32 R3, R3, R0, RZ ;  /* 0x0000000003037227 */ /* 0x000fca00078e00ff */
[----:B------:R-:W-:-:S05]  /*0570*/  IADD3 R3, -R3, RZ, RZ ;  /* 0x000000ff03037210 */ /* 0x000fca0007ffe1ff */
[----:B------:R-:W-:Y:S01]  /*0580*/  IMAD R0, R5, R3, R0 ;  /* 0x0000000305007224 */ /* 0x000fe200078e0200 */
[----:B------:R-:W-:-:S04]  /*0590*/  MOV R3, RZ ;  /* 0x000000ff00037202 */ /* 0x000fc80000000f00 */
[----:B------:R-:W-:-:S13]  /*05a0*/  ISETP.GT.U32.AND P0, PT, R5, R0, PT ;  /* 0x000000000500720c */ /* 0x000fda0003f04070 */
[----:B------:R-:W-:Y:S02]  /*05b0*/  @!P0 IADD3 R0, R0, -R5, RZ ;  /* 0x8000000500008210 */ /* 0x000fe40007ffe0ff */
[----:B------:R-:W-:Y:S02]  /*05c0*/  ISETP.NE.AND P0, PT, R7, RZ, PT ;  /* 0x000000ff0700720c */ /* 0x000fe40003f05270 */
[----:B------:R-:W-:-:S13]  /*05d0*/  ISETP.GT.U32.AND P1, PT, R5, R0, PT ;  /* 0x000000000500720c */ /* 0x000fda0003f24070 */
[----:B------:R-:W-:Y:S02]  /*05e0*/  @!P1 IADD3 R0, R0, -R5, RZ ;  /* 0x8000000500009210 */ /* 0x000fe40007ffe0ff */
[----:B------:R-:W-:Y:S02]  /*05f0*/  CS2R R4, SRZ ;  /* 0x0000000000047805 */ /* 0x000fe4000001ff00 */
[----:B------:R-:W-:Y:S02]  /*0600*/  ISETP.GE.AND P1, PT, R82, UR4, PT ;  /* 0x0000000452007c0c */ /* 0x000fe4000bf26270 */
[----:B------:R-:W-:Y:S02]  /*0610*/  @!P2 IADD3 R0, -R0, RZ, RZ ;  /* 0x000000ff0000a210 */ /* 0x000fe40007ffe1ff */
[----:B------:R-:W-:-:S04]  /*0620*/  @!P0 LOP3.LUT R0, RZ, R7, RZ, 0x33, !PT ;  /* 0x00000007ff008212 */ /* 0x000fc800078e33ff */
[----:B------:R-:W-:Y:S02]  /*0630*/  IADD3 R98, R0, UR5, -R7 ;  /* 0x0000000500627c10 */ /* 0x000fe4000fffe807 */
[----:B------:R-:W-:Y:S02]  /*0640*/  CS2R R6, SRZ ;  /* 0x0000000000067805 */ /* 0x000fe4000001ff00 */
[----:B------:R-:W-:Y:S01]  /*0650*/  MOV R0, RZ ;  /* 0x000000ff00007202 */ /* 0x000fe20000000f00 */
[----:B------:R-:W-:Y:S06]  /*0660*/  @P1 BRA `(.L_x_1921) ;  /* 0x0000001c00441947 */ /* 0x000fec0003800000 */
[----:B------:R-:W0:Y:S01]  /*0670*/  LDC.64 R138, c[0x0][0x218] ;  /* 0x00008600ff8a7b82 */ /* 0x000e220000000a00 */
[CC--:B------:R-:W-:Y:S01]  /*0680*/  ISETP.GT.AND P2, PT, R105.reuse, R98.reuse, PT ;  /* 0x000000626900720c */ /* 0x0c0fe20003f44270 */
[----:B------:R-:W-:Y:S01]  /*0690*/  BSSY B1, `(.L_x_1922) ;  /* 0x0000024000017945 */ /* 0x000fe20003800000 */
[C---:B------:R-:W-:Y:S02]  /*06a0*/  IADD3 R83, R105.reuse, 0x80, RZ ;  /* 0x0000008069537810 */ /* 0x040fe40007ffe0ff */
[----:B------:R-:W-:Y:S02]  /*06b0*/  IADD3 R85, R105, 0x100, RZ ;  /* 0x0000010069557810 */ /* 0x000fe40007ffe0ff */
[-C--:B------:R-:W-:Y:S01]  /*06c0*/  ISETP.GT.AND P3, PT, R83, R98.reuse, PT ;  /* 0x000000625300720c */ /* 0x080fe20003f64270 */
[----:B------:R-:W1:Y:S01]  /*06d0*/  LDC.64 R140, c[0x0][0x220] ;  /* 0x00008800ff8c7b82 */ /* 0x000e620000000a00 */
[----:B------:R-:W-:Y:S01]  /*06e0*/  IADD3 R143, R105, 0x180, RZ ;  /* 0x00000180698f7810 */ /* 0x000fe20007ffe0ff */
[----:B------:R-:W-:Y:S01]  /*06f0*/  IMAD R83, R82, UR5, R105 ;  /* 0x0000000552537c24 */ /* 0x000fe2000f8e0269 */
[----:B------:R-:W-:-:S02]  /*0700*/  ISETP.GT.AND P4, PT, R85, R98, PT ;  /* 0x000000625500720c */ /* 0x000fc40003f84270 */
[----:B------:R-:W-:Y:S02]  /*0710*/  ISETP.GT.AND P0, PT, R143, R98, PT ;  /* 0x000000628f00720c */ /* 0x000fe40003f04270 */
[----:B------:R-:W-:Y:S01]  /*0720*/  IADD3 R145, R105, 0x200, RZ ;  /* 0x0000020069917810 */ /* 0x000fe20007ffe0ff */
[----:B0-----:R-:W-:-:S04]  /*0730*/  IMAD.WIDE R138, R83, 0x2, R138 ;  /* 0x00000002538a7825 */ /* 0x001fc800078e028a */
[----:B-1----:R-:W-:Y:S01]  /*0740*/  IMAD.WIDE R140, R83, 0x2, R140 ;  /* 0x00000002538c7825 */ /* 0x002fe200078e028c */
[----:B------:R-:W-:Y:S06]  /*0750*/  @P2 BRA `(.L_x_1923) ;  /* 0x00000000005c2947 */ /* 0x000fec0003800000 */
[----:B------:R-:W2:Y:S04]  /*0760*/  LDG.E.64 R82, desc[UR6][R140.64] ;  /* 0x000000068c527981 */ /* 0x000ea8000c1e1b00 */
[----:B------:R-:W3:Y:S01]  /*0770*/  LDG.E.64 R84, desc[UR6][R138.64] ;  /* 0x000000068a547981 */ /* 0x000ee2000c1e1b00 */
[CC--:B------:R-:W-:Y:S02]  /*0780*/  ISETP.GE.AND P2, PT, R105.reuse, R98.reuse, PT ;  /* 0x000000626900720c */ /* 0x0c0fe40003f46270 */
[C---:B------:R-:W-:Y:S02]  /*0790*/  IADD3 R143, R105.reuse, 0x3, RZ ;  /* 0x00000003698f7810 */ /* 0x040fe40007ffe0ff */
[----:B------:R-:W-:Y:S02]  /*07a0*/  IADD3 R107, R105, 0x2, RZ ;  /* 0x00000002696b7810 */ /* 0x000fe40007ffe0ff */
[----:B------:R-:W-:-:S02]  /*07b0*/  ISETP.GT.AND P6, PT, R143, R98, PT ;  /* 0x000000628f00720c */ /* 0x000fc40003fc4270 */
[----:B------:R-:W-:-:S05]  /*07c0*/  ISETP.GT.AND P5, PT, R107, R98, PT ;  /* 0x000000626b00720c */ /* 0x000fca0003fa4270 */
[----:B--2---:R-:W-:-:S08]  /*07d0*/  @!P2 SHF.R.U64 R122, R82, 0x10, R83 ;  /* 0x00000010527aa819 */ /* 0x004fd00000001253 */
[----:B------:R-:W-:Y:S01]  /*07e0*/  @!P5 HADD2.F32 R102, -RZ, R83.H0_H0 ;  /* 0x20000053ff66d230 */ /* 0x000fe20000004100 */
[----:B------:R-:W-:Y:S02]  /*07f0*/  @!P6 SHF.R.U32.HI R107, RZ, 0x10, R83 ;  /* 0x00000010ff6be819 */ /* 0x000fe40000011653 */
[--C-:B---3--:R-:W-:Y:S01]  /*0800*/  @!P2 SHF.R.U64 R83, R84, 0x10, R85.reuse ;  /* 0x000000105453a819 */ /* 0x108fe20000001255 */
[----:B------:R-:W-:Y:S01]  /*0810*/  @!P2 HADD2.F32 R103, -RZ, R122.H0_H0 ;  /* 0x2000007aff67a230 */ /* 0x000fe20000004100 */
[----:B------:R-:W-:Y:S01]  /*0820*/  @!P6 SHF.R.U32.HI R122, RZ, 0x10, R85 ;  /* 0x00000010ff7ae819 */ /* 0x000fe20000011655 */
[----:B------:R-:W-:Y:S02]  /*0830*/  @!P6 HADD2.F32 R101, -RZ, R107.H0_H0 ;  /* 0x2000006bff65e230 */ /* 0x000fe40000004100 */
[----:B------:R-:W-:Y:S02]  /*0840*/  HADD2.F32 R107, -RZ, R82.H0_H0 ;  /* 0x20000052ff6b7230 */ /* 0x000fe40000004100 */
[----:B------:R-:W-:-:S02]  /*0850*/  @!P6 HADD2.F32 R122, -RZ, R122.H0_H0 ;  /* 0x2000007aff7ae230 */ /* 0x000fc40000004100 */
[----:B------:R-:W-:Y:S02]  /*0860*/  @!P2 HADD2.F32 R82, -RZ, R83.H0_H0 ;  /* 0x20000053ff52a230 */ /* 0x000fe40000004100 */
[----:B------:R-:W-:Y:S02]  /*0870*/  @!P5 HADD2.F32 R85, -RZ, R85.H0_H0 ;  /* 0x20000055ff55d230 */ /* 0x000fe40000004100 */
[----:B------:R-:W-:Y:S01]  /*0880*/  @!P6 FMUL R48, R101, R122 ;  /* 0x0000007a6530e220 */ /* 0x000fe20000400000 */
[----:B------:R-:W-:Y:S02]  /*0890*/  HADD2.F32 R84, -RZ, R84.H0_H0 ;  /* 0x20000054ff547230 */ /* 0x000fe40000004100 */
[----:B------:R-:W-:Y:S01]  /*08a0*/  @!P2 FMUL R46, R103, R82 ;  /* 0x00000052672ea220 */ /* 0x000fe20000400000 */
[----:B------:R-:W-:Y:S02]  /*08b0*/  @!P5 FMUL R47, R102, R85 ;  /* 0x00000055662fd220 */ /* 0x000fe40000400000 */
[----:B------:R-:W-:-:S07]  /*08c0*/  FMUL R122, R107, R84 ;  /* 0x000000546b7a7220 */ /* 0x000fce0000400000 */
.L_x_1923:
[----:B------:R-:W-:Y:S05]  /*08d0*/  BSYNC B1 ;  /* 0x0000000000017941 */ /* 0x000fea0003800000 */
.L_x_1922:
[----:B------:R-:W-:Y:S01]  /*08e0*/  BSSY B1, `(.L_x_1924) ;  /* 0x000001c000017945 */ /* 0x000fe20003800000 */
[----:B------:R-:W-:Y:S02]  /*08f0*/  ISETP.GT.AND P2, PT, R145, R98, PT ;  /* 0x000000629100720c */ /* 0x000fe40003f44270 */
[----:B------:R-:W-:Y:S01]  /*0900*/  IADD3 R145, R105, 0x280, RZ ;  /* 0x0000028069917810 */ /* 0x000fe20007ffe0ff */
[----:B------:R-:W-:Y:S10]  /*0910*/  @P3 BRA `(.L_x_1925) ;  /* 0x0000000000603947 */ /* 0x000ff40003800000 */
[----:B------:R-:W2:Y:S04]  /*0920*/  LDG.E.64 R82, desc[UR6][R140.64+0x100] ;  /* 0x000100068c527981 */ /* 0x000ea8000c1e1b00 */
[----:B------:R-:W3:Y:S01]  /*0930*/  LDG.E.64 R84, desc[UR6][R138.64+0x100] ;  /* 0x000100068a547981 */ /* 0x000ee2000c1e1b00 */
[C---:B------:R-:W-:Y:S02]  /*0940*/  IADD3 R121, R105.reuse, 0x81, RZ ;  /* 0x0000008169797810 */ /* 0x040fe40007ffe0ff */
[----:B------:R-:W-:Y:S02]  /*0950*/  IADD3 R143, R105, 0x83, RZ ;  /* 0x00000083698f7810 */ /* 0x000fe40007ffe0ff */
[----:B------:R-:W-:Y:S02]  /*0960*/  ISETP.GT.AND P3, PT, R121, R98, PT ;  /* 0x000000627900720c */ /* 0x000fe40003f64270 */
[----:B------:R-:W-:-:S02]  /*0970*/  IADD3 R121, R105, 0x82, RZ ;  /* 0x0000008269797810 */ /* 0x000fc40007ffe0ff */
[-C--:B------:R-:W-:Y:S02]  /*0980*/  ISETP.GT.AND P6, PT, R143, R98.reuse, PT ;  /* 0x000000628f00720c */ /* 0x080fe40003fc4270 */
[----:B------:R-:W-:-:S07]  /*0990*/  ISETP.GT.AND P5, PT, R121, R98, PT ;  /* 0x000000627900720c */ /* 0x000fce0003fa4270 */
[----:B--2---:R-:W-:-:S06]  /*09a0*/  @!P3 SHF.R.U64 R121, R82, 0x10, R83 ;  /* 0x000000105279b819 */ /* 0x004fcc0000001253 */
        /* <DEDUP_REMOVED lines=15> */
.L_x_1925:
[----:B------:R-:W-:Y:S05]  /*0aa0*/  BSYNC B1 ;  /* 0x0000000000017941 */ /* 0x000fea0003800000 */
.L_x_1924:
        /* <DEDUP_REMOVED lines=28> */
.L_x_1927:
[----:B------:R-:W-:Y:S05]  /*0c70*/  BSYNC B1 ;  /* 0x0000000000017941 */ /* 0x000fea0003800000 */
.L_x_1926:
        /* <DEDUP_REMOVED lines=11> */
[----:B------:R-:W-:-:S11]  /*0d30*/  ISETP.GT.AND P5, PT, R125, R98, PT ;  /* 0x000000627d00720c */ /* 0x000fd60003fa4270 */
[--C-:B--2---:R-:W-:Y:S02]  /*0d40*/  @!P6 SHF.R.U32.HI R108, RZ, 0x10, R83.reuse ;  /* 0x00000010ff6ce819 */ /* 0x104fe40000011653 */
[----:B------:R-:W-:Y:S01]  /*0d50*/  @!P5 HADD2.F32 R8, -RZ, R83.H0_H0 ;  /* 0x20000053ff08d230 */ /* 0x000fe20000004100 */
[----:B------:R-:W-:Y:S02]  /*0d60*/  @!P0 SHF.R.U64 R125, R82, 0x10, R83 ;  /* 0x00000010527d8819 */ /* 0x000fe40000001253 */
[--C-:B---3--:R-:W-:Y:S01]  /*0d70*/  @!P0 SHF.R.U64 R83, R84, 0x10, R85.reuse ;  /* 0x0000001054538819 */ /* 0x108fe20000001255 */
[----:B------:R-:W-:Y:S01]  /*0d80*/  @!P6 HADD2.F32 R9, -RZ, R108.H0_H0 ;  /* 0x2000006cff09e230 */ /* 0x000fe20000004100 */
[----:B------:R-:W-:Y:S01]  /*0d90*/  @!P6 SHF.R.U32.HI R136, RZ, 0x10, R85 ;  /* 0x00000010ff88e819 */ /* 0x000fe20000011655 */
[----:B------:R-:W-:Y:S02]  /*0da0*/  @!P0 HADD2.F32 R7, -RZ, R125.H0_H0 ;  /* 0x2000007dff078230 */ /* 0x000fe40000004100 */
[----:B------:R-:W-:-:S02]  /*0db0*/  HADD2.F32 R108, -RZ, R82.H0_H0 ;  /* 0x20000052ff6c7230 */ /* 0x000fc40000004100 */
[----:B------:R-:W-:Y:S02]  /*0dc0*/  @!P5 HADD2.F32 R85, -RZ, R85.H0_H0 ;  /* 0x20000055ff55d230 */ /* 0x000fe40000004100 */
[----:B------:R-:W-:Y:S02]  /*0dd0*/  @!P0 HADD2.F32 R82, -RZ, R83.H0_H0 ;  /* 0x20000053ff528230 */ /* 0x000fe40000004100 */
[----:B------:R-:W-:Y:S02]  /*0de0*/  @!P6 HADD2.F32 R136, -RZ, R136.H0_H0 ;  /* 0x20000088ff88e230 */ /* 0x000fe40000004100 */
[----:B------:R-:W-:Y:S01]  /*0df0*/  @!P5 FMUL R57, R8, R85 ;  /* 0x000000550839d220 */ /* 0x000fe20000400000 */
[----:B------:R-:W-:Y:S02]  /*0e00*/  HADD2.F32 R125, -RZ, R84.H0_H0 ;  /* 0x20000054ff7d7230 */ /* 0x000fe40000004100 */
[----:B------:R-:W-:Y:S01]  /*0e10*/  @!P0 FMUL R54, R7, R82 ;  /* 0x0000005207368220 */ /* 0x000fe20000400000 */
[----:B------:R-:W-:-:S02]  /*0e20*/  @!P6 FMUL R56, R9, R136 ;  /* 0x000000880938e220 */ /* 0x000fc40000400000 */
[----:B------:R-:W-:-:S07]  /*0e30*/  FMUL R125, R108, R125 ;  /* 0x0000007d6c7d7220 */ /* 0x000fce0000400000 */
.L_x_1929:
[----:B------:R-:W-:Y:S05]  /*0e40*/  BSYNC B1 ;  /* 0x0000000000017941 */ /* 0x000fea0003800000 */
.L_x_1928:
        /* <DEDUP_REMOVED lines=28> */
.L_x_1931:
[----:B------:R-:W-:Y:S05]  /*1010*/  BSYNC B1 ;  /* 0x0000000000017941 */ /* 0x000fea0003800000 */
.L_x_1930:
        /* <DEDUP_REMOVED lines=28> */
.L_x_1933:
[----:B------:R-:W-:Y:S05]  /*11e0*/  BSYNC B1 ;  /* 0x0000000000017941 */ /* 0x000fea0003800000 */
.L_x_1932:
        /* <DEDUP_REMOVED lines=28> */
.L_x_1935:
[----:B------:R-:W-:Y:S05]  /*13b0*/  BSYNC B1 ;  /* 0x0000000000017941 */ /* 0x000fea0003800000 */
.L_x_1934:
        /* <DEDUP_REMOVED lines=28> */
.L_x_1937:
[----:B------:R-:W-:Y:S05]  /*1580*/  BSYNC B1 ;  /* 0x0000000000017941 */ /* 0x000fea0003800000 */
.L_x_1936:
        /* <DEDUP_REMOVED lines=28> */
.L_x_1939:
[----:B------:R-:W-:Y:S05]  /*1750*/  BSYNC B1 ;  /* 0x0000000000017941 */ /* 0x000fea0003800000 */
.L_x_1938:
        /* <DEDUP_REMOVED lines=28> */
.L_x_1941:
[----:B------:R-:W-:Y:S05]  /*1920*/  BSYNC B1 ;  /* 0x0000000000017941 */ /* 0x000fea0003800000 */
.L_x_1940:
        /* <DEDUP_REMOVED lines=28> */
.L_x_1943:
[----:B------:R-:W-:Y:S05]  /*1af0*/  BSYNC B1 ;  /* 0x0000000000017941 */ /* 0x000fea0003800000 */
.L_x_1942:
        /* <DEDUP_REMOVED lines=28> */
.L_x_1945:
[----:B------:R-:W-:Y:S05]  /*1cc0*/  BSYNC B1 ;  /* 0x0000000000017941 */ /* 0x000fea0003800000 */
.L_x_1944:
[----:B------:R-:W-:Y:S01]  /*1cd0*/  BSSY B1, `(.L_x_1946) ;  /* 0x000001b000017945 */ /* 0x000fe20003800000 */
[----:B------:R-:W-:-:S03]  /*1ce0*/  ISETP.GT.AND P0, PT, R145, R98, PT ;  /* 0x000000629100720c */ /* 0x000fc60003f04270 */
        /* <DEDUP_REMOVED lines=25> */
.L_x_1947:
[----:B------:R-:W-:Y:S05]  /*1e80*/  BSYNC B1 ;  /* 0x0000000000017941 */ /* 0x000fea0003800000 */
.L_x_1946:
[----:B------:R-:W-:Y:S04]  /*1e90*/  BSSY B1, `(.L_x_1948) ;  /* 0x000001a000017945 */ /* 0x000fe80003800000 */
[----:B------:R-:W-:Y:S05]  /*1ea0*/  @P3 BRA `(.L_x_1949) ;  /* 0x0000000000603947 */ /* 0x000fea0003800000 */
        /* <DEDUP_REMOVED lines=24> */
.L_x_1949:
[----:B------:R-:W-:Y:S05]  /*2030*/  BSYNC B1 ;  /* 0x0000000000017941 */ /* 0x000fea0003800000 */
.L_x_1948:
        /* <DEDUP_REMOVED lines=26> */
.L_x_1951:
[----:B------:R-:W-:Y:S05]  /*21e0*/  BSYNC B1 ;  /* 0x0000000000017941 */ /* 0x000fea0003800000 */
.L_x_1950:
        /* <DEDUP_REMOVED lines=25> */
.L_x_1921:
[----:B------:R-:W-:Y:S05]  /*2380*/  BSYNC B0 ;  /* 0x0000000000007941 */ /* 0x000fea0003800000 */
.L_x_1920:
        /* <DEDUP_REMOVED lines=76> */
[----:B------:R-:W-:Y:S01]  /*2850*/  ULDC UR4, c[0x0][0x4] ;  /* 0x0000010000047ab9 */ /* 0x000fe20000000800 */
[C---:B------:R-:W-:Y:S01]  /*2860*/  IADD3 R85, R105.reuse, 0x80, RZ ;  /* 0x0000008069557810 */ /* 0x040fe20007ffe0ff */
[----:B------:R-:W-:Y:S01]  /*2870*/  IMAD R100, R100, UR4, R99 ;  /* 0x0000000464647c24 */ /* 0x000fe2000f8e0263 */
[----:B------:R-:W-:Y:S01]  /*2880*/  ISETP.GE.AND P0, PT, R98, UR5, PT ;  /* 0x0000000562007c0c */ /* 0x000fe2000bf06270 */
[----:B------:R-:W-:Y:S01]  /*2890*/  BSSY B0, `(.L_x_1952) ;  /* 0x0000026000007945 */ /* 0x000fe20003800000 */
[C---:B------:R-:W-:Y:S02]  /*28a0*/  ISETP.GE.AND P6, PT, R105.reuse, UR5, PT ;  /* 0x0000000569007c0c */ /* 0x040fe4000bfc6270 */
[----:B------:R-:W-:-:S02]  /*28b0*/  IADD3 R98, R105, 0x280, RZ ;  /* 0x0000028069627810 */ /* 0x000fc40007ffe0ff */
[----:B------:R-:W-:Y:S02]  /*28c0*/  ISETP.GE.AND P5, PT, R85, UR5, PT ;  /* 0x0000000555007c0c */ /* 0x000fe4000bfa6270 */
[C---:B------:R-:W-:Y:S02]  /*28d0*/  IADD3 R85, R105.reuse, 0x200, RZ ;  /* 0x0000020069557810 */ /* 0x040fe40007ffe0ff */
[----:B------:R-:W-:Y:S02]  /*28e0*/  ISETP.GE.AND P3, PT, R98, UR5, PT ;  /* 0x0000000562007c0c */ /* 0x000fe4000bf66270 */
[C---:B------:R-:W-:Y:S02]  /*28f0*/  IADD3 R136, R105.reuse, 0x180, RZ ;  /* 0x0000018069887810 */ /* 0x040fe40007ffe0ff */
[----:B------:R-:W-:Y:S02]  /*2900*/  IADD3 R98, R105, 0x380, RZ ;  /* 0x0000038069627810 */ /* 0x000fe40007ffe0ff */
[----:B------:R-:W-:Y:S01]  /*2910*/  ISETP.GE.AND P2, PT, R85, UR5, PT ;  /* 0x0000000555007c0c */ /* 0x000fe2000bf46270 */
[----:B------:R-:W-:Y:S01]  /*2920*/  IMAD R85, R100, UR5, R105 ;  /* 0x0000000564557c24 */ /* 0x000fe2000f8e0269 */
[----:B------:R-:W-:-:S02]  /*2930*/  P2R R99, PR, RZ, 0x20 ;  /* 0x00000020ff637803 */ /* 0x000fc40000000000 */
[----:B------:R-:W-:Y:S01]  /*2940*/  ISETP.GE.AND P1, PT, R136, UR5, PT ;  /* 0x0000000588007c0c */ /* 0x000fe2000bf26270 */
[----:B--2---:R-:W-:Y:S01]  /*2950*/  IMAD.WIDE R82, R85, 0x2, R82 ;  /* 0x0000000255527825 */ /* 0x004fe200078e0252 */
[----:B------:R-:W-:Y:S02]  /*2960*/  ISETP.GE.AND P5, PT, R98, UR5, PT ;  /* 0x0000000562007c0c */ /* 0x000fe4000bfa6270 */
[C---:B------:R-:W-:Y:S02]  /*2970*/  IADD3 R136, R105.reuse, 0x300, RZ ;  /* 0x0000030069887810 */ /* 0x040fe40007ffe0ff */
[----:B------:R-:W-:Y:S02]  /*2980*/  P2R R85, PR, RZ, 0x20 ;  /* 0x00000020ff557803 */ /* 0x000fe40000000000 */
[----:B------:R-:W-:Y:S02]  /*2990*/  ISETP.GE.AND P4, PT, R136, UR5, PT ;  /* 0x0000000588007c0c */ /* 0x000fe4000bf86270 */
[----:B------:R-:W-:-:S02]  /*29a0*/  IADD3 R100, R105, 0x400, RZ ;  /* 0x0000040069647810 */ /* 0x000fc40007ffe0ff */
        /* <DEDUP_REMOVED lines=11> */
[----:B------:R-:W1:Y:S08]  /*2a60*/  F2F.F16.F32 R46, R85 ;  /* 0x00000055002e7304 */ /* 0x000e700000200800 */
[----:B------:R-:W-:Y:S01]  /*2a70*/  F2F.F16.F32 R99, R99 ;  /* 0x0000006300637304 */ /* 0x000fe20000200800 */
[----:B-1----:R-:W-:-:S07]  /*2a80*/  IMAD.WIDE.U32 R46, R46, 0x10000, RZ ;  /* 0x000100002e2e7825 */ /* 0x002fce00078e00ff */
[----:B------:R-:W1:Y:S08]  /*2a90*/  F2F.F16.F32 R48, R48 ;  /* 0x0000003000307304 */ /* 0x000e700000200800 */
[----:B------:R-:W2:Y:S01]  /*2aa0*/  F2F.F16.F32 R107, R107 ;  /* 0x0000006b006b7304 */ /* 0x000ea20000200800 */
[----:B-1----:R-:W-:-:S04]  /*2ab0*/  PRMT R101, R99, 0x5410, R48 ;  /* 0x0000541063657816 */ /* 0x002fc80000000030 */
[----:B------:R-:W-:Y:S02]  /*2ac0*/  LOP3.LUT R47, R101, R47, RZ, 0xfc, !PT ;  /* 0x0000002f652f7212 */ /* 0x000fe400078efcff */
[----:B--2---:R-:W-:-:S05]  /*2ad0*/  LOP3.LUT R46, R46, R107, RZ, 0xfc, !PT ;  /* 0x0000006b2e2e7212 */ /* 0x004fca00078efcff */
[----:B------:R1:W-:Y:S02]  /*2ae0*/  STG.E.64 desc[UR6][R82.64], R46 ;  /* 0x0000002e52007986 */ /* 0x0003e4000c101b06 */
.L_x_1953:
[----:B------:R-:W-:Y:S05]  /*2af0*/  BSYNC B0 ;  /* 0x0000000000007941 */ /* 0x000fea0003800000 */
.L_x_1952:
        /* <DEDUP_REMOVED lines=22> */
.L_x_1955:
[----:B------:R-:W-:Y:S05]  /*2c60*/  BSYNC B0 ;  /* 0x0000000000007941 */ /* 0x000fea0003800000 */
.L_x_1954:
[----:B------:R-:W-:Y:S01]  /*2c70*/  ISETP.GE.AND P5, PT, R46, UR5, PT ;  /* 0x000000052e007c0c */ /* 0x000fe2000bfa6270 */
[----:B------:R-:W-:Y:S01]  /*2c80*/  BSSY B0, `(.L_x_1956) ;  /* 0x0000016000007945 */ /* 0x000fe20003800000 */
[----:B------:R-:W-:Y:S02]  /*2c90*/  IADD3 R48, R105, 0x500, RZ ;  /* 0x0000050069307810 */ /* 0x000fe40007ffe0ff */
        /* <DEDUP_REMOVED lines=10> */
[----:B-1----:R-:W1:Y:S01]  /*2d40*/  F2F.F16.F32 R2, R4 ;  /* 0x0000000400027304 */ /* 0x002e620000200800 */
[----:B------:R-:W-:-:S07]  /*2d50*/  FMUL R104, R104, UR4 ;  /* 0x0000000468687c20 */ /* 0x000fce0008400000 */
        /* <DEDUP_REMOVED lines=8> */
.L_x_1957:
[----:B------:R-:W-:Y:S05]  /*2de0*/  BSYNC B0 ;  /* 0x0000000000007941 */ /* 0x000fea0003800000 */
.L_x_1956:
        /* <DEDUP_REMOVED lines=13> */
[----:B-12---:R-:W1:Y:S08]  /*2ec0*/  F2F.F16.F32 R2, R7 ;  /* 0x0000000700027304 */ /* 0x006e700000200800 */
        /* <DEDUP_REMOVED lines=8> */
.L_x_1959:
[----:B------:R-:W-:Y:S05]  /*2f50*/  BSYNC B0 ;  /* 0x0000000000007941 */ /* 0x000fea0003800000 */
.L_x_1958:
        /* <DEDUP_REMOVED lines=13> */
[----:B-123--:R-:W1:Y:S08]  /*3030*/  F2F.F16.F32 R2, R10 ;  /* 0x0000000a00027304 */ /* 0x00ee700000200800 */
        /* <DEDUP_REMOVED lines=8> */
.L_x_1961:
[----:B------:R-:W-:Y:S05]  /*30c0*/  BSYNC B0 ;  /* 0x0000000000007941 */ /* 0x000fea0003800000 */
.L_x_1960:
        /* <DEDUP_REMOVED lines=13> */
[----:B-1234-:R-:W1:Y:S08]  /*31a0*/  F2F.F16.F32 R2, R13 ;  /* 0x0000000d00027304 */ /* 0x01ee700000200800 */
        /* <DEDUP_REMOVED lines=8> */
.L_x_1963:
[----:B------:R-:W-:Y:S05]  /*3230*/  BSYNC B0 ;  /* 0x0000000000007941 */ /* 0x000fea0003800000 */
.L_x_1962:
        /* <DEDUP_REMOVED lines=22> */
.L_x_1965:
[----:B------:R-:W-:Y:S05]  /*33a0*/  BSYNC B0 ;  /* 0x0000000000007941 */ /* 0x000fea0003800000 */
.L_x_1964:
        /* <DEDUP_REMOVED lines=23> */
.L_x_1967:
[----:B------:R-:W-:Y:S05]  /*3520*/  BSYNC B0 ;  /* 0x0000000000007941 */ /* 0x000fea0003800000 */
.L_x_1966:
        /* <DEDUP_REMOVED lines=21> */
.L_x_1969:
[----:B------:R-:W-:Y:S05]  /*3680*/  BSYNC B0 ;  /* 0x0000000000007941 */ /* 0x000fea0003800000 */
.L_x_1968:
        /* <DEDUP_REMOVED lines=21> */
.L_x_1971:
[----:B------:R-:W-:Y:S05]  /*37e0*/  BSYNC B0 ;  /* 0x0000000000007941 */ /* 0x000fea0003800000 */
.L_x_1970:
        /* <DEDUP_REMOVED lines=20> */
.L_x_1973:
[----:B------:R-:W-:Y:S05]  /*3930*/  BSYNC B0 ;  /* 0x0000000000007941 */ /* 0x000fea0003800000 */
.L_x_1972:
        /* <DEDUP_REMOVED lines=20> */
.L_x_1975:
[----:B------:R-:W-:Y:S05]  /*3a80*/  BSYNC B0 ;  /* 0x0000000000007941 */ /* 0x000fea0003800000 */
.L_x_1974:
        /* <DEDUP_REMOVED lines=20> */
.L_x_1977:
[----:B------:R-:W-:Y:S05]  /*3bd0*/  BSYNC B0 ;  /* 0x0000000000007941 */ /* 0x000fea0003800000 */
.L_x_1976:
        /* <DEDUP_REMOVED lines=20> */
.L_x_1979:
[----:B------:R-:W-:Y:S05]  /*3d20*/  BSYNC B0 ;  /* 0x0000000000007941 */ /* 0x000fea0003800000 */
.L_x_1978:
        /* <DEDUP_REMOVED lines=20> */
.L_x_1981:
[----:B------:R-:W-:Y:S05]  /*3e70*/  BSYNC B0 ;  /* 0x0000000000007941 */ /* 0x000fea0003800000 */
.L_x_1980:
        /* <DEDUP_REMOVED lines=18> */
[----:B------:R-:W-:Y:S01]  /*3fa0*/  STG.E.64 desc[UR6][R82.64+0xf00], R2 ;  /* 0x000f000252007986 */ /* 0x000fe2000c101b06 */
[----:B------:R-:W-:Y:S05]  /*3fb0*/  EXIT ;  /* 0x000000000000794d */ /* 0x000fea0003800000 */
.L_x_1982:
        /* <DEDUP_REMOVED lines=12> */
.L_x_13664:


//--------------------- .text._ZN18transformer_engine50scaled_aligned_causal_masked_softmax_warp_backwardI6__halfS1_fLi10EEEvPT0_PKT_S6_T1_iii --------------------------
	.section	.text._ZN18transformer_engine50scaled_aligned_causal_masked_softmax_warp_backwardI6__halfS1_fLi10EEEvPT0_PKT_S6_T1_iii,"ax",@progbits
	.align	128
        .global         _ZN18transformer_engine50scaled_aligned_causal_masked_softmax_warp_backwardI6__halfS1_fLi10EEEvPT0_PKT_S6_T1_iii
        .type           _ZN18transformer_engine50scaled_aligned_causal_masked_softmax_warp_backwardI6__halfS1_fLi10EEEvPT0_PKT_S6_T1_iii,@function
        .size           _ZN18transformer_engine50scaled_aligned_causal_masked_softmax_warp_backwardI6__halfS1_fLi10EEEvPT0_PKT_S6_T1_iii,(.L_x_13665 - _ZN18transformer_engine50scaled_aligned_causal_masked_softmax_warp_backwardI6__halfS1_fLi10EEEvPT0_PKT_S6_T1_iii)
        .other          _ZN18transformer_engine50scaled_aligned_causal_masked_softmax_warp_backwardI6__halfS1_fLi10EEEvPT0_PKT_S6_T1_iii,@"STO_CUDA_ENTRY STV_DEFAULT"
_ZN18transformer_engine50scaled_aligned_causal_masked_softmax_warp_backwardI6__halfS1_fLi10EEEvPT0_PKT_S6_T1_iii:
.text._ZN18transformer_engine50scaled_aligned_causal_masked_softmax_warp_backwardI6__halfS1_fLi10EEEvPT0_PKT_S6_T1_iii:
[----:B------:R-:W-:Y:S08]  /*0000*/  LDC R1, c[0x0][0x28] ;  /* 0x00000a00ff017b82 */ /* 0x000ff00000000800 */
[----:B------:R-:W0:Y:S01]  /*0010*/  LDC.64 R2, c[0x0][0x230] ;  /* 0x00008c00ff027b82 */ /* 0x000e220000000a00 */
[----:B------:R-:W1:Y:S01]  /*0020*/  S2R R0, SR_CTAID.X ;  /* 0x0000000000007919 */ /* 0x000e620000002500 */
[----:B------:R-:W-:Y:S01]  /*0030*/  ULDC UR4, c[0x0][0x4] ;  /* 0x0000010000047ab9 */ /* 0x000fe20000000800 */
[----:B------:R-:W-:Y:S01]  /*0040*/  ULDC.64 UR6, c[0x0][0x208] ;  /* 0x0000820000067ab9 */ /* 0x000fe20000000a00 */
[----:B------:R-:W-:Y:S01]  /*0050*/  BSSY B0, `(.L_x_1983) ;  /* 0x000012d000007945 */ /* 0x000fe20003800000 */
[----:B------:R-:W1:Y:S01]  /*0060*/  S2R R7, SR_TID.Y ;  /* 0x0000000000077919 */ /* 0x000e620000002200 */
[----:B------:R-:W-:Y:S01]  /*0070*/  HFMA2.MMA R57, -RZ, RZ, 0, 0 ;  /* 0x00000000ff397435 */ /* 0x000fe200000001ff */
[----:B------:R-:W-:-:S02]  /*0080*/  CS2R R54, SRZ ;  /* 0x0000000000367805 */ /* 0x000fc4000001ff00 */
[----:B------:R-:W-:Y:S01]  /*0090*/  CS2R R52, SRZ ;  /* 0x0000000000347805 */ /* 0x000fe2000001ff00 */
[----:B------:R-:W2:Y:S01]  /*00a0*/  S2R R56, SR_TID.X ;  /* 0x0000000000387919 */ /* 0x000ea20000002100 */
[----:B------:R-:W-:Y:S02]  /*00b0*/  CS2R R70, SRZ ;  /* 0x0000000000467805 */ /* 0x000fe4000001ff00 */
[----:B------:R-:W-:Y:S02]  /*00c0*/  CS2R R50, SRZ ;  /* 0x0000000000327805 */ /* 0x000fe4000001ff00 */
[----:B------:R-:W-:Y:S02]  /*00d0*/  MOV R72, RZ ;  /* 0x000000ff00487202 */ /* 0x000fe40000000f00 */
        /* <DEDUP_REMOVED lines=26> */
[----:B------:R-:W-:Y:S02]  /*0280*/  CS2R R46, SRZ ;  /* 0x00000000002e7805 */ /* 0x000fe4000001ff00 */
[----:B------:R-:W-:Y:S02]  /*0290*/  CS2R R48, SRZ ;  /* 0x0000000000307805 */ /* 0x000fe4000001ff00 */
[----:B--2---:R-:W-:Y:S01]  /*02a0*/  SHF.L.U32 R56, R56, 0x2, RZ ;  /* 0x0000000238387819 */ /* 0x004fe200000006ff */
[----:B0-----:R-:W0:Y:S01]  /*02b0*/  MUFU.RCP R6, R6 ;  /* 0x0000000600067308 */ /* 0x001e220000001000 */
[----:B------:R-:W-:-:S02]  /*02c0*/  ISETP.GE.AND P2, PT, R38, RZ, PT ;  /* 0x000000ff2600720c */ /* 0x000fc40003f46270 */
[----:B0-----:R-:W-:Y:S02]  /*02d0*/  IADD3 R4, R6, 0xffffffe, RZ ;  /* 0x0ffffffe06047810 */ /* 0x001fe40007ffe0ff */
[----:B------:R-:W-:-:S03]  /*02e0*/  IABS R6, R38 ;  /* 0x0000002600067213 */ /* 0x000fc60000000000 */
[----:B------:R0:W1:Y:S02]  /*02f0*/  F2I.FTZ.U32.TRUNC.NTZ R5, R4 ;  /* 0x0000000400057305 */ /* 0x000064000021f000 */
[----:B0-----:R-:W-:Y:S01]  /*0300*/  HFMA2.MMA R4, -RZ, RZ, 0, 0 ;  /* 0x00000000ff047435 */ /* 0x001fe200000001ff */
[----:B-1----:R-:W-:-:S05]  /*0310*/  IADD3 R8, RZ, -R5, RZ ;  /* 0x80000005ff087210 */ /* 0x002fca0007ffe0ff */
[----:B------:R-:W-:-:S04]  /*0320*/  IMAD R7, R8, R9, RZ ;  /* 0x0000000908077224 */ /* 0x000fc800078e02ff */
[----:B------:R-:W-:-:S06]  /*0330*/  IMAD.HI.U32 R5, R5, R7, R4 ;  /* 0x0000000705057227 */ /* 0x000fcc00078e0004 */
[----:B------:R-:W-:-:S05]  /*0340*/  IMAD.HI.U32 R5, R5, R6, RZ ;  /* 0x0000000605057227 */ /* 0x000fca00078e00ff */
[----:B------:R-:W-:-:S05]  /*0350*/  IADD3 R5, -R5, RZ, RZ ;  /* 0x000000ff05057210 */ /* 0x000fca0007ffe1ff */
[----:B------:R-:W-:Y:S01]  /*0360*/  IMAD R4, R9, R5, R6 ;  /* 0x0000000509047224 */ /* 0x000fe200078e0206 */
[----:B------:R-:W-:-:S04]  /*0370*/  CS2R R6, SRZ ;  /* 0x0000000000067805 */ /* 0x000fc8000001ff00 */
        /* <DEDUP_REMOVED lines=9> */
[----:B------:R-:W-:Y:S02]  /*0410*/  IADD3 R2, R4, R3, -R2 ;  /* 0x0000000304027210 */ /* 0x000fe40007ffe802 */
[----:B------:R-:W-:-:S03]  /*0420*/  CS2R R4, SRZ ;  /* 0x0000000000047805 */ /* 0x000fc6000001ff00 */
[----:B------:R-:W-:Y:S05]  /*0430*/  @P1 BRA `(.L_x_1984) ;  /* 0x0000000c00b81947 */ /* 0x000fea0003800000 */
[----:B------:R-:W-:Y:S01]  /*0440*/  IADD3 R39, R56, 0x80, RZ ;  /* 0x0000008038277810 */ /* 0x000fe20007ffe0ff */
[----:B------:R-:W-:Y:S01]  /*0450*/  IMAD R38, R38, R3, R56 ;  /* 0x0000000326267224 */ /* 0x000fe200078e0238 */
[CC--:B------:R-:W-:Y:S01]  /*0460*/  ISETP.GT.AND P0, PT, R56.reuse, R2.reuse, PT ;  /* 0x000000023800720c */ /* 0x0c0fe20003f04270 */
[----:B------:R-:W-:Y:S01]  /*0470*/  ULDC.64 UR4, c[0x0][0x218] ;  /* 0x0000860000047ab9 */ /* 0x000fe20000000a00 */
[-C--:B------:R-:W-:Y:S01]  /*0480*/  ISETP.GT.AND P4, PT, R39, R2.reuse, PT ;  /* 0x000000022700720c */ /* 0x080fe20003f84270 */
[----:B------:R-:W-:Y:S01]  /*0490*/  ULDC.64 UR8, c[0x0][0x220] ;  /* 0x0000880000087ab9 */ /* 0x000fe20000000a00 */
[----:B------:R-:W-:Y:S01]  /*04a0*/  IADD3 R39, R56, 0x100, RZ ;  /* 0x0000010038277810 */ /* 0x000fe20007ffe0ff */
[----:B------:R-:W-:Y:S03]  /*04b0*/  BSSY B1, `(.L_x_1985) ;  /* 0x0000023000017945 */ /* 0x000fe60003800000 */
[----:B------:R-:W-:-:S02]  /*04c0*/  ISETP.GT.AND P3, PT, R39, R2, PT ;  /* 0x000000022700720c */ /* 0x000fc40003f64270 */
[----:B------:R-:W-:-:S04]  /*04d0*/  IADD3 R39, R56, 0x180, RZ ;  /* 0x0000018038277810 */ /* 0x000fc80007ffe0ff */
[----:B------:R-:W-:Y:S02]  /*04e0*/  ISETP.GT.AND P2, PT, R39, R2, PT ;  /* 0x000000022700720c */ /* 0x000fe40003f44270 */
[----:B------:R-:W-:-:S04]  /*04f0*/  SHF.R.S32.HI R39, RZ, 0x1f, R38 ;  /* 0x0000001fff277819 */ /* 0x000fc80000011426 */
[C---:B------:R-:W-:Y:S02]  /*0500*/  SHF.L.U64.HI R39, R38.reuse, 0x1, R39 ;  /* 0x0000000126277819 */ /* 0x040fe40000010227 */
[----:B------:R-:W-:-:S04]  /*0510*/  SHF.L.U32 R38, R38, 0x1, RZ ;  /* 0x0000000126267819 */ /* 0x000fc800000006ff */
[C---:B------:R-:W-:Y:S02]  /*0520*/  IADD3 R74, P5, R38.reuse, UR4, RZ ;  /* 0x00000004264a7c10 */ /* 0x040fe4000ffbe0ff */
[----:B------:R-:W-:Y:S02]  /*0530*/  IADD3 R76, P6, R38, UR8, RZ ;  /* 0x00000008264c7c10 */ /* 0x000fe4000ffde0ff */
[C---:B------:R-:W-:Y:S02]  /*0540*/  IADD3.X R75, R39.reuse, UR5, RZ, P5, !PT ;  /* 0x00000005274b7c10 */ /* 0x040fe4000affe4ff */
[----:B------:R-:W-:Y:S01]  /*0550*/  IADD3.X R77, R39, UR9, RZ, P6, !PT ;  /* 0x00000009274d7c10 */ /* 0x000fe2000b7fe4ff */
[----:B------:R-:W-:Y:S08]  /*0560*/  @P0 BRA `(.L_x_1986) ;  /* 0x00000000005c0947 */ /* 0x000ff00003800000 */
[C---:B------:R-:W-:Y:S01]  /*0570*/  IADD3 R41, R56.reuse, 0x2, RZ ;  /* 0x0000000238297810 */ /* 0x040fe20007ffe0ff */
[----:B------:R-:W2:Y:S03]  /*0580*/  LDG.E.64 R38, desc[UR6][R76.64] ;  /* 0x000000064c267981 */ /* 0x000ea6000c1e1b00 */
[----:B------:R-:W-:Y:S02]  /*0590*/  ISETP.GT.AND P5, PT, R41, R2, PT ;  /* 0x000000022900720c */ /* 0x000fe40003fa4270 */
[----:B------:R-:W-:-:S04]  /*05a0*/  IADD3 R41, R56, 0x3, RZ ;  /* 0x0000000338297810 */ /* 0x000fc80007ffe0ff */
[-C--:B------:R-:W-:Y:S02]  /*05b0*/  ISETP.GT.AND P6, PT, R41, R2.reuse, PT ;  /* 0x000000022900720c */ /* 0x080fe40003fc4270 */
[----:B------:R-:W3:Y:S01]  /*05c0*/  LDG.E.64 R40, desc[UR6][R74.64] ;  /* 0x000000064a287981 */ /* 0x000ee2000c1e1b00 */
[----:B------:R-:W-:-:S13]  /*05d0*/  ISETP.GE.AND P0, PT, R56, R2, PT ;  /* 0x000000023800720c */ /* 0x000fda0003f06270 */
[--C-:B--2---:R-:W-:Y:S01]  /*05e0*/  @!P0 SHF.R.U64 R57, R38, 0x10, R39.reuse ;  /* 0x0000001026398819 */ /* 0x104fe20000001227 */
[----:B------:R-:W-:Y:S01]  /*05f0*/  @!P5 HADD2.F32 R49, -RZ, R39.H0_H0 ;  /* 0x20000027ff31d230 */ /* 0x000fe20000004100 */
[----:B------:R-:W-:-:S03]  /*0600*/  @!P6 SHF.R.U32.HI R39, RZ, 0x10, R39 ;  /* 0x00000010ff27e819 */ /* 0x000fc60000011627 */
[----:B------:R-:W-:Y:S02]  /*0610*/  @!P0 HADD2.F32 R48, -RZ, R57.H0_H0 ;  /* 0x20000039ff308230 */ /* 0x000fe40000004100 */
[----:B------:R-:W-:Y:S02]  /*0620*/  @!P6 HADD2.F32 R46, -RZ, R39.H0_H0 ;  /* 0x20000027ff2ee230 */ /* 0x000fe40000004100 */
[----:B------:R-:W-:Y:S01]  /*0630*/  HADD2.F32 R57, -RZ, R38.H0_H0 ;  /* 0x20000026ff397230 */ /* 0x000fe20000004100 */
[----:B---3--:R-:W-:Y:S01]  /*0640*/  @!P0 SHF.R.U64 R39, R40, 0x10, R41 ;  /* 0x0000001028278819 */ /* 0x008fe20000001229 */
[----:B------:R-:W-:Y:S02]  /*0650*/  @!P5 HADD2.F32 R66, -RZ, R41.H0_H0 ;  /* 0x20000029ff42d230 */ /* 0x000fe40000004100 */
[----:B------:R-:W-:Y:S02]  /*0660*/  HADD2.F32 R40, -RZ, R40.H0_H0 ;  /* 0x20000028ff287230 */ /* 0x000fe40000004100 */
[----:B------:R-:W-:-:S02]  /*0670*/  @!P0 HADD2.F32 R39, -RZ, R39.H0_H0 ;  /* 0x20000027ff278230 */ /* 0x000fc40000004100 */
[----:B------:R-:W-:Y:S01]  /*0680*/  @!P5 FMUL R20, R49, R66 ;  /* 0x000000423114d220 */ /* 0x000fe20000400000 */
[----:B------:R-:W-:Y:S02]  /*0690*/  FMUL R66, R57, R40 ;  /* 0x0000002839427220 */ /* 0x000fe40000400000 */
[----:B------:R-:W-:Y:S01]  /*06a0*/  @!P0 FMUL R21, R48, R39 ;  /* 0x0000002730158220 */ /* 0x000fe20000400000 */
[----:B------:R-:W-:-:S05]  /*06b0*/  @!P6 SHF.R.U32.HI R39, RZ, 0x10, R41 ;  /* 0x00000010ff27e819 */ /* 0x000fca0000011629 */
[----:B------:R-:W-:-:S05]  /*06c0*/  @!P6 HADD2.F32 R39, -RZ, R39.H0_H0 ;  /* 0x20000027ff27e230 */ /* 0x000fca0000004100 */
[----:B------:R-:W-:-:S07]  /*06d0*/  @!P6 FMUL R19, R46, R39 ;  /* 0x000000272e13e220 */ /* 0x000fce0000400000 */
.L_x_1986:
[----:B------:R-:W-:Y:S05]  /*06e0*/  BSYNC B1 ;  /* 0x0000000000017941 */ /* 0x000fea0003800000 */
.L_x_1985:
[----:B------:R-:W-:Y:S01]  /*06f0*/  IADD3 R39, R56, 0x200, RZ ;  /* 0x0000020038277810 */ /* 0x000fe20007ffe0ff */
[----:B------:R-:W-:Y:S03]  /*0700*/  BSSY B1, `(.L_x_1987) ;  /* 0x000001b000017945 */ /* 0x000fe60003800000 */
[----:B------:R-:W-:Y:S01]  /*0710*/  ISETP.GT.AND P0, PT, R39, R2, PT ;  /* 0x000000022700720c */ /* 0x000fe20003f04270 */
[----:B------:R-:W-:-:S12]  /*0720*/  @P4 BRA `(.L_x_1988) ;  /* 0x0000000000604947 */ /* 0x000fd80003800000 */
[C---:B------:R-:W-:Y:S02]  /*0730*/  IADD3 R39, R56.reuse, 0x81, RZ ;  /* 0x0000008138277810 */ /* 0x040fe40007ffe0ff */
[C---:B------:R-:W-:Y:S02]  /*0740*/  IADD3 R41, R56.reuse, 0x82, RZ ;  /* 0x0000008238297810 */ /* 0x040fe40007ffe0ff */
[-C--:B------:R-:W-:Y:S02]  /*0750*/  ISETP.GT.AND P4, PT, R39, R2.reuse, PT ;  /* 0x000000022700720c */ /* 0x080fe40003f84270 */
[----:B------:R-:W-:Y:S01]  /*0760*/  ISETP.GT.AND P5, PT, R41, R2, PT ;  /* 0x000000022900720c */ /* 0x000fe20003fa4270 */
[----:B------:R-:W2:Y:S01]  /*0770*/  LDG.E.64 R38, desc[UR6][R76.64+0x100] ;  /* 0x000100064c267981 */ /* 0x000ea2000c1e1b00 */
[----:B------:R-:W-:-:S04]  /*0780*/  IADD3 R41, R56, 0x83, RZ ;  /* 0x0000008338297810 */ /* 0x000fc80007ffe0ff */
[----:B------:R-:W-:Y:S02]  /*0790*/  ISETP.GT.AND P6, PT, R41, R2, PT ;  /* 0x000000022900720c */ /* 0x000fe40003fc4270 */
[----:B------:R-:W3:Y:S03]  /*07a0*/  LDG.E.64 R40, desc[UR6][R74.64+0x100] ;  /* 0x000100064a287981 */ /* 0x000ee6000c1e1b00 */
[----:B--2---:R-:W-:Y:S02]  /*07b0*/  @!P4 SHF.R.U64 R58, R38, 0x10, R39 ;  /* 0x00000010263ac819 */ /* 0x004fe40000001227 */
[----:B------:R-:W-:-:S06]  /*07c0*/  @!P5 HADD2.F32 R44, -RZ, R39.H0_H0 ;  /* 0x20000027ff2cd230 */ /* 0x000fcc0000004100 */
[----:B------:R-:W-:Y:S01]  /*07d0*/  @!P6 SHF.R.U32.HI R39, RZ, 0x10, R39 ;  /* 0x00000010ff27e819 */ /* 0x000fe20000011627 */
[----:B------:R-:W-:Y:S01]  /*07e0*/  @!P4 HADD2.F32 R47, -RZ, R58.H0_H0 ;  /* 0x2000003aff2fc230 */ /* 0x000fe20000004100 */
[----:B---3--:R-:W-:-:S03]  /*07f0*/  @!P4 SHF.R.U64 R58, R40, 0x10, R41 ;  /* 0x00000010283ac819 */ /* 0x008fc60000001229 */
[----:B------:R-:W-:Y:S02]  /*0800*/  @!P6 HADD2.F32 R45, -RZ, R39.H0_H0 ;  /* 0x20000027ff2de230 */ /* 0x000fe40000004100 */
[----:B------:R-:W-:Y:S01]  /*0810*/  @!P5 HADD2.F32 R39, -RZ, R41.H0_H0 ;  /* 0x20000029ff27d230 */ /* 0x000fe20000004100 */
[----:B------:R-:W-:Y:S01]  /*0820*/  @!P6 SHF.R.U32.HI R41, RZ, 0x10, R41 ;  /* 0x00000010ff29e819 */ /* 0x000fe20000011629 */
[----:B------:R-:W-:Y:S02]  /*0830*/  @!P4 HADD2.F32 R58, -RZ, R58.H0_H0 ;  /* 0x2000003aff3ac230 */ /* 0x000fe40000004100 */
[----:B------:R-:W-:Y:S02]  /*0840*/  HADD2.F32 R65, -RZ, R40.H0_H0 ;  /* 0x20000028ff417230 */ /* 0x000fe40000004100 */
[----:B------:R-:W-:Y:S01]  /*0850*/  @!P5 FMUL R17, R44, R39 ;  /* 0x000000272c11d220 */ /* 0x000fe20000400000 */
[----:B------:R-:W-:Y:S01]  /*0860*/  @!P4 FMUL R18, R47, R58 ;  /* 0x0000003a2f12c220 */ /* 0x000fe20000400000 */
[----:B------:R-:W-:-:S02]  /*0870*/  HADD2.F32 R58, -RZ, R38.H0_H0 ;  /* 0x20000026ff3a7230 */ /* 0x000fc40000004100 */
[----:B------:R-:W-:-:S03]  /*0880*/  @!P6 HADD2.F32 R38, -RZ, R41.H0_H0 ;  /* 0x20000029ff26e230 */ /* 0x000fc60000004100 */
[----:B------:R-:W-:Y:S02]  /*0890*/  FMUL R65, R58, R65 ;  /* 0x000000413a417220 */ /* 0x000fe40000400000 */
[----:B------:R-:W-:-:S07]  /*08a0*/  @!P6 FMUL R16, R45, R38 ;  /* 0x000000262d10e220 */ /* 0x000fce0000400000 */
.L_x_1988:
[----:B------:R-:W-:Y:S05]  /*08b0*/  BSYNC B1 ;  /* 0x0000000000017941 */ /* 0x000fea0003800000 */
.L_x_1987:
[----:B------:R-:W-:Y:S01]  /*08c0*/  IADD3 R39, R56, 0x280, RZ ;  /* 0x0000028038277810 */ /* 0x000fe20007ffe0ff */
[----:B------:R-:W-:Y:S03]  /*08d0*/  BSSY B1, `(.L_x_1989) ;  /* 0x000001b000017945 */ /* 0x000fe60003800000 */
[----:B------:R-:W-:Y:S01]  /*08e0*/  ISETP.GT.AND P4, PT, R39, R2, PT ;  /* 0x000000022700720c */ /* 0x000fe20003f84270 */
[----:B------:R-:W-:-:S12]  /*08f0*/  @P3 BRA `(.L_x_1990) ;  /* 0x0000000000603947 */ /* 0x000fd80003800000 */
[C---:B------:R-:W-:Y:S02]  /*0900*/  IADD3 R39, R56.reuse, 0x101, RZ ;  /* 0x0000010138277810 */ /* 0x040fe40007ffe0ff */
[C---:B------:R-:W-:Y:S02]  /*0910*/  IADD3 R41, R56.reuse, 0x102, RZ ;  /* 0x0000010238297810 */ /* 0x040fe40007ffe0ff */
[-C--:B------:R-:W-:Y:S02]  /*0920*/  ISETP.GT.AND P3, PT, R39, R2.reuse, PT ;  /* 0x000000022700720c */ /* 0x080fe40003f64270 */
[----:B------:R-:W2:Y:S01]  /*0930*/  LDG.E.64 R38, desc[UR6][R76.64+0x200] ;  /* 0x000200064c267981 */ /* 0x000ea2000c1e1b00 */
[----:B------:R-:W-:Y:S02]  /*0940*/  ISETP.GT.AND P5, PT, R41, R2, PT ;  /* 0x000000022900720c */ /* 0x000fe40003fa4270 */
[----:B------:R-:W-:-:S04]  /*0950*/  IADD3 R41, R56, 0x103, RZ ;  /* 0x0000010338297810 */ /* 0x000fc80007ffe0ff */
[----:B------:R-:W-:Y:S02]  /*0960*/  ISETP.GT.AND P6, PT, R41, R2, PT ;  /* 0x000000022900720c */ /* 0x000fe40003fc4270 */
[----:B------:R-:W3:Y:S02]  /*0970*/  LDG.E.64 R40, desc[UR6][R74.64+0x200] ;  /* 0x000200064a287981 */ /* 0x000ee4000c1e1b00 */
[----:B--2---:R-:W-:-:S03]  /*0980*/  @!P3 SHF.R.U64 R59, R38, 0x10, R39 ;  /* 0x00000010263bb819 */ /* 0x004fc60000001227 */
[----:B------:R-:W-:-:S06]  /*0990*/  @!P5 HADD2.F32 R43, -RZ, R39.H0_H0 ;  /* 0x20000027ff2bd230 */ /* 0x000fcc0000004100 */
[----:B------:R-:W-:Y:S01]  /*09a0*/  @!P6 SHF.R.U32.HI R39, RZ, 0x10, R39 ;  /* 0x00000010ff27e819 */ /* 0x000fe20000011627 */
[----:B------:R-:W-:-:S04]  /*09b0*/  @!P3 HADD2.F32 R42, -RZ, R59.H0_H0 ;  /* 0x2000003bff2ab230 */ /* 0x000fc80000004100 */
[----:B------:R-:W-:Y:S01]  /*09c0*/  @!P6 HADD2.F32 R36, -RZ, R39.H0_H0 ;  /* 0x20000027ff24e230 */ /* 0x000fe20000004100 */
[--C-:B---3--:R-:W-:Y:S01]  /*09d0*/  @!P3 SHF.R.U64 R39, R40, 0x10, R41.reuse ;  /* 0x000000102827b819 */ /* 0x108fe20000001229 */
[----:B------:R-:W-:Y:S02]  /*09e0*/  @!P5 HADD2.F32 R68, -RZ, R41.H0_H0 ;  /* 0x20000029ff44d230 */ /* 0x000fe40000004100 */
[----:B------:R-:W-:Y:S02]  /*09f0*/  HADD2.F32 R59, -RZ, R38.H0_H0 ;  /* 0x20000026ff3b7230 */ /* 0x000fe40000004100 */
[----:B------:R-:W-:Y:S02]  /*0a00*/  @!P3 HADD2.F32 R39, -RZ, R39.H0_H0 ;  /* 0x20000027ff27b230 */ /* 0x000fe40000004100 */
[----:B------:R-:W-:Y:S01]  /*0a10*/  @!P5 FMUL R14, R43, R68 ;  /* 0x000000442b0ed220 */ /* 0x000fe20000400000 */
[----:B------:R-:W-:Y:S02]  /*0a20*/  HADD2.F32 R40, -RZ, R40.H0_H0 ;  /* 0x20000028ff287230 */ /* 0x000fe40000004100 */
[----:B------:R-:W-:Y:S01]  /*0a30*/  @!P3 FMUL R15, R42, R39 ;  /* 0x000000272a0fb220 */ /* 0x000fe20000400000 */
[----:B------:R-:W-:-:S02]  /*0a40*/  @!P6 SHF.R.U32.HI R39, RZ, 0x10, R41 ;  /* 0x00000010ff27e819 */ /* 0x000fc40000011629 */
[----:B------:R-:W-:-:S03]  /*0a50*/  FMUL R68, R59, R40 ;  /* 0x000000283b447220 */ /* 0x000fc60000400000 */
[----:B------:R-:W-:-:S05]  /*0a60*/  @!P6 HADD2.F32 R39, -RZ, R39.H0_H0 ;  /* 0x20000027ff27e230 */ /* 0x000fca0000004100 */
[----:B------:R-:W-:-:S07]  /*0a70*/  @!P6 FMUL R13, R36, R39 ;  /* 0x00000027240de220 */ /* 0x000fce0000400000 */
.L_x_1990:
[----:B------:R-:W-:Y:S05]  /*0a80*/  BSYNC B1 ;  /* 0x0000000000017941 */ /* 0x000fea0003800000 */
.L_x_1989:
        /* <DEDUP_REMOVED lines=28> */
.L_x_1992:
[----:B------:R-:W-:Y:S05]  /*0c50*/  BSYNC B1 ;  /* 0x0000000000017941 */ /* 0x000fea0003800000 */
.L_x_1991:
        /* <DEDUP_REMOVED lines=28> */
.L_x_1994:
[----:B------:R-:W-:Y:S05]  /*0e20*/  BSYNC B1 ;  /* 0x0000000000017941 */ /* 0x000fea0003800000 */
.L_x_1993:
[----:B------:R-:W-:Y:S04]  /*0e30*/  BSSY B1, `(.L_x_1995) ;  /* 0x000001a000017945 */ /* 0x000fe80003800000 */
[----:B------:R-:W-:Y:S05]  /*0e40*/  @P4 BRA `(.L_x_1996) ;  /* 0x0000000000604947 */ /* 0x000fea0003800000 */
        /* <DEDUP_REMOVED lines=24> */
.L_x_1996:
[----:B------:R-:W-:Y:S05]  /*0fd0*/  BSYNC B1 ;  /* 0x0000000000017941 */ /* 0x000fea0003800000 */
.L_x_1995:
[----:B------:R-:W-:Y:S04]  /*0fe0*/  BSSY B1, `(.L_x_1997) ;  /* 0x000001a000017945 */ /* 0x000fe80003800000 */
[----:B------:R-:W-:Y:S05]  /*0ff0*/  @P3 BRA `(.L_x_1998) ;  /* 0x0000000000603947 */ /* 0x000fea0003800000 */
        /* <DEDUP_REMOVED lines=14> */
[----:B------:R-:W-:Y:S01]  /*10e0*/  @!P3 HADD2.F32 R39, -RZ, R41.H0_H0 ;  /* 0x20000029ff27b230 */ /* 0x000fe20000004100 */
[----:B------:R-:W-:Y:S01]  /*10f0*/  @!P4 SHF.R.U32.HI R41, RZ, 0x10, R41 ;  /* 0x00000010ff29c819 */ /* 0x000fe20000011629 */
[----:B------:R-:W-:Y:S02]  /*1100*/  HADD2.F32 R63, -RZ, R38.H0_H0 ;  /* 0x20000026ff3f7230 */ /* 0x000fe40000004100 */
[----:B------:R-:W-:Y:S02]  /*1110*/  @!P0 HADD2.F32 R72, -RZ, R72.H0_H0 ;  /* 0x20000048ff488230 */ /* 0x000fe40000004100 */
[----:B------:R-:W-:Y:S01]  /*1120*/  @!P3 FMUL R51, R26, R39 ;  /* 0x000000271a33b220 */ /* 0x000fe20000400000 */
[----:B------:R-:W-:Y:S02]  /*1130*/  @!P4 HADD2.F32 R38, -RZ, R41.H0_H0 ;  /* 0x20000029ff26c230 */ /* 0x000fe40000004100 */
[----:B------:R-:W-:-:S02]  /*1140*/  HADD2.F32 R40, -RZ, R40.H0_H0 ;  /* 0x20000028ff287230 */ /* 0x000fc40000004100 */
[----:B------:R-:W-:Y:S01]  /*1150*/  @!P0 FMUL R50, R27, R72 ;  /* 0x000000481b328220 */ /* 0x000fe20000400000 */
[----:B------:R-:W-:Y:S02]  /*1160*/  @!P4 FMUL R52, R25, R38 ;  /* 0x000000261934c220 */ /* 0x000fe40000400000 */
[----:B------:R-:W-:-:S07]  /*1170*/  FMUL R72, R63, R40 ;  /* 0x000000283f487220 */ /* 0x000fce0000400000 */
.L_x_1998:
[----:B------:R-:W-:Y:S05]  /*1180*/  BSYNC B1 ;  /* 0x0000000000017941 */ /* 0x000fea0003800000 */
.L_x_1997:
[----:B------:R-:W-:Y:S05]  /*1190*/  @P2 BRA `(.L_x_1984) ;  /* 0x0000000000602947 */ /* 0x000fea0003800000 */
[----:B------:R-:W2:Y:S04]  /*11a0*/  LDG.E.64 R38, desc[UR6][R76.64+0x700] ;  /* 0x000700064c267981 */ /* 0x000ea8000c1e1b00 */
[----:B------:R-:W3:Y:S01]  /*11b0*/  LDG.E.64 R40, desc[UR6][R74.64+0x700] ;  /* 0x000700064a287981 */ /* 0x000ee2000c1e1b00 */
[----:B------:R-:W-:-:S04]  /*11c0*/  IADD3 R71, R56, 0x381, RZ ;  /* 0x0000038138477810 */ /* 0x000fc80007ffe0ff */
[----:B------:R-:W-:Y:S02]  /*11d0*/  ISETP.GT.AND P0, PT, R71, R2, PT ;  /* 0x000000024700720c */ /* 0x000fe40003f04270 */
[----:B------:R-:W-:-:S04]  /*11e0*/  IADD3 R71, R56, 0x382, RZ ;  /* 0x0000038238477810 */ /* 0x000fc80007ffe0ff */
[----:B------:R-:W-:Y:S02]  /*11f0*/  ISETP.GT.AND P2, PT, R71, R2, PT ;  /* 0x000000024700720c */ /* 0x000fe40003f44270 */
[----:B------:R-:W-:-:S04]  /*1200*/  IADD3 R71, R56, 0x383, RZ ;  /* 0x0000038338477810 */ /* 0x000fc80007ffe0ff */
[----:B------:R-:W-:Y:S02]  /*1210*/  ISETP.GT.AND P3, PT, R71, R2, PT ;  /* 0x000000024700720c */ /* 0x000fe40003f64270 */
[----:B--2---:R-:W-:-:S05]  /*1220*/  @!P0 SHF.R.U64 R2, R38, 0x10, R39 ;  /* 0x0000001026028819 */ /* 0x004fca0000001227 */
[----:B------:R-:W-:-:S06]  /*1230*/  @!P2 HADD2.F32 R23, -RZ, R39.H0_H0 ;  /* 0x20000027ff17a230 */ /* 0x000fcc0000004100 */
[----:B------:R-:W-:Y:S01]  /*1240*/  @!P3 SHF.R.U32.HI R39, RZ, 0x10, R39 ;  /* 0x00000010ff27b819 */ /* 0x000fe20000011627 */
[----:B------:R-:W-:Y:S02]  /*1250*/  HADD2.F32 R64, -RZ, R38.H0_H0 ;  /* 0x20000026ff407230 */ /* 0x000fe40000004100 */
[----:B------:R-:W-:Y:S02]  /*1260*/  @!P0 HADD2.F32 R24, -RZ, R2.H0_H0 ;  /* 0x20000002ff188230 */ /* 0x000fe40000004100 */
[----:B------:R-:W-:Y:S01]  /*1270*/  @!P3 HADD2.F32 R22, -RZ, R39.H0_H0 ;  /* 0x20000027ff16b230 */ /* 0x000fe20000004100 */
[--C-:B---3--:R-:W-:Y:S01]  /*1280*/  @!P0 SHF.R.U64 R39, R40, 0x10, R41.reuse ;  /* 0x0000001028278819 */ /* 0x108fe20000001229 */
[----:B------:R-:W-:Y:S01]  /*1290*/  @!P2 HADD2.F32 R2, -RZ, R41.H0_H0 ;  /* 0x20000029ff02a230 */ /* 0x000fe20000004100 */
[----:B------:R-:W-:Y:S01]  /*12a0*/  @!P3 SHF.R.U32.HI R41, RZ, 0x10, R41 ;  /* 0x00000010ff29b819 */ /* 0x000fe20000011629 */
[----:B------:R-:W-:Y:S02]  /*12b0*/  HADD2.F32 R71, -RZ, R40.H0_H0 ;  /* 0x20000028ff477230 */ /* 0x000fe40000004100 */
[----:B------:R-:W-:-:S02]  /*12c0*/  @!P0 HADD2.F32 R39, -RZ, R39.H0_H0 ;  /* 0x20000027ff278230 */ /* 0x000fc40000004100 */
[----:B------:R-:W-:Y:S01]  /*12d0*/  @!P2 FMUL R54, R23, R2 ;  /* 0x000000021736a220 */ /* 0x000fe20000400000 */
[----:B------:R-:W-:Y:S02]  /*12e0*/  @!P3 HADD2.F32 R41, -RZ, R41.H0_H0 ;  /* 0x20000029ff29b230 */ /* 0x000fe40000004100 */
[----:B------:R-:W-:Y:S01]  /*12f0*/  FMUL R71, R64, R71 ;  /* 0x0000004740477220 */ /* 0x000fe20000400000 */
[----:B------:R-:W-:Y:S02]  /*1300*/  @!P0 FMUL R53, R24, R39 ;  /* 0x0000002718358220 */ /* 0x000fe40000400000 */
[----:B------:R-:W-:-:S07]  /*1310*/  @!P3 FMUL R55, R22, R41 ;  /* 0x000000291637b220 */ /* 0x000fce0000400000 */
.L_x_1984:
[----:B------:R-:W-:Y:S05]  /*1320*/  BSYNC B0 ;  /* 0x0000000000007941 */ /* 0x000fea0003800000 */
.L_x_1983:
        /* <DEDUP_REMOVED lines=43> */
[C---:B------:R-:W-:Y:S01]  /*15e0*/  IADD3 R38, R56.reuse, 0x180, RZ ;  /* 0x0000018038267810 */ /* 0x040fe20007ffe0ff */
[----:B------:R-:W-:Y:S01]  /*15f0*/  BSSY B0, `(.L_x_1999) ;  /* 0x000002a000007945 */ /* 0x000fe20003800000 */
[-C--:B------:R-:W-:Y:S01]  /*1600*/  ISETP.GE.AND P6, PT, R56, R3.reuse, PT ;  /* 0x000000033800720c */ /* 0x080fe20003fc6270 */
[----:B01----:R-:W-:Y:S01]  /*1610*/  FADD R40, R40, R73 ;  /* 0x0000004928287221 */ /* 0x003fe20000000000 */
[----:B------:R-:W-:Y:S02]  /*1620*/  ISETP.GE.AND P1, PT, R38, R3, PT ;  /* 0x000000032600720c */ /* 0x000fe40003f26270 */
[C---:B------:R-:W-:Y:S02]  /*1630*/  IADD3 R38, R56.reuse, 0x280, RZ ;  /* 0x0000028038267810 */ /* 0x040fe40007ffe0ff */
[----:B------:R-:W-:-:S02]  /*1640*/  IADD3 R2, R56, 0x80, RZ ;  /* 0x0000008038027810 */ /* 0x000fc40007ffe0ff */
[-C--:B------:R-:W-:Y:S02]  /*1650*/  ISETP.GE.AND P3, PT, R38, R3.reuse, PT ;  /* 0x000000032600720c */ /* 0x080fe40003f66270 */
[-C--:B------:R-:W-:Y:S02]  /*1660*/  ISETP.GE.AND P0, PT, R2, R3.reuse, PT ;  /* 0x000000030200720c */ /* 0x080fe40003f06270 */
[----:B------:R-:W-:Y:S02]  /*1670*/  IADD3 R2, R56, 0x100, RZ ;  /* 0x0000010038027810 */ /* 0x000fe40007ffe0ff */
        /* <DEDUP_REMOVED lines=33> */
.L_x_2000:
[----:B------:R-:W-:Y:S05]  /*1890*/  BSYNC B0 ;  /* 0x0000000000007941 */ /* 0x000fea0003800000 */
.L_x_1999:
        /* <DEDUP_REMOVED lines=21> */
.L_x_2002:
[----:B------:R-:W-:Y:S05]  /*19f0*/  BSYNC B0 ;  /* 0x0000000000007941 */ /* 0x000fea0003800000 */
.L_x_2001:
        /* <DEDUP_REMOVED lines=20> */
.L_x_2004:
[----:B------:R-:W-:Y:S05]  /*1b40*/  BSYNC B0 ;  /* 0x0000000000007941 */ /* 0x000fea0003800000 */
.L_x_2003:
        /* <DEDUP_REMOVED lines=10> */
[----:B012---:R-:W0:Y:S01]  /*1bf0*/  F2F.F16.F32 R2, R12 ;  /* 0x0000000c00027304 */ /* 0x007e220000200800 */
        /* <DEDUP_REMOVED lines=9> */
.L_x_2006:
[----:B------:R-:W-:Y:S05]  /*1c90*/  BSYNC B0 ;  /* 0x0000000000007941 */ /* 0x000fea0003800000 */
.L_x_2005:
        /* <DEDUP_REMOVED lines=20> */
.L_x_2008:
[----:B------:R-:W-:Y:S05]  /*1de0*/  BSYNC B0 ;  /* 0x0000000000007941 */ /* 0x000fea0003800000 */
.L_x_2007:
        /* <DEDUP_REMOVED lines=10> */
[----:B01234-:R-:W0:Y:S01]  /*1e90*/  F2F.F16.F32 R2, R6 ;  /* 0x0000000600027304 */ /* 0x01fe220000200800 */
        /* <DEDUP_REMOVED lines=9> */
.L_x_2010:
[----:B------:R-:W-:Y:S05]  /*1f30*/  BSYNC B0 ;  /* 0x0000000000007941 */ /* 0x000fea0003800000 */
.L_x_2009:
        /* <DEDUP_REMOVED lines=20> */
.L_x_2012:
[----:B------:R-:W-:Y:S05]  /*2080*/  BSYNC B0 ;  /* 0x0000000000007941 */ /* 0x000fea0003800000 */
.L_x_2011:
        /* <DEDUP_REMOVED lines=20> */
.L_x_2013:
        /* <DEDUP_REMOVED lines=11> */
.L_x_13665:


//--------------------- .text._ZN18transformer_engine50scaled_aligned_causal_masked_softmax_warp_backwardI6__halfS1_fLi9EEEvPT0_PKT_S6_T1_iii --------------------------
	.section	.text._ZN18transformer_engine50scaled_aligned_causal_masked_softmax_warp_backwardI6__halfS1_fLi9EEEvPT0_PKT_S6_T1_iii,"ax",@progbits
	.align	128
        .global         _ZN18transformer_engine50scaled_aligned_causal_masked_softmax_warp_backwardI6__halfS1_fLi9EEEvPT0_PKT_S6_T1_iii
        .type           _ZN18transformer_engine50scaled_aligned_causal_masked_softmax_warp_backwardI6__halfS1_fLi9EEEvPT0_PKT_S6_T1_iii,@function
        .size           _ZN18transformer_engine50scaled_aligned_causal_masked_softmax_warp_backwardI6__halfS1_fLi9EEEvPT0_PKT_S6_T1_iii,(.L_x_13666 - _ZN18transformer_engine50scaled_aligned_causal_masked_softmax_warp_backwardI6__halfS1_fLi9EEEvPT0_PKT_S6_T1_iii)
        .other          _ZN18transformer_engine50scaled_aligned_causal_masked_softmax_warp_backwardI6__halfS1_fLi9EEEvPT0_PKT_S6_T1_iii,@"STO_CUDA_ENTRY STV_DEFAULT"
_ZN18transformer_engine50scaled_aligned_causal_masked_softmax_warp_backwardI6__halfS1_fLi9EEEvPT0_PKT_S6_T1_iii:
.text._ZN18transformer_engine50scaled_aligned_causal_masked_softmax_warp_backwardI6__halfS1_fLi9EEEvPT0_PKT_S6_T1_iii:
        /* <DEDUP_REMOVED lines=8> */
[----:B------:R-:W-:Y:S01]  /*0080*/  CS2R R26, SRZ ;  /* 0x00000000001a7805 */ /* 0x000fe2000001ff00 */
[----:B------:R-:W-:Y:S01]  /*0090*/  HFMA2.MMA R29, -RZ, RZ, 0, 0 ;  /* 0x00000000ff1d7435 */ /* 0x000fe200000001ff */
[----:B------:R-:W2:Y:S01]  /*00a0*/  S2R R32, SR_TID.X ;  /* 0x0000000000207919 */ /* 0x000ea20000002100 */
        /* <DEDUP_REMOVED lines=11> */
[----:B0-----:R-:W-:-:S04]  /*0160*/  IABS R9, R2 ;  /* 0x0000000200097213 */ /* 0x001fc80000000000 */
[----:B------:R-:W0:Y:S01]  /*0170*/  I2F.RP R6, R9 ;  /* 0x0000000900067306 */ /* 0x000e220000209400 */
[----:B-1----:R-:W-:Y:S01]  /*0180*/  IMAD R22, R0, UR4, R7 ;  /* 0x0000000400167c24 */ /* 0x002fe2000f8e0207 */
[----:B------:R-:W-:Y:S01]  /*0190*/  ULDC UR4, c[0x0][0x22c] ;  /* 0x00008b0000047ab9 */ /* 0x000fe20000000800 */
[----:B--2---:R-:W-:-:S05]  /*01a0*/  SHF.L.U32 R32, R32, 0x2, RZ ;  /* 0x0000000220207819 */ /* 0x004fca00000006ff */
[----:B0-----:R-:W0:Y:S01]  /*01b0*/  MUFU.RCP R6, R6 ;  /* 0x0000000600067308 */ /* 0x001e220000001000 */
[----:B------:R-:W-:Y:S02]  /*01c0*/  ISETP.GE.AND P2, PT, R22, RZ, PT ;  /* 0x000000ff1600720c */ /* 0x000fe40003f46270 */
        /* <DEDUP_REMOVED lines=9> */
[C---:B------:R-:W-:Y:S01]  /*0260*/  IMAD R4, R9.reuse, R5, R6 ;  /* 0x0000000509047224 */ /* 0x040fe200078e0206 */
[----:B------:R-:W-:Y:S02]  /*0270*/  CS2R R6, SRZ ;  /* 0x0000000000067805 */ /* 0x000fe4000001ff00 */
[----:B------:R-:W-:Y:S02]  /*0280*/  MOV R5, RZ ;  /* 0x000000ff00057202 */ /* 0x000fe40000000f00 */
[----:B------:R-:W-:-:S13]  /*0290*/  ISETP.GT.U32.AND P0, PT, R9, R4, PT ;  /* 0x000000040900720c */ /* 0x000fda0003f04070 */
[----:B------:R-:W-:Y:S02]  /*02a0*/  @!P0 IADD3 R4, R4, -R9, RZ ;  /* 0x8000000904048210 */ /* 0x000fe40007ffe0ff */
[----:B------:R-:W-:Y:S02]  /*02b0*/  ISETP.NE.AND P0, PT, R2, RZ, PT ;  /* 0x000000ff0200720c */ /* 0x000fe40003f05270 */
[----:B------:R-:W-:-:S13]  /*02c0*/  ISETP.GT.U32.AND P1, PT, R9, R4, PT ;  /* 0x000000040900720c */ /* 0x000fda0003f24070 */
[----:B------:R-:W-:Y:S02]  /*02d0*/  @!P1 IADD3 R4, R4, -R9, RZ ;  /* 0x8000000904049210 */ /* 0x000fe40007ffe0ff */
[----:B------:R-:W-:Y:S02]  /*02e0*/  CS2R R8, SRZ ;  /* 0x0000000000087805 */ /* 0x000fe4000001ff00 */
[----:B------:R-:W-:Y:S02]  /*02f0*/  @!P2 IADD3 R4, -R4, RZ, RZ ;  /* 0x000000ff0404a210 */ /* 0x000fe40007ffe1ff */
[----:B------:R-:W-:Y:S02]  /*0300*/  @!P0 LOP3.LUT R4, RZ, R2, RZ, 0x33, !PT ;  /* 0x00000002ff048212 */ /* 0x000fe400078e33ff */
[----:B------:R-:W-:Y:S02]  /*0310*/  ISETP.GE.AND P0, PT, R22, UR4, PT ;  /* 0x0000000416007c0c */ /* 0x000fe4000bf06270 */
[----:B------:R-:W-:Y:S01]  /*0320*/  IADD3 R28, R4, R3, -R2 ;  /* 0x00000003041c7210 */ /* 0x000fe20007ffe802 */
[----:B------:R-:W-:Y:S01]  /*0330*/  HFMA2.MMA R4, -RZ, RZ, 0, 0 ;  /* 0x00000000ff047435 */ /* 0x000fe200000001ff */
[----:B------:R-:W-:-:S09]  /*0340*/  MOV R2, RZ ;  /* 0x000000ff00027202 */ /* 0x000fd20000000f00 */
[----:B------:R-:W-:Y:S05]  /*0350*/  @P0 BRA `(.L_x_2015) ;  /* 0x0000000400e80947 */ /* 0x000fea0003800000 */
[----:B------:R-:W-:Y:S01]  /*0360*/  IMAD R22, R22, R3, R32 ;  /* 0x0000000316167224 */ /* 0x000fe200078e0220 */
[CC--:B------:R-:W-:Y:S01]  /*0370*/  ISETP.GT.AND P4, PT, R32.reuse, R28.reuse, PT ;  /* 0x0000001c2000720c */ /* 0x0c0fe20003f84270 */
[----:B------:R-:W-:Y:S01]  /*0380*/  ULDC.64 UR4, c[0x0][0x218] ;  /* 0x0000860000047ab9 */ /* 0x000fe20000000a00 */
[----:B------:R-:W-:Y:S01]  /*0390*/  IADD3 R23, R32, 0x80, RZ ;  /* 0x0000008020177810 */ /* 0x000fe20007ffe0ff */
[----:B------:R-:W-:Y:S01]  /*03a0*/  ULDC.64 UR8, c[0x0][0x220] ;  /* 0x0000880000087ab9 */ /* 0x000fe20000000a00 */
[----:B------:R-:W-:Y:S01]  /*03b0*/  SHF.R.S32.HI R41, RZ, 0x1f, R22 ;  /* 0x0000001fff297819 */ /* 0x000fe20000011416 */
[----:B------:R-:W-:Y:S01]  /*03c0*/  BSSY B1, `(.L_x_2016) ;  /* 0x0000024000017945 */ /* 0x000fe20003800000 */
[----:B------:R-:W-:Y:S02]  /*03d0*/  ISETP.GT.AND P1, PT, R23, R28, PT ;  /* 0x0000001c1700720c */ /* 0x000fe40003f24270 */
[C---:B------:R-:W-:Y:S02]  /*03e0*/  SHF.L.U64.HI R41, R22.reuse, 0x1, R41 ;  /* 0x0000000116297819 */ /* 0x040fe40000010229 */
[----:B------:R-:W-:-:S02]  /*03f0*/  SHF.L.U32 R22, R22, 0x1, RZ ;  /* 0x0000000116167819 */ /* 0x000fc400000006ff */
[----:B------:R-:W-:Y:S02]  /*0400*/  IADD3 R25, R32, 0x100, RZ ;  /* 0x0000010020197810 */ /* 0x000fe40007ffe0ff */
[C---:B------:R-:W-:Y:S02]  /*0410*/  IADD3 R42, P5, R22.reuse, UR4, RZ ;  /* 0x00000004162a7c10 */ /* 0x040fe4000ffbe0ff */
[----:B------:R-:W-:Y:S02]  /*0420*/  IADD3 R44, P6, R22, UR8, RZ ;  /* 0x00000008162c7c10 */ /* 0x000fe4000ffde0ff */
[----:B------:R-:W-:Y:S02]  /*0430*/  IADD3 R23, R32, 0x180, RZ ;  /* 0x0000018020177810 */ /* 0x000fe40007ffe0ff */
[C---:B------:R-:W-:Y:S02]  /*0440*/  IADD3.X R43, R41.reuse, UR5, RZ, P5, !PT ;  /* 0x00000005292b7c10 */ /* 0x040fe4000affe4ff */
[----:B------:R-:W-:-:S02]  /*0450*/  IADD3.X R45, R41, UR9, RZ, P6, !PT ;  /* 0x00000009292d7c10 */ /* 0x000fc4000b7fe4ff */
[-C--:B------:R-:W-:Y:S02]  /*0460*/  ISETP.GT.AND P2, PT, R25, R28.reuse, PT ;  /* 0x0000001c1900720c */ /* 0x080fe40003f44270 */
[----:B------:R-:W-:Y:S01]  /*0470*/  ISETP.GT.AND P3, PT, R23, R28, PT ;  /* 0x0000001c1700720c */ /* 0x000fe20003f64270 */
[----:B------:R-:W-:-:S12]  /*0480*/  @P4 BRA `(.L_x_2017) ;  /* 0x00000000005c4947 */ /* 0x000fd80003800000 */
        /* <DEDUP_REMOVED lines=13> */
[--C-:B---3--:R-:W-:Y:S01]  /*0560*/  @!P4 SHF.R.U64 R36, R24, 0x10, R25.reuse ;  /* 0x000000101824c819 */ /* 0x108fe20000001219 */
[----:B------:R-:W-:Y:S01]  /*0570*/  HADD2.F32 R24, -RZ, R24.H0_H0 ;  /* 0x20000018ff187230 */ /* 0x000fe20000004100 */
[----:B------:R-:W-:Y:S01]  /*0580*/  @!P6 SHF.R.U32.HI R23, RZ, 0x10, R25 ;  /* 0x00000010ff17e819 */ /* 0x000fe20000011619 */
[----:B------:R-:W-:Y:S02]  /*0590*/  @!P5 HADD2.F32 R25, -RZ, R25.H0_H0 ;  /* 0x20000019ff19d230 */ /* 0x000fe40000004100 */
[----:B------:R-:W-:-:S02]  /*05a0*/  @!P4 HADD2.F32 R36, -RZ, R36.H0_H0 ;  /* 0x20000024ff24c230 */ /* 0x000fc40000004100 */
[----:B------:R-:W-:Y:S02]  /*05b0*/  @!P6 HADD2.F32 R22, -RZ, R23.H0_H0 ;  /* 0x20000017ff16e230 */ /* 0x000fe40000004100 */
[----:B------:R-:W-:Y:S01]  /*05c0*/  @!P5 FMUL R13, R30, R25 ;  /* 0x000000191e0dd220 */ /* 0x000fe20000400000 */
[----:B------:R-:W-:Y:S01]  /*05d0*/  @!P4 FMUL R12, R31, R36 ;  /* 0x000000241f0cc220 */ /* 0x000fe20000400000 */
[----:B------:R-:W-:Y:S01]  /*05e0*/  FMUL R36, R35, R24 ;  /* 0x0000001823247220 */ /* 0x000fe20000400000 */
[----:B------:R-:W-:-:S07]  /*05f0*/  @!P6 FMUL R14, R29, R22 ;  /* 0x000000161d0ee220 */ /* 0x000fce0000400000 */
.L_x_2017:
[----:B------:R-:W-:Y:S05]  /*0600*/  BSYNC B1 ;  /* 0x0000000000017941 */ /* 0x000fea0003800000 */
.L_x_2016:
        /* <DEDUP_REMOVED lines=15> */
[----:B---3--:R-:W-:Y:S01]  /*0700*/  @!P1 SHF.R.U64 R23, R24, 0x10, R25 ;  /* 0x0000001018179819 */ /* 0x008fe20000001219 */
[----:B------:R-:W-:Y:S02]  /*0710*/  HADD2.F32 R34, -RZ, R22.H0_H0 ;  /* 0x20000016ff227230 */ /* 0x000fe40000004100 */
[----:B------:R-:W-:Y:S02]  /*0720*/  HADD2.F32 R39, -RZ, R24.H0_H0 ;  /* 0x20000018ff277230 */ /* 0x000fe40000004100 */
[----:B------:R-:W-:-:S03]  /*0730*/  @!P1 HADD2.F32 R23, -RZ, R23.H0_H0 ;  /* 0x20000017ff179230 */ /* 0x000fc60000004100 */
[----:B------:R-:W-:Y:S02]  /*0740*/  FMUL R39, R34, R39 ;  /* 0x0000002722277220 */ /* 0x000fe40000400000 */
[----:B------:R-:W-:Y:S01]  /*0750*/  @!P1 FMUL R15, R2, R23 ;  /* 0x00000017020f9220 */ /* 0x000fe20000400000 */
[----:B------:R-:W-:Y:S01]  /*0760*/  @!P5 SHF.R.U32.HI R23, RZ, 0x10, R25 ;  /* 0x00000010ff17d819 */ /* 0x000fe20000011619 */
[----:B------:R-:W-:-:S04]  /*0770*/  @!P4 HADD2.F32 R25, -RZ, R25.H0_H0 ;  /* 0x20000019ff19c230 */ /* 0x000fc80000004100 */
[----:B------:R-:W-:Y:S02]  /*0780*/  @!P5 HADD2.F32 R22, -RZ, R23.H0_H0 ;  /* 0x20000017ff16d230 */ /* 0x000fe40000004100 */
[----:B------:R-:W-:-:S03]  /*0790*/  @!P4 FMUL R17, R4, R25 ;  /* 0x000000190411c220 */ /* 0x000fc60000400000 */
[----:B------:R-:W-:-:S07]  /*07a0*/  @!P5 FMUL R16, R5, R22 ;  /* 0x000000160510d220 */ /* 0x000fce0000400000 */
.L_x_2019:
[----:B------:R-:W-:Y:S05]  /*07b0*/  BSYNC B1 ;  /* 0x0000000000017941 */ /* 0x000fea0003800000 */
.L_x_2018:
        /* <DEDUP_REMOVED lines=16> */
[----:B------:R-:W-:Y:S02]  /*08c0*/  HADD2.F32 R33, -RZ, R22.H0_H0 ;  /* 0x20000016ff217230 */ /* 0x000fe40000004100 */
[----:B------:R-:W-:Y:S02]  /*08d0*/  @!P2 HADD2.F32 R22, -RZ, R25.H0_H0 ;  /* 0x20000019ff16a230 */ /* 0x000fe40000004100 */
[----:B------:R-:W-:Y:S02]  /*08e0*/  @!P1 HADD2.F32 R23, -RZ, R23.H0_H0 ;  /* 0x20000017ff179230 */ /* 0x000fe40000004100 */
[----:B------:R-:W-:Y:S02]  /*08f0*/  HADD2.F32 R24, -RZ, R24.H0_H0 ;  /* 0x20000018ff187230 */ /* 0x000fe40000004100 */
[----:B------:R-:W-:Y:S01]  /*0900*/  @!P2 FMUL R18, R7, R22 ;  /* 0x000000160712a220 */ /* 0x000fe20000400000 */
[----:B------:R-:W-:Y:S01]  /*0910*/  @!P1 FMUL R19, R6, R23 ;  /* 0x0000001706139220 */ /* 0x000fe20000400000 */
[----:B------:R-:W-:Y:S01]  /*0920*/  @!P4 SHF.R.U32.HI R23, RZ, 0x10, R25 ;  /* 0x00000010ff17c819 */ /* 0x000fe20000011619 */
[----:B------:R-:W-:-:S04]  /*0930*/  FMUL R38, R33, R24 ;  /* 0x0000001821267220 */ /* 0x000fc80000400000 */
[----:B------:R-:W-:-:S05]  /*0940*/  @!P4 HADD2.F32 R23, -RZ, R23.H0_H0 ;  /* 0x20000017ff17c230 */ /* 0x000fca0000004100 */
[----:B------:R-:W-:-:S07]  /*0950*/  @!P4 FMUL R21, R8, R23 ;  /* 0x000000170815c220 */ /* 0x000fce0000400000 */
.L_x_2021:
[----:B------:R-:W-:Y:S05]  /*0960*/  BSYNC B1 ;  /* 0x0000000000017941 */ /* 0x000fea0003800000 */
.L_x_2020:
[----:B------:R-:W-:Y:S05]  /*0970*/  @P3 BRA `(.L_x_2015) ;  /* 0x0000000000603947 */ /* 0x000fea0003800000 */
[----:B------:R-:W2:Y:S04]  /*0980*/  LDG.E.64 R22, desc[UR6][R44.64+0x300] ;  /* 0x000300062c167981 */ /* 0x000ea8000c1e1b00 */
[----:B------:R-:W3:Y:S01]  /*0990*/  LDG.E.64 R24, desc[UR6][R42.64+0x300] ;  /* 0x000300062a187981 */ /* 0x000ee2000c1e1b00 */
[C---:B------:R-:W-:Y:S02]  /*09a0*/  IADD3 R37, R32.reuse, 0x181, RZ ;  /* 0x0000018120257810 */ /* 0x040fe40007ffe0ff */
[C---:B------:R-:W-:Y:S02]  /*09b0*/  IADD3 R41, R32.reuse, 0x183, RZ ;  /* 0x0000018320297810 */ /* 0x040fe40007ffe0ff */
        /* <DEDUP_REMOVED lines=20> */
.L_x_2015:
[----:B------:R-:W-:Y:S05]  /*0b00*/  BSYNC B0 ;  /* 0x0000000000007941 */ /* 0x000fea0003800000 */
.L_x_2014:
        /* <DEDUP_REMOVED lines=28> */
[----:B------:R-:W-:Y:S01]  /*0cd0*/  BSSY B0, `(.L_x_2022) ;  /* 0x0000021000007945 */ /* 0x000fe20003800000 */
[C---:B------:R-:W-:Y:S02]  /*0ce0*/  IADD3 R22, R32.reuse, 0x80, RZ ;  /* 0x0000008020167810 */ /* 0x040fe40007ffe0ff */
[----:B------:R-:W-:Y:S02]  /*0cf0*/  IADD3 R28, R32, 0x100, RZ ;  /* 0x00000100201c7810 */ /* 0x000fe40007ffe0ff */
        /* <DEDUP_REMOVED lines=30> */
.L_x_2023:
[----:B------:R-:W-:Y:S05]  /*0ee0*/  BSYNC B0 ;  /* 0x0000000000007941 */ /* 0x000fea0003800000 */
.L_x_2022:
        /* <DEDUP_REMOVED lines=20> */
.L_x_2025:
[----:B------:R-:W-:Y:S05]  /*1030*/  BSYNC B0 ;  /* 0x0000000000007941 */ /* 0x000fea0003800000 */
.L_x_2024:
        /* <DEDUP_REMOVED lines=11> */
[----:B--2---:R-:W2:Y:S08]  /*10f0*/  F2F.F16.F32 R2, R6 ;  /* 0x0000000600027304 */ /* 0x004eb00000200800 */
        /* <DEDUP_REMOVED lines=8> */
.L_x_2027:
[----:B------:R-:W-:Y:S05]  /*1180*/  BSYNC B0 ;  /* 0x0000000000007941 */ /* 0x000fea0003800000 */
.L_x_2026:
        /* <DEDUP_REMOVED lines=10> */
[----:B--23--:R-:W2:Y:S08]  /*1230*/  F2F.F16.F32 R2, R9 ;  /* 0x0000000900027304 */ /* 0x00ceb00000200800 */
        /* <DEDUP_REMOVED lines=9> */
.L_x_2028:
        /* <DEDUP_REMOVED lines=11> */
.L_x_13666:


//--------------------- .text._ZN18transformer_engine50scaled_aligned_causal_masked_softmax_warp_backwardI6__halfS1_fLi8EEEvPT0_PKT_S6_T1_iii --------------------------
	.section	.text._ZN18transformer_engine50scaled_aligned_causal_masked_softmax_warp_backwardI6__halfS1_fLi8EEEvPT0_PKT_S6_T1_iii,"ax",@progbits
	.align	128
        .global         _ZN18transformer_engine50scaled_aligned_causal_masked_softmax_warp_backwardI6__halfS1_fLi8EEEvPT0_PKT_S6_T1_iii
        .type           _ZN18transformer_engine50scaled_aligned_causal_masked_softmax_warp_backwardI6__halfS1_fLi8EEEvPT0_PKT_S6_T1_iii,@function
        .size           _ZN18transformer_engine50scaled_aligned_causal_masked_softmax_warp_backwardI6__halfS1_fLi8EEEvPT0_PKT_S6_T1_iii,(.L_x_13667 - _ZN18transformer_engine50scaled_aligned_causal_masked_softmax_warp_backwardI6__halfS1_fLi8EEEvPT0_PKT_S6_T1_iii)
        .other          _ZN18transformer_engine50scaled_aligned_causal_masked_softmax_warp_backwardI6__halfS1_fLi8EEEvPT0_PKT_S6_T1_iii,@"STO_CUDA_ENTRY STV_DEFAULT"
_ZN18transformer_engine50scaled_aligned_causal_masked_softmax_warp_backwardI6__halfS1_fLi8EEEvPT0_PKT_S6_T1_iii:
.text._ZN18transformer_engine50scaled_aligned_causal_masked_softmax_warp_backwardI6__halfS1_fLi8EEEvPT0_PKT_S6_T1_iii:
[----:B------:R-:W-:Y:S08]  /*0000*/  LDC R1, c[0x0][0x28] ;  /* 0x00000a00ff017b82 */ /* 0x000ff00000000800 */
[----:B------:R-:W0:Y:S01]  /*0010*/  LDC.64 R2, c[0x0][0x230] ;  /* 0x00008c00ff027b82 */ /* 0x000e220000000a00 */
[----:B------:R-:W1:Y:S01]  /*0020*/  S2R R22, SR_CTAID.X ;  /* 0x0000000000167919 */ /* 0x000e620000002500 */
[----:B------:R-:W-:Y:S01]  /*0030*/  ULDC UR4, c[0x0][0x4] ;  /* 0x0000010000047ab9 */ /* 0x000fe20000000800 */
[----:B------:R-:W-:Y:S01]  /*0040*/  BSSY B0, `(.L_x_2029) ;  /* 0x000006a000007945 */ /* 0x000fe20003800000 */
[----:B------:R-:W-:Y:S01]  /*0050*/  HFMA2.MMA R23, -RZ, RZ, 0, 0 ;  /* 0x00000000ff177435 */ /* 0x000fe200000001ff */
[----:B------:R-:W1:Y:S01]  /*0060*/  S2R R7, SR_TID.Y ;  /* 0x0000000000077919 */ /* 0x000e620000002200 */
[----:B------:R-:W-:-:S02]  /*0070*/  MOV R16, RZ ;  /* 0x000000ff00107202 */ /* 0x000fc40000000f00 */
[----:B------:R-:W-:Y:S01]  /*0080*/  CS2R R14, SRZ ;  /* 0x00000000000e7805 */ /* 0x000fe2000001ff00 */
[----:B------:R-:W-:Y:S01]  /*0090*/  IMAD.MOV.U32 R27, RZ, RZ, RZ ;  /* 0x000000ffff1b7224 */ /* 0x000fe200078e00ff */
[----:B------:R-:W2:Y:S01]  /*00a0*/  S2R R18, SR_TID.X ;  /* 0x0000000000127919 */ /* 0x000ea20000002100 */
[----:B------:R-:W-:Y:S02]  /*00b0*/  CS2R R12, SRZ ;  /* 0x00000000000c7805 */ /* 0x000fe4000001ff00 */
[----:B------:R-:W-:Y:S02]  /*00c0*/  MOV R19, RZ ;  /* 0x000000ff00137202 */ /* 0x000fe40000000f00 */
        /* <DEDUP_REMOVED lines=18> */
[----:B------:R-:W-:-:S05]  /*01f0*/  IMAD R0, R9, R5, R0 ;  /* 0x0000000509007224 */ /* 0x000fca00078e0200 */
[----:B------:R-:W-:-:S13]  /*0200*/  ISETP.GT.U32.AND P0, PT, R9, R0, PT ;  /* 0x000000000900720c */ /* 0x000fda0003f04070 */
[----:B------:R-:W-:Y:S01]  /*0210*/  @!P0 IMAD.IADD R0, R0, 0x1, -R9 ;  /* 0x0000000100008824 */ /* 0x000fe200078e0a09 */
[----:B------:R-:W-:-:S04]  /*0220*/  ISETP.NE.AND P0, PT, R2, RZ, PT ;  /* 0x000000ff0200720c */ /* 0x000fc80003f05270 */
[----:B------:R-:W-:-:S13]  /*0230*/  ISETP.GT.U32.AND P1, PT, R9, R0, PT ;  /* 0x000000000900720c */ /* 0x000fda0003f24070 */
[----:B------:R-:W-:Y:S02]  /*0240*/  @!P1 IADD3 R0, R0, -R9, RZ ;  /* 0x8000000900009210 */ /* 0x000fe40007ffe0ff */
[----:B------:R-:W-:Y:S02]  /*0250*/  CS2R R8, SRZ ;  /* 0x0000000000087805 */ /* 0x000fe4000001ff00 */
[----:B------:R-:W-:Y:S02]  /*0260*/  @!P2 IADD3 R0, -R0, RZ, RZ ;  /* 0x000000ff0000a210 */ /* 0x000fe40007ffe1ff */
[----:B------:R-:W-:Y:S02]  /*0270*/  @!P0 LOP3.LUT R0, RZ, R2, RZ, 0x33, !PT ;  /* 0x00000002ff008212 */ /* 0x000fe400078e33ff */
[C---:B------:R-:W-:Y:S01]  /*0280*/  ISETP.GE.AND P0, PT, R22.reuse, UR4, PT ;  /* 0x0000000416007c0c */ /* 0x040fe2000bf06270 */
[-C--:B------:R-:W-:Y:S01]  /*0290*/  IMAD R22, R22, R3.reuse, R18 ;  /* 0x0000000316167224 */ /* 0x080fe200078e0212 */
[----:B------:R-:W-:Y:S01]  /*02a0*/  IADD3 R17, R0, R3, -R2 ;  /* 0x0000000300117210 */ /* 0x000fe20007ffe802 */
[----:B------:R-:W-:Y:S01]  /*02b0*/  ULDC.64 UR4, c[0x0][0x208] ;  /* 0x0000820000047ab9 */ /* 0x000fe20000000a00 */
[----:B------:R-:W-:Y:S01]  /*02c0*/  HFMA2.MMA R2, -RZ, RZ, 0, 0 ;  /* 0x00000000ff027435 */ /* 0x000fe200000001ff */
[----:B------:R-:W-:Y:S01]  /*02d0*/  IMAD.MOV.U32 R0, RZ, RZ, RZ ;  /* 0x000000ffff007224 */ /* 0x000fe200078e00ff */
[----:B------:R-:W-:-:S07]  /*02e0*/  SHF.R.S32.HI R5, RZ, 0x1f, R22 ;  /* 0x0000001fff057819 */ /* 0x000fce0000011416 */
[----:B------:R-:W-:Y:S05]  /*02f0*/  @P0 BRA `(.L_x_2030) ;  /* 0x0000000000f80947 */ /* 0x000fea0003800000 */
[----:B------:R-:W-:Y:S01]  /*0300*/  ISETP.GT.AND P2, PT, R18, R17, PT ;  /* 0x000000111200720c */ /* 0x000fe20003f44270 */
[----:B------:R-:W-:Y:S01]  /*0310*/  ULDC.64 UR6, c[0x0][0x218] ;  /* 0x0000860000067ab9 */ /* 0x000fe20000000a00 */
[C---:B------:R-:W-:Y:S01]  /*0320*/  SHF.L.U32 R6, R22.reuse, 0x1, RZ ;  /* 0x0000000116067819 */ /* 0x040fe200000006ff */
[----:B------:R-:W-:Y:S01]  /*0330*/  ULDC.64 UR8, c[0x0][0x220] ;  /* 0x0000880000087ab9 */ /* 0x000fe20000000a00 */
[----:B------:R-:W-:Y:S01]  /*0340*/  SHF.L.U64.HI R7, R22, 0x1, R5 ;  /* 0x0000000116077819 */ /* 0x000fe20000010205 */
[----:B------:R-:W-:Y:S01]  /*0350*/  BSSY B1, `(.L_x_2031) ;  /* 0x000001f000017945 */ /* 0x000fe20003800000 */
[C---:B------:R-:W-:Y:S02]  /*0360*/  IADD3 R4, P3, R6.reuse, UR6, RZ ;  /* 0x0000000606047c10 */ /* 0x040fe4000ff7e0ff */
[----:B------:R-:W-:Y:S02]  /*0370*/  IADD3 R6, P4, R6, UR8, RZ ;  /* 0x0000000806067c10 */ /* 0x000fe4000ff9e0ff */
[----:B------:R-:W-:-:S02]  /*0380*/  IADD3 R10, R18, 0x80, RZ ;  /* 0x00000080120a7810 */ /* 0x000fc40007ffe0ff */
[C---:B------:R-:W-:Y:S02]  /*0390*/  IADD3.X R5, R7.reuse, UR7, RZ, P3, !PT ;  /* 0x0000000707057c10 */ /* 0x040fe40009ffe4ff */
[----:B------:R-:W-:Y:S02]  /*03a0*/  IADD3.X R7, R7, UR9, RZ, P4, !PT ;  /* 0x0000000907077c10 */ /* 0x000fe4000a7fe4ff */
[----:B------:R-:W-:Y:S01]  /*03b0*/  ISETP.GT.AND P1, PT, R10, R17, PT ;  /* 0x000000110a00720c */ /* 0x000fe20003f24270 */
[----:B------:R-:W-:-:S12]  /*03c0*/  @P2 BRA `(.L_x_2032) ;  /* 0x00000000005c2947 */ /* 0x000fd80003800000 */
[----:B------:R-:W2:Y:S01]  /*03d0*/  LDG.E.64 R8, desc[UR4][R6.64] ;  /* 0x0000000406087981 */ /* 0x000ea2000c1e1b00 */
[C---:B------:R-:W-:Y:S01]  /*03e0*/  IADD3 R10, R18.reuse, 0x2, RZ ;  /* 0x00000002120a7810 */ /* 0x040fe20007ffe0ff */
[----:B------:R-:W-:-:S03]  /*03f0*/  VIADD R26, R18, 0x3 ;  /* 0x00000003121a7836 */ /* 0x000fc60000000000 */
[-C--:B------:R-:W-:Y:S02]  /*0400*/  ISETP.GT.AND P3, PT, R10, R17.reuse, PT ;  /* 0x000000110a00720c */ /* 0x080fe40003f64270 */
[----:B------:R-:W3:Y:S01]  /*0410*/  LDG.E.64 R10, desc[UR4][R4.64] ;  /* 0x00000004040a7981 */ /* 0x000ee2000c1e1b00 */
[-C--:B------:R-:W-:Y:S02]  /*0420*/  ISETP.GE.AND P2, PT, R18, R17.reuse, PT ;  /* 0x000000111200720c */ /* 0x080fe40003f46270 */
[----:B------:R-:W-:-:S11]  /*0430*/  ISETP.GT.AND P4, PT, R26, R17, PT ;  /* 0x000000111a00720c */ /* 0x000fd60003f84270 */
[--C-:B--2---:R-:W-:Y:S01]  /*0440*/  @!P2 SHF.R.U64 R26, R8, 0x10, R9.reuse ;  /* 0x00000010081aa819 */ /* 0x104fe20000001209 */
[----:B------:R-:W-:Y:S01]  /*0450*/  @!P3 HADD2.F32 R23, -RZ, R9.H0_H0 ;  /* 0x20000009ff17b230 */ /* 0x000fe20000004100 */
[----:B------:R-:W-:-:S03]  /*0460*/  @!P4 SHF.R.U32.HI R9, RZ, 0x10, R9 ;  /* 0x00000010ff09c819 */ /* 0x000fc60000011609 */
[----:B------:R-:W-:Y:S01]  /*0470*/  @!P2 HADD2.F32 R25, -RZ, R26.H0_H0 ;  /* 0x2000001aff19a230 */ /* 0x000fe20000004100 */
[--C-:B---3--:R-:W-:Y:S01]  /*0480*/  @!P2 SHF.R.U64 R26, R10, 0x10, R11.reuse ;  /* 0x000000100a1aa819 */ /* 0x108fe2000000120b */
[----:B------:R-:W-:Y:S01]  /*0490*/  @!P4 HADD2.F32 R24, -RZ, R9.H0_H0 ;  /* 0x20000009ff18c230 */ /* 0x000fe20000004100 */
[----:B------:R-:W-:-:S03]  /*04a0*/  @!P4 SHF.R.U32.HI R9, RZ, 0x10, R11 ;  /* 0x00000010ff09c819 */ /* 0x000fc6000001160b */
[----:B------:R-:W-:Y:S02]  /*04b0*/  @!P2 HADD2.F32 R26, -RZ, R26.H0_H0 ;  /* 0x2000001aff1aa230 */ /* 0x000fe40000004100 */
[----:B------:R-:W-:-:S03]  /*04c0*/  @!P4 HADD2.F32 R9, -RZ, R9.H0_H0 ;  /* 0x20000009ff09c230 */ /* 0x000fc60000004100 */
[----:B------:R-:W-:Y:S01]  /*04d0*/  @!P2 FMUL R2, R25, R26 ;  /* 0x0000001a1902a220 */ /* 0x000fe20000400000 */
[----:B------:R-:W-:Y:S02]  /*04e0*/  @!P3 HADD2.F32 R26, -RZ, R11.H0_H0 ;  /* 0x2000000bff1ab230 */ /* 0x000fe40000004100 */
[----:B------:R-:W-:Y:S02]  /*04f0*/  HADD2.F32 R8, -RZ, R8.H0_H0 ;  /* 0x20000008ff087230 */ /* 0x000fe40000004100 */
[----:B------:R-:W-:Y:S02]  /*0500*/  HADD2.F32 R11, -RZ, R10.H0_H0 ;  /* 0x2000000aff0b7230 */ /* 0x000fe40000004100 */
[----:B------:R-:W-:Y:S01]  /*0510*/  @!P4 FMUL R13, R24, R9 ;  /* 0x00000009180dc220 */ /* 0x000fe20000400000 */
[----:B------:R-:W-:Y:S02]  /*0520*/  @!P3 FMUL R12, R23, R26 ;  /* 0x0000001a170cb220 */ /* 0x000fe40000400000 */
[----:B------:R-:W-:-:S07]  /*0530*/  FMUL R9, R8, R11 ;  /* 0x0000000b08097220 */ /* 0x000fce0000400000 */
.L_x_2032:
[----:B------:R-:W-:Y:S05]  /*0540*/  BSYNC B1 ;  /* 0x0000000000017941 */ /* 0x000fea0003800000 */
.L_x_2031:
        /* <DEDUP_REMOVED lines=25> */
.L_x_2030:
[----:B------:R-:W-:Y:S05]  /*06e0*/  BSYNC B0 ;  /* 0x0000000000007941 */ /* 0x000fea0003800000 */
.L_x_2029:
        /* <DEDUP_REMOVED lines=17> */
[-C--:B------:R-:W-:Y:S01]  /*0800*/  ISETP.GE.AND P0, PT, R18, R3.reuse, PT ;  /* 0x000000031200720c */ /* 0x080fe20003f06270 */
[----:B------:R-:W-:Y:S01]  /*0810*/  ULDC.64 UR6, c[0x0][0x210] ;  /* 0x0000840000067ab9 */ /* 0x000fe20000000a00 */
[----:B------:R-:W-:Y:S01]  /*0820*/  SHF.R.S32.HI R5, RZ, 0x1f, R22 ;  /* 0x0000001fff057819 */ /* 0x000fe20000011416 */
[----:B------:R-:W-:Y:S01]  /*0830*/  BSSY B0, `(.L_x_2033) ;  /* 0x0000019000007945 */ /* 0x000fe20003800000 */
[----:B------:R-:W-:Y:S02]  /*0840*/  LEA R4, P2, R22, UR6, 0x1 ;  /* 0x0000000616047c11 */ /* 0x000fe4000f8408ff */
[----:B------:R-:W-:Y:S02]  /*0850*/  IADD3 R6, R18, 0x80, RZ ;  /* 0x0000008012067810 */ /* 0x000fe40007ffe0ff */
        /* <DEDUP_REMOVED lines=16> */
[----:B------:R-:W0:Y:S08]  /*0960*/  F2F.F16.F32 R13, R13 ;  /* 0x0000000d000d7304 */ /* 0x000e300000200800 */
[----:B------:R-:W1:Y:S01]  /*0970*/  F2F.F16.F32 R9, R8 ;  /* 0x0000000800097304 */ /* 0x000e620000200800 */
[----:B0-----:R-:W-:-:S04]  /*0980*/  PRMT R11, R12, 0x5410, R13 ;  /* 0x000054100c0b7816 */ /* 0x001fc8000000000d */
[----:B------:R-:W-:Y:S02]  /*0990*/  LOP3.LUT R7, R11, R7, RZ, 0xfc, !PT ;  /* 0x000000070b077212 */ /* 0x000fe400078efcff */
[----:B-1----:R-:W-:-:S05]  /*09a0*/  LOP3.LUT R6, R6, R9, RZ, 0xfc, !PT ;  /* 0x0000000906067212 */ /* 0x002fca00078efcff */
[----:B------:R1:W-:Y:S02]  /*09b0*/  STG.E.64 desc[UR4][R4.64], R6 ;  /* 0x0000000604007986 */ /* 0x0003e4000c101b04 */
.L_x_2034:
[----:B------:R-:W-:Y:S05]  /*09c0*/  BSYNC B0 ;  /* 0x0000000000007941 */ /* 0x000fea0003800000 */
.L_x_2033:
        /* <DEDUP_REMOVED lines=14> */
[----:B-1----:R-:W1:Y:S01]  /*0ab0*/  F2F.F16.F32 R7, R0 ;  /* 0x0000000000077304 */ /* 0x002e620000200800 */
[----:B--2---:R-:W-:-:S04]  /*0ac0*/  PRMT R9, R15, 0x5410, R16 ;  /* 0x000054100f097816 */ /* 0x004fc80000000010 */
[----:B------:R-:W-:Y:S02]  /*0ad0*/  LOP3.LUT R3, R9, R3, RZ, 0xfc, !PT ;  /* 0x0000000309037212 */ /* 0x000fe400078efcff */
[----:B-1----:R-:W-:-:S05]  /*0ae0*/  LOP3.LUT R2, R2, R7, RZ, 0xfc, !PT ;  /* 0x0000000702027212 */ /* 0x002fca00078efcff */
[----:B------:R-:W-:Y:S01]  /*0af0*/  STG.E.64 desc[UR4][R4.64+0x100], R2 ;  /* 0x0001000204007986 */ /* 0x000fe2000c101b04 */
[----:B------:R-:W-:Y:S05]  /*0b00*/  EXIT ;  /* 0x000000000000794d */ /* 0x000fea0003800000 */
.L_x_2035:
        /* <DEDUP_REMOVED lines=15> */
.L_x_13667:


//--------------------- .text._ZN18transformer_engine50scaled_aligned_causal_masked_softmax_warp_backwardI6__halfS1_fLi7EEEvPT0_PKT_S6_T1_iii --------------------------
	.section	.text._ZN18transformer_engine50scaled_aligned_causal_masked_softmax_warp_backwardI6__halfS1_fLi7EEEvPT0_PKT_S6_T1_iii,"ax",@progbits
	.align	128
        .global         _ZN18transformer_engine50scaled_aligned_causal_masked_softmax_warp_backwardI6__halfS1_fLi7EEEvPT0_PKT_S6_T1_iii
        .type           _ZN18transformer_engine50scaled_aligned_causal_masked_softmax_warp_backwardI6__halfS1_fLi7EEEvPT0_PKT_S6_T1_iii,@function
        .size           _ZN18transformer_engine50scaled_aligned_causal_masked_softmax_warp_backwardI6__halfS1_fLi7EEEvPT0_PKT_S6_T1_iii,(.L_x_13668 - _ZN18transformer_engine50scaled_aligned_causal_masked_softmax_warp_backwardI6__halfS1_fLi7EEEvPT0_PKT_S6_T1_iii)
        .other          _ZN18transformer_engine50scaled_aligned_causal_masked_softmax_warp_backwardI6__halfS1_fLi7EEEvPT0_PKT_S6_T1_iii,@"STO_CUDA_ENTRY STV_DEFAULT"
_ZN18transformer_engine50scaled_aligned_causal_masked_softmax_warp_backwardI6__halfS1_fLi7EEEvPT0_PKT_S6_T1_iii:
.text._ZN18transformer_engine50scaled_aligned_causal_masked_softmax_warp_backwardI6__halfS1_fLi7EEEvPT0_PKT_S6_T1_iii:
        /* <DEDUP_REMOVED lines=11> */
[----:B------:R-:W-:Y:S01]  /*00b0*/  CS2R R10, SRZ ;  /* 0x00000000000a7805 */ /* 0x000fe2000001ff00 */
[----:B------:R-:W-:Y:S01]  /*00c0*/  IMAD.MOV.U32 R9, RZ, RZ, RZ ;  /* 0x000000ffff097224 */ /* 0x000fe200078e00ff */
[----:B------:R-:W-:Y:S01]  /*00d0*/  CS2R R24, SRZ ;  /* 0x0000000000187805 */ /* 0x000fe2000001ff00 */
[----:B------:R-:W-:Y:S01]  /*00e0*/  IMAD.MOV.U32 R13, RZ, RZ, RZ ;  /* 0x000000ffff0d7224 */ /* 0x000fe200078e00ff */
[----:B0-----:R-:W-:-:S04]  /*00f0*/  IABS R29, R14 ;  /* 0x0000000e001d7213 */ /* 0x001fc80000000000 */
[----:B------:R-:W0:Y:S01]  /*0100*/  I2F.RP R0, R29 ;  /* 0x0000001d00007306 */ /* 0x000e220000209400 */
[----:B-1----:R-:W-:Y:S01]  /*0110*/  IMAD R8, R8, UR4, R5 ;  /* 0x0000000408087c24 */ /* 0x002fe2000f8e0205 */
[----:B------:R-:W-:Y:S01]  /*0120*/  ULDC.64 UR4, c[0x0][0x208] ;  /* 0x0000820000047ab9 */ /* 0x000fe20000000a00 */
[----:B--2---:R-:W-:-:S05]  /*0130*/  SHF.L.U32 R12, R12, 0x2, RZ ;  /* 0x000000020c0c7819 */ /* 0x004fca00000006ff */
[----:B0-----:R-:W0:Y:S01]  /*0140*/  MUFU.RCP R0, R0 ;  /* 0x0000000000007308 */ /* 0x001e220000001000 */
[----:B------:R-:W-:-:S04]  /*0150*/  SHF.L.U32 R8, R8, 0x1, RZ ;  /* 0x0000000108087819 */ /* 0x000fc800000006ff */
[----:B------:R-:W-:Y:S01]  /*0160*/  IABS R16, R8 ;  /* 0x0000000800107213 */ /* 0x000fe20000000000 */
[C---:B------:R-:W-:Y:S01]  /*0170*/  IMAD R22, R8.reuse, R15, R12 ;  /* 0x0000000f08167224 */ /* 0x040fe200078e020c */
[C---:B------:R-:W-:Y:S02]  /*0180*/  ISETP.GE.AND P1, PT, R8.reuse, UR6, PT ;  /* 0x0000000608007c0c */ /* 0x040fe4000bf26270 */
[----:B------:R-:W-:Y:S02]  /*0190*/  ISETP.GE.AND P2, PT, R8, RZ, PT ;  /* 0x000000ff0800720c */ /* 0x000fe40003f46270 */
[----:B------:R-:W-:Y:S02]  /*01a0*/  SHF.R.S32.HI R21, RZ, 0x1f, R22 ;  /* 0x0000001fff157819 */ /* 0x000fe40000011416 */
[----:B0-----:R-:W-:-:S04]  /*01b0*/  IADD3 R2, R0, 0xffffffe, RZ ;  /* 0x0ffffffe00027810 */ /* 0x001fc80007ffe0ff */
[----:B------:R0:W1:Y:S02]  /*01c0*/  F2I.FTZ.U32.TRUNC.NTZ R3, R2 ;  /* 0x0000000200037305 */ /* 0x000064000021f000 */
[----:B0-----:R-:W-:Y:S02]  /*01d0*/  IMAD.MOV.U32 R2, RZ, RZ, RZ ;  /* 0x000000ffff027224 */ /* 0x001fe400078e00ff */
[----:B-1----:R-:W-:-:S04]  /*01e0*/  IMAD.MOV R4, RZ, RZ, -R3 ;  /* 0x000000ffff047224 */ /* 0x002fc800078e0a03 */
[----:B------:R-:W-:-:S04]  /*01f0*/  IMAD R5, R4, R29, RZ ;  /* 0x0000001d04057224 */ /* 0x000fc800078e02ff */
[----:B------:R-:W-:Y:S01]  /*0200*/  IMAD.HI.U32 R28, R3, R5, R2 ;  /* 0x00000005031c7227 */ /* 0x000fe200078e0002 */
[----:B------:R-:W-:Y:S01]  /*0210*/  HFMA2.MMA R3, -RZ, RZ, 0, 0 ;  /* 0x00000000ff037435 */ /* 0x000fe200000001ff */
[----:B------:R-:W-:Y:S02]  /*0220*/  CS2R R4, SRZ ;  /* 0x0000000000047805 */ /* 0x000fe4000001ff00 */
[----:B------:R-:W-:Y:S02]  /*0230*/  IMAD.MOV.U32 R2, RZ, RZ, RZ ;  /* 0x000000ffff027224 */ /* 0x000fe400078e00ff */
[----:B------:R-:W-:-:S05]  /*0240*/  IMAD.HI.U32 R0, R28, R16, RZ ;  /* 0x000000101c007227 */ /* 0x000fca00078e00ff */
[----:B------:R-:W-:-:S05]  /*0250*/  IADD3 R0, -R0, RZ, RZ ;  /* 0x000000ff00007210 */ /* 0x000fca0007ffe1ff */
[----:B------:R-:W-:Y:S01]  /*0260*/  IMAD R16, R29, R0, R16 ;  /* 0x000000001d107224 */ /* 0x000fe200078e0210 */
[----:B------:R-:W-:-:S04]  /*0270*/  MOV R0, RZ ;  /* 0x000000ff00007202 */ /* 0x000fc80000000f00 */
[----:B------:R-:W-:-:S13]  /*0280*/  ISETP.GT.U32.AND P0, PT, R29, R16, PT ;  /* 0x000000101d00720c */ /* 0x000fda0003f04070 */
[----:B------:R-:W-:-:S05]  /*0290*/  @!P0 IMAD.IADD R16, R16, 0x1, -R29 ;  /* 0x0000000110108824 */ /* 0x000fca00078e0a1d */
[----:B------:R-:W-:-:S13]  /*02a0*/  ISETP.GT.U32.AND P0, PT, R29, R16, PT ;  /* 0x000000101d00720c */ /* 0x000fda0003f04070 */
[----:B------:R-:W-:-:S05]  /*02b0*/  @!P0 IMAD.IADD R16, R16, 0x1, -R29 ;  /* 0x0000000110108824 */ /* 0x000fca00078e0a1d */
[----:B------:R-:W-:Y:S01]  /*02c0*/  @!P2 IADD3 R16, -R16, RZ, RZ ;  /* 0x000000ff1010a210 */ /* 0x000fe20007ffe1ff */
[----:B------:R-:W-:Y:S06]  /*02d0*/  @P1 BRA `(.L_x_2037) ;  /* 0x0000000400641947 */ /* 0x000fec0003800000 */
[----:B------:R-:W-:Y:S01]  /*02e0*/  ISETP.NE.AND P0, PT, R14, RZ, PT ;  /* 0x000000ff0e00720c */ /* 0x000fe20003f05270 */
[----:B------:R-:W-:Y:S01]  /*02f0*/  BSSY B1, `(.L_x_2038) ;  /* 0x0000026000017945 */ /* 0x000fe20003800000 */
[----:B------:R-:W-:Y:S01]  /*0300*/  LOP3.LUT R23, RZ, R14, RZ, 0x33, !PT ;  /* 0x0000000eff177212 */ /* 0x000fe200078e33ff */
[----:B------:R-:W-:-:S03]  /*0310*/  IMAD.IADD R14, R15, 0x1, -R14 ;  /* 0x000000010f0e7824 */ /* 0x000fc600078e0a0e */
[----:B------:R-:W-:-:S04]  /*0320*/  SEL R17, R23, R16, !P0 ;  /* 0x0000001017117207 */ /* 0x000fc80004000000 */
[----:B------:R-:W-:-:S04]  /*0330*/  IADD3 R19, R17, R14, RZ ;  /* 0x0000000e11137210 */ /* 0x000fc80007ffe0ff */
        /* <DEDUP_REMOVED lines=18> */
[----:B------:R-:W-:-:S04]  /*0460*/  @!P3 HADD2.F32 R11, -RZ, R17.H0_H0 ;  /* 0x20000011ff0bb230 */ /* 0x000fc80000004100 */
[----:B------:R-:W-:Y:S01]  /*0470*/  @!P4 HADD2.F32 R13, -RZ, R24.H0_H0 ;  /* 0x20000018ff0dc230 */ /* 0x000fe20000004100 */
[----:B------:R-:W-:Y:S01]  /*0480*/  @!P2 SHF.R.U32.HI R24, RZ, 0x10, R17 ;  /* 0x00000010ff18a819 */ /* 0x000fe20000011611 */
[----:B---3--:R-:W-:Y:S01]  /*0490*/  HADD2.F32 R27, -RZ, R18.H0_H0 ;  /* 0x20000012ff1b7230 */ /* 0x008fe20000004100 */
[----:B------:R-:W-:-:S03]  /*04a0*/  @!P2 SHF.R.U32.HI R17, RZ, 0x10, R19 ;  /* 0x00000010ff11a819 */ /* 0x000fc60000011613 */
[----:B------:R-:W-:Y:S01]  /*04b0*/  @!P2 HADD2.F32 R20, -RZ, R24.H0_H0 ;  /* 0x20000018ff14a230 */ /* 0x000fe20000004100 */
[----:B------:R-:W-:Y:S01]  /*04c0*/  @!P4 SHF.R.U64 R24, R18, 0x10, R19 ;  /* 0x000000101218c819 */ /* 0x000fe20000001213 */
[----:B------:R-:W-:-:S04]  /*04d0*/  @!P2 HADD2.F32 R17, -RZ, R17.H0_H0 ;  /* 0x20000011ff11a230 */ /* 0x000fc80000004100 */
[----:B------:R-:W-:Y:S02]  /*04e0*/  @!P4 HADD2.F32 R24, -RZ, R24.H0_H0 ;  /* 0x20000018ff18c230 */ /* 0x000fe40000004100 */
[----:B------:R-:W-:-:S03]  /*04f0*/  @!P2 FMUL R3, R20, R17 ;  /* 0x000000111403a220 */ /* 0x000fc60000400000 */
[----:B------:R-:W-:Y:S01]  /*0500*/  @!P4 FMUL R0, R13, R24 ;  /* 0x000000180d00c220 */ /* 0x000fe20000400000 */
[----:B------:R-:W-:-:S05]  /*0510*/  @!P3 HADD2.F32 R24, -RZ, R19.H0_H0 ;  /* 0x20000013ff18b230 */ /* 0x000fca0000004100 */
[----:B------:R-:W-:Y:S01]  /*0520*/  @!P3 FMUL R2, R11, R24 ;  /* 0x000000180b02b220 */ /* 0x000fe20000400000 */
[----:B------:R-:W-:-:S05]  /*0530*/  HADD2.F32 R24, -RZ, R16.H0_H0 ;  /* 0x20000010ff187230 */ /* 0x000fca0000004100 */
[----:B------:R-:W-:-:S07]  /*0540*/  FMUL R27, R24, R27 ;  /* 0x0000001b181b7220 */ /* 0x000fce0000400000 */
.L_x_2039:
[----:B------:R-:W-:Y:S05]  /*0550*/  BSYNC B1 ;  /* 0x0000000000017941 */ /* 0x000fea0003800000 */
.L_x_2038:
[----:B------:R-:W-:-:S04]  /*0560*/  IADD3 R17, R8, 0x1, RZ ;  /* 0x0000000108117810 */ /* 0x000fc80007ffe0ff */
[----:B------:R-:W-:Y:S02]  /*0570*/  IABS R16, R17 ;  /* 0x0000001100107213 */ /* 0x000fe40000000000 */
[----:B------:R-:W-:-:S03]  /*0580*/  ISETP.GE.AND P3, PT, R17, RZ, PT ;  /* 0x000000ff1100720c */ /* 0x000fc60003f66270 */
[----:B------:R-:W-:-:S04]  /*0590*/  IMAD.HI.U32 R28, R28, R16, RZ ;  /* 0x000000101c1c7227 */ /* 0x000fc800078e00ff */
[----:B------:R-:W-:-:S04]  /*05a0*/  IMAD.MOV R28, RZ, RZ, -R28 ;  /* 0x000000ffff1c7224 */ /* 0x000fc800078e0a1c */
[----:B------:R-:W-:-:S05]  /*05b0*/  IMAD R16, R29, R28, R16 ;  /* 0x0000001c1d107224 */ /* 0x000fca00078e0210 */
[----:B------:R-:W-:-:S13]  /*05c0*/  ISETP.GT.U32.AND P2, PT, R29, R16, PT ;  /* 0x000000101d00720c */ /* 0x000fda0003f44070 */
[----:B------:R-:W-:-:S04]  /*05d0*/  @!P2 IADD3 R16, R16, -R29, RZ ;  /* 0x8000001d1010a210 */ /* 0x000fc80007ffe0ff */
        /* <DEDUP_REMOVED lines=9> */
[----:B------:R-:W-:-:S03]  /*0670*/  ULDC.64 UR8, c[0x0][0x220] ;  /* 0x0000880000087ab9 */ /* 0x000fc60000000a00 */
[----:B------:R-:W-:Y:S02]  /*0680*/  LEA.HI.X.SX32 R17, R15, R21, 0x1, P0 ;  /* 0x000000150f117211 */ /* 0x000fe400000f0eff */
[C---:B------:R-:W-:Y:S02]  /*0690*/  SHF.L.U32 R18, R14.reuse, 0x1, RZ ;  /* 0x000000010e127819 */ /* 0x040fe400000006ff */
[----:B------:R-:W-:Y:S02]  /*06a0*/  SHF.L.U64.HI R14, R14, 0x1, R17 ;  /* 0x000000010e0e7819 */ /* 0x000fe40000010211 */
[----:B------:R-:W-:-:S04]  /*06b0*/  IADD3 R16, P0, R18, UR8, RZ ;  /* 0x0000000812107c10 */ /* 0x000fc8000ff1e0ff */
[----:B------:R-:W-:Y:S01]  /*06c0*/  IADD3.X R17, R14, UR9, RZ, P0, !PT ;  /* 0x000000090e117c10 */ /* 0x000fe200087fe4ff */
[----:B------:R-:W-:Y:S02]  /*06d0*/  ULDC.64 UR8, c[0x0][0x218] ;  /* 0x0000860000087ab9 */ /* 0x000fe40000000a00 */
[----:B------:R-:W-:-:S03]  /*06e0*/  IADD3 R18, P0, R18, UR8, RZ ;  /* 0x0000000812127c10 */ /* 0x000fc6000ff1e0ff */
[----:B------:R-:W2:Y:S01]  /*06f0*/  LDG.E.64 R16, desc[UR4][R16.64] ;  /* 0x0000000410107981 */ /* 0x000ea2000c1e1b00 */
[----:B------:R-:W-:-:S06]  /*0700*/  IADD3.X R19, R14, UR9, RZ, P0, !PT ;  /* 0x000000090e137c10 */ /* 0x000fcc00087fe4ff */
[----:B------:R-:W3:Y:S01]  /*0710*/  LDG.E.64 R18, desc[UR4][R18.64] ;  /* 0x0000000412127981 */ /* 0x000ee2000c1e1b00 */
[C---:B------:R-:W-:Y:S01]  /*0720*/  VIADD R14, R12.reuse, 0x3 ;  /* 0x000000030c0e7836 */ /* 0x040fe20000000000 */
[----:B------:R-:W-:-:S04]  /*0730*/  ISETP.GE.AND P0, PT, R12, R23, PT ;  /* 0x000000170c00720c */ /* 0x000fc80003f06270 */
[----:B------:R-:W-:Y:S02]  /*0740*/  ISETP.GT.AND P3, PT, R14, R23, PT ;  /* 0x000000170e00720c */ /* 0x000fe40003f64270 */
[----:B------:R-:W-:-:S04]  /*0750*/  IADD3 R14, R12, 0x2, RZ ;  /* 0x000000020c0e7810 */ /* 0x000fc80007ffe0ff */
[----:B------:R-:W-:-:S07]  /*0760*/  ISETP.GT.AND P2, PT, R14, R23, PT ;  /* 0x000000170e00720c */ /* 0x000fce0003f44270 */
[----:B--2---:R-:W-:-:S06]  /*0770*/  @!P3 SHF.R.U32.HI R14, RZ, 0x10, R17 ;  /* 0x00000010ff0eb819 */ /* 0x004fcc0000011611 */
[----:B------:R-:W-:Y:S01]  /*0780*/  @!P2 HADD2.F32 R10, -RZ, R17.H0_H0 ;  /* 0x20000011ff0aa230 */ /* 0x000fe20000004100 */
[----:B------:R-:W-:Y:S01]  /*0790*/  @!P0 SHF.R.U64 R23, R16, 0x10, R17 ;  /* 0x0000001010178819 */ /* 0x000fe20000001211 */
[----:B------:R-:W-:Y:S02]  /*07a0*/  HADD2.F32 R25, -RZ, R16.H0_H0 ;  /* 0x20000010ff197230 */ /* 0x000fe40000004100 */
[----:B------:R-:W-:Y:S01]  /*07b0*/  @!P3 HADD2.F32 R7, -RZ, R14.H0_H0 ;  /* 0x2000000eff07b230 */ /* 0x000fe20000004100 */
[--C-:B---3--:R-:W-:Y:S01]  /*07c0*/  @!P0 SHF.R.U64 R14, R18, 0x10, R19.reuse ;  /* 0x00000010120e8819 */ /* 0x108fe20000001213 */
[----:B------:R-:W-:Y:S01]  /*07d0*/  HADD2.F32 R26, -RZ, R18.H0_H0 ;  /* 0x20000012ff1a7230 */ /* 0x000fe20000004100 */
[----:B------:R-:W-:Y:S01]  /*07e0*/  @!P3 SHF.R.U32.HI R17, RZ, 0x10, R19 ;  /* 0x00000010ff11b819 */ /* 0x000fe20000011613 */
[----:B------:R-:W-:Y:S02]  /*07f0*/  @!P0 HADD2.F32 R9, -RZ, R23.H0_H0 ;  /* 0x20000017ff098230 */ /* 0x000fe40000004100 */
[----:B------:R-:W-:-:S02]  /*0800*/  @!P2 HADD2.F32 R19, -RZ, R19.H0_H0 ;  /* 0x20000013ff13a230 */ /* 0x000fc40000004100 */
[----:B------:R-:W-:Y:S01]  /*0810*/  FMUL R26, R25, R26 ;  /* 0x0000001a191a7220 */ /* 0x000fe20000400000 */
[----:B------:R-:W-:Y:S02]  /*0820*/  @!P0 HADD2.F32 R14, -RZ, R14.H0_H0 ;  /* 0x2000000eff0e8230 */ /* 0x000fe40000004100 */
[----:B------:R-:W-:Y:S02]  /*0830*/  @!P3 HADD2.F32 R18, -RZ, R17.H0_H0 ;  /* 0x20000011ff12b230 */ /* 0x000fe40000004100 */
[----:B------:R-:W-:Y:S01]  /*0840*/  @!P2 FMUL R5, R10, R19 ;  /* 0x000000130a05a220 */ /* 0x000fe20000400000 */
[----:B------:R-:W-:Y:S02]  /*0850*/  @!P0 FMUL R4, R9, R14 ;  /* 0x0000000e09048220 */ /* 0x000fe40000400000 */
[----:B------:R-:W-:-:S07]  /*0860*/  @!P3 FMUL R6, R7, R18 ;  /* 0x000000120706b220 */ /* 0x000fce0000400000 */
.L_x_2037:
[----:B------:R-:W-:Y:S05]  /*0870*/  BSYNC B0 ;  /* 0x0000000000007941 */ /* 0x000fea0003800000 */
.L_x_2036:
        /* <DEDUP_REMOVED lines=41> */
[----:B------:R-:W0:Y:S01]  /*0b10*/  F2F.F16.F32 R0, R0 ;  /* 0x0000000000007304 */ /* 0x000e220000200800 */
[----:B------:R-:W-:Y:S01]  /*0b20*/  FMUL R24, R24, UR7 ;  /* 0x0000000718187c20 */ /* 0x000fe20008400000 */
[----:B------:R-:W-:-:S06]  /*0b30*/  LEA R2, P2, R22, UR8, 0x1 ;  /* 0x0000000816027c11 */ /* 0x000fcc000f8408ff */
[----:B------:R-:W-:Y:S01]  /*0b40*/  F2F.F16.F32 R8, R8 ;  /* 0x0000000800087304 */ /* 0x000fe20000200800 */
[----:B0-----:R-:W-:-:S07]  /*0b50*/  IMAD.WIDE.U32 R12, R0, 0x10000, RZ ;  /* 0x00010000000c7825 */ /* 0x001fce00078e00ff */
[----:B------:R-:W0:Y:S08]  /*0b60*/  F2F.F16.F32 R3, R14 ;  /* 0x0000000e00037304 */ /* 0x000e300000200800 */
[----:B------:R-:W1:Y:S01]  /*0b70*/  F2F.F16.F32 R11, R24 ;  /* 0x00000018000b7304 */ /* 0x000e620000200800 */
[----:B0-----:R-:W-:Y:S02]  /*0b80*/  PRMT R19, R8, 0x5410, R3 ;  /* 0x0000541008137816 */ /* 0x001fe40000000003 */
[----:B------:R-:W-:-:S02]  /*0b90*/  LEA.HI.X R3, R22, UR9, R21, 0x1, P2 ;  /* 0x0000000916037c11 */ /* 0x000fc400090f0c15 */
[----:B------:R-:W-:Y:S02]  /*0ba0*/  LOP3.LUT R13, R19, R13, RZ, 0xfc, !PT ;  /* 0x0000000d130d7212 */ /* 0x000fe400078efcff */
[----:B-1----:R-:W-:-:S05]  /*0bb0*/  LOP3.LUT R12, R12, R11, RZ, 0xfc, !PT ;  /* 0x0000000b0c0c7212 */ /* 0x002fca00078efcff */
[----:B------:R0:W-:Y:S02]  /*0bc0*/  STG.E.64 desc[UR4][R2.64], R12 ;  /* 0x0000000c02007986 */ /* 0x0001e4000c101b04 */
.L_x_2041:
[----:B------:R-:W-:Y:S05]  /*0bd0*/  BSYNC B0 ;  /* 0x0000000000007941 */ /* 0x000fea0003800000 */
.L_x_2040:
        /* <DEDUP_REMOVED lines=12> */
[----:B0-----:R0:W1:Y:S01]  /*0ca0*/  F2F.F16.F32 R2, R4 ;  /* 0x0000000400027304 */ /* 0x0010620000200800 */
[----:B------:R-:W-:Y:S01]  /*0cb0*/  ULDC.64 UR6, c[0x0][0x210] ;  /* 0x0000840000067ab9 */ /* 0x000fe20000000a00 */
[----:B------:R-:W-:-:S06]  /*0cc0*/  LEA.HI.X.SX32 R15, R15, R21, 0x1, P0 ;  /* 0x000000150f0f7211 */ /* 0x000fcc00000f0eff */
[----:B------:R-:W-:Y:S01]  /*0cd0*/  F2F.F16.F32 R0, R0 ;  /* 0x0000000000007304 */ /* 0x000fe20000200800 */
[----:B0-----:R-:W-:Y:S01]  /*0ce0*/  LEA R4, P0, R22, UR6, 0x1 ;  /* 0x0000000616047c11 */ /* 0x001fe2000f8008ff */
[----:B-1----:R-:W-:-:S06]  /*0cf0*/  IMAD.WIDE.U32 R2, R2, 0x10000, RZ ;  /* 0x0001000002027825 */ /* 0x002fcc00078e00ff */
[----:B------:R-:W0:Y:S08]  /*0d00*/  F2F.F16.F32 R5, R6 ;  /* 0x0000000600057304 */ /* 0x000e300000200800 */
[----:B------:R-:W1:Y:S01]  /*0d10*/  F2F.F16.F32 R17, R17 ;  /* 0x0000001100117304 */ /* 0x000e620000200800 */
[----:B0-----:R-:W-:Y:S02]  /*0d20*/  PRMT R7, R0, 0x5410, R5 ;  /* 0x0000541000077816 */ /* 0x001fe40000000005 */
[----:B------:R-:W-:-:S02]  /*0d30*/  LEA.HI.X R5, R22, UR7, R15, 0x1, P0 ;  /* 0x0000000716057c11 */ /* 0x000fc400080f0c0f */
[----:B------:R-:W-:Y:S02]  /*0d40*/  LOP3.LUT R3, R7, R3, RZ, 0xfc, !PT ;  /* 0x0000000307037212 */ /* 0x000fe400078efcff */
[----:B-1----:R-:W-:-:S05]  /*0d50*/  LOP3.LUT R2, R2, R17, RZ, 0xfc, !PT ;  /* 0x0000001102027212 */ /* 0x002fca00078efcff */
[----:B------:R-:W-:Y:S01]  /*0d60*/  STG.E.64 desc[UR4][R4.64], R2 ;  /* 0x0000000204007986 */ /* 0x000fe2000c101b04 */
[----:B------:R-:W-:Y:S05]  /*0d70*/  EXIT ;  /* 0x000000000000794d */ /* 0x000fea0003800000 */
.L_x_2042:
        /* <DEDUP_REMOVED lines=16> */
.L_x_13668:


//--------------------- .text._ZN18transformer_engine50scaled_aligned_causal_masked_softmax_warp_backwardI6__halfS1_fLi6EEEvPT0_PKT_S6_T1_iii --------------------------
	.section	.text._ZN18transformer_engine50scaled_aligned_causal_masked_softmax_warp_backwardI6__halfS1_fLi6EEEvPT0_PKT_S6_T1_iii,"ax",@progbits
	.align	128
        .global         _ZN18transformer_engine50scaled_aligned_causal_masked_softmax_warp_backwardI6__halfS1_fLi6EEEvPT0_PKT_S6_T1_iii
        .type           _ZN18transformer_engine50scaled_aligned_causal_masked_softmax_warp_backwardI6__halfS1_fLi6EEEvPT0_PKT_S6_T1_iii,@function
        .size           _ZN18transformer_engine50scaled_aligned_causal_masked_softmax_warp_backwardI6__halfS1_fLi6EEEvPT0_PKT_S6_T1_iii,(.L_x_13669 - _ZN18transformer_engine50scaled_aligned_causal_masked_softmax_warp_backwardI6__halfS1_fLi6EEEvPT0_PKT_S6_T1_iii)
        .other          _ZN18transformer_engine50scaled_aligned_causal_masked_softmax_warp_backwardI6__halfS1_fLi6EEEvPT0_PKT_S6_T1_iii,@"STO_CUDA_ENTRY STV_DEFAULT"
_ZN18transformer_engine50scaled_aligned_causal_masked_softmax_warp_backwardI6__halfS1_fLi6EEEvPT0_PKT_S6_T1_iii:
.text._ZN18transformer_engine50scaled_aligned_causal_masked_softmax_warp_backwardI6__halfS1_fLi6EEEvPT0_PKT_S6_T1_iii:
        /* <DEDUP_REMOVED lines=16> */
[----:B------:R-:W-:-:S04]  /*0100*/  ULDC.64 UR4, c[0x0][0x208] ;  /* 0x0000820000047ab9 */ /* 0x000fc80000000a00 */
[----:B------:R-:W-:Y:S02]  /*0110*/  SHF.L.U32 R14, R14, 0x1, RZ ;  /* 0x000000010e0e7819 */ /* 0x000fe400000006ff */
[----:B0-----:R-:W0:Y:S02]  /*0120*/  MUFU.RCP R0, R0 ;  /* 0x0000000000007308 */ /* 0x001e240000001000 */
[----:B------:R-:W-:Y:S01]  /*0130*/  IABS R10, R14 ;  /* 0x0000000e000a7213 */ /* 0x000fe20000000000 */
[C---:B--2---:R-:W-:Y:S01]  /*0140*/  IMAD R22, R14.reuse, R3, R16 ;  /* 0x000000030e167224 */ /* 0x044fe200078e0210 */
[----:B------:R-:W-:-:S04]  /*0150*/  ISETP.GE.AND P2, PT, R14, RZ, PT ;  /* 0x000000ff0e00720c */ /* 0x000fc80003f46270 */
[----:B------:R-:W-:Y:S01]  /*0160*/  SHF.R.S32.HI R21, RZ, 0x1f, R22 ;  /* 0x0000001fff157819 */ /* 0x000fe20000011416 */
[----:B0-----:R-:W-:Y:S01]  /*0170*/  VIADD R4, R0, 0xffffffe ;  /* 0x0ffffffe00047836 */ /* 0x001fe20000000000 */
[----:B------:R-:W-:-:S03]  /*0180*/  MOV R0, RZ ;  /* 0x000000ff00007202 */ /* 0x000fc60000000f00 */
[----:B------:R0:W1:Y:S02]  /*0190*/  F2I.FTZ.U32.TRUNC.NTZ R5, R4 ;  /* 0x0000000400057305 */ /* 0x000064000021f000 */
[----:B0-----:R-:W-:Y:S01]  /*01a0*/  IMAD.MOV.U32 R4, RZ, RZ, RZ ;  /* 0x000000ffff047224 */ /* 0x001fe200078e00ff */
[----:B-1----:R-:W-:-:S05]  /*01b0*/  IADD3 R6, RZ, -R5, RZ ;  /* 0x80000005ff067210 */ /* 0x002fca0007ffe0ff */
[----:B------:R-:W-:-:S04]  /*01c0*/  IMAD.MOV.U32 R7, RZ, RZ, R6 ;  /* 0x000000ffff077224 */ /* 0x000fc800078e0006 */
        /* <DEDUP_REMOVED lines=9> */
[----:B------:R-:W-:-:S05]  /*0260*/  @!P1 IADD3 R10, R10, -R8, RZ ;  /* 0x800000080a0a9210 */ /* 0x000fca0007ffe0ff */
[----:B------:R-:W-:Y:S01]  /*0270*/  @!P2 IMAD.MOV R10, RZ, RZ, -R10 ;  /* 0x000000ffff0aa224 */ /* 0x000fe200078e0a0a */
[----:B------:R-:W-:Y:S06]  /*0280*/  @P0 BRA `(.L_x_2044) ;  /* 0x0000000400140947 */ /* 0x000fec0003800000 */
[----:B------:R-:W0:Y:S01]  /*0290*/  I2F.RP R6, R8 ;  /* 0x0000000800067306 */ /* 0x000e220000209400 */
[----:B------:R-:W-:Y:S01]  /*02a0*/  IMAD.MOV.U32 R4, RZ, RZ, RZ ;  /* 0x000000ffff047224 */ /* 0x000fe200078e00ff */
[----:B------:R-:W-:Y:S02]  /*02b0*/  IADD3 R9, R14, 0x1, RZ ;  /* 0x000000010e097810 */ /* 0x000fe40007ffe0ff */
[----:B------:R-:W-:Y:S02]  /*02c0*/  LOP3.LUT R11, RZ, R2, RZ, 0x33, !PT ;  /* 0x00000002ff0b7212 */ /* 0x000fe400078e33ff */
[----:B------:R-:W-:Y:S02]  /*02d0*/  IABS R25, R9 ;  /* 0x0000000900197213 */ /* 0x000fe40000000000 */
[C---:B------:R-:W-:Y:S02]  /*02e0*/  ISETP.GE.AND P2, PT, R9.reuse, RZ, PT ;  /* 0x000000ff0900720c */ /* 0x040fe40003f46270 */
[----:B------:R-:W-:-:S02]  /*02f0*/  ISETP.GE.AND P3, PT, R9, UR6, PT ;  /* 0x0000000609007c0c */ /* 0x000fc4000bf66270 */
[C---:B------:R-:W-:Y:S02]  /*0300*/  SHF.L.U32 R9, R22.reuse, 0x1, RZ ;  /* 0x0000000116097819 */ /* 0x040fe400000006ff */
[----:B------:R-:W-:Y:S01]  /*0310*/  SHF.L.U64.HI R24, R22, 0x1, R21 ;  /* 0x0000000116187819 */ /* 0x000fe20000010215 */
[----:B0-----:R-:W0:Y:S02]  /*0320*/  MUFU.RCP R6, R6 ;  /* 0x0000000600067308 */ /* 0x001e240000001000 */
[----:B0-----:R-:W-:-:S06]  /*0330*/  IADD3 R5, R6, 0xffffffe, RZ ;  /* 0x0ffffffe06057810 */ /* 0x001fcc0007ffe0ff */
[----:B------:R-:W0:Y:S02]  /*0340*/  F2I.FTZ.U32.TRUNC.NTZ R5, R5 ;  /* 0x0000000500057305 */ /* 0x000e24000021f000 */
[----:B0-----:R-:W-:-:S04]  /*0350*/  IMAD.MOV R7, RZ, RZ, -R5 ;  /* 0x000000ffff077224 */ /* 0x001fc800078e0a05 */
        /* <DEDUP_REMOVED lines=9> */
[----:B------:R-:W-:Y:S02]  /*03f0*/  ISETP.NE.AND P1, PT, R2, RZ, PT ;  /* 0x000000ff0200720c */ /* 0x000fe40003f25270 */
[----:B------:R-:W-:Y:S02]  /*0400*/  IADD3 R2, R3, -R2, RZ ;  /* 0x8000000203027210 */ /* 0x000fe40007ffe0ff */
[----:B------:R-:W-:Y:S02]  /*0410*/  ISETP.GT.U32.AND P4, PT, R8, R25, PT ;  /* 0x000000190800720c */ /* 0x000fe40003f84070 */
[----:B------:R-:W-:-:S05]  /*0420*/  SEL R23, R11, R10, !P1 ;  /* 0x0000000a0b177207 */ /* 0x000fca0004800000 */
[----:B------:R-:W-:Y:S01]  /*0430*/  IMAD.IADD R10, R23, 0x1, R2 ;  /* 0x00000001170a7824 */ /* 0x000fe200078e0202 */
[----:B------:R-:W-:-:S04]  /*0440*/  IADD3 R23, R16, 0x20, RZ ;  /* 0x0000002010177810 */ /* 0x000fc80007ffe0ff */
[-C--:B------:R-:W-:Y:S01]  /*0450*/  ISETP.GT.AND P5, PT, R16, R10.reuse, PT ;  /* 0x0000000a1000720c */ /* 0x080fe20003fa4270 */
[----:B------:R-:W-:Y:S01]  /*0460*/  @!P4 IMAD.IADD R25, R25, 0x1, -R8 ;  /* 0x000000011919c824 */ /* 0x000fe200078e0a08 */
[----:B------:R-:W-:Y:S02]  /*0470*/  ISETP.GT.AND P4, PT, R23, R10, PT ;  /* 0x0000000a1700720c */ /* 0x000fe40003f84270 */
[C---:B-1----:R-:W-:Y:S01]  /*0480*/  IADD3 R8, P6, R9.reuse, R4, RZ ;  /* 0x0000000409087210 */ /* 0x042fe20007fde0ff */
[----:B------:R-:W-:Y:S01]  /*0490*/  @!P2 IMAD.MOV R25, RZ, RZ, -R25 ;  /* 0x000000ffff19a224 */ /* 0x000fe200078e0a19 */
[----:B0-----:R-:W-:Y:S02]  /*04a0*/  IADD3 R10, P2, R9, R6, RZ ;  /* 0x00000006090a7210 */ /* 0x001fe40007f5e0ff */
[C---:B------:R-:W-:Y:S02]  /*04b0*/  IADD3.X R9, R24.reuse, R5, RZ, P6, !PT ;  /* 0x0000000518097210 */ /* 0x040fe400037fe4ff */
[----:B------:R-:W-:Y:S01]  /*04c0*/  SEL R25, R11, R25, !P1 ;  /* 0x000000190b197207 */ /* 0x000fe20004800000 */
[----:B------:R-:W-:-:S02]  /*04d0*/  IMAD.X R11, R24, 0x1, R7, P2 ;  /* 0x00000001180b7824 */ /* 0x000fc400010e0607 */
[----:B------:R-:W2:Y:S04]  /*04e0*/  @!P5 LDG.E.U16 R28, desc[UR4][R8.64] ;  /* 0x00000004081cd981 */ /* 0x000ea8000c1e1500 */
[----:B------:R-:W3:Y:S04]  /*04f0*/  @!P4 LDG.E.U16 R27, desc[UR4][R8.64+0x40] ;  /* 0x00004004081bc981 */ /* 0x000ee8000c1e1500 */
[----:B------:R-:W4:Y:S04]  /*0500*/  @!P5 LDG.E.U16 R24, desc[UR4][R10.64] ;  /* 0x000000040a18d981 */ /* 0x000f28000c1e1500 */
[----:B------:R-:W5:Y:S01]  /*0510*/  @!P4 LDG.E.U16 R26, desc[UR4][R10.64+0x40] ;  /* 0x000040040a1ac981 */ /* 0x000f62000c1e1500 */
[----:B------:R-:W-:Y:S01]  /*0520*/  IADD3 R25, R2, R25, RZ ;  /* 0x0000001902197210 */ /* 0x000fe20007ffe0ff */
[----:B--2---:R-:W-:-:S02]  /*0530*/  @!P5 HADD2.F32 R12, -RZ, R28.H0_H0 ;  /* 0x2000001cff0cd230 */ /* 0x004fc40000004100 */
[----:B---3--:R-:W-:Y:S02]  /*0540*/  @!P4 HADD2.F32 R0, -RZ, R27.H0_H0 ;  /* 0x2000001bff00c230 */ /* 0x008fe40000004100 */
[----:B----4-:R-:W-:Y:S02]  /*0550*/  @!P5 HADD2.F32 R27, -RZ, R24.H0_H0 ;  /* 0x20000018ff1bd230 */ /* 0x010fe40000004100 */
[----:B-----5:R-:W-:-:S03]  /*0560*/  @!P4 HADD2.F32 R29, -RZ, R26.H0_H0 ;  /* 0x2000001aff1dc230 */ /* 0x020fc60000004100 */
[----:B------:R-:W-:Y:S02]  /*0570*/  @!P5 FMUL R17, R12, R27 ;  /* 0x0000001b0c11d220 */ /* 0x000fe40000400000 */
[----:B------:R-:W-:Y:S01]  /*0580*/  @!P4 FMUL R15, R0, R29 ;  /* 0x0000001d000fc220 */ /* 0x000fe20000400000 */
[----:B------:R-:W-:Y:S06]  /*0590*/  @P3 BRA `(.L_x_2044) ;  /* 0x0000000000503947 */ /* 0x000fec0003800000 */
[----:B------:R-:W-:Y:S02]  /*05a0*/  IADD3 R2, P1, R22, R3, RZ ;  /* 0x0000000316027210 */ /* 0x000fe40007f3e0ff */
[----:B------:R-:W-:Y:S02]  /*05b0*/  ISETP.GT.AND P2, PT, R23, R25, PT ;  /* 0x000000191700720c */ /* 0x000fe40003f44270 */
[----:B------:R-:W-:Y:S01]  /*05c0*/  LEA.HI.X.SX32 R11, R3, R21, 0x1, P1 ;  /* 0x00000015030b7211 */ /* 0x000fe200008f0eff */
[----:B------:R-:W-:Y:S01]  /*05d0*/  IMAD.SHL.U32 R9, R2, 0x2, RZ ;  /* 0x0000000202097824 */ /* 0x000fe200078e00ff */
[----:B------:R-:W-:Y:S02]  /*05e0*/  ISETP.GT.AND P1, PT, R16, R25, PT ;  /* 0x000000191000720c */ /* 0x000fe40003f24270 */
[----:B------:R-:W-:Y:S02]  /*05f0*/  SHF.L.U64.HI R2, R2, 0x1, R11 ;  /* 0x0000000102027819 */ /* 0x000fe4000001020b */
[----:B------:R-:W-:-:S02]  /*0600*/  IADD3 R4, P4, R9, R4, RZ ;  /* 0x0000000409047210 */ /* 0x000fc40007f9e0ff */
[----:B------:R-:W-:-:S03]  /*0610*/  IADD3 R6, P3, R9, R6, RZ ;  /* 0x0000000609067210 */ /* 0x000fc60007f7e0ff */
[C---:B------:R-:W-:Y:S01]  /*0620*/  IMAD.X R5, R2.reuse, 0x1, R5, P4 ;  /* 0x0000000102057824 */ /* 0x040fe200020e0605 */
[----:B------:R-:W-:-:S04]  /*0630*/  IADD3.X R7, R2, R7, RZ, P3, !PT ;  /* 0x0000000702077210 */ /* 0x000fc80001ffe4ff */
[----:B------:R-:W2:Y:S04]  /*0640*/  @!P2 LDG.E.U16 R9, desc[UR4][R4.64+0x40] ;  /* 0x000040040409a981 */ /* 0x000ea8000c1e1500 */
[----:B------:R-:W3:Y:S04]  /*0650*/  @!P1 LDG.E.U16 R10, desc[UR4][R4.64] ;  /* 0x00000004040a9981 */ /* 0x000ee8000c1e1500 */
[----:B------:R-:W4:Y:S04]  /*0660*/  @!P1 LDG.E.U16 R2, desc[UR4][R6.64] ;  /* 0x0000000406029981 */ /* 0x000f28000c1e1500 */
[----:B------:R-:W5:Y:S01]  /*0670*/  @!P2 LDG.E.U16 R8, desc[UR4][R6.64+0x40] ;  /* 0x000040040608a981 */ /* 0x000f62000c1e1500 */
[----:B--2---:R-:W-:-:S02]  /*0680*/  @!P2 HADD2.F32 R20, -RZ, R9.H0_H0 ;  /* 0x20000009ff14a230 */ /* 0x004fc40000004100 */
[----:B---3--:R-:W-:Y:S02]  /*0690*/  @!P1 HADD2.F32 R19, -RZ, R10.H0_H0 ;  /* 0x2000000aff139230 */ /* 0x008fe40000004100 */
[----:B----4-:R-:W-:Y:S02]  /*06a0*/  @!P1 HADD2.F32 R2, -RZ, R2.H0_H0 ;  /* 0x20000002ff029230 */ /* 0x010fe40000004100 */
[----:B-----5:R-:W-:-:S03]  /*06b0*/  @!P2 HADD2.F32 R9, -RZ, R8.H0_H0 ;  /* 0x20000008ff09a230 */ /* 0x020fc60000004100 */
[----:B------:R-:W-:Y:S02]  /*06c0*/  @!P1 FMUL R18, R19, R2 ;  /* 0x0000000213129220 */ /* 0x000fe40000400000 */
[----:B------:R-:W-:-:S07]  /*06d0*/  @!P2 FMUL R13, R20, R9 ;  /* 0x00000009140da220 */ /* 0x000fce0000400000 */
.L_x_2044:
[----:B------:R-:W-:Y:S05]  /*06e0*/  BSYNC B0 ;  /* 0x0000000000007941 */ /* 0x000fea0003800000 */
.L_x_2043:
        /* <DEDUP_REMOVED lines=21> */
[----:B------:R-:W-:Y:S01]  /*0840*/  IADD3 R6, R16, 0x20, RZ ;  /* 0x0000002010067810 */ /* 0x000fe20007ffe0ff */
[----:B01----:R-:W-:Y:S01]  /*0850*/  FADD R4, R4, R7 ;  /* 0x0000000704047221 */ /* 0x003fe20000000000 */
[-C--:B------:R-:W-:Y:S01]  /*0860*/  ISETP.GE.AND P0, PT, R16, R3.reuse, PT ;  /* 0x000000031000720c */ /* 0x080fe20003f06270 */
[----:B------:R-:W-:Y:S01]  /*0870*/  VIADD R14, R14, 0x1 ;  /* 0x000000010e0e7836 */ /* 0x000fe20000000000 */
[----:B------:R-:W-:Y:S01]  /*0880*/  ISETP.GE.AND P1, PT, R6, R3, PT ;  /* 0x000000030600720c */ /* 0x000fe20003f26270 */
[----:B------:R-:W-:Y:S02]  /*0890*/  ULDC.64 UR8, c[0x0][0x210] ;  /* 0x0000840000087ab9 */ /* 0x000fe40000000a00 */
[----:B------:R-:W-:Y:S02]  /*08a0*/  LEA R6, P2, R22, UR8, 0x1 ;  /* 0x0000000816067c11 */ /* 0x000fe4000f8408ff */
[----:B------:R-:W-:Y:S02]  /*08b0*/  ISETP.GE.AND P3, PT, R14, UR6, PT ;  /* 0x000000060e007c0c */ /* 0x000fe4000bf66270 */
[----:B------:R-:W-:-:S04]  /*08c0*/  LEA.HI.X R7, R22, UR9, R21, 0x1, P2 ;  /* 0x0000000916077c11 */ /* 0x000fc800090f0c15 */
[----:B------:R-:W0:Y:S01]  /*08d0*/  @!P0 LDC R9, c[0x0][0x228] ;  /* 0x00008a00ff098b82 */ /* 0x000e220000000800 */
[C---:B------:R-:W-:Y:S01]  /*08e0*/  @!P0 FFMA R12, R4.reuse, -R12, R17 ;  /* 0x8000000c040c8223 */ /* 0x040fe20000000011 */
[----:B------:R-:W-:-:S06]  /*08f0*/  @!P1 FFMA R0, R4, -R0, R15 ;  /* 0x8000000004009223 */ /* 0x000fcc000000000f */
[----:B------:R-:W1:Y:S01]  /*0900*/  @!P1 LDC R11, c[0x0][0x228] ;  /* 0x00008a00ff0b9b82 */ /* 0x000e620000000800 */
[----:B0-----:R-:W-:-:S05]  /*0910*/  @!P0 FMUL R12, R12, R9 ;  /* 0x000000090c0c8220 */ /* 0x001fca0000400000 */
[----:B------:R-:W-:Y:S01]  /*0920*/  @!P0 F2FP.F16.F32.PACK_AB R12, RZ, R12 ;  /* 0x0000000cff0c823e */ /* 0x000fe200000000ff */
[----:B-1----:R-:W-:-:S04]  /*0930*/  @!P1 FMUL R0, R0, R11 ;  /* 0x0000000b00009220 */ /* 0x002fc80000400000 */
[----:B------:R0:W-:Y:S01]  /*0940*/  @!P0 STG.E.U16 desc[UR4][R6.64], R12 ;  /* 0x0000000c06008986 */ /* 0x0001e2000c101504 */
[----:B------:R-:W-:-:S05]  /*0950*/  @!P1 F2FP.F16.F32.PACK_AB R0, RZ, R0 ;  /* 0x00000000ff00923e */ /* 0x000fca00000000ff */
        /* <DEDUP_REMOVED lines=10> */
[----:B------:R-:W-:-:S05]  /*0a00*/  @!P0 F2FP.F16.F32.PACK_AB R18, RZ, R18 ;  /* 0x00000012ff12823e */ /* 0x000fca00000000ff */
[----:B------:R0:W-:Y:S01]  /*0a10*/  @!P0 STG.E.U16 desc[UR4][R2.64], R18 ;  /* 0x0000001202008986 */ /* 0x0001e2000c101504 */
[----:B------:R-:W-:Y:S05]  /*0a20*/  @P1 EXIT ;  /* 0x000000000000194d */ /* 0x000fea0003800000 */
[----:B------:R-:W-:Y:S01]  /*0a30*/  FFMA R13, R5, -R20, R13 ;  /* 0x80000014050d7223 */ /* 0x000fe2000000000d */
[----:B------:R-:W-:-:S03]  /*0a40*/  ULDC UR6, c[0x0][0x228] ;  /* 0x00008a0000067ab9 */ /* 0x000fc60000000800 */
[----:B------:R-:W-:-:S05]  /*0a50*/  FMUL R13, R13, UR6 ;  /* 0x000000060d0d7c20 */ /* 0x000fca0008400000 */
[----:B------:R-:W-:-:S05]  /*0a60*/  F2FP.F16.F32.PACK_AB R13, RZ, R13 ;  /* 0x0000000dff0d723e */ /* 0x000fca00000000ff */
[----:B------:R-:W-:Y:S01]  /*0a70*/  STG.E.U16 desc[UR4][R2.64+0x40], R13 ;  /* 0x0000400d02007986 */ /* 0x000fe2000c101504 */
[----:B------:R-:W-:Y:S05]  /*0a80*/  EXIT ;  /* 0x000000000000794d */ /* 0x000fea0003800000 */
.L_x_2045:
        /* <DEDUP_REMOVED lines=15> */
.L_x_13669:


//--------------------- .text._ZN18transformer_engine50scaled_aligned_causal_masked_softmax_warp_backwardI6__halfS1_fLi5EEEvPT0_PKT_S6_T1_iii --------------------------
	.section	.text._ZN18transformer_engine50scaled_aligned_causal_masked_softmax_warp_backwardI6__halfS1_fLi5EEEvPT0_PKT_S6_T1_iii,"ax",@progbits
	.align	128
        .global         _ZN18transformer_engine50scaled_aligned_causal_masked_softmax_warp_backwardI6__halfS1_fLi5EEEvPT0_PKT_S6_T1_iii
        .type           _ZN18transformer_engine50scaled_aligned_causal_masked_softmax_warp_backwardI6__halfS1_fLi5EEEvPT0_PKT_S6_T1_iii,@function
        .size           _ZN18transformer_engine50scaled_aligned_causal_masked_softmax_warp_backwardI6__halfS1_fLi5EEEvPT0_PKT_S6_T1_iii,(.L_x_13670 - _ZN18transformer_engine50scaled_aligned_causal_masked_softmax_warp_backwardI6__halfS1_fLi5EEEvPT0_PKT_S6_T1_iii)
        .other          _ZN18transformer_engine50scaled_aligned_causal_masked_softmax_warp_backwardI6__halfS1_fLi5EEEvPT0_PKT_S6_T1_iii,@"STO_CUDA_ENTRY STV_DEFAULT"
_ZN18transformer_engine50scaled_aligned_causal_masked_softmax_warp_backwardI6__halfS1_fLi5EEEvPT0_PKT_S6_T1_iii:
.text._ZN18transformer_engine50scaled_aligned_causal_masked_softmax_warp_backwardI6__halfS1_fLi5EEEvPT0_PKT_S6_T1_iii:
        /* <DEDUP_REMOVED lines=26> */
[----:B------:R-:W-:-:S03]  /*01a0*/  IABS R10, R0 ;  /* 0x00000000000a7213 */ /* 0x000fc60000000000 */
[----:B------:R-:W-:Y:S02]  /*01b0*/  IMAD.IADD R13, R3, 0x1, -R2 ;  /* 0x00000001030d7824 */ /* 0x000fe400078e0a02 */
[----:B------:R-:W-:-:S04]  /*01c0*/  IMAD.HI.U32 R12, R11, R14, RZ ;  /* 0x0000000e0b0c7227 */ /* 0x000fc800078e00ff */
[----:B------:R-:W-:Y:S01]  /*01d0*/  IMAD.HI.U32 R11, R11, R10, RZ ;  /* 0x0000000a0b0b7227 */ /* 0x000fe200078e00ff */
[----:B------:R-:W-:-:S03]  /*01e0*/  IADD3 R12, -R12, RZ, RZ ;  /* 0x000000ff0c0c7210 */ /* 0x000fc60007ffe1ff */
[----:B------:R-:W-:Y:S02]  /*01f0*/  IMAD.MOV R11, RZ, RZ, -R11 ;  /* 0x000000ffff0b7224 */ /* 0x000fe400078e0a0b */
[C---:B------:R-:W-:Y:S02]  /*0200*/  IMAD R14, R5.reuse, R12, R14 ;  /* 0x0000000c050e7224 */ /* 0x040fe400078e020e */
[C---:B------:R-:W-:Y:S01]  /*0210*/  IMAD R10, R5.reuse, R11, R10 ;  /* 0x0000000b050a7224 */ /* 0x040fe200078e020a */
[----:B------:R-:W0:Y:S01]  /*0220*/  S2R R12, SR_TID.X ;  /* 0x00000000000c7919 */ /* 0x000e220000002100 */
[----:B------:R-:W-:Y:S02]  /*0230*/  LOP3.LUT R11, RZ, R2, RZ, 0x33, !PT ;  /* 0x00000002ff0b7212 */ /* 0x000fe400078e33ff */
[C---:B------:R-:W-:Y:S02]  /*0240*/  ISETP.GT.U32.AND P2, PT, R5.reuse, R14, PT ;  /* 0x0000000e0500720c */ /* 0x040fe40003f44070 */
[----:B------:R-:W-:-:S11]  /*0250*/  ISETP.GT.U32.AND P0, PT, R5, R10, PT ;  /* 0x0000000a0500720c */ /* 0x000fd60003f04070 */
[----:B------:R-:W-:Y:S02]  /*0260*/  @!P2 IADD3 R14, R14, -R5, RZ ;  /* 0x800000050e0ea210 */ /* 0x000fe40007ffe0ff */
[----:B------:R-:W-:Y:S01]  /*0270*/  @!P0 IMAD.IADD R10, R10, 0x1, -R5 ;  /* 0x000000010a0a8824 */ /* 0x000fe200078e0a05 */
[----:B------:R-:W-:Y:S02]  /*0280*/  ISETP.GE.AND P0, PT, R4, RZ, PT ;  /* 0x000000ff0400720c */ /* 0x000fe40003f06270 */
[C---:B------:R-:W-:Y:S02]  /*0290*/  ISETP.GT.U32.AND P2, PT, R5.reuse, R14, PT ;  /* 0x0000000e0500720c */ /* 0x040fe40003f44070 */
[----:B------:R-:W-:-:S11]  /*02a0*/  ISETP.GT.U32.AND P3, PT, R5, R10, PT ;  /* 0x0000000a0500720c */ /* 0x000fd60003f64070 */
[-C--:B------:R-:W-:Y:S02]  /*02b0*/  @!P2 IADD3 R14, R14, -R5.reuse, RZ ;  /* 0x800000050e0ea210 */ /* 0x080fe40007ffe0ff */
[----:B------:R-:W-:Y:S02]  /*02c0*/  ISETP.NE.AND P2, PT, R2, RZ, PT ;  /* 0x000000ff0200720c */ /* 0x000fe40003f45270 */
[----:B------:R-:W-:Y:S01]  /*02d0*/  @!P3 IADD3 R10, R10, -R5, RZ ;  /* 0x800000050a0ab210 */ /* 0x000fe20007ffe0ff */
[----:B------:R-:W-:-:S04]  /*02e0*/  @!P0 IMAD.MOV R14, RZ, RZ, -R14 ;  /* 0x000000ffff0e8224 */ /* 0x000fc800078e0a0e */
[----:B------:R-:W-:Y:S01]  /*02f0*/  @!P4 IMAD.MOV R10, RZ, RZ, -R10 ;  /* 0x000000ffff0ac224 */ /* 0x000fe200078e0a0a */
[----:B------:R-:W-:-:S04]  /*0300*/  SEL R14, R11, R14, !P2 ;  /* 0x0000000e0b0e7207 */ /* 0x000fc80005000000 */
[----:B------:R-:W-:Y:S02]  /*0310*/  IADD3 R5, R14, R13, RZ ;  /* 0x0000000d0e057210 */ /* 0x000fe40007ffe0ff */
[----:B------:R-:W-:Y:S02]  /*0320*/  SEL R10, R11, R10, !P2 ;  /* 0x0000000a0b0a7207 */ /* 0x000fe40005000000 */
[----:B0-----:R-:W-:Y:S02]  /*0330*/  ISETP.GT.AND P0, PT, R12, R5, PT ;  /* 0x000000050c00720c */ /* 0x001fe40003f04270 */
[----:B------:R-:W-:Y:S02]  /*0340*/  IADD3 R5, R10, R13, RZ ;  /* 0x0000000d0a057210 */ /* 0x000fe40007ffe0ff */
[----:B------:R-:W-:Y:S02]  /*0350*/  ISETP.GE.OR P0, PT, R4, UR6, P0 ;  /* 0x0000000604007c0c */ /* 0x000fe40008706670 */
[----:B------:R-:W-:-:S11]  /*0360*/  ISETP.GT.AND P2, PT, R12, R5, PT ;  /* 0x000000050c00720c */ /* 0x000fd60003f44270 */
[----:B------:R-:W0:Y:S01]  /*0370*/  @!P0 LDC.64 R4, c[0x0][0x218] ;  /* 0x00008600ff048b82 */ /* 0x000e220000000a00 */
[----:B------:R-:W-:-:S05]  /*0380*/  @!P0 IMAD R18, R0, R3, R12 ;  /* 0x0000000300128224 */ /* 0x000fca00078e020c */
[----:B------:R-:W-:Y:S02]  /*0390*/  @!P0 SHF.R.S32.HI R2, RZ, 0x1f, R18 ;  /* 0x0000001fff028819 */ /* 0x000fe40000011412 */
[----:B------:R-:W1:Y:S01]  /*03a0*/  @!P0 LDC.64 R14, c[0x0][0x220] ;  /* 0x00008800ff0e8b82 */ /* 0x000e620000000a00 */
[----:B------:R-:W-:-:S04]  /*03b0*/  @!P0 IADD3 R18, P3, R18, R3, RZ ;  /* 0x0000000312128210 */ /* 0x000fc80007f7e0ff */
[----:B------:R-:W-:Y:S01]  /*03c0*/  @!P0 LEA.HI.X.SX32 R13, R3, R2, 0x1, P3 ;  /* 0x00000002030d8211 */ /* 0x000fe200018f0eff */
[C---:B------:R-:W-:Y:S02]  /*03d0*/  @!P0 IMAD.SHL.U32 R19, R18.reuse, 0x2, RZ ;  /* 0x0000000212138824 */ /* 0x040fe400078e00ff */
        /* <DEDUP_REMOVED lines=14> */
[----:B----4-:R-:W-:Y:S02]  /*04c0*/  @!P0 HADD2.F32 R14, -RZ, R4.H0_H0 ;  /* 0x20000004ff0e8230 */ /* 0x010fe40000004100 */
[----:B--2---:R-:W-:Y:S02]  /*04d0*/  @!P0 HADD2.F32 R7, -RZ, R2.H0_H0 ;  /* 0x20000002ff078230 */ /* 0x004fe40000004100 */
[----:B-----5:R-:W-:-:S03]  /*04e0*/  @!P2 HADD2.F32 R12, -RZ, R16.H0_H0 ;  /* 0x20000010ff0ca230 */ /* 0x020fc60000004100 */
[----:B------:R-:W-:Y:S01]  /*04f0*/  @!P0 FMUL R6, R7, R14 ;  /* 0x0000000e07068220 */ /* 0x000fe20000400000 */
[----:B---3--:R-:W-:-:S05]  /*0500*/  @!P2 HADD2.F32 R9, -RZ, R10.H0_H0 ;  /* 0x2000000aff09a230 */ /* 0x008fca0000004100 */
[----:B------:R-:W-:-:S07]  /*0510*/  @!P2 FMUL R8, R9, R12 ;  /* 0x0000000c0908a220 */ /* 0x000fce0000400000 */
.L_x_2047:
[----:B------:R-:W-:Y:S05]  /*0520*/  BSYNC B0 ;  /* 0x0000000000007941 */ /* 0x000fea0003800000 */
.L_x_2046:
        /* <DEDUP_REMOVED lines=31> */
[----:B------:R-:W-:Y:S01]  /*0720*/  @!P1 F2FP.F16.F32.PACK_AB R8, RZ, R8 ;  /* 0x00000008ff08923e */ /* 0x000fe200000000ff */
        /* <DEDUP_REMOVED lines=13> */
[----:B------:R-:W-:Y:S02]  /*0800*/  F2FP.F16.F32.PACK_AB R6, RZ, R6 ;  /* 0x00000006ff06723e */ /* 0x000fe400000000ff */
[----:B------:R-:W-:-:S05]  /*0810*/  LEA.HI.X R3, R13, UR7, R4, 0x1, P0 ;  /* 0x000000070d037c11 */ /* 0x000fca00080f0c04 */
[----:B------:R-:W-:Y:S01]  /*0820*/  STG.E.U16 desc[UR4][R2.64], R6 ;  /* 0x0000000602007986 */ /* 0x000fe2000c101504 */
[----:B------:R-:W-:Y:S05]  /*0830*/  EXIT ;  /* 0x000000000000794d */ /* 0x000fea0003800000 */
.L_x_2048:
        /* <DEDUP_REMOVED lines=12> */
.L_x_13670:


//--------------------- .text._ZN18transformer_engine50scaled_aligned_causal_masked_softmax_warp_backwardI6__halfS1_fLi4EEEvPT0_PKT_S6_T1_iii --------------------------
	.section	.text._ZN18transformer_engine50scaled_aligned_causal_masked_softmax_warp_backwardI6__halfS1_fLi4EEEvPT0_PKT_S6_T1_iii,"ax",@progbits
	.align	128
        .global         _ZN18transformer_engine50scaled_aligned_causal_masked_softmax_warp_backwardI6__halfS1_fLi4EEEvPT0_PKT_S6_T1_iii
        .type           _ZN18transformer_engine50scaled_aligned_causal_masked_softmax_warp_backwardI6__halfS1_fLi4EEEvPT0_PKT_S6_T1_iii,@function
        .size           _ZN18transformer_engine50scaled_aligned_causal_masked_softmax_warp_backwardI6__halfS1_fLi4EEEvPT0_PKT_S6_T1_iii,(.L_x_13671 - _ZN18transformer_engine50scaled_aligned_causal_masked_softmax_warp_backwardI6__halfS1_fLi4EEEvPT0_PKT_S6_T1_iii)
        .other          _ZN18transformer_engine50scaled_aligned_causal_masked_softmax_warp_backwardI6__halfS1_fLi4EEEvPT0_PKT_S6_T1_iii,@"STO_CUDA_ENTRY STV_DEFAULT"
_ZN18transformer_engine50scaled_aligned_causal_masked_softmax_warp_backwardI6__halfS1_fLi4EEEvPT0_PKT_S6_T1_iii:
.text._ZN18transformer_engine50scaled_aligned_causal_masked_softmax_warp_backwardI6__halfS1_fLi4EEEvPT0_PKT_S6_T1_iii:
        /* <DEDUP_REMOVED lines=25> */
[----:B0-----:R-:W-:-:S06]  /*0190*/  IADD3 R6, R5, 0xffffffe, RZ ;  /* 0x0ffffffe05067810 */ /* 0x001fcc0007ffe0ff */
[----:B------:R0:W1:Y:S02]  /*01a0*/  F2I.FTZ.U32.TRUNC.NTZ R7, R6 ;  /* 0x0000000600077305 */ /* 0x000064000021f000 */
[----:B0-----:R-:W-:Y:S02]  /*01b0*/  IMAD.MOV.U32 R6, RZ, RZ, RZ ;  /* 0x000000ffff067224 */ /* 0x001fe400078e00ff */
[----:B-1----:R-:W-:-:S04]  /*01c0*/  IMAD.MOV R8, RZ, RZ, -R7 ;  /* 0x000000ffff087224 */ /* 0x002fc800078e0a07 */
[----:B------:R-:W-:Y:S01]  /*01d0*/  IMAD R9, R8, R3, RZ ;  /* 0x0000000308097224 */ /* 0x000fe200078e02ff */
[----:B------:R-:W-:-:S03]  /*01e0*/  IABS R8, R2 ;  /* 0x0000000200087213 */ /* 0x000fc60000000000 */
[----:B------:R-:W-:-:S06]  /*01f0*/  IMAD.HI.U32 R7, R7, R9, R6 ;  /* 0x0000000907077227 */ /* 0x000fcc00078e0006 */
[----:B------:R-:W-:-:S04]  /*0200*/  IMAD.HI.U32 R5, R7, R8, RZ ;  /* 0x0000000807057227 */ /* 0x000fc800078e00ff */
[----:B------:R-:W-:Y:S02]  /*0210*/  IMAD.MOV R5, RZ, RZ, -R5 ;  /* 0x000000ffff057224 */ /* 0x000fe400078e0a05 */
[----:B------:R-:W-:-:S04]  /*0220*/  IMAD.HI.U32 R7, R7, R18, RZ ;  /* 0x0000001207077227 */ /* 0x000fc800078e00ff */
[----:B------:R-:W-:Y:S01]  /*0230*/  IMAD R8, R3, R5, R8 ;  /* 0x0000000503087224 */ /* 0x000fe200078e0208 */
[----:B------:R-:W-:-:S04]  /*0240*/  IADD3 R7, -R7, RZ, RZ ;  /* 0x000000ff07077210 */ /* 0x000fc80007ffe1ff */
[C---:B------:R-:W-:Y:S01]  /*0250*/  ISETP.GT.U32.AND P2, PT, R3.reuse, R8, PT ;  /* 0x000000080300720c */ /* 0x040fe20003f44070 */
[----:B------:R-:W-:-:S05]  /*0260*/  IMAD R6, R3, R7, R18 ;  /* 0x0000000703067224 */ /* 0x000fca00078e0212 */
[----:B------:R-:W-:-:S07]  /*0270*/  ISETP.GT.U32.AND P0, PT, R3, R6, PT ;  /* 0x000000060300720c */ /* 0x000fce0003f04070 */
[----:B------:R-:W-:-:S05]  /*0280*/  @!P2 IMAD.IADD R8, R8, 0x1, -R3 ;  /* 0x000000010808a824 */ /* 0x000fca00078e0a03 */
[----:B------:R-:W-:Y:S01]  /*0290*/  ISETP.GT.U32.AND P2, PT, R3, R8, PT ;  /* 0x000000080300720c */ /* 0x000fe20003f44070 */
[----:B------:R-:W-:-:S05]  /*02a0*/  @!P0 IMAD.IADD R6, R6, 0x1, -R3 ;  /* 0x0000000106068824 */ /* 0x000fca00078e0a03 */
[----:B------:R-:W-:-:S07]  /*02b0*/  ISETP.GT.U32.AND P0, PT, R3, R6, PT ;  /* 0x000000060300720c */ /* 0x000fce0003f04070 */
[----:B------:R-:W-:Y:S01]  /*02c0*/  @!P2 IMAD.IADD R8, R8, 0x1, -R3 ;  /* 0x000000010808a824 */ /* 0x000fe200078e0a03 */
[----:B------:R-:W-:-:S03]  /*02d0*/  ISETP.GE.AND P2, PT, R10, RZ, PT ;  /* 0x000000ff0a00720c */ /* 0x000fc60003f46270 */
[----:B------:R-:W-:Y:S02]  /*02e0*/  @!P3 IMAD.MOV R8, RZ, RZ, -R8 ;  /* 0x000000ffff08b224 */ /* 0x000fe400078e0a08 */
[----:B------:R-:W-:Y:S02]  /*02f0*/  @!P0 IADD3 R6, R6, -R3, RZ ;  /* 0x8000000306068210 */ /* 0x000fe40007ffe0ff */
[----:B------:R-:W-:Y:S02]  /*0300*/  ISETP.NE.AND P0, PT, R4, RZ, PT ;  /* 0x000000ff0400720c */ /* 0x000fe40003f05270 */
[----:B------:R-:W-:Y:S01]  /*0310*/  LOP3.LUT R3, RZ, R4, RZ, 0x33, !PT ;  /* 0x00000004ff037212 */ /* 0x000fe200078e33ff */
[----:B------:R-:W-:-:S03]  /*0320*/  IMAD.IADD R4, R11, 0x1, -R4 ;  /* 0x000000010b047824 */ /* 0x000fc600078e0a04 */
[----:B------:R-:W-:Y:S01]  /*0330*/  @!P2 IMAD.MOV R6, RZ, RZ, -R6 ;  /* 0x000000ffff06a224 */ /* 0x000fe200078e0a06 */
[----:B------:R-:W-:-:S04]  /*0340*/  SEL R8, R3, R8, !P0 ;  /* 0x0000000803087207 */ /* 0x000fc80004000000 */
[----:B------:R-:W-:Y:S02]  /*0350*/  SEL R3, R3, R6, !P0 ;  /* 0x0000000603037207 */ /* 0x000fe40004000000 */
[----:B------:R-:W-:-:S03]  /*0360*/  IADD3 R5, R8, R4, RZ ;  /* 0x0000000408057210 */ /* 0x000fc60007ffe0ff */
[----:B------:R-:W-:Y:S01]  /*0370*/  IMAD.IADD R3, R3, 0x1, R4 ;  /* 0x0000000103037824 */ /* 0x000fe200078e0204 */
[----:B------:R-:W-:-:S04]  /*0380*/  ISETP.GT.AND P0, PT, R0, R5, PT ;  /* 0x000000050000720c */ /* 0x000fc80003f04270 */
[----:B------:R-:W-:Y:S02]  /*0390*/  ISETP.GE.OR P0, PT, R2, UR6, P0 ;  /* 0x0000000602007c0c */ /* 0x000fe40008706670 */
[----:B------:R-:W-:-:S11]  /*03a0*/  ISETP.GT.AND P2, PT, R0, R3, PT ;  /* 0x000000030000720c */ /* 0x000fd60003f44270 */
[----:B------:R-:W0:Y:S01]  /*03b0*/  @!P0 LDC.64 R4, c[0x0][0x220] ;  /* 0x00008800ff048b82 */ /* 0x000e220000000a00 */
[C---:B------:R-:W-:Y:S02]  /*03c0*/  @!P0 IADD3 R18, P3, R12.reuse, R11, RZ ;  /* 0x0000000b0c128210 */ /* 0x040fe40007f7e0ff */
[----:B------:R-:W-:Y:S02]  /*03d0*/  @!P2 SHF.L.U64.HI R20, R12, 0x1, R17 ;  /* 0x000000010c14a819 */ /* 0x000fe40000010211 */
[----:B------:R-:W-:Y:S01]  /*03e0*/  @!P0 LEA.HI.X.SX32 R21, R11, R17, 0x1, P3 ;  /* 0x000000110b158211 */ /* 0x000fe200018f0eff */
[C---:B------:R-:W-:Y:S02]  /*03f0*/  @!P0 IMAD.SHL.U32 R19, R18.reuse, 0x2, RZ ;  /* 0x0000000212138824 */ /* 0x040fe400078e00ff */
[----:B------:R-:W1:Y:S01]  /*0400*/  @!P2 LDC.64 R6, c[0x0][0x218] ;  /* 0x00008600ff06ab82 */ /* 0x000e620000000a00 */
[----:B------:R-:W-:Y:S02]  /*0410*/  @!P0 SHF.L.U64.HI R18, R18, 0x1, R21 ;  /* 0x0000000112128819 */ /* 0x000fe40000010215 */
[----:B------:R-:W-:-:S05]  /*0420*/  @!P2 SHF.L.U32 R21, R12, 0x1, RZ ;  /* 0x000000010c15a819 */ /* 0x000fca00000006ff */
        /* <DEDUP_REMOVED lines=14> */
[----:B----4-:R-:W-:Y:S02]  /*0510*/  @!P0 HADD2.F32 R16, -RZ, R4.H0_H0 ;  /* 0x20000004ff108230 */ /* 0x010fe40000004100 */
[----:B--2---:R-:W-:Y:S02]  /*0520*/  @!P2 HADD2.F32 R18, -RZ, R6.H0_H0 ;  /* 0x20000006ff12a230 */ /* 0x004fe40000004100 */
[----:B---3--:R-:W-:Y:S02]  /*0530*/  @!P2 HADD2.F32 R15, -RZ, R8.H0_H0 ;  /* 0x20000008ff0fa230 */ /* 0x008fe40000004100 */
[----:B-----5:R-:W-:-:S03]  /*0540*/  @!P0 HADD2.F32 R19, -RZ, R2.H0_H0 ;  /* 0x20000002ff138230 */ /* 0x020fc60000004100 */
[----:B------:R-:W-:Y:S02]  /*0550*/  @!P2 FMUL R14, R15, R18 ;  /* 0x000000120f0ea220 */ /* 0x000fe40000400000 */
[----:B------:R-:W-:-:S07]  /*0560*/  @!P0 FMUL R13, R16, R19 ;  /* 0x00000013100d8220 */ /* 0x000fce0000400000 */
.L_x_2050:
[----:B------:R-:W-:Y:S05]  /*0570*/  BSYNC B0 ;  /* 0x0000000000007941 */ /* 0x000fea0003800000 */
.L_x_2049:
        /* <DEDUP_REMOVED lines=27> */
[----:B------:R-:W-:Y:S02]  /*0730*/  F2FP.F16.F32.PACK_AB R14, RZ, R14 ;  /* 0x0000000eff0e723e */ /* 0x000fe400000000ff */
[----:B------:R-:W-:-:S05]  /*0740*/  LEA.HI.X R3, R12, UR9, R17, 0x1, P2 ;  /* 0x000000090c037c11 */ /* 0x000fca00090f0c11 */
[----:B------:R0:W-:Y:S02]  /*0750*/  STG.E.U16 desc[UR4][R2.64], R14 ;  /* 0x0000000e02007986 */ /* 0x0001e4000c101504 */
.L_x_2052:
[----:B------:R-:W-:Y:S05]  /*0760*/  BSYNC B0 ;  /* 0x0000000000007941 */ /* 0x000fea0003800000 */
.L_x_2051:
        /* <DEDUP_REMOVED lines=9> */
[----:B------:R-:W-:-:S02]  /*0800*/  F2FP.F16.F32.PACK_AB R13, RZ, R13 ;  /* 0x0000000dff0d723e */ /* 0x000fc400000000ff */
[----:B------:R-:W-:-:S05]  /*0810*/  LEA.HI.X R3, R12, UR7, R11, 0x1, P0 ;  /* 0x000000070c037c11 */ /* 0x000fca00080f0c0b */
[----:B------:R-:W-:Y:S01]  /*0820*/  STG.E.U16 desc[UR4][R2.64], R13 ;  /* 0x0000000d02007986 */ /* 0x000fe2000c101504 */
[----:B------:R-:W-:Y:S05]  /*0830*/  EXIT ;  /* 0x000000000000794d */ /* 0x000fea0003800000 */
.L_x_2053:
        /* <DEDUP_REMOVED lines=12> */
.L_x_13671:


//--------------------- .text._ZN18transformer_engine49scaled_aligned_causal_masked_softmax_warp_forwardI13__nv_bfloat16S1_fLi14EEEvPT0_PKT_T1_iii --------------------------
	.section	.text._ZN18transformer_engine49scaled_aligned_causal_masked_softmax_warp_forwardI13__nv_bfloat16S1_fLi14EEEvPT0_PKT_T1_iii,"ax",@progbits
	.align	128
        .global         _ZN18transformer_engine49scaled_aligned_causal_masked_softmax_warp_forwardI13__nv_bfloat16S1_fLi14EEEvPT0_PKT_T1_iii
        .type           _ZN18transformer_engine49scaled_aligned_causal_masked_softmax_warp_forwardI13__nv_bfloat16S1_fLi14EEEvPT0_PKT_T1_iii,@function
        .size           _ZN18transformer_engine49scaled_aligned_causal_masked_softmax_warp_forwardI13__nv_bfloat16S1_fLi14EEEvPT0_PKT_T1_iii,(.L_x_13628 - _ZN18transformer_engine49scaled_aligned_causal_masked_softmax_warp_forwardI13__nv_bfloat16S1_fLi14EEEvPT0_PKT_T1_iii)
        .other          _ZN18transformer_engine49scaled_aligned_causal_masked_softmax_warp_forwardI13__nv_bfloat16S1_fLi14EEEvPT0_PKT_T1_iii,@"STO_CUDA_ENTRY STV_DEFAULT"
_ZN18transformer_engine49scaled_aligned_causal_masked_softmax_warp_forwardI13__nv_bfloat16S1_fLi14EEEvPT0_PKT_T1_iii:
.text._ZN18transformer_engine49scaled_aligned_causal_masked_softmax_warp_forwardI13__nv_bfloat16S1_fLi14EEEvPT0_PKT_T1_iii:
[----:B------:R-:W0:Y:S08]  /*0000*/  LDC R1, c[0x0][0x28] ;  /* 0x00000a00ff017b82 */ /* 0x000e300000000800 */
[----:B------:R-:W1:Y:S01]  /*0010*/  LDC.64 R2, c[0x0][0x228] ;  /* 0x00008a00ff027b82 */ /* 0x000e620000000a00 */
[----:B------:R-:W2:Y:S01]  /*0020*/  S2R R0, SR_CTAID.X ;  /* 0x0000000000007919 */ /* 0x000ea20000002500 */
[----:B0-----:R-:W-:Y:S01]  /*0030*/  IADD3 R1, R1, -0x738, RZ ;  /* 0xfffff8c801017810 */ /* 0x001fe20007ffe0ff */
[----:B------:R-:W-:Y:S01]  /*0040*/  ULDC UR4, c[0x0][0x4] ;  /* 0x0000010000047ab9 */ /* 0x000fe20000000800 */
[----:B------:R-:W-:Y:S01]  /*0050*/  BSSY B0, `(.L_x_2054) ;  /* 0x000116b000007945 */ /* 0x000fe20003800000 */
[----:B------:R-:W2:Y:S01]  /*0060*/  S2R R5, SR_TID.Y ;  /* 0x0000000000057919 */ /* 0x000ea20000002200 */
[----:B------:R-:W0:Y:S01]  /*0070*/  S2R R123, SR_TID.X ;  /* 0x00000000007b7919 */ /* 0x000e220000002100 */
[----:B-1----:R-:W-:Y:S01]  /*0080*/  MOV R8, R2 ;  /* 0x0000000200087202 */ /* 0x002fe20000000f00 */
[----:B------:R1:W-:Y:S01]  /*0090*/  STL [R1+0x6fc], R3 ;  /* 0x0006fc0301007387 */ /* 0x0003e20000100800 */
[----:B------:R-:W-:-:S02]  /*00a0*/  MOV R9, R3 ;  /* 0x0000000300097202 */ /* 0x000fc40000000f00 */
[----:B------:R-:W-:-:S04]  /*00b0*/  IABS R7, R8 ;  /* 0x0000000800077213 */ /* 0x000fc80000000000 */
[----:B------:R-:W3:Y:S01]  /*00c0*/  I2F.RP R4, R7 ;  /* 0x0000000700047306 */ /* 0x000ee20000209400 */
[----:B--2---:R-:W-:Y:S01]  /*00d0*/  IMAD R0, R0, UR4, R5 ;  /* 0x0000000400007c24 */ /* 0x004fe2000f8e0205 */
[----:B------:R-:W-:Y:S01]  /*00e0*/  ULDC UR4, c[0x0][0x224] ;  /* 0x0000890000047ab9 */ /* 0x000fe20000000800 */
[----:B0-----:R-:W-:-:S03]  /*00f0*/  SHF.L.U32 R123, R123, 0x2, RZ ;  /* 0x000000027b7b7819 */ /* 0x001fc600000006ff */
[C---:B------:R-:W-:Y:S02]  /*0100*/  ISETP.GE.AND P2, PT, R0.reuse, RZ, PT ;  /* 0x000000ff0000720c */ /* 0x040fe40003f46270 */
[C---:B------:R-:W-:Y:S01]  /*0110*/  ISETP.GE.AND P5, PT, R0.reuse, UR4, PT ;  /* 0x0000000400007c0c */ /* 0x040fe2000bfa6270 */
[----:B------:R-:W-:Y:S01]  /*0120*/  IMAD R250, R0, R9, R123 ;  /* 0x0000000900fa7224 */ /* 0x000fe200078e027b */
[----:B---3--:R-:W0:Y:S01]  /*0130*/  MUFU.RCP R4, R4 ;  /* 0x0000000400047308 */ /* 0x008e220000001000 */
[----:B------:R-:W-:-:S03]  /*0140*/  ULDC.64 UR4, c[0x0][0x208] ;  /* 0x0000820000047ab9 */ /* 0x000fc60000000a00 */
[----:B------:R2:W-:Y:S01]  /*0150*/  STL [R1+0x6f8], R250 ;  /* 0x0006f8fa01007387 */ /* 0x0005e20000100800 */
[----:B0-----:R-:W-:Y:S02]  /*0160*/  IADD3 R2, R4, 0xffffffe, RZ ;  /* 0x0ffffffe04027810 */ /* 0x001fe40007ffe0ff */
[----:B------:R-:W-:Y:S02]  /*0170*/  IABS R4, R0 ;  /* 0x0000000000047213 */ /* 0x000fe40000000000 */
[----:B-1----:R0:W1:Y:S02]  /*0180*/  F2I.FTZ.U32.TRUNC.NTZ R3, R2 ;  /* 0x0000000200037305 */ /* 0x002064000021f000 */
        /* <DEDUP_REMOVED lines=11> */
[----:B------:R-:W-:-:S04]  /*0240*/  @!P1 IADD3 R2, R2, -R7, RZ ;  /* 0x8000000702029210 */ /* 0x000fc80007ffe0ff */
[----:B------:R-:W-:Y:S02]  /*0250*/  @!P2 IADD3 R2, -R2, RZ, RZ ;  /* 0x000000ff0202a210 */ /* 0x000fe40007ffe1ff */
[----:B------:R-:W-:-:S04]  /*0260*/  @!P0 LOP3.LUT R2, RZ, R8, RZ, 0x33, !PT ;  /* 0x00000008ff028212 */ /* 0x000fc800078e33ff */
[----:B------:R-:W-:Y:S02]  /*0270*/  IADD3 R122, R2, R9, -R8 ;  /* 0x00000009027a7210 */ /* 0x000fe40007ffe808 */
[----:B------:R-:W-:-:S05]  /*0280*/  MOV R8, 0xc61c4000 ;  /* 0xc61c400000087802 */ /* 0x000fca0000000f00 */
[----:B------:R2:W-:Y:S01]  /*0290*/  STL [R1+0x28], R8 ;  /* 0x0000280801007387 */ /* 0x0005e20000100800 */
[----:B------:R-:W-:Y:S05]  /*02a0*/  @P5 BRA `(.L_x_2055) ;  /* 0x0000011400145947 */ /* 0x000fea0003800000 */
[----:B------:R-:W-:Y:S01]  /*02b0*/  ULDC.64 UR6, c[0x0][0x218] ;  /* 0x0000860000067ab9 */ /* 0x000fe20000000a00 */
[----:B------:R-:W-:Y:S01]  /*02c0*/  SHF.R.S32.HI R0, RZ, 0x1f, R250 ;  /* 0x0000001fff007819 */ /* 0x000fe200000114fa */
[----:B------:R-:W-:Y:S01]  /*02d0*/  BSSY B1, `(.L_x_2056) ;  /* 0x000002c000017945 */ /* 0x000fe20003800000 */
[C---:B------:R-:W-:Y:S02]  /*02e0*/  LEA R124, P6, R250.reuse, UR6, 0x1 ;  /* 0x00000006fa7c7c11 */ /* 0x040fe4000f8c08ff */
[----:B------:R-:W-:Y:S02]  /*02f0*/  MOV R2, 0xc61c4000 ;  /* 0xc61c400000027802 */ /* 0x000fe40000000f00 */
[----:B------:R-:W-:Y:S02]  /*0300*/  LEA.HI.X R125, R250, UR7, R0, 0x1, P6 ;  /* 0x00000007fa7d7c11 */ /* 0x000fe4000b0f0c00 */
[----:B------:R-:W-:Y:S01]  /*0310*/  MOV R0, 0xc61c4000 ;  /* 0xc61c400000007802 */ /* 0x000fe20000000f00 */
[----:B------:R0:W-:Y:S01]  /*0320*/  STL [R1+0x8], R2 ;  /* 0x0000080201007387 */ /* 0x0001e20000100800 */
[----:B------:R-:W-:-:S02]  /*0330*/  ISETP.GT.AND P0, PT, R123, R122, PT ;  /* 0x0000007a7b00720c */ /* 0x000fc40003f04270 */
[C---:B------:R-:W-:Y:S01]  /*0340*/  IADD3 R3, R123.reuse, 0x80, RZ ;  /* 0x000000807b037810 */ /* 0x040fe20007ffe0ff */
[----:B------:R0:W-:Y:S01]  /*0350*/  STL [R1+0x4], R0 ;  /* 0x0000040001007387 */ /* 0x0001e20000100800 */
[----:B------:R-:W-:Y:S02]  /*0360*/  IADD3 R5, R123, 0x100, RZ ;  /* 0x000001007b057810 */ /* 0x000fe40007ffe0ff */
[-C--:B------:R-:W-:Y:S01]  /*0370*/  ISETP.GT.AND P4, PT, R3, R122.reuse, PT ;  /* 0x0000007a0300720c */ /* 0x080fe20003f84270 */
[C---:B------:R-:W-:Y:S01]  /*0380*/  VIADD R3, R123.reuse, 0x200 ;  /* 0x000002007b037836 */ /* 0x040fe20000000000 */
[----:B------:R-:W-:Y:S02]  /*0390*/  IADD3 R7, R123, 0x180, RZ ;  /* 0x000001807b077810 */ /* 0x000fe40007ffe0ff */
[-C--:B------:R-:W-:Y:S02]  /*03a0*/  ISETP.GT.AND P3, PT, R5, R122.reuse, PT ;  /* 0x0000007a0500720c */ /* 0x080fe40003f64270 */
[----:B------:R-:W-:-:S02]  /*03b0*/  ISETP.GT.AND P2, PT, R7, R122, PT ;  /* 0x0000007a0700720c */ /* 0x000fc40003f44270 */
[----:B------:R-:W-:Y:S02]  /*03c0*/  ISETP.GT.AND P1, PT, R3, R122, PT ;  /* 0x0000007a0300720c */ /* 0x000fe40003f24270 */
[----:B------:R-:W-:Y:S02]  /*03d0*/  MOV R247, 0xc61c4000 ;  /* 0xc61c400000f77802 */ /* 0x000fe40000000f00 */
[----:B------:R-:W-:Y:S02]  /*03e0*/  MOV R252, 0xc61c4000 ;  /* 0xc61c400000fc7802 */ /* 0x000fe40000000f00 */
[C---:B------:R-:W-:Y:S02]  /*03f0*/  IADD3 R5, R123.reuse, 0x280, RZ ;  /* 0x000002807b057810 */ /* 0x040fe40007ffe0ff */
[----:B------:R-:W-:Y:S01]  /*0400*/  IADD3 R7, R123, 0x300, RZ ;  /* 0x000003007b077810 */ /* 0x000fe20007ffe0ff */
[----:B0-----:R-:W-:Y:S06]  /*0410*/  @P0 BRA `(.L_x_2057) ;  /* 0x00000000005c0947 */ /* 0x001fec0003800000 */
[----:B------:R-:W3:Y:S01]  /*0420*/  LDG.E.64 R10, desc[UR4][R124.64] ;  /* 0x000000047c0a7981 */ /* 0x000ee2000c1e1b00 */
[C---:B------:R-:W-:Y:S01]  /*0430*/  ISETP.GE.AND P6, PT, R123.reuse, R122, PT ;  /* 0x0000007a7b00720c */ /* 0x040fe20003fc6270 */
[----:B------:R-:W-:Y:S01]  /*0440*/  VIADD R3, R123, 0x2 ;  /* 0x000000027b037836 */ /* 0x000fe20000000000 */
[----:B------:R-:W-:Y:S01]  /*0450*/  HFMA2.MMA R247, -RZ, RZ, -6.109375, 2 ;  /* 0xc61c4000fff77435 */ /* 0x000fe200000001ff */
[----:B------:R-:W-:Y:S01]  /*0460*/  ULDC UR6, c[0x0][0x220] ;  /* 0x0000880000067ab9 */ /* 0x000fe20000000800 */
[----:B------:R-:W-:Y:S02]  /*0470*/  MOV R6, R8 ;  /* 0x0000000800067202 */ /* 0x000fe40000000f00 */
[----:B------:R-:W-:Y:S02]  /*0480*/  ISETP.GT.AND P0, PT, R3, R122, PT ;  /* 0x0000007a0300720c */ /* 0x000fe40003f04270 */
[----:B------:R-:W-:-:S11]  /*0490*/  IADD3 R3, R123, 0x3, RZ ;  /* 0x000000037b037810 */ /* 0x000fd60007ffe0ff */
[----:B------:R-:W0:Y:S01]  /*04a0*/  @!P0 LDC R9, c[0x0][0x220] ;  /* 0x00008800ff098b82 */ /* 0x000e220000000800 */
[----:B------:R-:W-:Y:S02]  /*04b0*/  MOV R4, 0xc61c4000 ;  /* 0xc61c400000047802 */ /* 0x000fe40000000f00 */
[----:B---3--:R-:W-:-:S04]  /*04c0*/  @!P6 SHF.R.U64 R0, R10, 0x10, R11 ;  /* 0x000000100a00e819 */ /* 0x008fc8000000120b */
[----:B------:R-:W-:-:S05]  /*04d0*/  @!P6 SHF.L.U32 R0, R0, 0x10, RZ ;  /* 0x000000100000e819 */ /* 0x000fca00000006ff */
[----:B------:R-:W-:Y:S01]  /*04e0*/  @!P6 FMUL R247, R0, UR6 ;  /* 0x0000000600f7ec20 */ /* 0x000fe20008400000 */
[----:B------:R-:W-:Y:S02]  /*04f0*/  ISETP.GT.AND P6, PT, R3, R122, PT ;  /* 0x0000007a0300720c */ /* 0x000fe40003fc4270 */
[----:B------:R-:W-:-:S11]  /*0500*/  @!P0 SHF.L.U32 R0, R11, 0x10, RZ ;  /* 0x000000100b008819 */ /* 0x000fd600000006ff */
[----:B------:R-:W-:-:S04]  /*0510*/  @!P6 SHF.R.U32.HI R2, RZ, 0x10, R11 ;  /* 0x00000010ff02e819 */ /* 0x000fc8000001160b */
[----:B------:R-:W-:Y:S01]  /*0520*/  @!P6 SHF.L.U32 R2, R2, 0x10, RZ ;  /* 0x000000100202e819 */ /* 0x000fe200000006ff */
[----:B0-----:R-:W-:-:S04]  /*0530*/  @!P0 FMUL R4, R0, R9 ;  /* 0x0000000900048220 */ /* 0x001fc80000400000 */
[----:B------:R-:W-:Y:S01]  /*0540*/  @!P6 FMUL R6, R2, UR6 ;  /* 0x000000060206ec20 */ /* 0x000fe20008400000 */
[----:B------:R0:W-:Y:S04]  /*0550*/  STL [R1+0x4], R4 ;  /* 0x0000040401007387 */ /* 0x0001e80000100800 */
[----:B------:R0:W-:Y:S01]  /*0560*/  @!P6 STL [R1+0x28], R6 ;  /* 0x000028060100e387 */ /* 0x0001e20000100800 */
[----:B------:R-:W-:-:S05]  /*0570*/  SHF.L.U32 R252, R10, 0x10, RZ ;  /* 0x000000100afc7819 */ /* 0x000fca00000006ff */
[----:B------:R-:W-:-:S07]  /*0580*/  FMUL R252, R252, UR6 ;  /* 0x00000006fcfc7c20 */ /* 0x000fce0008400000 */
.L_x_2057:
[----:B------:R-:W-:Y:S05]  /*0590*/  BSYNC B1 ;  /* 0x0000000000017941 */ /* 0x000fea0003800000 */
.L_x_2056:
[----:B------:R-:W-:Y:S01]  /*05a0*/  IMAD.MOV.U32 R0, RZ, RZ, -0x39e3c000 ;  /* 0xc61c4000ff007424 */ /* 0x000fe200078e00ff */
[----:B------:R-:W-:Y:S01]  /*05b0*/  BSSY B1, `(.L_x_2058) ;  /* 0x0000021000017945 */ /* 0x000fe20003800000 */
[----:B------:R-:W-:Y:S01]  /*05c0*/  HFMA2.MMA R245, -RZ, RZ, -6.109375, 2 ;  /* 0xc61c4000fff57435 */ /* 0x000fe200000001ff */
[-C--:B------:R-:W-:Y:S02]  /*05d0*/  ISETP.GT.AND P0, PT, R5, R122.reuse, PT ;  /* 0x0000007a0500720c */ /* 0x080fe40003f04270 */
[----:B------:R1:W-:Y:S01]  /*05e0*/  STL [R1], R0 ;  /* 0x0000000001007387 */ /* 0x0003e20000100800 */
[----:B------:R-:W-:Y:S02]  /*05f0*/  ISETP.GT.AND P6, PT, R7, R122, PT ;  /* 0x0000007a0700720c */ /* 0x000fe40003fc4270 */
[----:B------:R-:W-:Y:S01]  /*0600*/  IADD3 R5, R123, 0x380, RZ ;  /* 0x000003807b057810 */ /* 0x000fe20007ffe0ff */
[----:B------:R1:W-:Y:S01]  /*0610*/  STL [R1+0x2c], R0 ;  /* 0x00002c0001007387 */ /* 0x0003e20000100800 */
[----:B------:R-:W-:Y:S09]  /*0620*/  @P4 BRA `(.L_x_2059) ;  /* 0x0000000000644947 */ /* 0x000ff20003800000 */
[----:B--2---:R-:W1:Y:S01]  /*0630*/  LDG.E.64 R8, desc[UR4][R124.64+0x100] ;  /* 0x000100047c087981 */ /* 0x004e62000c1e1b00 */
[----:B------:R-:W-:Y:S01]  /*0640*/  IADD3 R3, R123, 0x82, RZ ;  /* 0x000000827b037810 */ /* 0x000fe20007ffe0ff */
[----:B------:R-:W-:Y:S01]  /*0650*/  ULDC UR6, c[0x0][0x220] ;  /* 0x0000880000067ab9 */ /* 0x000fe20000000800 */
[----:B------:R-:W-:Y:S02]  /*0660*/  MOV R2, 0xc61c4000 ;  /* 0xc61c400000027802 */ /* 0x000fe40000000f00 */
[----:B------:R-:W-:Y:S02]  /*0670*/  ISETP.GT.AND P4, PT, R3, R122, PT ;  /* 0x0000007a0300720c */ /* 0x000fe40003f84270 */
[----:B------:R-:W-:Y:S02]  /*0680*/  IADD3 R3, R123, 0x81, RZ ;  /* 0x000000817b037810 */ /* 0x000fe40007ffe0ff */
[----:B------:R-:W-:Y:S02]  /*0690*/  MOV R245, 0xc61c4000 ;  /* 0xc61c400000f57802 */ /* 0x000fe40000000f00 */
[----:B0-----:R-:W-:-:S07]  /*06a0*/  MOV R4, 0xc61c4000 ;  /* 0xc61c400000047802 */ /* 0x001fce0000000f00 */
[----:B------:R-:W0:Y:S01]  /*06b0*/  @!P4 LDC R7, c[0x0][0x220] ;  /* 0x00008800ff07cb82 */ /* 0x000e220000000800 */
[----:B-1----:R-:W-:-:S05]  /*06c0*/  @!P4 SHF.L.U32 R0, R9, 0x10, RZ ;  /* 0x000000100900c819 */ /* 0x002fca00000006ff */
[----:B0-----:R-:W-:Y:S01]  /*06d0*/  @!P4 FMUL R2, R0, R7 ;  /* 0x000000070002c220 */ /* 0x001fe20000400000 */
[----:B------:R-:W-:Y:S02]  /*06e0*/  ISETP.GT.AND P4, PT, R3, R122, PT ;  /* 0x0000007a0300720c */ /* 0x000fe40003f84270 */
[----:B------:R-:W-:Y:S02]  /*06f0*/  IADD3 R3, R123, 0x83, RZ ;  /* 0x000000837b037810 */ /* 0x000fe40007ffe0ff */
[----:B------:R0:W-:Y:S09]  /*0700*/  STL [R1], R2 ;  /* 0x0000000201007387 */ /* 0x0001f20000100800 */
[----:B------:R-:W-:-:S02]  /*0710*/  @!P4 SHF.R.U64 R0, R8, 0x10, R9 ;  /* 0x000000100800c819 */ /* 0x000fc40000001209 */
[----:B0-----:R-:W-:-:S03]  /*0720*/  SHF.L.U32 R2, R8, 0x10, RZ ;  /* 0x0000001008027819 */ /* 0x001fc600000006ff */
[----:B------:R-:W-:-:S04]  /*0730*/  @!P4 IMAD.U32 R0, R0, 0x10000, RZ ;  /* 0x000100000000c824 */ /* 0x000fc800078e00ff */
[----:B------:R-:W-:Y:S01]  /*0740*/  @!P4 FMUL R245, R0, UR6 ;  /* 0x0000000600f5cc20 */ /* 0x000fe20008400000 */
[----:B------:R-:W-:-:S13]  /*0750*/  ISETP.GT.AND P4, PT, R3, R122, PT ;  /* 0x0000007a0300720c */ /* 0x000fda0003f84270 */
[----:B------:R-:W-:-:S04]  /*0760*/  @!P4 SHF.R.U32.HI R0, RZ, 0x10, R9 ;  /* 0x00000010ff00c819 */ /* 0x000fc80000011609 */
[----:B------:R-:W-:-:S05]  /*0770*/  @!P4 SHF.L.U32 R0, R0, 0x10, RZ ;  /* 0x000000100000c819 */ /* 0x000fca00000006ff */
[----:B------:R-:W-:Y:S01]  /*0780*/  @!P4 FMUL R4, R0, UR6 ;  /* 0x000000060004cc20 */ /* 0x000fe20008400000 */
[----:B------:R-:W-:-:S05]  /*0790*/  FMUL R0, R2, UR6 ;  /* 0x0000000602007c20 */ /* 0x000fca0008400000 */
[----:B------:R3:W-:Y:S04]  /*07a0*/  STL [R1+0x2c], R0 ;  /* 0x00002c0001007387 */ /* 0x0007e80000100800 */
[----:B------:R3:W-:Y:S02]  /*07b0*/  STL [R1+0x8], R4 ;  /* 0x0000080401007387 */ /* 0x0007e40000100800 */
.L_x_2059:
[----:B------:R-:W-:Y:S05]  /*07c0*/  BSYNC B1 ;  /* 0x0000000000017941 */ /* 0x000fea0003800000 */
.L_x_2058:
[----:B-1-3--:R-:W-:Y:S01]  /*07d0*/  HFMA2.MMA R0, -RZ, RZ, -6.109375, 2 ;  /* 0xc61c4000ff007435 */ /* 0x00afe200000001ff */
[----:B------:R-:W-:Y:S01]  /*07e0*/  BSSY B1, `(.L_x_2060) ;  /* 0x0000020000017945 */ /* 0x000fe20003800000 */
[----:B------:R-:W-:Y:S01]  /*07f0*/  HFMA2.MMA R241, -RZ, RZ, -6.109375, 2 ;  /* 0xc61c4000fff17435 */ /* 0x000fe200000001ff */
[----:B------:R-:W-:Y:S01]  /*0800*/  ISETP.GT.AND P4, PT, R5, R122, PT ;  /* 0x0000007a0500720c */ /* 0x000fe20003f84270 */
[----:B------:R-:W-:Y:S01]  /*0810*/  IMAD.MOV.U32 R239, RZ, RZ, -0x39e3c000 ;  /* 0xc61c4000ffef7424 */ /* 0x000fe200078e00ff */
[----:B------:R-:W-:Y:S02]  /*0820*/  MOV R243, 0xc61c4000 ;  /* 0xc61c400000f37802 */ /* 0x000fe40000000f00 */
[----:B------:R1:W-:Y:S01]  /*0830*/  STL [R1+0x30], R0 ;  /* 0x0000300001007387 */ /* 0x0003e20000100800 */
[----:B------:R-:W-:Y:S02]  /*0840*/  MOV R240, 0xc61c4000 ;  /* 0xc61c400000f07802 */ /* 0x000fe40000000f00 */
[----:B------:R-:W-:Y:S01]  /*0850*/  IADD3 R5, R123, 0x400, RZ ;  /* 0x000004007b057810 */ /* 0x000fe20007ffe0ff */
[----:B------:R-:W-:Y:S06]  /*0860*/  @P3 BRA `(.L_x_2061) ;  /* 0x00000000005c3947 */ /* 0x000fec0003800000 */
[----:B--2---:R-:W1:Y:S01]  /*0870*/  LDG.E.64 R8, desc[UR4][R124.64+0x200] ;  /* 0x000200047c087981 */ /* 0x004e62000c1e1b00 */
[----:B------:R-:W-:Y:S01]  /*0880*/  IADD3 R3, R123, 0x102, RZ ;  /* 0x000001027b037810 */ /* 0x000fe20007ffe0ff */
[----:B------:R-:W-:Y:S01]  /*0890*/  ULDC UR6, c[0x0][0x220] ;  /* 0x0000880000067ab9 */ /* 0x000fe20000000800 */
[----:B------:R-:W-:Y:S02]  /*08a0*/  MOV R240, 0xc61c4000 ;  /* 0xc61c400000f07802 */ /* 0x000fe40000000f00 */
[----:B------:R-:W-:Y:S02]  /*08b0*/  ISETP.GT.AND P3, PT, R3, R122, PT ;  /* 0x0000007a0300720c */ /* 0x000fe40003f64270 */
[----:B------:R-:W-:Y:S02]  /*08c0*/  IADD3 R3, R123, 0x101, RZ ;  /* 0x000001017b037810 */ /* 0x000fe40007ffe0ff */
[----:B------:R-:W-:Y:S02]  /*08d0*/  MOV R239, 0xc61c4000 ;  /* 0xc61c400000ef7802 */ /* 0x000fe40000000f00 */
[----:B------:R-:W-:-:S07]  /*08e0*/  MOV R241, 0xc61c4000 ;  /* 0xc61c400000f17802 */ /* 0x000fce0000000f00 */
[----:B------:R-:W2:Y:S01]  /*08f0*/  @!P3 LDC R7, c[0x0][0x220] ;  /* 0x00008800ff07bb82 */ /* 0x000ea20000000800 */
[----:B-1----:R-:W-:Y:S02]  /*0900*/  @!P3 SHF.L.U32 R0, R9, 0x10, RZ ;  /* 0x000000100900b819 */ /* 0x002fe400000006ff */
[----:B------:R-:W-:-:S03]  /*0910*/  SHF.L.U32 R2, R8, 0x10, RZ ;  /* 0x0000001008027819 */ /* 0x000fc600000006ff */
[----:B--2---:R-:W-:Y:S01]  /*0920*/  @!P3 FMUL R240, R0, R7 ;  /* 0x0000000700f0b220 */ /* 0x004fe20000400000 */
[----:B------:R-:W-:Y:S02]  /*0930*/  ISETP.GT.AND P3, PT, R3, R122, PT ;  /* 0x0000007a0300720c */ /* 0x000fe40003f64270 */
[----:B------:R-:W-:-:S11]  /*0940*/  IADD3 R3, R123, 0x103, RZ ;  /* 0x000001037b037810 */ /* 0x000fd60007ffe0ff */
[----:B------:R-:W-:-:S05]  /*0950*/  @!P3 SHF.R.U64 R0, R8, 0x10, R9 ;  /* 0x000000100800b819 */ /* 0x000fca0000001209 */
[----:B------:R-:W-:-:S04]  /*0960*/  @!P3 IMAD.U32 R0, R0, 0x10000, RZ ;  /* 0x000100000000b824 */ /* 0x000fc800078e00ff */
[----:B------:R-:W-:Y:S01]  /*0970*/  @!P3 FMUL R239, R0, UR6 ;  /* 0x0000000600efbc20 */ /* 0x000fe20008400000 */
[----:B------:R-:W-:-:S13]  /*0980*/  ISETP.GT.AND P3, PT, R3, R122, PT ;  /* 0x0000007a0300720c */ /* 0x000fda0003f64270 */
[----:B------:R-:W-:-:S04]  /*0990*/  @!P3 SHF.R.U32.HI R0, RZ, 0x10, R9 ;  /* 0x00000010ff00b819 */ /* 0x000fc80000011609 */
[----:B------:R-:W-:-:S05]  /*09a0*/  @!P3 SHF.L.U32 R0, R0, 0x10, RZ ;  /* 0x000000100000b819 */ /* 0x000fca00000006ff */
[----:B------:R-:W-:Y:S01]  /*09b0*/  @!P3 FMUL R241, R0, UR6 ;  /* 0x0000000600f1bc20 */ /* 0x000fe20008400000 */
[----:B------:R-:W-:-:S05]  /*09c0*/  FMUL R0, R2, UR6 ;  /* 0x0000000602007c20 */ /* 0x000fca0008400000 */
[----:B------:R3:W-:Y:S02]  /*09d0*/  STL [R1+0x30], R0 ;  /* 0x0000300001007387 */ /* 0x0007e40000100800 */
.L_x_2061:
[----:B------:R-:W-:Y:S05]  /*09e0*/  BSYNC B1 ;  /* 0x0000000000017941 */ /* 0x000fea0003800000 */
.L_x_2060:
[----:B-1-3--:R-:W-:Y:S01]  /*09f0*/  IMAD.MOV.U32 R0, RZ, RZ, -0x39e3c000 ;  /* 0xc61c4000ff007424 */ /* 0x00afe200078e00ff */
[----:B------:R-:W-:Y:S01]  /*0a00*/  BSSY B1, `(.L_x_2062) ;  /* 0x000001e000017945 */ /* 0x000fe20003800000 */
[----:B------:R-:W-:Y:S01]  /*0a10*/  HFMA2.MMA R236, -RZ, RZ, -6.109375, 2 ;  /* 0xc61c4000ffec7435 */ /* 0x000fe200000001ff */
[----:B------:R-:W-:Y:S02]  /*0a20*/  ISETP.GT.AND P3, PT, R5, R122, PT ;  /* 0x0000007a0500720c */ /* 0x000fe40003f64270 */
[----:B------:R1:W-:Y:S01]  /*0a30*/  STL [R1+0x34], R0 ;  /* 0x0000340001007387 */ /* 0x0003e20000100800 */
[----:B------:R-:W-:Y:S02]  /*0a40*/  MOV R237, 0xc61c4000 ;  /* 0xc61c400000ed7802 */ /* 0x000fe40000000f00 */
[----:B------:R-:W-:Y:S01]  /*0a50*/  IADD3 R5, R123, 0x480, RZ ;  /* 0x000004807b057810 */ /* 0x000fe20007ffe0ff */
[----:B------:R-:W-:Y:S07]  /*0a60*/  @P2 BRA `(.L_x_2063) ;  /* 0x00000000005c2947 */ /* 0x000fee0003800000 */
[----:B--2---:R-:W1:Y:S01]  /*0a70*/  LDG.E.64 R8, desc[UR4][R124.64+0x300] ;  /* 0x000300047c087981 */ /* 0x004e62000c1e1b00 */
[----:B------:R-:W-:Y:S01]  /*0a80*/  IADD3 R3, R123, 0x182, RZ ;  /* 0x000001827b037810 */ /* 0x000fe20007ffe0ff */
[----:B------:R-:W-:Y:S01]  /*0a90*/  ULDC UR6, c[0x0][0x220] ;  /* 0x0000880000067ab9 */ /* 0x000fe20000000800 */
[----:B------:R-:W-:Y:S01]  /*0aa0*/  MOV R237, 0xc61c4000 ;  /* 0xc61c400000ed7802 */ /* 0x000fe20000000f00 */
[----:B------:R-:W-:Y:S01]  /*0ab0*/  IMAD.MOV.U32 R243, RZ, RZ, -0x39e3c000 ;  /* 0xc61c4000fff37424 */ /* 0x000fe200078e00ff */
[----:B------:R-:W-:Y:S02]  /*0ac0*/  ISETP.GT.AND P2, PT, R3, R122, PT ;  /* 0x0000007a0300720c */ /* 0x000fe40003f44270 */
[----:B------:R-:W-:Y:S02]  /*0ad0*/  IADD3 R3, R123, 0x181, RZ ;  /* 0x000001817b037810 */ /* 0x000fe40007ffe0ff */
[----:B------:R-:W-:-:S09]  /*0ae0*/  MOV R236, 0xc61c4000 ;  /* 0xc61c400000ec7802 */ /* 0x000fd20000000f00 */
[----:B------:R-:W2:Y:S01]  /*0af0*/  @!P2 LDC R7, c[0x0][0x220] ;  /* 0x00008800ff07ab82 */ /* 0x000ea20000000800 */
[----:B-1----:R-:W-:Y:S02]  /*0b00*/  @!P2 SHF.L.U32 R0, R9, 0x10, RZ ;  /* 0x000000100900a819 */ /* 0x002fe400000006ff */
[----:B------:R-:W-:-:S03]  /*0b10*/  SHF.L.U32 R2, R8, 0x10, RZ ;  /* 0x0000001008027819 */ /* 0x000fc600000006ff */
[----:B--2---:R-:W-:Y:S01]  /*0b20*/  @!P2 FMUL R237, R0, R7 ;  /* 0x0000000700eda220 */ /* 0x004fe20000400000 */
[----:B------:R-:W-:Y:S02]  /*0b30*/  ISETP.GT.AND P2, PT, R3, R122, PT ;  /* 0x0000007a0300720c */ /* 0x000fe40003f44270 */
[----:B------:R-:W-:-:S11]  /*0b40*/  IADD3 R3, R123, 0x183, RZ ;  /* 0x000001837b037810 */ /* 0x000fd60007ffe0ff */
[----:B------:R-:W-:-:S04]  /*0b50*/  @!P2 SHF.R.U64 R0, R8, 0x10, R9 ;  /* 0x000000100800a819 */ /* 0x000fc80000001209 */
[----:B------:R-:W-:-:S05]  /*0b60*/  @!P2 SHF.L.U32 R0, R0, 0x10, RZ ;  /* 0x000000100000a819 */ /* 0x000fca00000006ff */
[----:B------:R-:W-:Y:S01]  /*0b70*/  @!P2 FMUL R236, R0, UR6 ;  /* 0x0000000600ecac20 */ /* 0x000fe20008400000 */
[----:B------:R-:W-:-:S13]  /*0b80*/  ISETP.GT.AND P2, PT, R3, R122, PT ;  /* 0x0000007a0300720c */ /* 0x000fda0003f44270 */
[----:B------:R-:W-:-:S04]  /*0b90*/  @!P2 SHF.R.U32.HI R0, RZ, 0x10, R9 ;  /* 0x00000010ff00a819 */ /* 0x000fc80000011609 */
[----:B------:R-:W-:-:S05]  /*0ba0*/  @!P2 SHF.L.U32 R0, R0, 0x10, RZ ;  /* 0x000000100000a819 */ /* 0x000fca00000006ff */
[----:B------:R-:W-:Y:S01]  /*0bb0*/  @!P2 FMUL R243, R0, UR6 ;  /* 0x0000000600f3ac20 */ /* 0x000fe20008400000 */
[----:B------:R-:W-:-:S05]  /*0bc0*/  FMUL R0, R2, UR6 ;  /* 0x0000000602007c20 */ /* 0x000fca0008400000 */
[----:B------:R3:W-:Y:S02]  /*0bd0*/  STL [R1+0x34], R0 ;  /* 0x0000340001007387 */ /* 0x0007e40000100800 */
.L_x_2063:
[----:B------:R-:W-:Y:S05]  /*0be0*/  BSYNC B1 ;  /* 0x0000000000017941 */ /* 0x000fea0003800000 */
.L_x_2062:
[----:B-1-3--:R-:W-:Y:S01]  /*0bf0*/  IMAD.MOV.U32 R0, RZ, RZ, -0x39e3c000 ;  /* 0xc61c4000ff007424 */ /* 0x00afe200078e00ff */
[----:B------:R-:W-:Y:S01]  /*0c00*/  BSSY B1, `(.L_x_2064) ;  /* 0x0000020000017945 */ /* 0x000fe20003800000 */
[----:B------:R-:W-:Y:S01]  /*0c10*/  HFMA2.MMA R233, -RZ, RZ, -6.109375, 2 ;  /* 0xc61c4000ffe97435 */ /* 0x000fe200000001ff */
[----:B------:R-:W-:Y:S01]  /*0c20*/  ISETP.GT.AND P2, PT, R5, R122, PT ;  /* 0x0000007a0500720c */ /* 0x000fe20003f44270 */
[----:B------:R-:W-:Y:S01]  /*0c30*/  HFMA2.MMA R230, -RZ, RZ, -6.109375, 2 ;  /* 0xc61c4000ffe67435 */ /* 0x000fe200000001ff */
[----:B------:R1:W-:Y:S01]  /*0c40*/  STL [R1+0x38], R0 ;  /* 0x0000380001007387 */ /* 0x0003e20000100800 */
[----:B------:R-:W-:Y:S02]  /*0c50*/  MOV R235, 0xc61c4000 ;  /* 0xc61c400000eb7802 */ /* 0x000fe40000000f00 */
[----:B------:R-:W-:Y:S02]  /*0c60*/  MOV R231, 0xc61c4000 ;  /* 0xc61c400000e77802 */ /* 0x000fe40000000f00 */
[----:B------:R-:W-:Y:S01]  /*0c70*/  IADD3 R5, R123, 0x500, RZ ;  /* 0x000005007b057810 */ /* 0x000fe20007ffe0ff */
[----:B------:R-:W-:Y:S06]  /*0c80*/  @P1 BRA `(.L_x_2065) ;  /* 0x00000000005c1947 */ /* 0x000fec0003800000 */
        /* <DEDUP_REMOVED lines=23> */
.L_x_2065:
[----:B------:R-:W-:Y:S05]  /*0e00*/  BSYNC B1 ;  /* 0x0000000000017941 */ /* 0x000fea0003800000 */
.L_x_2064:
[----:B-1-3--:R-:W-:Y:S01]  /*0e10*/  MOV R0, 0xc61c4000 ;  /* 0xc61c400000007802 */ /* 0x00afe20000000f00 */
        /* <DEDUP_REMOVED lines=9> */
[----:B------:R-:W-:Y:S01]  /*0eb0*/  IMAD.MOV.U32 R229, RZ, RZ, -0x39e3c000 ;  /* 0xc61c4000ffe57424 */ /* 0x000fe200078e00ff */
[----:B------:R-:W-:Y:S01]  /*0ec0*/  ULDC UR6, c[0x0][0x220] ;  /* 0x0000880000067ab9 */ /* 0x000fe20000000800 */
[----:B------:R-:W-:Y:S02]  /*0ed0*/  MOV R227, 0xc61c4000 ;  /* 0xc61c400000e37802 */ /* 0x000fe40000000f00 */
[----:B------:R-:W-:Y:S02]  /*0ee0*/  ISETP.GT.AND P0, PT, R3, R122, PT ;  /* 0x0000007a0300720c */ /* 0x000fe40003f04270 */
[----:B------:R-:W-:Y:S02]  /*0ef0*/  IADD3 R3, R123, 0x281, RZ ;  /* 0x000002817b037810 */ /* 0x000fe40007ffe0ff */
[----:B------:R-:W-:-:S09]  /*0f00*/  MOV R235, 0xc61c4000 ;  /* 0xc61c400000eb7802 */ /* 0x000fd20000000f00 */
[----:B------:R-:W2:Y:S01]  /*0f10*/  @!P0 LDC R7, c[0x0][0x220] ;  /* 0x00008800ff078b82 */ /* 0x000ea20000000800 */
[----:B-1----:R-:W-:Y:S01]  /*0f20*/  @!P0 SHF.L.U32 R0, R9, 0x10, RZ ;  /* 0x0000001009008819 */ /* 0x002fe200000006ff */
[----:B------:R-:W-:-:S04]  /*0f30*/  IMAD.U32 R2, R8, 0x10000, RZ ;  /* 0x0001000008027824 */ /* 0x000fc800078e00ff */
        /* <DEDUP_REMOVED lines=12> */
.L_x_2067:
[----:B------:R-:W-:Y:S05]  /*1000*/  BSYNC B1 ;  /* 0x0000000000017941 */ /* 0x000fea0003800000 */
.L_x_2066:
[----:B-1-3--:R-:W-:Y:S01]  /*1010*/  HFMA2.MMA R0, -RZ, RZ, -6.109375, 2 ;  /* 0xc61c4000ff007435 */ /* 0x00afe200000001ff */
[----:B------:R-:W-:Y:S01]  /*1020*/  BSSY B1, `(.L_x_2068) ;  /* 0x0000020000017945 */ /* 0x000fe20003800000 */
[----:B------:R-:W-:Y:S01]  /*1030*/  HFMA2.MMA R226, -RZ, RZ, -6.109375, 2 ;  /* 0xc61c4000ffe27435 */ /* 0x000fe200000001ff */
[----:B------:R-:W-:Y:S01]  /*1040*/  ISETP.GT.AND P0, PT, R5, R122, PT ;  /* 0x0000007a0500720c */ /* 0x000fe20003f04270 */
[----:B------:R-:W-:Y:S01]  /*1050*/  HFMA2.MMA R223, -RZ, RZ, -6.109375, 2 ;  /* 0xc61c4000ffdf7435 */ /* 0x000fe200000001ff */
[----:B------:R-:W-:Y:S02]  /*1060*/  MOV R225, 0xc61c4000 ;  /* 0xc61c400000e17802 */ /* 0x000fe40000000f00 */
[----:B------:R1:W-:Y:S01]  /*1070*/  STL [R1+0x40], R0 ;  /* 0x0000400001007387 */ /* 0x0003e20000100800 */
[----:B------:R-:W-:Y:S02]  /*1080*/  MOV R221, 0xc61c4000 ;  /* 0xc61c400000dd7802 */ /* 0x000fe40000000f00 */
[----:B------:R-:W-:Y:S01]  /*1090*/  IADD3 R5, R123, 0x600, RZ ;  /* 0x000006007b057810 */ /* 0x000fe20007ffe0ff */
[----:B------:R-:W-:Y:S06]  /*10a0*/  @P6 BRA `(.L_x_2069) ;  /* 0x00000000005c6947 */ /* 0x000fec0003800000 */
        /* <DEDUP_REMOVED lines=23> */
.L_x_2069:
[----:B------:R-:W-:Y:S05]  /*1220*/  BSYNC B1 ;  /* 0x0000000000017941 */ /* 0x000fea0003800000 */
.L_x_2068:
        /* <DEDUP_REMOVED lines=11> */
[----:B------:R-:W-:Y:S02]  /*12e0*/  MOV R220, 0xc61c4000 ;  /* 0xc61c400000dc7802 */ /* 0x000fe40000000f00 */
[----:B------:R-:W-:Y:S01]  /*12f0*/  ISETP.GT.AND P4, PT, R3, R122, PT ;  /* 0x0000007a0300720c */ /* 0x000fe20003f84270 */
[----:B------:R-:W-:Y:S01]  /*1300*/  VIADD R3, R123, 0x381 ;  /* 0x000003817b037836 */ /* 0x000fe20000000000 */
[----:B------:R-:W-:Y:S02]  /*1310*/  MOV R219, 0xc61c4000 ;  /* 0xc61c400000db7802 */ /* 0x000fe40000000f00 */
        /* <DEDUP_REMOVED lines=16> */
.L_x_2071:
[----:B------:R-:W-:Y:S05]  /*1420*/  BSYNC B1 ;  /* 0x0000000000017941 */ /* 0x000fea0003800000 */
.L_x_2070:
[----:B-1-3--:R-:W-:Y:S01]  /*1430*/  MOV R0, 0xc61c4000 ;  /* 0xc61c400000007802 */ /* 0x00afe20000000f00 */
[----:B------:R-:W-:Y:S01]  /*1440*/  BSSY B1, `(.L_x_2072) ;  /* 0x0000020000017945 */ /* 0x000fe20003800000 */
[----:B------:R-:W-:Y:S01]  /*1450*/  HFMA2.MMA R217, -RZ, RZ, -6.109375, 2 ;  /* 0xc61c4000ffd97435 */ /* 0x000fe200000001ff */
[----:B------:R-:W-:Y:S01]  /*1460*/  ISETP.GT.AND P4, PT, R5, R122, PT ;  /* 0x0000007a0500720c */ /* 0x000fe20003f84270 */
[----:B------:R-:W-:Y:S01]  /*1470*/  HFMA2.MMA R213, -RZ, RZ, -6.109375, 2 ;  /* 0xc61c4000ffd57435 */ /* 0x000fe200000001ff */
[----:B------:R1:W-:Y:S01]  /*1480*/  STL [R1+0x48], R0 ;  /* 0x0000480001007387 */ /* 0x0003e20000100800 */
[----:B------:R-:W-:Y:S01]  /*1490*/  IMAD.MOV.U32 R216, RZ, RZ, -0x39e3c000 ;  /* 0xc61c4000ffd87424 */ /* 0x000fe200078e00ff */
[----:B------:R-:W-:Y:S02]  /*14a0*/  MOV R215, 0xc61c4000 ;  /* 0xc61c400000d77802 */ /* 0x000fe40000000f00 */
[----:B------:R-:W-:Y:S01]  /*14b0*/  IADD3 R5, R123, 0x700, RZ ;  /* 0x000007007b057810 */ /* 0x000fe20007ffe0ff */
[----:B------:R-:W-:Y:S06]  /*14c0*/  @P3 BRA `(.L_x_2073) ;  /* 0x00000000005c3947 */ /* 0x000fec0003800000 */
        /* <DEDUP_REMOVED lines=23> */
.L_x_2073:
[----:B------:R-:W-:Y:S05]  /*1640*/  BSYNC B1 ;  /* 0x0000000000017941 */ /* 0x000fea0003800000 */
.L_x_2072:
[----:B-1-3--:R-:W-:Y:S01]  /*1650*/  MOV R0, 0xc61c4000 ;  /* 0xc61c400000007802 */ /* 0x00afe20000000f00 */
[----:B------:R-:W-:Y:S01]  /*1660*/  BSSY B1, `(.L_x_2074) ;  /* 0x000001e000017945 */ /* 0x000fe20003800000 */
[----:B------:R-:W-:Y:S01]  /*1670*/  HFMA2.MMA R212, -RZ, RZ, -6.109375, 2 ;  /* 0xc61c4000ffd47435 */ /* 0x000fe200000001ff */
[----:B------:R-:W-:Y:S01]  /*1680*/  ISETP.GT.AND P3, PT, R5, R122, PT ;  /* 0x0000007a0500720c */ /* 0x000fe20003f64270 */
[----:B------:R-:W-:Y:S01]  /*1690*/  IMAD.MOV.U32 R211, RZ, RZ, -0x39e3c000 ;  /* 0xc61c4000ffd37424 */ /* 0x000fe200078e00ff */
[----:B------:R1:W-:Y:S01]  /*16a0*/  STL [R1+0x4c], R0 ;  /* 0x00004c0001007387 */ /* 0x0003e20000100800 */
[----:B------:R-:W-:Y:S01]  /*16b0*/  IADD3 R5, R123, 0x780, RZ ;  /* 0x000007807b057810 */ /* 0x000fe20007ffe0ff */
        /* <DEDUP_REMOVED lines=24> */
.L_x_2075:
[----:B------:R-:W-:Y:S05]  /*1840*/  BSYNC B1 ;  /* 0x0000000000017941 */ /* 0x000fea0003800000 */
.L_x_2074:
[----:B-1-3--:R-:W-:Y:S01]  /*1850*/  MOV R0, 0xc61c4000 ;  /* 0xc61c400000007802 */ /* 0x00afe20000000f00 */
[----:B------:R-:W-:Y:S01]  /*1860*/  BSSY B1, `(.L_x_2076) ;  /* 0x0000020000017945 */ /* 0x000fe20003800000 */
[----:B------:R-:W-:Y:S01]  /*1870*/  HFMA2.MMA R209, -RZ, RZ, -6.109375, 2 ;  /* 0xc61c4000ffd17435 */ /* 0x000fe200000001ff */
[----:B------:R-:W-:Y:S01]  /*1880*/  ISETP.GT.AND P2, PT, R5, R122, PT ;  /* 0x0000007a0500720c */ /* 0x000fe20003f44270 */
[----:B------:R-:W-:Y:S01]  /*1890*/  HFMA2.MMA R207, -RZ, RZ, -6.109375, 2 ;  /* 0xc61c4000ffcf7435 */ /* 0x000fe200000001ff */
[----:B------:R1:W-:Y:S01]  /*18a0*/  STL [R1+0x50], R0 ;  /* 0x0000500001007387 */ /* 0x0003e20000100800 */
[----:B------:R-:W-:Y:S01]  /*18b0*/  MOV R208, 0xc61c4000 ;  /* 0xc61c400000d07802 */ /* 0x000fe20000000f00 */
[----:B------:R-:W-:Y:S01]  /*18c0*/  IMAD.MOV.U32 R205, RZ, RZ, -0x39e3c000 ;  /* 0xc61c4000ffcd7424 */ /* 0x000fe200078e00ff */
[----:B------:R-:W-:Y:S01]  /*18d0*/  IADD3 R5, R123, 0x800, RZ ;  /* 0x000008007b057810 */ /* 0x000fe20007ffe0ff */
[----:B------:R-:W-:Y:S07]  /*18e0*/  @P1 BRA `(.L_x_2077) ;  /* 0x00000000005c1947 */ /* 0x000fee0003800000 */
        /* <DEDUP_REMOVED lines=23> */
.L_x_2077:
[----:B------:R-:W-:Y:S05]  /*1a60*/  BSYNC B1 ;  /* 0x0000000000017941 */ /* 0x000fea0003800000 */
.L_x_2076:
        /* <DEDUP_REMOVED lines=31> */
.L_x_2079:
[----:B------:R-:W-:Y:S05]  /*1c60*/  BSYNC B1 ;  /* 0x0000000000017941 */ /* 0x000fea0003800000 */
.L_x_2078:
        /* <DEDUP_REMOVED lines=33> */
.L_x_2081:
[----:B------:R-:W-:Y:S05]  /*1e80*/  BSYNC B1 ;  /* 0x0000000000017941 */ /* 0x000fea0003800000 */
.L_x_2080:
[----:B-1-3--:R-:W-:Y:S01]  /*1e90*/  HFMA2.MMA R0, -RZ, RZ, -6.109375, 2 ;  /* 0xc61c4000ff007435 */ /* 0x00afe200000001ff */
[----:B------:R-:W-:Y:S01]  /*1ea0*/  BSSY B1, `(.L_x_2082) ;  /* 0x000001e000017945 */ /* 0x000fe20003800000 */
[----:B------:R-:W-:Y:S01]  /*1eb0*/  HFMA2.MMA R195, -RZ, RZ, -6.109375, 2 ;  /* 0xc61c4000ffc37435 */ /* 0x000fe200000001ff */
[----:B------:R-:W-:Y:S02]  /*1ec0*/  ISETP.GT.AND P6, PT, R5, R122, PT ;  /* 0x0000007a0500720c */ /* 0x000fe40003fc4270 */
[----:B------:R-:W-:Y:S02]  /*1ed0*/  MOV R194, 0xc61c4000 ;  /* 0xc61c400000c27802 */ /* 0x000fe40000000f00 */
[----:B------:R1:W-:Y:S01]  /*1ee0*/  STL [R1+0x5c], R0 ;  /* 0x00005c0001007387 */ /* 0x0003e20000100800 */
        /* <DEDUP_REMOVED lines=25> */
.L_x_2083:
[----:B------:R-:W-:Y:S05]  /*2080*/  BSYNC B1 ;  /* 0x0000000000017941 */ /* 0x000fea0003800000 */
.L_x_2082:
[----:B-1-3--:R-:W-:Y:S01]  /*2090*/  MOV R0, 0xc61c4000 ;  /* 0xc61c400000007802 */ /* 0x00afe20000000f00 */
        /* <DEDUP_REMOVED lines=32> */
.L_x_2085:
[----:B------:R-:W-:Y:S05]  /*22a0*/  BSYNC B1 ;  /* 0x0000000000017941 */ /* 0x000fea0003800000 */
.L_x_2084:
        /* <DEDUP_REMOVED lines=31> */
.L_x_2087:
[----:B------:R-:W-:Y:S05]  /*24a0*/  BSYNC B1 ;  /* 0x0000000000017941 */ /* 0x000fea0003800000 */
.L_x_2086:
        /* <DEDUP_REMOVED lines=33> */
.L_x_2089:
[----:B------:R-:W-:Y:S05]  /*26c0*/  BSYNC B1 ;  /* 0x0000000000017941 */ /* 0x000fea0003800000 */
.L_x_2088:
[----:B-1-3--:R-:W-:Y:S01]  /*26d0*/  HFMA2.MMA R0, -RZ, RZ, -6.109375, 2 ;  /* 0xc61c4000ff007435 */ /* 0x00afe200000001ff */
[----:B------:R-:W-:Y:S01]  /*26e0*/  BSSY B1, `(.L_x_2090) ;  /* 0x000001e000017945 */ /* 0x000fe20003800000 */
[----:B------:R-:W-:Y:S01]  /*26f0*/  ISETP.GT.AND P1, PT, R5, R122, PT ;  /* 0x0000007a0500720c */ /* 0x000fe20003f24270 */
[----:B------:R-:W-:Y:S01]  /*2700*/  IMAD.MOV.U32 R177, RZ, RZ, -0x39e3c000 ;  /* 0xc61c4000ffb17424 */ /* 0x000fe200078e00ff */
[----:B------:R-:W-:Y:S02]  /*2710*/  MOV R179, 0xc61c4000 ;  /* 0xc61c400000b37802 */ /* 0x000fe40000000f00 */
[----:B------:R-:W-:Y:S01]  /*2720*/  IADD3 R5, R123, 0xb80, RZ ;  /* 0x00000b807b057810 */ /* 0x000fe20007ffe0ff */
[----:B------:R1:W-:Y:S01]  /*2730*/  STL [R1+0x18c], R0 ;  /* 0x00018c0001007387 */ /* 0x0003e20000100800 */
        /* <DEDUP_REMOVED lines=24> */
.L_x_2091:
[----:B------:R-:W-:Y:S05]  /*28c0*/  BSYNC B1 ;  /* 0x0000000000017941 */ /* 0x000fea0003800000 */
.L_x_2090:
        /* <DEDUP_REMOVED lines=33> */
.L_x_2093:
[----:B------:R-:W-:Y:S05]  /*2ae0*/  BSYNC B1 ;  /* 0x0000000000017941 */ /* 0x000fea0003800000 */
.L_x_2092:
        /* <DEDUP_REMOVED lines=31> */
.L_x_2095:
[----:B------:R-:W-:Y:S05]  /*2ce0*/  BSYNC B1 ;  /* 0x0000000000017941 */ /* 0x000fea0003800000 */
.L_x_2094:
        /* <DEDUP_REMOVED lines=33> */
.L_x_2097:
[----:B------:R-:W-:Y:S05]  /*2f00*/  BSYNC B1 ;  /* 0x0000000000017941 */ /* 0x000fea0003800000 */
.L_x_2096:
        /* <DEDUP_REMOVED lines=31> */
.L_x_2099:
[----:B------:R-:W-:Y:S05]  /*3100*/  BSYNC B1 ;  /* 0x0000000000017941 */ /* 0x000fea0003800000 */
.L_x_2098:
        /* <DEDUP_REMOVED lines=33> */
.L_x_2101:
[----:B------:R-:W-:Y:S05]  /*3320*/  BSYNC B1 ;  /* 0x0000000000017941 */ /* 0x000fea0003800000 */
.L_x_2100:
        /* <DEDUP_REMOVED lines=31> */
.L_x_2103:
[----:B------:R-:W-:Y:S05]  /*3520*/  BSYNC B1 ;  /* 0x0000000000017941 */ /* 0x000fea0003800000 */
.L_x_2102:
        /* <DEDUP_REMOVED lines=33> */
.L_x_2105:
[----:B------:R-:W-:Y:S05]  /*3740*/  BSYNC B1 ;  /* 0x0000000000017941 */ /* 0x000fea0003800000 */
.L_x_2104:
        /* <DEDUP_REMOVED lines=31> */
.L_x_2107:
[----:B------:R-:W-:Y:S05]  /*3940*/  BSYNC B1 ;  /* 0x0000000000017941 */ /* 0x000fea0003800000 */
.L_x_2106:
        /* <DEDUP_REMOVED lines=33> */
.L_x_2109:
[----:B------:R-:W-:Y:S05]  /*3b60*/  BSYNC B1 ;  /* 0x0000000000017941 */ /* 0x000fea0003800000 */
.L_x_2108:
        /* <DEDUP_REMOVED lines=8> */
[----:B------:R-:W1:Y:S01]  /*3bf0*/  LDG.E.64 R2, desc[UR4][R124.64+0x1b00] ;  /* 0x001b00047c027981 */ /* 0x000e62000c1e1b00 */
[----:B------:R-:W-:Y:S01]  /*3c00*/  IADD3 R5, R123, 0xd82, RZ ;  /* 0x00000d827b057810 */ /* 0x000fe20007ffe0ff */
[----:B------:R-:W-:Y:S01]  /*3c10*/  ULDC UR6, c[0x0][0x220] ;  /* 0x0000880000067ab9 */ /* 0x000fe20000000800 */
[----:B------:R-:W-:Y:S01]  /*3c20*/  MOV R94, 0xc61c4000 ;  /* 0xc61c4000005e7802 */ /* 0x000fe20000000f00 */
[----:B------:R-:W-:Y:S01]  /*3c30*/  IMAD.MOV.U32 R98, RZ, RZ, -0x39e3c000 ;  /* 0xc61c4000ff627424 */ /* 0x000fe200078e00ff */
[----:B------:R-:W-:Y:S02]  /*3c40*/  ISETP.GT.AND P2, PT, R5, R122, PT ;  /* 0x0000007a0500720c */ /* 0x000fe40003f44270 */
[----:B------:R-:W-:Y:S02]  /*3c50*/  IADD3 R5, R123, 0xd81, RZ ;  /* 0x00000d817b057810 */ /* 0x000fe40007ffe0ff */
[----:B------:R-:W-:-:S09]  /*3c60*/  MOV R93, 0xc61c4000 ;  /* 0xc61c4000005d7802 */ /* 0x000fd20000000f00 */
[----:B------:R-:W3:Y:S01]  /*3c70*/  @!P2 LDC R9, c[0x0][0x220] ;  /* 0x00008800ff09ab82 */ /* 0x000ee20000000800 */
[----:B-1----:R-:W-:-:S05]  /*3c80*/  @!P2 SHF.L.U32 R0, R3, 0x10, RZ ;  /* 0x000000100300a819 */ /* 0x002fca00000006ff */
[----:B---3--:R-:W-:Y:S01]  /*3c90*/  @!P2 FMUL R94, R0, R9 ;  /* 0x00000009005ea220 */ /* 0x008fe20000400000 */
[----:B------:R-:W-:Y:S02]  /*3ca0*/  ISETP.GT.AND P2, PT, R5, R122, PT ;  /* 0x0000007a0500720c */ /* 0x000fe40003f44270 */
[----:B------:R-:W-:-:S11]  /*3cb0*/  IADD3 R5, R123, 0xd83, RZ ;  /* 0x00000d837b057810 */ /* 0x000fd60007ffe0ff */
[C---:B------:R-:W-:Y:S02]  /*3cc0*/  @!P2 SHF.R.U64 R0, R2.reuse, 0x10, R3 ;  /* 0x000000100200a819 */ /* 0x040fe40000001203 */
[----:B------:R-:W-:Y:S02]  /*3cd0*/  SHF.L.U32 R2, R2, 0x10, RZ ;  /* 0x0000001002027819 */ /* 0x000fe400000006ff */
        /* <DEDUP_REMOVED lines=8> */
.L_x_2111:
[----:B------:R-:W-:Y:S05]  /*3d60*/  BSYNC B1 ;  /* 0x0000000000017941 */ /* 0x000fea0003800000 */
.L_x_2110:
        /* <DEDUP_REMOVED lines=33> */
.L_x_2113:
[----:B------:R-:W-:Y:S05]  /*3f80*/  BSYNC B1 ;  /* 0x0000000000017941 */ /* 0x000fea0003800000 */
.L_x_2112:
        /* <DEDUP_REMOVED lines=8> */
[----:B------:R-:W1:Y:S01]  /*4010*/  LDG.E.64 R2, desc[UR4][R124.64+0x1d00] ;  /* 0x001d00047c027981 */ /* 0x000e62000c1e1b00 */
[----:B------:R-:W-:Y:S01]  /*4020*/  IADD3 R5, R123, 0xe82, RZ ;  /* 0x00000e827b057810 */ /* 0x000fe20007ffe0ff */
[----:B------:R-:W-:Y:S01]  /*4030*/  IMAD.MOV.U32 R88, RZ, RZ, -0x39e3c000 ;  /* 0xc61c4000ff587424 */ /* 0x000fe200078e00ff */
[----:B------:R-:W-:Y:S01]  /*4040*/  ULDC UR6, c[0x0][0x220] ;  /* 0x0000880000067ab9 */ /* 0x000fe20000000800 */
[----:B------:R-:W-:Y:S02]  /*4050*/  MOV R87, 0xc61c4000 ;  /* 0xc61c400000577802 */ /* 0x000fe40000000f00 */
        /* <DEDUP_REMOVED lines=8> */
[C---:B------:R-:W-:Y:S01]  /*40e0*/  @!P0 SHF.R.U64 R0, R2.reuse, 0x10, R3 ;  /* 0x0000001002008819 */ /* 0x040fe20000001203 */
[----:B------:R-:W-:-:S03]  /*40f0*/  IMAD.U32 R2, R2, 0x10000, RZ ;  /* 0x0001000002027824 */ /* 0x000fc600078e00ff */
        /* <DEDUP_REMOVED lines=8> */
.L_x_2115:
[----:B------:R-:W-:Y:S05]  /*4180*/  BSYNC B1 ;  /* 0x0000000000017941 */ /* 0x000fea0003800000 */
.L_x_2114:
        /* <DEDUP_REMOVED lines=33> */
.L_x_2117:
[----:B------:R-:W-:Y:S05]  /*43a0*/  BSYNC B1 ;  /* 0x0000000000017941 */ /* 0x000fea0003800000 */
.L_x_2116:
        /* <DEDUP_REMOVED lines=10> */
[----:B------:R-:W-:Y:S01]  /*4450*/  ULDC UR6, c[0x0][0x220] ;  /* 0x0000880000067ab9 */ /* 0x000fe20000000800 */
[----:B------:R-:W-:Y:S02]  /*4460*/  MOV R82, 0xc61c4000 ;  /* 0xc61c400000527802 */ /* 0x000fe40000000f00 */
[----:B------:R-:W-:Y:S01]  /*4470*/  ISETP.GT.AND P4, PT, R5, R122, PT ;  /* 0x0000007a0500720c */ /* 0x000fe20003f84270 */
[----:B------:R-:W-:Y:S01]  /*4480*/  VIADD R5, R123, 0xf81 ;  /* 0x00000f817b057836 */ /* 0x000fe20000000000 */
[----:B------:R-:W-:Y:S02]  /*4490*/  MOV R81, 0xc61c4000 ;  /* 0xc61c400000517802 */ /* 0x000fe40000000f00 */
        /* <DEDUP_REMOVED lines=16> */
.L_x_2119:
[----:B------:R-:W-:Y:S05]  /*45a0*/  BSYNC B1 ;  /* 0x0000000000017941 */ /* 0x000fea0003800000 */
.L_x_2118:
[----:B-1-3--:R-:W-:Y:S01]  /*45b0*/  MOV R0, 0xc61c4000 ;  /* 0xc61c400000007802 */ /* 0x00afe20000000f00 */
[----:B------:R-:W-:Y:S01]  /*45c0*/  BSSY B1, `(.L_x_2120) ;  /* 0x0000020000017945 */ /* 0x000fe20003800000 */
[----:B------:R-:W-:Y:S01]  /*45d0*/  HFMA2.MMA R80, -RZ, RZ, -6.109375, 2 ;  /* 0xc61c4000ff507435 */ /* 0x000fe200000001ff */
[----:B------:R-:W-:Y:S01]  /*45e0*/  ISETP.GT.AND P4, PT, R7, R122, PT ;  /* 0x0000007a0700720c */ /* 0x000fe20003f84270 */
[----:B------:R-:W-:Y:S01]  /*45f0*/  IMAD.MOV.U32 R79, RZ, RZ, -0x39e3c000 ;  /* 0xc61c4000ff4f7424 */ /* 0x000fe200078e00ff */
[----:B------:R1:W-:Y:S01]  /*4600*/  STL [R1+0x1e8], R0 ;  /* 0x0001e80001007387 */ /* 0x0003e20000100800 */
[----:B------:R-:W-:Y:S02]  /*4610*/  MOV R78, 0xc61c4000 ;  /* 0xc61c4000004e7802 */ /* 0x000fe40000000f00 */
[----:B------:R-:W-:Y:S01]  /*4620*/  IADD3 R7, R123, 0x1300, RZ ;  /* 0x000013007b077810 */ /* 0x000fe20007ffe0ff */
[----:B------:R1:W-:Y:S01]  /*4630*/  STL [R1+0x2b4], R0 ;  /* 0x0002b40001007387 */ /* 0x0003e20000100800 */
[----:B------:R-:W-:Y:S06]  /*4640*/  @P3 BRA `(.L_x_2121) ;  /* 0x00000000005c3947 */ /* 0x000fec0003800000 */
[----:B------:R-:W1:Y:S01]  /*4650*/  LDG.E.64 R2, desc[UR4][R124.64+0x2000] ;  /* 0x002000047c027981 */ /* 0x000e62000c1e1b00 */
[----:B------:R-:W-:Y:S01]  /*4660*/  IADD3 R5, R123, 0x1002, RZ ;  /* 0x000010027b057810 */ /* 0x000fe20007ffe0ff */
[----:B------:R-:W-:Y:S01]  /*4670*/  ULDC UR6, c[0x0][0x220] ;  /* 0x0000880000067ab9 */ /* 0x000fe20000000800 */
[----:B------:R-:W-:Y:S02]  /*4680*/  MOV R79, 0xc61c4000 ;  /* 0xc61c4000004f7802 */ /* 0x000fe40000000f00 */
[----:B------:R-:W-:Y:S02]  /*4690*/  ISETP.GT.AND P3, PT, R5, R122, PT ;  /* 0x0000007a0500720c */ /* 0x000fe40003f64270 */
[----:B------:R-:W-:Y:S02]  /*46a0*/  IADD3 R5, R123, 0x1001, RZ ;  /* 0x000010017b057810 */ /* 0x000fe40007ffe0ff */
[----:B------:R-:W-:Y:S02]  /*46b0*/  MOV R78, 0xc61c4000 ;  /* 0xc61c4000004e7802 */ /* 0x000fe40000000f00 */
[----:B------:R-:W-:-:S07]  /*46c0*/  MOV R80, 0xc61c4000 ;  /* 0xc61c400000507802 */ /* 0x000fce0000000f00 */
[----:B------:R-:W3:Y:S01]  /*46d0*/  @!P3 LDC R9, c[0x0][0x220] ;  /* 0x00008800ff09bb82 */ /* 0x000ee20000000800 */
[----:B-1----:R-:W-:-:S05]  /*46e0*/  @!P3 SHF.L.U32 R0, R3, 0x10, RZ ;  /* 0x000000100300b819 */ /* 0x002fca00000006ff */
[----:B---3--:R-:W-:Y:S01]  /*46f0*/  @!P3 FMUL R79, R0, R9 ;  /* 0x00000009004fb220 */ /* 0x008fe20000400000 */
[----:B------:R-:W-:Y:S01]  /*4700*/  ISETP.GT.AND P3, PT, R5, R122, PT ;  /* 0x0000007a0500720c */ /* 0x000fe20003f64270 */
[----:B------:R-:W-:-:S12]  /*4710*/  VIADD R5, R123, 0x1003 ;  /* 0x000010037b057836 */ /* 0x000fd80000000000 */
        /* <DEDUP_REMOVED lines=10> */
.L_x_2121:
[----:B------:R-:W-:Y:S05]  /*47c0*/  BSYNC B1 ;  /* 0x0000000000017941 */ /* 0x000fea0003800000 */
.L_x_2120:
[----:B-1-3--:R-:W-:Y:S01]  /*47d0*/  HFMA2.MMA R0, -RZ, RZ, -6.109375, 2 ;  /* 0xc61c4000ff007435 */ /* 0x00afe200000001ff */
[----:B------:R-:W-:Y:S01]  /*47e0*/  BSSY B1, `(.L_x_2122) ;  /* 0x0000020000017945 */ /* 0x000fe20003800000 */
[----:B------:R-:W-:Y:S02]  /*47f0*/  ISETP.GT.AND P3, PT, R7, R122, PT ;  /* 0x0000007a0700720c */ /* 0x000fe40003f64270 */
[----:B------:R-:W-:Y:S02]  /*4800*/  MOV R77, 0xc61c4000 ;  /* 0xc61c4000004d7802 */ /* 0x000fe40000000f00 */
[----:B------:R-:W-:Y:S01]  /*4810*/  IADD3 R7, R123, 0x1380, RZ ;  /* 0x000013807b077810 */ /* 0x000fe20007ffe0ff */
[----:B------:R1:W-:Y:S04]  /*4820*/  STL [R1+0x1e0], R0 ;  /* 0x0001e00001007387 */ /* 0x0003e80000100800 */
[----:B------:R1:W-:Y:S01]  /*4830*/  STL [R1+0x2b8], R0 ;  /* 0x0002b80001007387 */ /* 0x0003e20000100800 */
[----:B------:R-:W-:Y:S05]  /*4840*/  @P2 BRA `(.L_x_2123) ;  /* 0x0000000000642947 */ /* 0x000fea0003800000 */
[----:B------:R-:W1:Y:S01]  /*4850*/  LDG.E.64 R2, desc[UR4][R124.64+0x2100] ;  /* 0x002100047c027981 */ /* 0x000e62000c1e1b00 */
[----:B------:R-:W-:Y:S01]  /*4860*/  IADD3 R5, R123, 0x1082, RZ ;  /* 0x000010827b057810 */ /* 0x000fe20007ffe0ff */
[----:B------:R-:W-:Y:S01]  /*4870*/  ULDC UR6, c[0x0][0x220] ;  /* 0x0000880000067ab9 */ /* 0x000fe20000000800 */
[----:B0-----:R-:W-:Y:S02]  /*4880*/  MOV R4, 0xc61c4000 ;  /* 0xc61c400000047802 */ /* 0x001fe40000000f00 */
[----:B------:R-:W-:Y:S02]  /*4890*/  ISETP.GT.AND P2, PT, R5, R122, PT ;  /* 0x0000007a0500720c */ /* 0x000fe40003f44270 */
[----:B------:R-:W-:Y:S02]  /*48a0*/  IADD3 R5, R123, 0x1081, RZ ;  /* 0x000010817b057810 */ /* 0x000fe40007ffe0ff */
[----:B------:R-:W-:-:S09]  /*48b0*/  MOV R77, 0xc61c4000 ;  /* 0xc61c4000004d7802 */ /* 0x000fd20000000f00 */
[----:B------:R-:W0:Y:S01]  /*48c0*/  @!P2 LDC R9, c[0x0][0x220] ;  /* 0x00008800ff09ab82 */ /* 0x000e220000000800 */
[----:B-1----:R-:W-:-:S04]  /*48d0*/  @!P2 IMAD.U32 R0, R3, 0x10000, RZ ;  /* 0x000100000300a824 */ /* 0x002fc800078e00ff */
[----:B0-----:R-:W-:Y:S01]  /*48e0*/  @!P2 FMUL R4, R0, R9 ;  /* 0x000000090004a220 */ /* 0x001fe20000400000 */
[----:B------:R-:W-:Y:S02]  /*48f0*/  ISETP.GT.AND P2, PT, R5, R122, PT ;  /* 0x0000007a0500720c */ /* 0x000fe40003f44270 */
[----:B------:R-:W-:Y:S02]  /*4900*/  IADD3 R5, R123, 0x1083, RZ ;  /* 0x000010837b057810 */ /* 0x000fe40007ffe0ff */
[----:B------:R0:W-:Y:S09]  /*4910*/  STL [R1+0x1e0], R4 ;  /* 0x0001e00401007387 */ /* 0x0001f20000100800 */
[----:B------:R-:W-:-:S02]  /*4920*/  @!P2 SHF.R.U64 R0, R2, 0x10, R3 ;  /* 0x000000100200a819 */ /* 0x000fc40000001203 */
[----:B------:R-:W-:Y:S02]  /*4930*/  SHF.L.U32 R2, R2, 0x10, RZ ;  /* 0x0000001002027819 */ /* 0x000fe400000006ff */
[----:B------:R-:W-:Y:S02]  /*4940*/  @!P2 SHF.L.U32 R0, R0, 0x10, RZ ;  /* 0x000000100000a819 */ /* 0x000fe400000006ff */
[----:B0-----:R-:W-:-:S03]  /*4950*/  MOV R4, 0xc61c4000 ;  /* 0xc61c400000047802 */ /* 0x001fc60000000f00 */
        /* <DEDUP_REMOVED lines=8> */
.L_x_2123:
[----:B------:R-:W-:Y:S05]  /*49e0*/  BSYNC B1 ;  /* 0x0000000000017941 */ /* 0x000fea0003800000 */
.L_x_2122:
[----:B------:R-:W-:Y:S01]  /*49f0*/  HFMA2.MMA R2, -RZ, RZ, -6.109375, 2 ;  /* 0xc61c4000ff027435 */ /* 0x000fe200000001ff */
[----:B------:R-:W-:Y:S01]  /*4a00*/  IMAD.MOV.U32 R3, RZ, RZ, -0x39e3c000 ;  /* 0xc61c4000ff037424 */ /* 0x000fe200078e00ff */
[----:B-1-3--:R-:W-:Y:S01]  /*4a10*/  MOV R0, 0xc61c4000 ;  /* 0xc61c400000007802 */ /* 0x00afe20000000f00 */
[----:B------:R-:W-:Y:S01]  /*4a20*/  BSSY B1, `(.L_x_2124) ;  /* 0x0000023000017945 */ /* 0x000fe20003800000 */
[----:B------:R-:W-:Y:S02]  /*4a30*/  ISETP.GT.AND P2, PT, R7, R122, PT ;  /* 0x0000007a0700720c */ /* 0x000fe40003f44270 */
[----:B------:R-:W-:Y:S01]  /*4a40*/  IADD3 R7, R123, 0x1400, RZ ;  /* 0x000014007b077810 */ /* 0x000fe20007ffe0ff */
[----:B------:R1:W-:Y:S04]  /*4a50*/  STL [R1+0x204], R2 ;  /* 0x0002040201007387 */ /* 0x0003e80000100800 */
[----:B------:R1:W-:Y:S04]  /*4a60*/  STL [R1+0x1f4], R3 ;  /* 0x0001f40301007387 */ /* 0x0003e80000100800 */
[----:B------:R1:W-:Y:S04]  /*4a70*/  STL [R1+0x1f0], R0 ;  /* 0x0001f00001007387 */ /* 0x0003e80000100800 */
[----:B------:R1:W-:Y:S04]  /*4a80*/  STL [R1+0x1ec], R2 ;  /* 0x0001ec0201007387 */ /* 0x0003e80000100800 */
[----:B------:R1:W-:Y:S01]  /*4a90*/  STL [R1+0x2bc], R0 ;  /* 0x0002bc0001007387 */ /* 0x0003e20000100800 */
[----:B------:R-:W-:Y:S05]  /*4aa0*/  @P1 BRA `(.L_x_2125) ;  /* 0x0000000000681947 */ /* 0x000fea0003800000 */
[----:B-1----:R-:W3:Y:S01]  /*4ab0*/  LDG.E.64 R2, desc[UR4][R124.64+0x2200] ;  /* 0x002200047c027981 */ /* 0x002ee2000c1e1b00 */
[----:B------:R-:W-:Y:S01]  /*4ac0*/  IADD3 R5, R123, 0x1102, RZ ;  /* 0x000011027b057810 */ /* 0x000fe20007ffe0ff */
[----:B------:R-:W-:Y:S01]  /*4ad0*/  ULDC UR6, c[0x0][0x220] ;  /* 0x0000880000067ab9 */ /* 0x000fe20000000800 */
[----:B0-----:R-:W-:Y:S02]  /*4ae0*/  MOV R4, 0xc61c4000 ;  /* 0xc61c400000047802 */ /* 0x001fe40000000f00 */
[----:B------:R-:W-:Y:S02]  /*4af0*/  ISETP.GT.AND P1, PT, R5, R122, PT ;  /* 0x0000007a0500720c */ /* 0x000fe40003f24270 */
[----:B------:R-:W-:-:S11]  /*4b00*/  IADD3 R5, R123, 0x1101, RZ ;  /* 0x000011017b057810 */ /* 0x000fd60007ffe0ff */
[----:B------:R-:W0:Y:S01]  /*4b10*/  @!P1 LDC R9, c[0x0][0x220] ;  /* 0x00008800ff099b82 */ /* 0x000e220000000800 */
[----:B---3--:R-:W-:-:S05]  /*4b20*/  @!P1 SHF.L.U32 R0, R3, 0x10, RZ ;  /* 0x0000001003009819 */ /* 0x008fca00000006ff */
[----:B0-----:R-:W-:Y:S01]  /*4b30*/  @!P1 FMUL R4, R0, R9 ;  /* 0x0000000900049220 */ /* 0x001fe20000400000 */
[----:B------:R-:W-:Y:S01]  /*4b40*/  ISETP.GT.AND P1, PT, R5, R122, PT ;  /* 0x0000007a0500720c */ /* 0x000fe20003f24270 */
[----:B------:R-:W-:-:S03]  /*4b50*/  VIADD R5, R123, 0x1103 ;  /* 0x000011037b057836 */ /* 0x000fc60000000000 */
[----:B------:R0:W-:Y:S09]  /*4b60*/  STL [R1+0x1f0], R4 ;  /* 0x0001f00401007387 */ /* 0x0001f20000100800 */
[----:B------:R-:W-:Y:S02]  /*4b70*/  @!P1 SHF.R.U64 R0, R2, 0x10, R3 ;  /* 0x0000001002009819 */ /* 0x000fe40000001203 */
[----:B0-----:R-:W-:-:S02]  /*4b80*/  MOV R4, 0xc61c4000 ;  /* 0xc61c400000047802 */ /* 0x001fc40000000f00 */
[----:B------:R-:W-:Y:S02]  /*4b90*/  @!P1 SHF.L.U32 R0, R0, 0x10, RZ ;  /* 0x0000001000009819 */ /* 0x000fe400000006ff */
[----:B------:R-:W-:-:S03]  /*4ba0*/  SHF.L.U32 R2, R2, 0x10, RZ ;  /* 0x0000001002027819 */ /* 0x000fc600000006ff */
[----:B------:R-:W-:Y:S01]  /*4bb0*/  @!P1 FMUL R4, R0, UR6 ;  /* 0x0000000600049c20 */ /* 0x000fe20008400000 */
[----:B------:R-:W-:-:S04]  /*4bc0*/  ISETP.GT.AND P1, PT, R5, R122, PT ;  /* 0x0000007a0500720c */ /* 0x000fc80003f24270 */
[----:B------:R0:W-:Y:S09]  /*4bd0*/  STL [R1+0x1ec], R4 ;  /* 0x0001ec0401007387 */ /* 0x0001f20000100800 */
[----:B------:R-:W-:Y:S02]  /*4be0*/  @!P1 SHF.R.U32.HI R0, RZ, 0x10, R3 ;  /* 0x00000010ff009819 */ /* 0x000fe40000011603 */
[----:B0-----:R-:W-:-:S02]  /*4bf0*/  MOV R4, 0xc61c4000 ;  /* 0xc61c400000047802 */ /* 0x001fc40000000f00 */
[----:B------:R-:W-:-:S05]  /*4c00*/  @!P1 SHF.L.U32 R0, R0, 0x10, RZ ;  /* 0x0000001000009819 */ /* 0x000fca00000006ff */
[----:B------:R-:W-:Y:S01]  /*4c10*/  @!P1 FMUL R4, R0, UR6 ;  /* 0x0000000600049c20 */ /* 0x000fe20008400000 */
[----:B------:R-:W-:-:S05]  /*4c20*/  FMUL R0, R2, UR6 ;  /* 0x0000000602007c20 */ /* 0x000fca0008400000 */
[----:B------:R3:W-:Y:S04]  /*4c30*/  STL [R1+0x2bc], R0 ;  /* 0x0002bc0001007387 */ /* 0x0007e80000100800 */
[----:B------:R3:W-:Y:S02]  /*4c40*/  STL [R1+0x1f4], R4 ;  /* 0x0001f40401007387 */ /* 0x0007e40000100800 */
.L_x_2125:
[----:B------:R-:W-:Y:S05]  /*4c50*/  BSYNC B1 ;  /* 0x0000000000017941 */ /* 0x000fea0003800000 */
.L_x_2124:
[----:B-1-3--:R-:W-:Y:S01]  /*4c60*/  HFMA2.MMA R0, -RZ, RZ, -6.109375, 2 ;  /* 0xc61c4000ff007435 */ /* 0x00afe200000001ff */
[----:B------:R-:W-:Y:S01]  /*4c70*/  MOV R2, 0xc61c4000 ;  /* 0xc61c400000027802 */ /* 0x000fe20000000f00 */
[----:B------:R-:W-:Y:S01]  /*4c80*/  BSSY B1, `(.L_x_2126) ;  /* 0x0000021000017945 */ /* 0x000fe20003800000 */
[----:B------:R-:W-:Y:S02]  /*4c90*/  ISETP.GT.AND P1, PT, R7, R122, PT ;  /* 0x0000007a0700720c */ /* 0x000fe40003f24270 */
[----:B------:R-:W-:Y:S02]  /*4ca0*/  IADD3 R7, R123, 0x1480, RZ ;  /* 0x000014807b077810 */ /* 0x000fe40007ffe0ff */
        /* <DEDUP_REMOVED lines=11> */
[----:B---3--:R-:W-:-:S04]  /*4d60*/  @!P0 IMAD.U32 R0, R3, 0x10000, RZ ;  /* 0x0001000003008824 */ /* 0x008fc800078e00ff */
[----:B0-----:R-:W-:Y:S01]  /*4d70*/  @!P0 FMUL R4, R0, R9 ;  /* 0x0000000900048220 */ /* 0x001fe20000400000 */
[----:B------:R-:W-:Y:S02]  /*4d80*/  ISETP.GT.AND P0, PT, R5, R122, PT ;  /* 0x0000007a0500720c */ /* 0x000fe40003f04270 */
[----:B------:R-:W-:Y:S02]  /*4d90*/  IADD3 R5, R123, 0x1183, RZ ;  /* 0x000011837b057810 */ /* 0x000fe40007ffe0ff */
[----:B------:R0:W-:Y:S09]  /*4da0*/  STL [R1+0x200], R4 ;  /* 0x0002000401007387 */ /* 0x0001f20000100800 */
[----:B------:R-:W-:-:S02]  /*4db0*/  @!P0 SHF.R.U64 R0, R2, 0x10, R3 ;  /* 0x0000001002008819 */ /* 0x000fc40000001203 */
[----:B0-----:R-:W-:Y:S02]  /*4dc0*/  MOV R4, 0xc61c4000 ;  /* 0xc61c400000047802 */ /* 0x001fe40000000f00 */
        /* <DEDUP_REMOVED lines=12> */
.L_x_2127:
[----:B------:R-:W-:Y:S05]  /*4e90*/  BSYNC B1 ;  /* 0x0000000000017941 */ /* 0x000fea0003800000 */
.L_x_2126:
[----:B-1----:R-:W-:Y:S01]  /*4ea0*/  HFMA2.MMA R2, -RZ, RZ, -6.109375, 2 ;  /* 0xc61c4000ff027435 */ /* 0x002fe200000001ff */
[----:B------:R-:W-:Y:S01]  /*4eb0*/  IMAD.MOV.U32 R3, RZ, RZ, -0x39e3c000 ;  /* 0xc61c4000ff037424 */ /* 0x000fe200078e00ff */
[----:B---3--:R-:W-:Y:S01]  /*4ec0*/  MOV R0, 0xc61c4000 ;  /* 0xc61c400000007802 */ /* 0x008fe20000000f00 */
        /* <DEDUP_REMOVED lines=35> */
.L_x_2129:
[----:B------:R-:W-:Y:S05]  /*5100*/  BSYNC B1 ;  /* 0x0000000000017941 */ /* 0x000fea0003800000 */
.L_x_2128:
        /* <DEDUP_REMOVED lines=35> */
.L_x_2131:
[----:B------:R-:W-:Y:S05]  /*5340*/  BSYNC B1 ;  /* 0x0000000000017941 */ /* 0x000fea0003800000 */
.L_x_2130:
        /* <DEDUP_REMOVED lines=38> */
.L_x_2133:
[----:B------:R-:W-:Y:S05]  /*55b0*/  BSYNC B1 ;  /* 0x0000000000017941 */ /* 0x000fea0003800000 */
.L_x_2132:
        /* <DEDUP_REMOVED lines=35> */
.L_x_2135:
[----:B------:R-:W-:Y:S05]  /*57f0*/  BSYNC B1 ;  /* 0x0000000000017941 */ /* 0x000fea0003800000 */
.L_x_2134:
        /* <DEDUP_REMOVED lines=38> */
.L_x_2137:
[----:B------:R-:W-:Y:S05]  /*5a60*/  BSYNC B1 ;  /* 0x0000000000017941 */ /* 0x000fea0003800000 */
.L_x_2136:
        /* <DEDUP_REMOVED lines=35> */
.L_x_2139:
[----:B------:R-:W-:Y:S05]  /*5ca0*/  BSYNC B1 ;  /* 0x0000000000017941 */ /* 0x000fea0003800000 */
.L_x_2138:
        /* <DEDUP_REMOVED lines=38> */
.L_x_2141:
[----:B------:R-:W-:Y:S05]  /*5f10*/  BSYNC B1 ;  /* 0x0000000000017941 */ /* 0x000fea0003800000 */
.L_x_2140:
        /* <DEDUP_REMOVED lines=35> */
.L_x_2143:
[----:B------:R-:W-:Y:S05]  /*6150*/  BSYNC B1 ;  /* 0x0000000000017941 */ /* 0x000fea0003800000 */
.L_x_2142:
        /* <DEDUP_REMOVED lines=38> */
.L_x_2145:
[----:B------:R-:W-:Y:S05]  /*63c0*/  BSYNC B1 ;  /* 0x0000000000017941 */ /* 0x000fea0003800000 */
.L_x_2144:
        /* <DEDUP_REMOVED lines=35> */
.L_x_2147:
[----:B------:R-:W-:Y:S05]  /*6600*/  BSYNC B1 ;  /* 0x0000000000017941 */ /* 0x000fea0003800000 */
.L_x_2146:
        /* <DEDUP_REMOVED lines=38> */
.L_x_2149:
[----:B------:R-:W-:Y:S05]  /*6870*/  BSYNC B1 ;  /* 0x0000000000017941 */ /* 0x000fea0003800000 */
.L_x_2148:
        /* <DEDUP_REMOVED lines=15> */
[----:B0-----:R-:W-:-:S09]  /*6970*/  MOV R4, 0xc61c4000 ;  /* 0xc61c400000047802 */ /* 0x001fd20000000f00 */
[----:B------:R-:W0:Y:S01]  /*6980*/  @!P0 LDC R9, c[0x0][0x220] ;  /* 0x00008800ff098b82 */ /* 0x000e220000000800 */
[----:B-1----:R-:W-:-:S05]  /*6990*/  @!P0 SHF.L.U32 R0, R3, 0x10, RZ ;  /* 0x0000001003008819 */ /* 0x002fca00000006ff */
[----:B0-----:R-:W-:Y:S01]  /*69a0*/  @!P0 FMUL R76, R0, R9 ;  /* 0x00000009004c8220 */ /* 0x001fe20000400000 */
        /* <DEDUP_REMOVED lines=13> */
.L_x_2151:
[----:B------:R-:W-:Y:S05]  /*6a80*/  BSYNC B1 ;  /* 0x0000000000017941 */ /* 0x000fea0003800000 */
.L_x_2150:
        /* <DEDUP_REMOVED lines=33> */
.L_x_2153:
[----:B------:R-:W-:Y:S05]  /*6ca0*/  BSYNC B1 ;  /* 0x0000000000017941 */ /* 0x000fea0003800000 */
.L_x_2152:
[----:B-1-3--:R-:W-:Y:S01]  /*6cb0*/  MOV R0, 0xc61c4000 ;  /* 0xc61c400000007802 */ /* 0x00afe20000000f00 */
[----:B------:R-:W-:Y:S01]  /*6cc0*/  BSSY B1, `(.L_x_2154) ;  /* 0x000001e000017945 */ /* 0x000fe20003800000 */
[----:B------:R-:W-:Y:S01]  /*6cd0*/  HFMA2.MMA R69, -RZ, RZ, -6.109375, 2 ;  /* 0xc61c4000ff457435 */ /* 0x000fe200000001ff */
[----:B------:R-:W-:Y:S01]  /*6ce0*/  ISETP.GT.AND P6, PT, R7, R122, PT ;  /* 0x0000007a0700720c */ /* 0x000fe20003fc4270 */
[----:B------:R-:W-:Y:S01]  /*6cf0*/  VIADD R7, R123, 0x1b80 ;  /* 0x00001b807b077836 */ /* 0x000fe20000000000 */
[----:B------:R1:W-:Y:S01]  /*6d00*/  STL [R1+0x360], R0 ;  /* 0x0003600001007387 */ /* 0x0003e20000100800 */
[----:B------:R-:W-:Y:S01]  /*6d10*/  MOV R70, 0xc61c4000 ;  /* 0xc61c400000467802 */ /* 0x000fe20000000f00 */
[----:B------:R-:W-:Y:S09]  /*6d20*/  @P4 BRA `(.L_x_2155) ;  /* 0x00000000005c4947 */ /* 0x000ff20003800000 */
        /* <DEDUP_REMOVED lines=23> */
.L_x_2155:
[----:B------:R-:W-:Y:S05]  /*6ea0*/  BSYNC B1 ;  /* 0x0000000000017941 */ /* 0x000fea0003800000 */
.L_x_2154:
        /* <DEDUP_REMOVED lines=10> */
[----:B------:R-:W1:Y:S01]  /*6f50*/  LDG.E.64 R2, desc[UR4][R124.64+0x3200] ;  /* 0x003200047c027981 */ /* 0x000e62000c1e1b00 */
[----:B------:R-:W-:Y:S01]  /*6f60*/  VIADD R5, R123, 0x1902 ;  /* 0x000019027b057836 */ /* 0x000fe20000000000 */
[----:B------:R-:W-:Y:S01]  /*6f70*/  MOV R66, 0xc61c4000 ;  /* 0xc61c400000427802 */ /* 0x000fe20000000f00 */
        /* <DEDUP_REMOVED lines=20> */
.L_x_2157:
[----:B------:R-:W-:Y:S05]  /*70c0*/  BSYNC B1 ;  /* 0x0000000000017941 */ /* 0x000fea0003800000 */
.L_x_2156:
        /* <DEDUP_REMOVED lines=31> */
.L_x_2159:
[----:B------:R-:W-:Y:S05]  /*72c0*/  BSYNC B1 ;  /* 0x0000000000017941 */ /* 0x000fea0003800000 */
.L_x_2158:
        /* <DEDUP_REMOVED lines=33> */
.L_x_2161:
[----:B------:R-:W-:Y:S05]  /*74e0*/  BSYNC B1 ;  /* 0x0000000000017941 */ /* 0x000fea0003800000 */
.L_x_2160:
        /* <DEDUP_REMOVED lines=31> */
.L_x_2163:
[----:B------:R-:W-:Y:S05]  /*76e0*/  BSYNC B1 ;  /* 0x0000000000017941 */ /* 0x000fea0003800000 */
.L_x_2162:
        /* <DEDUP_REMOVED lines=33> */
.L_x_2165:
[----:B------:R-:W-:Y:S05]  /*7900*/  BSYNC B1 ;  /* 0x0000000000017941 */ /* 0x000fea0003800000 */
.L_x_2164:
        /* <DEDUP_REMOVED lines=31> */
.L_x_2167:
[----:B------:R-:W-:Y:S05]  /*7b00*/  BSYNC B1 ;  /* 0x0000000000017941 */ /* 0x000fea0003800000 */
.L_x_2166:
        /* <DEDUP_REMOVED lines=14> */
[----:B------:R-:W-:Y:S01]  /*7bf0*/  MOV R47, 0xc61c4000 ;  /* 0xc61c4000002f7802 */ /* 0x000fe20000000f00 */
[----:B------:R-:W-:Y:S01]  /*7c00*/  IMAD.MOV.U32 R49, RZ, RZ, -0x39e3c000 ;  /* 0xc61c4000ff317424 */ /* 0x000fe200078e00ff */
[----:B------:R-:W-:-:S13]  /*7c10*/  ISETP.GT.AND P3, PT, R5, R122, PT ;  /* 0x0000007a0500720c */ /* 0x000fda0003f64270 */
[----:B------:R-:W3:Y:S01]  /*7c20*/  @!P3 LDC R5, c[0x0][0x220] ;  /* 0x00008800ff05bb82 */ /* 0x000ee20000000800 */
[----:B-1----:R-:W-:-:S05]  /*7c30*/  @!P3 SHF.L.U32 R0, R3, 0x10, RZ ;  /* 0x000000100300b819 */ /* 0x002fca00000006ff */
[----:B---3--:R-:W-:Y:S01]  /*7c40*/  @!P3 FMUL R48, R0, R5 ;  /* 0x000000050030b220 */ /* 0x008fe20000400000 */
[----:B------:R-:W-:-:S04]  /*7c50*/  IADD3 R5, R123, 0x1c01, RZ ;  /* 0x00001c017b057810 */ /* 0x000fc80007ffe0ff */
        /* <DEDUP_REMOVED lines=12> */
.L_x_2169:
[----:B------:R-:W-:Y:S05]  /*7d20*/  BSYNC B1 ;  /* 0x0000000000017941 */ /* 0x000fea0003800000 */
.L_x_2168:
        /* <DEDUP_REMOVED lines=11> */
[----:B------:R-:W-:Y:S02]  /*7de0*/  MOV R46, 0xc61c4000 ;  /* 0xc61c4000002e7802 */ /* 0x000fe40000000f00 */
[----:B------:R-:W-:Y:S02]  /*7df0*/  ISETP.GT.AND P2, PT, R5, R122, PT ;  /* 0x0000007a0500720c */ /* 0x000fe40003f44270 */
[----:B------:R-:W-:Y:S02]  /*7e00*/  MOV R45, 0xc61c4000 ;  /* 0xc61c4000002d7802 */ /* 0x000fe40000000f00 */
[----:B------:R-:W-:-:S09]  /*7e10*/  MOV R50, 0xc61c4000 ;  /* 0xc61c400000327802 */ /* 0x000fd20000000f00 */
[----:B------:R-:W3:Y:S01]  /*7e20*/  @!P2 LDC R5, c[0x0][0x220] ;  /* 0x00008800ff05ab82 */ /* 0x000ee20000000800 */
[----:B-1----:R-:W-:-:S05]  /*7e30*/  @!P2 SHF.L.U32 R0, R3, 0x10, RZ ;  /* 0x000000100300a819 */ /* 0x002fca00000006ff */
[----:B---3--:R-:W-:Y:S01]  /*7e40*/  @!P2 FMUL R46, R0, R5 ;  /* 0x00000005002ea220 */ /* 0x008fe20000400000 */
[----:B------:R-:W-:-:S04]  /*7e50*/  IADD3 R5, R123, 0x1c81, RZ ;  /* 0x00001c817b057810 */ /* 0x000fc80007ffe0ff */
[----:B------:R-:W-:Y:S02]  /*7e60*/  ISETP.GT.AND P2, PT, R5, R122, PT ;  /* 0x0000007a0500720c */ /* 0x000fe40003f44270 */
[----:B------:R-:W-:-:S11]  /*7e70*/  IADD3 R5, R123, 0x1c83, RZ ;  /* 0x00001c837b057810 */ /* 0x000fd60007ffe0ff */
[C---:B------:R-:W-:Y:S02]  /*7e80*/  @!P2 SHF.R.U64 R0, R2.reuse, 0x10, R3 ;  /* 0x000000100200a819 */ /* 0x040fe40000001203 */
[----:B------:R-:W-:-:S03]  /*7e90*/  SHF.L.U32 R2, R2, 0x10, RZ ;  /* 0x0000001002027819 */ /* 0x000fc600000006ff */
        /* <DEDUP_REMOVED lines=8> */
.L_x_2171:
[----:B------:R-:W-:Y:S05]  /*7f20*/  BSYNC B1 ;  /* 0x0000000000017941 */ /* 0x000fea0003800000 */
.L_x_2170:
        /* <DEDUP_REMOVED lines=33> */
.L_x_2173:
[----:B------:R-:W-:Y:S05]  /*8140*/  BSYNC B1 ;  /* 0x0000000000017941 */ /* 0x000fea0003800000 */
.L_x_2172:
        /* <DEDUP_REMOVED lines=14> */
[----:B------:R-:W-:-:S11]  /*8230*/  MOV R44, 0xc61c4000 ;  /* 0xc61c4000002c7802 */ /* 0x000fd60000000f00 */
        /* <DEDUP_REMOVED lines=16> */
.L_x_2175:
[----:B------:R-:W-:Y:S05]  /*8340*/  BSYNC B1 ;  /* 0x0000000000017941 */ /* 0x000fea0003800000 */
.L_x_2174:
        /* <DEDUP_REMOVED lines=10> */
[C---:B------:R-:W-:Y:S01]  /*83f0*/  IADD3 R3, R123.reuse, 0x1e02, RZ ;  /* 0x00001e027b037810 */ /* 0x040fe20007ffe0ff */
[----:B------:R-:W-:Y:S01]  /*8400*/  VIADD R7, R123, 0x1e01 ;  /* 0x00001e017b077836 */ /* 0x000fe20000000000 */
[----:B------:R-:W-:Y:S01]  /*8410*/  MOV R36, 0xc61c4000 ;  /* 0xc61c400000247802 */ /* 0x000fe20000000f00 */
[----:B------:R-:W-:Y:S01]  /*8420*/  ULDC UR6, c[0x0][0x220] ;  /* 0x0000880000067ab9 */ /* 0x000fe20000000800 */
[----:B------:R-:W-:Y:S02]  /*8430*/  ISETP.GT.AND P6, PT, R3, R122, PT ;  /* 0x0000007a0300720c */ /* 0x000fe40003fc4270 */
[----:B------:R-:W0:Y:S01]  /*8440*/  LDG.E.64 R2, desc[UR4][R124.64+0x3c00] ;  /* 0x003c00047c027981 */ /* 0x000e22000c1e1b00 */
[----:B------:R-:W-:Y:S02]  /*8450*/  MOV R35, 0xc61c4000 ;  /* 0xc61c400000237802 */ /* 0x000fe40000000f00 */
[----:B------:R-:W-:-:S08]  /*8460*/  MOV R37, 0xc61c4000 ;  /* 0xc61c400000257802 */ /* 0x000fd00000000f00 */
[----:B-1----:R-:W1:Y:S01]  /*8470*/  @!P6 LDC R0, c[0x0][0x220] ;  /* 0x00008800ff00eb82 */ /* 0x002e620000000800 */
[----:B0-----:R-:W-:-:S05]  /*8480*/  @!P6 SHF.L.U32 R4, R3, 0x10, RZ ;  /* 0x000000100304e819 */ /* 0x001fca00000006ff */
[----:B-1----:R-:W-:Y:S01]  /*8490*/  @!P6 FMUL R36, R4, R0 ;  /* 0x000000000424e220 */ /* 0x002fe20000400000 */
[----:B------:R-:W-:-:S13]  /*84a0*/  ISETP.GT.AND P6, PT, R7, R122, PT ;  /* 0x0000007a0700720c */ /* 0x000fda0003fc4270 */
[C---:B------:R-:W-:Y:S02]  /*84b0*/  @!P6 SHF.R.U64 R0, R2.reuse, 0x10, R3 ;  /* 0x000000100200e819 */ /* 0x040fe40000001203 */
[----:B------:R-:W-:Y:S02]  /*84c0*/  SHF.L.U32 R2, R2, 0x10, RZ ;  /* 0x0000001002027819 */ /* 0x000fe400000006ff */
[----:B------:R-:W-:-:S05]  /*84d0*/  @!P6 SHF.L.U32 R0, R0, 0x10, RZ ;  /* 0x000000100000e819 */ /* 0x000fca00000006ff */
[----:B------:R-:W-:Y:S01]  /*84e0*/  @!P6 FMUL R35, R0, UR6 ;  /* 0x000000060023ec20 */ /* 0x000fe20008400000 */
[----:B------:R-:W-:-:S04]  /*84f0*/  IADD3 R0, R123, 0x1e03, RZ ;  /* 0x00001e037b007810 */ /* 0x000fc80007ffe0ff */
[----:B------:R-:W-:Y:S01]  /*8500*/  ISETP.GT.AND P6, PT, R0, R122, PT ;  /* 0x0000007a0000720c */ /* 0x000fe20003fc4270 */
[----:B------:R-:W-:-:S05]  /*8510*/  FMUL R0, R2, UR6 ;  /* 0x0000000602007c20 */ /* 0x000fca0008400000 */
[----:B------:R3:W-:Y:S07]  /*8520*/  STL [R1+0x3e8], R0 ;  /* 0x0003e80001007387 */ /* 0x0007ee0000100800 */
[----:B------:R-:W-:-:S04]  /*8530*/  @!P6 SHF.R.U32.HI R3, RZ, 0x10, R3 ;  /* 0x00000010ff03e819 */ /* 0x000fc80000011603 */
[----:B------:R-:W-:-:S05]  /*8540*/  @!P6 SHF.L.U32 R3, R3, 0x10, RZ ;  /* 0x000000100303e819 */ /* 0x000fca00000006ff */
[----:B---3--:R-:W-:-:S07]  /*8550*/  @!P6 FMUL R37, R3, UR6 ;  /* 0x000000060325ec20 */ /* 0x008fce0008400000 */
.L_x_2177:
[----:B------:R-:W-:Y:S05]  /*8560*/  BSYNC B1 ;  /* 0x0000000000017941 */ /* 0x000fea0003800000 */
.L_x_2176:
[----:B-1----:R-:W-:Y:S01]  /*8570*/  MOV R0, 0xc61c4000 ;  /* 0xc61c400000007802 */ /* 0x002fe20000000f00 */
[----:B------:R-:W-:Y:S01]  /*8580*/  BSSY B1, `(.L_x_2178) ;  /* 0x000001e000017945 */ /* 0x000fe20003800000 */
[----:B------:R-:W-:Y:S01]  /*8590*/  HFMA2.MMA R33, -RZ, RZ, -6.109375, 2 ;  /* 0xc61c4000ff217435 */ /* 0x000fe200000001ff */
[----:B------:R-:W-:Y:S01]  /*85a0*/  ISETP.GT.AND P6, PT, R5, R122, PT ;  /* 0x0000007a0500720c */ /* 0x000fe20003fc4270 */
[----:B------:R-:W-:Y:S01]  /*85b0*/  VIADD R5, R123, 0x2180 ;  /* 0x000021807b057836 */ /* 0x000fe20000000000 */
[----:B------:R1:W-:Y:S01]  /*85c0*/  STL [R1+0x3f0], R0 ;  /* 0x0003f00001007387 */ /* 0x0003e20000100800 */
[----:B------:R-:W-:Y:S01]  /*85d0*/  MOV R34, 0xc61c4000 ;  /* 0xc61c400000227802 */ /* 0x000fe20000000f00 */
[----:B------:R-:W-:Y:S09]  /*85e0*/  @P4 BRA `(.L_x_2179) ;  /* 0x00000000005c4947 */ /* 0x000ff20003800000 */
[----:B------:R-:W-:Y:S01]  /*85f0*/  IADD3 R3, R123, 0x1e82, RZ ;  /* 0x00001e827b037810 */ /* 0x000fe20007ffe0ff */
[----:B------:R-:W-:-:S03]  /*8600*/  ULDC UR6, c[0x0][0x220] ;  /* 0x0000880000067ab9 */ /* 0x000fc60000000800 */
[----:B------:R-:W-:Y:S02]  /*8610*/  ISETP.GT.AND P4, PT, R3, R122, PT ;  /* 0x0000007a0300720c */ /* 0x000fe40003f84270 */
[----:B------:R-:W0:Y:S01]  /*8620*/  LDG.E.64 R2, desc[UR4][R124.64+0x3d00] ;  /* 0x003d00047c027981 */ /* 0x000e22000c1e1b00 */
[----:B------:R-:W-:Y:S02]  /*8630*/  MOV R34, 0xc61c4000 ;  /* 0xc61c400000227802 */ /* 0x000fe40000000f00 */
[----:B------:R-:W-:Y:S02]  /*8640*/  MOV R33, 0xc61c4000 ;  /* 0xc61c400000217802 */ /* 0x000fe40000000f00 */
[----:B------:R-:W-:-:S06]  /*8650*/  MOV R38, 0xc61c4000 ;  /* 0xc61c400000267802 */ /* 0x000fcc0000000f00 */
[----:B-1----:R-:W1:Y:S01]  /*8660*/  @!P4 LDC R0, c[0x0][0x220] ;  /* 0x00008800ff00cb82 */ /* 0x002e620000000800 */
[----:B0-----:R-:W-:-:S05]  /*8670*/  @!P4 SHF.L.U32 R4, R3, 0x10, RZ ;  /* 0x000000100304c819 */ /* 0x001fca00000006ff */
[----:B-1----:R-:W-:Y:S01]  /*8680*/  @!P4 FMUL R34, R4, R0 ;  /* 0x000000000422c220 */ /* 0x002fe20000400000 */
[----:B------:R-:W-:-:S04]  /*8690*/  IADD3 R0, R123, 0x1e81, RZ ;  /* 0x00001e817b007810 */ /* 0x000fc80007ffe0ff */
[----:B------:R-:W-:-:S13]  /*86a0*/  ISETP.GT.AND P4, PT, R0, R122, PT ;  /* 0x0000007a0000720c */ /* 0x000fda0003f84270 */
[C---:B------:R-:W-:Y:S01]  /*86b0*/  @!P4 SHF.R.U64 R0, R2.reuse, 0x10, R3 ;  /* 0x000000100200c819 */ /* 0x040fe20000001203 */
[----:B------:R-:W-:-:S03]  /*86c0*/  IMAD.U32 R2, R2, 0x10000, RZ ;  /* 0x0001000002027824 */ /* 0x000fc600078e00ff */
        /* <DEDUP_REMOVED lines=9> */
.L_x_2179:
[----:B------:R-:W-:Y:S05]  /*8760*/  BSYNC B1 ;  /* 0x0000000000017941 */ /* 0x000fea0003800000 */
.L_x_2178:
[----:B-1----:R-:W-:Y:S01]  /*8770*/  HFMA2.MMA R0, -RZ, RZ, -6.109375, 2 ;  /* 0xc61c4000ff007435 */ /* 0x002fe200000001ff */
        /* <DEDUP_REMOVED lines=9> */
[----:B------:R-:W0:Y:S01]  /*8810*/  LDG.E.64 R2, desc[UR4][R124.64+0x3e00] ;  /* 0x003e00047c027981 */ /* 0x000e22000c1e1b00 */
[----:B-1----:R-:W-:Y:S01]  /*8820*/  VIADD R0, R123, 0x1f02 ;  /* 0x00001f027b007836 */ /* 0x002fe20000000000 */
[----:B------:R-:W-:Y:S01]  /*8830*/  MOV R30, 0xc61c4000 ;  /* 0xc61c4000001e7802 */ /* 0x000fe20000000f00 */
[----:B------:R-:W-:-:S03]  /*8840*/  ULDC UR6, c[0x0][0x220] ;  /* 0x0000880000067ab9 */ /* 0x000fc60000000800 */
[----:B------:R-:W-:-:S13]  /*8850*/  ISETP.GT.AND P3, PT, R0, R122, PT ;  /* 0x0000007a0000720c */ /* 0x000fda0003f64270 */
[----:B------:R-:W1:Y:S01]  /*8860*/  @!P3 LDC R0, c[0x0][0x220] ;  /* 0x00008800ff00bb82 */ /* 0x000e620000000800 */
[----:B------:R-:W-:Y:S01]  /*8870*/  MOV R29, 0xc61c4000 ;  /* 0xc61c4000001d7802 */ /* 0x000fe20000000f00 */
[----:B------:R-:W-:Y:S01]  /*8880*/  IMAD.MOV.U32 R31, RZ, RZ, -0x39e3c000 ;  /* 0xc61c4000ff1f7424 */ /* 0x000fe200078e00ff */
[----:B0-----:R-:W-:-:S05]  /*8890*/  @!P3 SHF.L.U32 R4, R3, 0x10, RZ ;  /* 0x000000100304b819 */ /* 0x001fca00000006ff */
[----:B-1----:R-:W-:Y:S01]  /*88a0*/  @!P3 FMUL R30, R4, R0 ;  /* 0x00000000041eb220 */ /* 0x002fe20000400000 */
[----:B------:R-:W-:-:S04]  /*88b0*/  IADD3 R0, R123, 0x1f01, RZ ;  /* 0x00001f017b007810 */ /* 0x000fc80007ffe0ff */
[----:B------:R-:W-:-:S13]  /*88c0*/  ISETP.GT.AND P3, PT, R0, R122, PT ;  /* 0x0000007a0000720c */ /* 0x000fda0003f64270 */
[----:B------:R-:W-:-:S04]  /*88d0*/  @!P3 SHF.R.U64 R0, R2, 0x10, R3 ;  /* 0x000000100200b819 */ /* 0x000fc80000001203 */
[----:B------:R-:W-:Y:S02]  /*88e0*/  @!P3 SHF.L.U32 R0, R0, 0x10, RZ ;  /* 0x000000100000b819 */ /* 0x000fe400000006ff */
[----:B------:R-:W-:-:S03]  /*88f0*/  SHF.L.U32 R2, R2, 0x10, RZ ;  /* 0x0000001002027819 */ /* 0x000fc600000006ff */
        /* <DEDUP_REMOVED lines=8> */
.L_x_2181:
[----:B------:R-:W-:Y:S05]  /*8980*/  BSYNC B1 ;  /* 0x0000000000017941 */ /* 0x000fea0003800000 */
.L_x_2180:
[----:B-1----:R-:W-:Y:S01]  /*8990*/  MOV R0, 0xc61c4000 ;  /* 0xc61c400000007802 */ /* 0x002fe20000000f00 */
[----:B------:R-:W-:Y:S01]  /*89a0*/  BSSY B1, `(.L_x_2182) ;  /* 0x000001e000017945 */ /* 0x000fe20003800000 */
[----:B------:R-:W-:Y:S01]  /*89b0*/  HFMA2.MMA R27, -RZ, RZ, -6.109375, 2 ;  /* 0xc61c4000ff1b7435 */ /* 0x000fe200000001ff */
[----:B------:R-:W-:Y:S02]  /*89c0*/  ISETP.GT.AND P3, PT, R5, R122, PT ;  /* 0x0000007a0500720c */ /* 0x000fe40003f64270 */
[----:B------:R1:W-:Y:S01]  /*89d0*/  STL [R1+0x404], R0 ;  /* 0x0004040001007387 */ /* 0x0003e20000100800 */
[----:B------:R-:W-:Y:S02]  /*89e0*/  MOV R28, 0xc61c4000 ;  /* 0xc61c4000001c7802 */ /* 0x000fe40000000f00 */
[----:B------:R-:W-:Y:S01]  /*89f0*/  IADD3 R5, R123, 0x2280, RZ ;  /* 0x000022807b057810 */ /* 0x000fe20007ffe0ff */
[----:B------:R-:W-:Y:S07]  /*8a00*/  @P2 BRA `(.L_x_2183) ;  /* 0x00000000005c2947 */ /* 0x000fee0003800000 */
[----:B------:R-:W0:Y:S01]  /*8a10*/  LDG.E.64 R2, desc[UR4][R124.64+0x3f00] ;  /* 0x003f00047c027981 */ /* 0x000e22000c1e1b00 */
[----:B-1----:R-:W-:Y:S01]  /*8a20*/  IADD3 R0, R123, 0x1f82, RZ ;  /* 0x00001f827b007810 */ /* 0x002fe20007ffe0ff */
[----:B------:R-:W-:-:S03]  /*8a30*/  ULDC UR6, c[0x0][0x220] ;  /* 0x0000880000067ab9 */ /* 0x000fc60000000800 */
[----:B------:R-:W-:-:S13]  /*8a40*/  ISETP.GT.AND P2, PT, R0, R122, PT ;  /* 0x0000007a0000720c */ /* 0x000fda0003f44270 */
[----:B------:R-:W1:Y:S01]  /*8a50*/  @!P2 LDC R0, c[0x0][0x220] ;  /* 0x00008800ff00ab82 */ /* 0x000e620000000800 */
[----:B------:R-:W-:Y:S02]  /*8a60*/  MOV R28, 0xc61c4000 ;  /* 0xc61c4000001c7802 */ /* 0x000fe40000000f00 */
[----:B------:R-:W-:Y:S02]  /*8a70*/  MOV R27, 0xc61c4000 ;  /* 0xc61c4000001b7802 */ /* 0x000fe40000000f00 */
[----:B------:R-:W-:Y:S02]  /*8a80*/  MOV R32, 0xc61c4000 ;  /* 0xc61c400000207802 */ /* 0x000fe40000000f00 */
[----:B0-----:R-:W-:-:S05]  /*8a90*/  @!P2 SHF.L.U32 R4, R3, 0x10, RZ ;  /* 0x000000100304a819 */ /* 0x001fca00000006ff */
[----:B-1----:R-:W-:Y:S01]  /*8aa0*/  @!P2 FMUL R28, R4, R0 ;  /* 0x00000000041ca220 */ /* 0x002fe20000400000 */
[----:B------:R-:W-:-:S04]  /*8ab0*/  IADD3 R0, R123, 0x1f81, RZ ;  /* 0x00001f817b007810 */ /* 0x000fc80007ffe0ff */
[----:B------:R-:W-:-:S13]  /*8ac0*/  ISETP.GT.AND P2, PT, R0, R122, PT ;  /* 0x0000007a0000720c */ /* 0x000fda0003f44270 */
[----:B------:R-:W-:-:S05]  /*8ad0*/  @!P2 SHF.R.U64 R0, R2, 0x10, R3 ;  /* 0x000000100200a819 */ /* 0x000fca0000001203 */
[----:B------:R-:W-:Y:S01]  /*8ae0*/  @!P2 IMAD.U32 R0, R0, 0x10000, RZ ;  /* 0x000100000000a824 */ /* 0x000fe200078e00ff */
        /* <DEDUP_REMOVED lines=9> */
.L_x_2183:
[----:B------:R-:W-:Y:S05]  /*8b80*/  BSYNC B1 ;  /* 0x0000000000017941 */ /* 0x000fea0003800000 */
.L_x_2182:
[----:B-1----:R-:W-:Y:S01]  /*8b90*/  MOV R0, 0xc61c4000 ;  /* 0xc61c400000007802 */ /* 0x002fe20000000f00 */
        /* <DEDUP_REMOVED lines=25> */
[----:B------:R-:W-:-:S05]  /*8d30*/  VIADD R0, R123, 0x2003 ;  /* 0x000020037b007836 */ /* 0x000fca0000000000 */
[----:B------:R-:W-:Y:S01]  /*8d40*/  ISETP.GT.AND P1, PT, R0, R122, PT ;  /* 0x0000007a0000720c */ /* 0x000fe20003f24270 */
[----:B------:R-:W-:-:S05]  /*8d50*/  FMUL R0, R2, UR6 ;  /* 0x0000000602007c20 */ /* 0x000fca0008400000 */
[----:B------:R3:W-:Y:S07]  /*8d60*/  STL [R1+0x410], R0 ;  /* 0x0004100001007387 */ /* 0x0007ee0000100800 */
[----:B------:R-:W-:-:S04]  /*8d70*/  @!P1 SHF.R.U32.HI R3, RZ, 0x10, R3 ;  /* 0x00000010ff039819 */ /* 0x000fc80000011603 */
[----:B------:R-:W-:-:S05]  /*8d80*/  @!P1 SHF.L.U32 R3, R3, 0x10, RZ ;  /* 0x0000001003039819 */ /* 0x000fca00000006ff */
[----:B---3--:R-:W-:-:S07]  /*8d90*/  @!P1 FMUL R25, R3, UR6 ;  /* 0x0000000603199c20 */ /* 0x008fce0008400000 */
.L_x_2185:
[----:B------:R-:W-:Y:S05]  /*8da0*/  BSYNC B1 ;  /* 0x0000000000017941 */ /* 0x000fea0003800000 */
.L_x_2184:
[----:B-1----:R-:W-:Y:S01]  /*8db0*/  HFMA2.MMA R0, -RZ, RZ, -6.109375, 2 ;  /* 0xc61c4000ff007435 */ /* 0x002fe200000001ff */
[----:B------:R-:W-:Y:S01]  /*8dc0*/  BSSY B1, `(.L_x_2186) ;  /* 0x000001e000017945 */ /* 0x000fe20003800000 */
[----:B------:R-:W-:Y:S01]  /*8dd0*/  HFMA2.MMA R22, -RZ, RZ, -6.109375, 2 ;  /* 0xc61c4000ff167435 */ /* 0x000fe200000001ff */
[----:B------:R-:W-:Y:S02]  /*8de0*/  ISETP.GT.AND P1, PT, R5, R122, PT ;  /* 0x0000007a0500720c */ /* 0x000fe40003f24270 */
[----:B------:R-:W-:Y:S02]  /*8df0*/  MOV R21, 0xc61c4000 ;  /* 0xc61c400000157802 */ /* 0x000fe40000000f00 */
[----:B------:R1:W-:Y:S01]  /*8e00*/  STL [R1+0x418], R0 ;  /* 0x0004180001007387 */ /* 0x0003e20000100800 */
[----:B------:R-:W-:Y:S01]  /*8e10*/  IADD3 R5, R123, 0x2380, RZ ;  /* 0x000023807b057810 */ /* 0x000fe20007ffe0ff */
[----:B------:R-:W-:Y:S07]  /*8e20*/  @P0 BRA `(.L_x_2187) ;  /* 0x00000000005c0947 */ /* 0x000fee0003800000 */
[----:B------:R-:W0:Y:S01]  /*8e30*/  LDG.E.64 R2, desc[UR4][R124.64+0x4100] ;  /* 0x004100047c027981 */ /* 0x000e22000c1e1b00 */
[----:B-1----:R-:W-:Y:S01]  /*8e40*/  IADD3 R0, R123, 0x2082, RZ ;  /* 0x000020827b007810 */ /* 0x002fe20007ffe0ff */
[----:B------:R-:W-:Y:S01]  /*8e50*/  IMAD.MOV.U32 R22, RZ, RZ, -0x39e3c000 ;  /* 0xc61c4000ff167424 */ /* 0x000fe200078e00ff */
[----:B------:R-:W-:Y:S02]  /*8e60*/  ULDC UR6, c[0x0][0x220] ;  /* 0x0000880000067ab9 */ /* 0x000fe40000000800 */
[----:B------:R-:W-:-:S13]  /*8e70*/  ISETP.GT.AND P0, PT, R0, R122, PT ;  /* 0x0000007a0000720c */ /* 0x000fda0003f04270 */
[----:B------:R-:W1:Y:S01]  /*8e80*/  @!P0 LDC R0, c[0x0][0x220] ;  /* 0x00008800ff008b82 */ /* 0x000e620000000800 */
        /* <DEDUP_REMOVED lines=17> */
.L_x_2187:
[----:B------:R-:W-:Y:S05]  /*8fa0*/  BSYNC B1 ;  /* 0x0000000000017941 */ /* 0x000fea0003800000 */
.L_x_2186:
[----:B-1----:R-:W-:Y:S01]  /*8fb0*/  HFMA2.MMA R0, -RZ, RZ, -6.109375, 2 ;  /* 0xc61c4000ff007435 */ /* 0x002fe200000001ff */
        /* <DEDUP_REMOVED lines=19> */
[----:B------:R-:W-:-:S05]  /*90f0*/  VIADD R0, R123, 0x2101 ;  /* 0x000021017b007836 */ /* 0x000fca0000000000 */
        /* <DEDUP_REMOVED lines=12> */
.L_x_2189:
[----:B------:R-:W-:Y:S05]  /*91c0*/  BSYNC B1 ;  /* 0x0000000000017941 */ /* 0x000fea0003800000 */
.L_x_2188:
        /* <DEDUP_REMOVED lines=21> */
[----:B------:R-:W-:Y:S01]  /*9320*/  @!P4 SHF.L.U32 R0, R0, 0x10, RZ ;  /* 0x000000100000c819 */ /* 0x000fe200000006ff */
[----:B------:R-:W-:-:S04]  /*9330*/  IMAD.U32 R2, R2, 0x10000, RZ ;  /* 0x0001000002027824 */ /* 0x000fc800078e00ff */
        /* <DEDUP_REMOVED lines=8> */
.L_x_2191:
[----:B------:R-:W-:Y:S05]  /*93c0*/  BSYNC B1 ;  /* 0x0000000000017941 */ /* 0x000fea0003800000 */
.L_x_2190:
        /* <DEDUP_REMOVED lines=33> */
.L_x_2193:
[----:B------:R-:W-:Y:S05]  /*95e0*/  BSYNC B1 ;  /* 0x0000000000017941 */ /* 0x000fea0003800000 */
.L_x_2192:
        /* <DEDUP_REMOVED lines=31> */
.L_x_2195:
[----:B------:R-:W-:Y:S05]  /*97e0*/  BSYNC B1 ;  /* 0x0000000000017941 */ /* 0x000fea0003800000 */
.L_x_2194:
[----:B-1----:R-:W-:Y:S01]  /*97f0*/  MOV R0, 0xc61c4000 ;  /* 0xc61c400000007802 */ /* 0x002fe20000000f00 */
[----:B------:R-:W-:Y:S01]  /*9800*/  BSSY B1, `(.L_x_2196) ;  /* 0x0000020000017945 */ /* 0x000fe20003800000 */
[----:B--2---:R-:W-:Y:S01]  /*9810*/  HFMA2.MMA R8, -RZ, RZ, -6.109375, 2 ;  /* 0xc61c4000ff087435 */ /* 0x004fe200000001ff */
[----:B------:R-:W-:Y:S01]  /*9820*/  ISETP.GT.AND P2, PT, R5, R122, PT ;  /* 0x0000007a0500720c */ /* 0x000fe20003f44270 */
[----:B0-----:R-:W-:Y:S01]  /*9830*/  HFMA2.MMA R6, -RZ, RZ, -6.109375, 2 ;  /* 0xc61c4000ff067435 */ /* 0x001fe200000001ff */
[----:B------:R0:W-:Y:S01]  /*9840*/  STL [R1+0x414], R0 ;  /* 0x0004140001007387 */ /* 0x0001e20000100800 */
[----:B------:R-:W-:Y:S01]  /*9850*/  MOV R7, 0xc61c4000 ;  /* 0xc61c400000077802 */ /* 0x000fe20000000f00 */
[----:B------:R-:W-:Y:S01]  /*9860*/  IMAD.MOV.U32 R5, RZ, RZ, -0x39e3c000 ;  /* 0xc61c4000ff057424 */ /* 0x000fe200078e00ff */
[----:B------:R-:W-:Y:S01]  /*9870*/  IADD3 R126, R123, 0x2600, RZ ;  /* 0x000026007b7e7810 */ /* 0x000fe20007ffe0ff */
[----:B------:R-:W-:Y:S07]  /*9880*/  @P1 BRA `(.L_x_2197) ;  /* 0x00000000005c1947 */ /* 0x000fee0003800000 */
[----:B------:R-:W2:Y:S01]  /*9890*/  LDG.E.64 R2, desc[UR4][R124.64+0x4600] ;  /* 0x004600047c027981 */ /* 0x000ea2000c1e1b00 */
[----:B0-----:R-:W-:Y:S01]  /*98a0*/  IADD3 R0, R123, 0x2302, RZ ;  /* 0x000023027b007810 */ /* 0x001fe20007ffe0ff */
[----:B------:R-:W-:-:S03]  /*98b0*/  ULDC UR6, c[0x0][0x220] ;  /* 0x0000880000067ab9 */ /* 0x000fc60000000800 */
[----:B------:R-:W-:-:S13]  /*98c0*/  ISETP.GT.AND P1, PT, R0, R122, PT ;  /* 0x0000007a0000720c */ /* 0x000fda0003f24270 */
[----:B------:R-:W0:Y:S01]  /*98d0*/  @!P1 LDC R0, c[0x0][0x220] ;  /* 0x00008800ff009b82 */ /* 0x000e220000000800 */
[----:B------:R-:W-:Y:S02]  /*98e0*/  MOV R6, 0xc61c4000 ;  /* 0xc61c400000067802 */ /* 0x000fe40000000f00 */
[----:B------:R-:W-:Y:S02]  /*98f0*/  MOV R5, 0xc61c4000 ;  /* 0xc61c400000057802 */ /* 0x000fe40000000f00 */
[----:B------:R-:W-:Y:S02]  /*9900*/  MOV R7, 0xc61c4000 ;  /* 0xc61c400000077802 */ /* 0x000fe40000000f00 */
[----:B--2---:R-:W-:-:S05]  /*9910*/  @!P1 SHF.L.U32 R4, R3, 0x10, RZ ;  /* 0x0000001003049819 */ /* 0x004fca00000006ff */
[----:B0-----:R-:W-:Y:S01]  /*9920*/  @!P1 FMUL R6, R4, R0 ;  /* 0x0000000004069220 */ /* 0x001fe20000400000 */
        /* <DEDUP_REMOVED lines=12> */
[----:B-1----:R-:W-:-:S07]  /*99f0*/  @!P1 FMUL R7, R3, UR6 ;  /* 0x0000000603079c20 */ /* 0x002fce0008400000 */
.L_x_2197:
[----:B------:R-:W-:Y:S05]  /*9a00*/  BSYNC B1 ;  /* 0x0000000000017941 */ /* 0x000fea0003800000 */
.L_x_2196:
[----:B0-----:R-:W-:Y:S01]  /*9a10*/  HFMA2.MMA R0, -RZ, RZ, -6.109375, 2 ;  /* 0xc61c4000ff007435 */ /* 0x001fe200000001ff */
[----:B------:R-:W-:Y:S01]  /*9a20*/  BSSY B1, `(.L_x_2198) ;  /* 0x000001e000017945 */ /* 0x000fe20003800000 */
[----:B------:R-:W-:Y:S01]  /*9a30*/  HFMA2.MMA R4, -RZ, RZ, -6.109375, 2 ;  /* 0xc61c4000ff047435 */ /* 0x000fe200000001ff */
[----:B------:R-:W-:Y:S02]  /*9a40*/  ISETP.GT.AND P1, PT, R126, R122, PT ;  /* 0x0000007a7e00720c */ /* 0x000fe40003f24270 */
[----:B------:R-:W-:Y:S02]  /*9a50*/  MOV R3, 0xc61c4000 ;  /* 0xc61c400000037802 */ /* 0x000fe40000000f00 */
[----:B------:R0:W-:Y:S01]  /*9a60*/  STL [R1+0x40c], R0 ;  /* 0x00040c0001007387 */ /* 0x0001e20000100800 */
[----:B------:R-:W-:Y:S01]  /*9a70*/  IADD3 R128, R123, 0x2680, RZ ;  /* 0x000026807b807810 */ /* 0x000fe20007ffe0ff */
[----:B------:R-:W-:Y:S07]  /*9a80*/  @P0 BRA `(.L_x_2199) ;  /* 0x00000000005c0947 */ /* 0x000fee0003800000 */
[----:B------:R-:W2:Y:S01]  /*9a90*/  LDG.E.64 R126, desc[UR4][R124.64+0x4700] ;  /* 0x004700047c7e7981 */ /* 0x000ea2000c1e1b00 */
[----:B0-----:R-:W-:Y:S01]  /*9aa0*/  IADD3 R0, R123, 0x2382, RZ ;  /* 0x000023827b007810 */ /* 0x001fe20007ffe0ff */
[----:B------:R-:W-:Y:S01]  /*9ab0*/  IMAD.MOV.U32 R4, RZ, RZ, -0x39e3c000 ;  /* 0xc61c4000ff047424 */ /* 0x000fe200078e00ff */
[----:B------:R-:W-:Y:S02]  /*9ac0*/  ULDC UR6, c[0x0][0x220] ;  /* 0x0000880000067ab9 */ /* 0x000fe40000000800 */
[----:B------:R-:W-:-:S13]  /*9ad0*/  ISETP.GT.AND P0, PT, R0, R122, PT ;  /* 0x0000007a0000720c */ /* 0x000fda0003f04270 */
[----:B------:R-:W0:Y:S01]  /*9ae0*/  @!P0 LDC R0, c[0x0][0x220] ;  /* 0x00008800ff008b82 */ /* 0x000e220000000800 */
        /* <DEDUP_REMOVED lines=16> */
[----:B-1----:R-:W-:-:S07]  /*9bf0*/  @!P0 FMUL R8, R127, UR6 ;  /* 0x000000067f088c20 */ /* 0x002fce0008400000 */
.L_x_2199:
[----:B------:R-:W-:Y:S05]  /*9c00*/  BSYNC B1 ;  /* 0x0000000000017941 */ /* 0x000fea0003800000 */
.L_x_2198:
[----:B------:R-:W-:Y:S01]  /*9c10*/  HFMA2.MMA R126, -RZ, RZ, -6.109375, 2 ;  /* 0xc61c4000ff7e7435 */ /* 0x000fe200000001ff */
[----:B------:R-:W-:Y:S01]  /*9c20*/  BSSY B1, `(.L_x_2200) ;  /* 0x0000020000017945 */ /* 0x000fe20003800000 */
[----:B------:R-:W-:Y:S01]  /*9c30*/  HFMA2.MMA R2, -RZ, RZ, -6.109375, 2 ;  /* 0xc61c4000ff027435 */ /* 0x000fe200000001ff */
[----:B------:R-:W-:Y:S01]  /*9c40*/  ISETP.GT.AND P0, PT, R128, R122, PT ;  /* 0x0000007a8000720c */ /* 0x000fe20003f04270 */
[----:B------:R-:W-:Y:S01]  /*9c50*/  IMAD.MOV.U32 R131, RZ, RZ, -0x39e3c000 ;  /* 0xc61c4000ff837424 */ /* 0x000fe200078e00ff */
[----:B------:R-:W-:Y:S02]  /*9c60*/  MOV R130, 0xc61c4000 ;  /* 0xc61c400000827802 */ /* 0x000fe40000000f00 */
[----:B------:R1:W-:Y:S01]  /*9c70*/  STL [R1+0x408], R126 ;  /* 0x0004087e01007387 */ /* 0x0003e20000100800 */
[----:B0-----:R-:W-:Y:S02]  /*9c80*/  MOV R0, 0xc61c4000 ;  /* 0xc61c400000007802 */ /* 0x001fe40000000f00 */
[----:B------:R-:W-:Y:S01]  /*9c90*/  IADD3 R129, R123, 0x2700, RZ ;  /* 0x000027007b817810 */ /* 0x000fe20007ffe0ff */
[----:B------:R-:W-:Y:S06]  /*9ca0*/  @P6 BRA `(.L_x_2201) ;  /* 0x00000000005c6947 */ /* 0x000fec0003800000 */
[----:B-1----:R-:W2:Y:S01]  /*9cb0*/  LDG.E.64 R126, desc[UR4][R124.64+0x4800] ;  /* 0x004800047c7e7981 */ /* 0x002ea2000c1e1b00 */
[----:B------:R-:W-:Y:S01]  /*9cc0*/  IADD3 R0, R123, 0x2402, RZ ;  /* 0x000024027b007810 */ /* 0x000fe20007ffe0ff */
[----:B------:R-:W-:-:S03]  /*9cd0*/  ULDC UR6, c[0x0][0x220] ;  /* 0x0000880000067ab9 */ /* 0x000fc60000000800 */
[----:B------:R-:W-:-:S13]  /*9ce0*/  ISETP.GT.AND P6, PT, R0, R122, PT ;  /* 0x0000007a0000720c */ /* 0x000fda0003fc4270 */
[----:B------:R-:W0:Y:S01]  /*9cf0*/  @!P6 LDC R0, c[0x0][0x220] ;  /* 0x00008800ff00eb82 */ /* 0x000e220000000800 */
[----:B------:R-:W-:Y:S02]  /*9d00*/  MOV R2, 0xc61c4000 ;  /* 0xc61c400000027802 */ /* 0x000fe40000000f00 */
[----:B------:R-:W-:Y:S02]  /*9d10*/  MOV R130, 0xc61c4000 ;  /* 0xc61c400000827802 */ /* 0x000fe40000000f00 */
[----:B--2---:R-:W-:-:S05]  /*9d20*/  @!P6 SHF.L.U32 R128, R127, 0x10, RZ ;  /* 0x000000107f80e819 */ /* 0x004fca00000006ff */
[----:B0-----:R-:W-:Y:S01]  /*9d30*/  @!P6 FMUL R2, R128, R0 ;  /* 0x000000008002e220 */ /* 0x001fe20000400000 */
[----:B------:R-:W-:-:S05]  /*9d40*/  VIADD R0, R123, 0x2401 ;  /* 0x000024017b007836 */ /* 0x000fca0000000000 */
[----:B------:R-:W-:Y:S02]  /*9d50*/  ISETP.GT.AND P6, PT, R0, R122, PT ;  /* 0x0000007a0000720c */ /* 0x000fe40003fc4270 */
[----:B------:R-:W-:-:S11]  /*9d60*/  MOV R0, 0xc61c4000 ;  /* 0xc61c400000007802 */ /* 0x000fd60000000f00 */
[C---:B------:R-:W-:Y:S02]  /*9d70*/  @!P6 SHF.R.U64 R128, R126.reuse, 0x10, R127 ;  /* 0x000000107e80e819 */ /* 0x040fe4000000127f */
[----:B------:R-:W-:Y:S02]  /*9d80*/  SHF.L.U32 R126, R126, 0x10, RZ ;  /* 0x000000107e7e7819 */ /* 0x000fe400000006ff */
[----:B------:R-:W-:-:S03]  /*9d90*/  @!P6 SHF.L.U32 R128, R128, 0x10, RZ ;  /* 0x000000108080e819 */ /* 0x000fc600000006ff */
[----:B------:R-:W-:Y:S02]  /*9da0*/  FMUL R126, R126, UR6 ;  /* 0x000000067e7e7c20 */ /* 0x000fe40008400000 */
[----:B------:R-:W-:Y:S01]  /*9db0*/  @!P6 FMUL R0, R128, UR6 ;  /* 0x000000068000ec20 */ /* 0x000fe20008400000 */
[----:B------:R-:W-:Y:S02]  /*9dc0*/  IADD3 R128, R123, 0x2403, RZ ;  /* 0x000024037b807810 */ /* 0x000fe40007ffe0ff */
[----:B------:R0:W-:Y:S02]  /*9dd0*/  STL [R1+0x408], R126 ;  /* 0x0004087e01007387 */ /* 0x0001e40000100800 */
[----:B------:R-:W-:-:S13]  /*9de0*/  ISETP.GT.AND P6, PT, R128, R122, PT ;  /* 0x0000007a8000720c */ /* 0x000fda0003fc4270 */
[----:B------:R-:W-:-:S04]  /*9df0*/  @!P6 SHF.R.U32.HI R127, RZ, 0x10, R127 ;  /* 0x00000010ff7fe819 */ /* 0x000fc8000001167f */
[----:B------:R-:W-:-:S05]  /*9e00*/  @!P6 SHF.L.U32 R127, R127, 0x10, RZ ;  /* 0x000000107f7fe819 */ /* 0x000fca00000006ff */
[----:B0-----:R-:W-:-:S07]  /*9e10*/  @!P6 FMUL R130, R127, UR6 ;  /* 0x000000067f82ec20 */ /* 0x001fce0008400000 */
.L_x_2201:
[----:B------:R-:W-:Y:S05]  /*9e20*/  BSYNC B1 ;  /* 0x0000000000017941 */ /* 0x000fea0003800000 */
.L_x_2200:
        /* <DEDUP_REMOVED lines=8> */
[----:B0-----:R-:W-:Y:S01]  /*9eb0*/  IADD3 R126, R123, 0x2482, RZ ;  /* 0x000024827b7e7810 */ /* 0x001fe20007ffe0ff */
[----:B------:R-:W-:-:S03]  /*9ec0*/  ULDC UR6, c[0x0][0x220] ;  /* 0x0000880000067ab9 */ /* 0x000fc60000000800 */
[----:B------:R-:W-:Y:S02]  /*9ed0*/  ISETP.GT.AND P4, PT, R126, R122, PT ;  /* 0x0000007a7e00720c */ /* 0x000fe40003f84270 */
[----:B------:R-:W2:Y:S01]  /*9ee0*/  LDG.E.64 R126, desc[UR4][R124.64+0x4900] ;  /* 0x004900047c7e7981 */ /* 0x000ea2000c1e1b00 */
[----:B------:R-:W-:-:S10]  /*9ef0*/  MOV R129, 0xc61c4000 ;  /* 0xc61c400000817802 */ /* 0x000fd40000000f00 */
[----:B------:R-:W0:Y:S01]  /*9f00*/  @!P4 LDC R128, c[0x0][0x220] ;  /* 0x00008800ff80cb82 */ /* 0x000e220000000800 */
[----:B--2---:R-:W-:-:S05]  /*9f10*/  @!P4 SHF.L.U32 R131, R127, 0x10, RZ ;  /* 0x000000107f83c819 */ /* 0x004fca00000006ff */
[----:B0-----:R-:W-:Y:S01]  /*9f20*/  @!P4 FMUL R129, R131, R128 ;  /* 0x000000808381c220 */ /* 0x001fe20000400000 */
[----:B------:R-:W-:-:S04]  /*9f30*/  IADD3 R128, R123, 0x2481, RZ ;  /* 0x000024817b807810 */ /* 0x000fc80007ffe0ff */
[----:B------:R-:W-:Y:S02]  /*9f40*/  ISETP.GT.AND P4, PT, R128, R122, PT ;  /* 0x0000007a8000720c */ /* 0x000fe40003f84270 */
[----:B------:R-:W-:-:S11]  /*9f50*/  MOV R128, 0xc61c4000 ;  /* 0xc61c400000807802 */ /* 0x000fd60000000f00 */
[C---:B------:R-:W-:Y:S01]  /*9f60*/  @!P4 SHF.R.U64 R131, R126.reuse, 0x10, R127 ;  /* 0x000000107e83c819 */ /* 0x040fe2000000127f */
[----:B------:R-:W-:-:S03]  /*9f70*/  IMAD.U32 R126, R126, 0x10000, RZ ;  /* 0x000100007e7e7824 */ /* 0x000fc600078e00ff */
[----:B------:R-:W-:Y:S01]  /*9f80*/  @!P4 SHF.L.U32 R131, R131, 0x10, RZ ;  /* 0x000000108383c819 */ /* 0x000fe200000006ff */
[----:B------:R-:W-:-:S04]  /*9f90*/  FMUL R126, R126, UR6 ;  /* 0x000000067e7e7c20 */ /* 0x000fc80008400000 */
[----:B------:R-:W-:Y:S01]  /*9fa0*/  @!P4 FMUL R128, R131, UR6 ;  /* 0x000000068380cc20 */ /* 0x000fe20008400000 */
[----:B------:R-:W-:Y:S01]  /*9fb0*/  IADD3 R131, R123, 0x2483, RZ ;  /* 0x000024837b837810 */ /* 0x000fe20007ffe0ff */
[----:B------:R1:W-:Y:S03]  /*9fc0*/  STL [R1+0x400], R126 ;  /* 0x0004007e01007387 */ /* 0x0003e60000100800 */
[----:B------:R-:W-:Y:S02]  /*9fd0*/  ISETP.GT.AND P4, PT, R131, R122, PT ;  /* 0x0000007a8300720c */ /* 0x000fe40003f84270 */
[----:B------:R-:W-:-:S11]  /*9fe0*/  MOV R131, 0xc61c4000 ;  /* 0xc61c400000837802 */ /* 0x000fd60000000f00 */
[----:B------:R-:W-:-:S04]  /*9ff0*/  @!P4 SHF.R.U32.HI R127, RZ, 0x10, R127 ;  /* 0x00000010ff7fc819 */ /* 0x000fc8000001167f */
[----:B------:R-:W-:-:S05]  /*a000*/  @!P4 SHF.L.U32 R127, R127, 0x10, RZ ;  /* 0x000000107f7fc819 */ /* 0x000fca00000006ff */
[----:B-1----:R-:W-:-:S07]  /*a010*/  @!P4 FMUL R131, R127, UR6 ;  /* 0x000000067f83cc20 */ /* 0x002fce0008400000 */
.L_x_2203:
[----:B------:R-:W-:Y:S05]  /*a020*/  BSYNC B1 ;  /* 0x0000000000017941 */ /* 0x000fea0003800000 */
.L_x_2202:
[----:B0-----:R-:W-:Y:S01]  /*a030*/  HFMA2.MMA R126, -RZ, RZ, -6.109375, 2 ;  /* 0xc61c4000ff7e7435 */ /* 0x001fe200000001ff */
        /* <DEDUP_REMOVED lines=9> */
[----:B0-----:R-:W-:Y:S01]  /*a0d0*/  VIADD R126, R123, 0x2502 ;  /* 0x000025027b7e7836 */ /* 0x001fe20000000000 */
[----:B------:R-:W-:Y:S01]  /*a0e0*/  MOV R133, 0xc61c4000 ;  /* 0xc61c400000857802 */ /* 0x000fe20000000f00 */
[----:B------:R-:W-:-:S03]  /*a0f0*/  ULDC UR6, c[0x0][0x220] ;  /* 0x0000880000067ab9 */ /* 0x000fc60000000800 */
[----:B------:R-:W-:Y:S02]  /*a100*/  ISETP.GT.AND P3, PT, R126, R122, PT ;  /* 0x0000007a7e00720c */ /* 0x000fe40003f64270 */
[----:B------:R-:W2:Y:S01]  /*a110*/  LDG.E.64 R126, desc[UR4][R124.64+0x4a00] ;  /* 0x004a00047c7e7981 */ /* 0x000ea2000c1e1b00 */
[----:B------:R-:W-:-:S10]  /*a120*/  IMAD.MOV.U32 R136, RZ, RZ, -0x39e3c000 ;  /* 0xc61c4000ff887424 */ /* 0x000fd400078e00ff */
[----:B------:R-:W0:Y:S01]  /*a130*/  @!P3 LDC R132, c[0x0][0x220] ;  /* 0x00008800ff84bb82 */ /* 0x000e220000000800 */
[----:B--2---:R-:W-:-:S05]  /*a140*/  @!P3 SHF.L.U32 R134, R127, 0x10, RZ ;  /* 0x000000107f86b819 */ /* 0x004fca00000006ff */
[----:B0-----:R-:W-:Y:S01]  /*a150*/  @!P3 FMUL R133, R134, R132 ;  /* 0x000000848685b220 */ /* 0x001fe20000400000 */
[----:B------:R-:W-:-:S04]  /*a160*/  IADD3 R132, R123, 0x2501, RZ ;  /* 0x000025017b847810 */ /* 0x000fc80007ffe0ff */
        /* <DEDUP_REMOVED lines=12> */
[----:B-1----:R-:W-:-:S07]  /*a230*/  @!P3 FMUL R136, R127, UR6 ;  /* 0x000000067f88bc20 */ /* 0x002fce0008400000 */
.L_x_2205:
[----:B------:R-:W-:Y:S05]  /*a240*/  BSYNC B1 ;  /* 0x0000000000017941 */ /* 0x000fea0003800000 */
.L_x_2204:
[----:B0-----:R-:W-:Y:S01]  /*a250*/  MOV R126, 0xc61c4000 ;  /* 0xc61c4000007e7802 */ /* 0x001fe20000000f00 */
[----:B------:R-:W-:Y:S01]  /*a260*/  BSSY B1, `(.L_x_2206) ;  /* 0x000001e000017945 */ /* 0x000fe20003800000 */
[----:B------:R-:W-:Y:S01]  /*a270*/  HFMA2.MMA R134, -RZ, RZ, -6.109375, 2 ;  /* 0xc61c4000ff867435 */ /* 0x000fe200000001ff */
[----:B------:R-:W-:Y:S02]  /*a280*/  ISETP.GT.AND P3, PT, R135, R122, PT ;  /* 0x0000007a8700720c */ /* 0x000fe40003f64270 */
[----:B------:R0:W-:Y:S01]  /*a290*/  STL [R1+0x3f4], R126 ;  /* 0x0003f47e01007387 */ /* 0x0001e20000100800 */
[----:B------:R-:W-:Y:S02]  /*a2a0*/  MOV R135, 0xc61c4000 ;  /* 0xc61c400000877802 */ /* 0x000fe40000000f00 */
[----:B------:R-:W-:Y:S01]  /*a2b0*/  IADD3 R138, R123, 0x2880, RZ ;  /* 0x000028807b8a7810 */ /* 0x000fe20007ffe0ff */
[----:B------:R-:W-:Y:S07]  /*a2c0*/  @P2 BRA `(.L_x_2207) ;  /* 0x00000000005c2947 */ /* 0x000fee0003800000 */
        /* <DEDUP_REMOVED lines=11> */
[C---:B------:R-:W-:Y:S02]  /*a380*/  @!P2 SHF.R.U64 R137, R126.reuse, 0x10, R127 ;  /* 0x000000107e89a819 */ /* 0x040fe4000000127f */
[----:B------:R-:W-:-:S03]  /*a390*/  SHF.L.U32 R126, R126, 0x10, RZ ;  /* 0x000000107e7e7819 */ /* 0x000fc600000006ff */
[----:B------:R-:W-:Y:S02]  /*a3a0*/  @!P2 IMAD.U32 R137, R137, 0x10000, RZ ;  /* 0x000100008989a824 */ /* 0x000fe400078e00ff */
[----:B------:R-:W-:Y:S02]  /*a3b0*/  FMUL R126, R126, UR6 ;  /* 0x000000067e7e7c20 */ /* 0x000fe40008400000 */
[----:B------:R-:W-:Y:S01]  /*a3c0*/  @!P2 FMUL R134, R137, UR6 ;  /* 0x000000068986ac20 */ /* 0x000fe20008400000 */
[----:B------:R-:W-:Y:S02]  /*a3d0*/  IADD3 R137, R123, 0x2583, RZ ;  /* 0x000025837b897810 */ /* 0x000fe40007ffe0ff */
[----:B------:R1:W-:Y:S02]  /*a3e0*/  STL [R1+0x3f4], R126 ;  /* 0x0003f47e01007387 */ /* 0x0003e40000100800 */
[----:B------:R-:W-:Y:S02]  /*a3f0*/  ISETP.GT.AND P2, PT, R137, R122, PT ;  /* 0x0000007a8900720c */ /* 0x000fe40003f44270 */
[----:B------:R-:W-:-:S11]  /*a400*/  MOV R137, 0xc61c4000 ;  /* 0xc61c400000897802 */ /* 0x000fd60000000f00 */
[----:B------:R-:W-:-:S04]  /*a410*/  @!P2 SHF.R.U32.HI R127, RZ, 0x10, R127 ;  /* 0x00000010ff7fa819 */ /* 0x000fc8000001167f */
[----:B------:R-:W-:-:S05]  /*a420*/  @!P2 SHF.L.U32 R127, R127, 0x10, RZ ;  /* 0x000000107f7fa819 */ /* 0x000fca00000006ff */
[----:B-1----:R-:W-:-:S07]  /*a430*/  @!P2 FMUL R137, R127, UR6 ;  /* 0x000000067f89ac20 */ /* 0x002fce0008400000 */
.L_x_2207:
[----:B------:R-:W-:Y:S05]  /*a440*/  BSYNC B1 ;  /* 0x0000000000017941 */ /* 0x000fea0003800000 */
.L_x_2206:
[----:B0-----:R-:W-:Y:S01]  /*a450*/  MOV R126, 0xc61c4000 ;  /* 0xc61c4000007e7802 */ /* 0x001fe20000000f00 */
        /* <DEDUP_REMOVED lines=9> */
[----:B0-----:R-:W2:Y:S01]  /*a4f0*/  LDG.E.64 R126, desc[UR4][R124.64+0x4c00] ;  /* 0x004c00047c7e7981 */ /* 0x001ea2000c1e1b00 */
[----:B------:R-:W-:Y:S01]  /*a500*/  IADD3 R138, R123, 0x2602, RZ ;  /* 0x000026027b8a7810 */ /* 0x000fe20007ffe0ff */
[----:B------:R-:W-:Y:S01]  /*a510*/  ULDC UR6, c[0x0][0x220] ;  /* 0x0000880000067ab9 */ /* 0x000fe20000000800 */
[----:B------:R-:W-:Y:S02]  /*a520*/  MOV R139, 0xc61c4000 ;  /* 0xc61c4000008b7802 */ /* 0x000fe40000000f00 */
[----:B------:R-:W-:Y:S02]  /*a530*/  ISETP.GT.AND P1, PT, R138, R122, PT ;  /* 0x0000007a8a00720c */ /* 0x000fe40003f24270 */
[----:B------:R-:W-:-:S11]  /*a540*/  MOV R142, 0xc61c4000 ;  /* 0xc61c4000008e7802 */ /* 0x000fd60000000f00 */
        /* <DEDUP_REMOVED lines=11> */
[----:B------:R-:W-:Y:S02]  /*a600*/  VIADD R140, R123, 0x2603 ;  /* 0x000026037b8c7836 */ /* 0x000fe40000000000 */
[----:B------:R1:W-:Y:S03]  /*a610*/  STL [R1+0x42c], R126 ;  /* 0x00042c7e01007387 */ /* 0x0003e60000100800 */
[----:B------:R-:W-:-:S13]  /*a620*/  ISETP.GT.AND P1, PT, R140, R122, PT ;  /* 0x0000007a8c00720c */ /* 0x000fda0003f24270 */
[----:B------:R-:W-:-:S04]  /*a630*/  @!P1 SHF.R.U32.HI R127, RZ, 0x10, R127 ;  /* 0x00000010ff7f9819 */ /* 0x000fc8000001167f */
[----:B------:R-:W-:-:S05]  /*a640*/  @!P1 SHF.L.U32 R127, R127, 0x10, RZ ;  /* 0x000000107f7f9819 */ /* 0x000fca00000006ff */
[----:B-1----:R-:W-:-:S07]  /*a650*/  @!P1 FMUL R142, R127, UR6 ;  /* 0x000000067f8e9c20 */ /* 0x002fce0008400000 */
.L_x_2209:
[----:B------:R-:W-:Y:S05]  /*a660*/  BSYNC B1 ;  /* 0x0000000000017941 */ /* 0x000fea0003800000 */
.L_x_2208:
[----:B0-----:R-:W-:Y:S01]  /*a670*/  HFMA2.MMA R126, -RZ, RZ, -6.109375, 2 ;  /* 0xc61c4000ff7e7435 */ /* 0x001fe200000001ff */
[----:B------:R-:W-:Y:S01]  /*a680*/  ISETP.GT.AND P1, PT, R141, R122, PT ;  /* 0x0000007a8d00720c */ /* 0x000fe20003f24270 */
[----:B------:R-:W-:Y:S01]  /*a690*/  BSSY B1, `(.L_x_2210) ;  /* 0x000001d000017945 */ /* 0x000fe20003800000 */
[----:B------:R-:W-:Y:S01]  /*a6a0*/  HFMA2.MMA R141, -RZ, RZ, -6.109375, 2 ;  /* 0xc61c4000ff8d7435 */ /* 0x000fe200000001ff */
[----:B------:R-:W-:Y:S02]  /*a6b0*/  MOV R140, 0xc61c4000 ;  /* 0xc61c4000008c7802 */ /* 0x000fe40000000f00 */
[----:B------:R-:W-:Y:S01]  /*a6c0*/  IADD3 R144, R123, 0x2980, RZ ;  /* 0x000029807b907810 */ /* 0x000fe20007ffe0ff */
[----:B------:R0:W-:Y:S01]  /*a6d0*/  STL [R1+0x430], R126 ;  /* 0x0004307e01007387 */ /* 0x0001e20000100800 */
[----:B------:R-:W-:Y:S06]  /*a6e0*/  @P0 BRA `(.L_x_2211) ;  /* 0x00000000005c0947 */ /* 0x000fec0003800000 */
[----:B0-----:R-:W2:Y:S01]  /*a6f0*/  LDG.E.64 R126, desc[UR4][R124.64+0x4d00] ;  /* 0x004d00047c7e7981 */ /* 0x001ea2000c1e1b00 */
[----:B------:R-:W-:Y:S01]  /*a700*/  IADD3 R140, R123, 0x2682, RZ ;  /* 0x000026827b8c7810 */ /* 0x000fe20007ffe0ff */
[----:B------:R-:W-:Y:S01]  /*a710*/  IMAD.MOV.U32 R141, RZ, RZ, -0x39e3c000 ;  /* 0xc61c4000ff8d7424 */ /* 0x000fe200078e00ff */
[----:B------:R-:W-:Y:S02]  /*a720*/  ULDC UR6, c[0x0][0x220] ;  /* 0x0000880000067ab9 */ /* 0x000fe40000000800 */
[----:B------:R-:W-:-:S13]  /*a730*/  ISETP.GT.AND P0, PT, R140, R122, PT ;  /* 0x0000007a8c00720c */ /* 0x000fda0003f04270 */
        /* <DEDUP_REMOVED lines=18> */
.L_x_2211:
[----:B------:R-:W-:Y:S05]  /*a860*/  BSYNC B1 ;  /* 0x0000000000017941 */ /* 0x000fea0003800000 */
.L_x_2210:
[----:B0-----:R-:W-:Y:S01]  /*a870*/  HFMA2.MMA R126, -RZ, RZ, -6.109375, 2 ;  /* 0xc61c4000ff7e7435 */ /* 0x001fe200000001ff */
        /* <DEDUP_REMOVED lines=32> */
.L_x_2213:
[----:B------:R-:W-:Y:S05]  /*aa80*/  BSYNC B1 ;  /* 0x0000000000017941 */ /* 0x000fea0003800000 */
.L_x_2212:
[----:B0-----:R-:W-:Y:S01]  /*aa90*/  MOV R126, 0xc61c4000 ;  /* 0xc61c4000007e7802 */ /* 0x001fe20000000f00 */
[----:B------:R-:W-:Y:S01]  /*aaa0*/  BSSY B1, `(.L_x_2214) ;  /* 0x000001e000017945 */ /* 0x000fe20003800000 */
[----:B------:R-:W-:Y:S01]  /*aab0*/  HFMA2.MMA R146, -RZ, RZ, -6.109375, 2 ;  /* 0xc61c4000ff927435 */ /* 0x000fe200000001ff */
[----:B------:R-:W-:Y:S01]  /*aac0*/  ISETP.GT.AND P6, PT, R147, R122, PT ;  /* 0x0000007a9300720c */ /* 0x000fe20003fc4270 */
[----:B------:R-:W-:Y:S01]  /*aad0*/  VIADD R150, R123, 0x2a80 ;  /* 0x00002a807b967836 */ /* 0x000fe20000000000 */
[----:B------:R0:W-:Y:S01]  /*aae0*/  STL [R1+0x3e4], R126 ;  /* 0x0003e47e01007387 */ /* 0x0001e20000100800 */
[----:B------:R-:W-:Y:S01]  /*aaf0*/  MOV R147, 0xc61c4000 ;  /* 0xc61c400000937802 */ /* 0x000fe20000000f00 */
[----:B------:R-:W-:Y:S09]  /*ab00*/  @P4 BRA `(.L_x_2215) ;  /* 0x00000000005c4947 */ /* 0x000ff20003800000 */
[----:B0-----:R-:W2:Y:S01]  /*ab10*/  LDG.E.64 R126, desc[UR4][R124.64+0x4f00] ;  /* 0x004f00047c7e7981 */ /* 0x001ea2000c1e1b00 */
[----:B------:R-:W-:Y:S01]  /*ab20*/  IADD3 R146, R123, 0x2782, RZ ;  /* 0x000027827b927810 */ /* 0x000fe20007ffe0ff */
[----:B------:R-:W-:Y:S01]  /*ab30*/  ULDC UR6, c[0x0][0x220] ;  /* 0x0000880000067ab9 */ /* 0x000fe20000000800 */
[----:B------:R-:W-:Y:S02]  /*ab40*/  MOV R147, 0xc61c4000 ;  /* 0xc61c400000937802 */ /* 0x000fe40000000f00 */
[----:B------:R-:W-:-:S13]  /*ab50*/  ISETP.GT.AND P4, PT, R146, R122, PT ;  /* 0x0000007a9200720c */ /* 0x000fda0003f84270 */
        /* <DEDUP_REMOVED lines=18> */
.L_x_2215:
[----:B------:R-:W-:Y:S05]  /*ac80*/  BSYNC B1 ;  /* 0x0000000000017941 */ /* 0x000fea0003800000 */
.L_x_2214:
        /* <DEDUP_REMOVED lines=10> */
[----:B0-----:R-:W2:Y:S01]  /*ad30*/  LDG.E.64 R126, desc[UR4][R124.64+0x5000] ;  /* 0x005000047c7e7981 */ /* 0x001ea2000c1e1b00 */
[----:B------:R-:W-:Y:S01]  /*ad40*/  VIADD R150, R123, 0x2802 ;  /* 0x000028027b967836 */ /* 0x000fe20000000000 */
[----:B------:R-:W-:Y:S01]  /*ad50*/  MOV R151, 0xc61c4000 ;  /* 0xc61c400000977802 */ /* 0x000fe20000000f00 */
[----:B------:R-:W-:Y:S01]  /*ad60*/  ULDC UR6, c[0x0][0x220] ;  /* 0x0000880000067ab9 */ /* 0x000fe20000000800 */
[----:B------:R-:W-:Y:S02]  /*ad70*/  IMAD.MOV.U32 R154, RZ, RZ, -0x39e3c000 ;  /* 0xc61c4000ff9a7424 */ /* 0x000fe400078e00ff */
        /* <DEDUP_REMOVED lines=18> */
.L_x_2217:
[----:B------:R-:W-:Y:S05]  /*aea0*/  BSYNC B1 ;  /* 0x0000000000017941 */ /* 0x000fea0003800000 */
.L_x_2216:
        /* <DEDUP_REMOVED lines=31> */
.L_x_2219:
[----:B------:R-:W-:Y:S05]  /*b0a0*/  BSYNC B1 ;  /* 0x0000000000017941 */ /* 0x000fea0003800000 */
.L_x_2218:
        /* <DEDUP_REMOVED lines=33> */
.L_x_2221:
[----:B------:R-:W-:Y:S05]  /*b2c0*/  BSYNC B1 ;  /* 0x0000000000017941 */ /* 0x000fea0003800000 */
.L_x_2220:
        /* <DEDUP_REMOVED lines=31> */
.L_x_2223:
[----:B------:R-:W-:Y:S05]  /*b4c0*/  BSYNC B1 ;  /* 0x0000000000017941 */ /* 0x000fea0003800000 */
.L_x_2222:
[----:B0-----:R-:W-:Y:S01]  /*b4d0*/  HFMA2.MMA R126, -RZ, RZ, -6.109375, 2 ;  /* 0xc61c4000ff7e7435 */ /* 0x001fe200000001ff */
[----:B------:R-:W-:Y:S01]  /*b4e0*/  ISETP.GT.AND P0, PT, R162, R122, PT ;  /* 0x0000007aa200720c */ /* 0x000fe20003f04270 */
[----:B------:R-:W-:Y:S01]  /*b4f0*/  BSSY B1, `(.L_x_2224) ;  /* 0x000001f000017945 */ /* 0x000fe20003800000 */
[----:B------:R-:W-:Y:S01]  /*b500*/  HFMA2.MMA R162, -RZ, RZ, -6.109375, 2 ;  /* 0xc61c4000ffa27435 */ /* 0x000fe200000001ff */
        /* <DEDUP_REMOVED lines=29> */
.L_x_2225:
[----:B------:R-:W-:Y:S05]  /*b6e0*/  BSYNC B1 ;  /* 0x0000000000017941 */ /* 0x000fea0003800000 */
.L_x_2224:
        /* <DEDUP_REMOVED lines=31> */
.L_x_2227:
[----:B------:R-:W-:Y:S05]  /*b8e0*/  BSYNC B1 ;  /* 0x0000000000017941 */ /* 0x000fea0003800000 */
.L_x_2226:
[----:B0-----:R-:W-:Y:S01]  /*b8f0*/  HFMA2.MMA R126, -RZ, RZ, -6.109375, 2 ;  /* 0xc61c4000ff7e7435 */ /* 0x001fe200000001ff */
[----:B------:R-:W-:Y:S01]  /*b900*/  BSSY B1, `(.L_x_2228) ;  /* 0x0000020000017945 */ /* 0x000fe20003800000 */
[----:B------:R-:W-:Y:S01]  /*b910*/  HFMA2.MMA R169, -RZ, RZ, -6.109375, 2 ;  /* 0xc61c4000ffa97435 */ /* 0x000fe200000001ff */
[----:B------:R-:W-:Y:S02]  /*b920*/  ISETP.GT.AND P4, PT, R168, R122, PT ;  /* 0x0000007aa800720c */ /* 0x000fe40003f84270 */
[----:B------:R-:W-:Y:S02]  /*b930*/  MOV R170, 0xc61c4000 ;  /* 0xc61c400000aa7802 */ /* 0x000fe40000000f00 */
[----:B------:R0:W-:Y:S01]  /*b940*/  STL [R1+0x1d4], R126 ;  /* 0x0001d47e01007387 */ /* 0x0001e20000100800 */
[----:B------:R-:W-:Y:S02]  /*b950*/  MOV R168, 0xc61c4000 ;  /* 0xc61c400000a87802 */ /* 0x000fe40000000f00 */
[----:B------:R-:W-:Y:S01]  /*b960*/  IADD3 R171, R123, 0x2e00, RZ ;  /* 0x00002e007bab7810 */ /* 0x000fe20007ffe0ff */
[----:B------:R0:W-:Y:S01]  /*b970*/  STL [R1+0x3bc], R126 ;  /* 0x0003bc7e01007387 */ /* 0x0001e20000100800 */
[----:B------:R-:W-:Y:S05]  /*b980*/  @P3 BRA `(.L_x_2229) ;  /* 0x00000000005c3947 */ /* 0x000fea0003800000 */
        /* <DEDUP_REMOVED lines=23> */
.L_x_2229:
[----:B------:R-:W-:Y:S05]  /*bb00*/  BSYNC B1 ;  /* 0x0000000000017941 */ /* 0x000fea0003800000 */
.L_x_2228:
[----:B0-----:R-:W-:Y:S01]  /*bb10*/  MOV R126, 0xc61c4000 ;  /* 0xc61c4000007e7802 */ /* 0x001fe20000000f00 */
[----:B------:R-:W-:Y:S01]  /*bb20*/  BSSY B1, `(.L_x_2230) ;  /* 0x000001f000017945 */ /* 0x000fe20003800000 */
[----:B------:R-:W-:Y:S01]  /*bb30*/  HFMA2.MMA R172, -RZ, RZ, -6.109375, 2 ;  /* 0xc61c4000ffac7435 */ /* 0x000fe200000001ff */
[----:B------:R-:W-:Y:S01]  /*bb40*/  ISETP.GT.AND P3, PT, R171, R122, PT ;  /* 0x0000007aab00720c */ /* 0x000fe20003f64270 */
[----:B------:R-:W-:Y:S01]  /*bb50*/  IMAD.MOV.U32 R171, RZ, RZ, -0x39e3c000 ;  /* 0xc61c4000ffab7424 */ /* 0x000fe200078e00ff */
[----:B------:R0:W-:Y:S01]  /*bb60*/  STL [R1+0x3b4], R126 ;  /* 0x0003b47e01007387 */ /* 0x0001e20000100800 */
[----:B------:R-:W-:Y:S01]  /*bb70*/  IADD3 R175, R123, 0x2e80, RZ ;  /* 0x00002e807baf7810 */ /* 0x000fe20007ffe0ff */
[----:B------:R-:W-:Y:S09]  /*bb80*/  @P2 BRA `(.L_x_2231) ;  /* 0x0000000000602947 */ /* 0x000ff20003800000 */
        /* <DEDUP_REMOVED lines=10> */
[----:B------:R-:W-:Y:S01]  /*bc30*/  ISETP.GT.AND P2, PT, R172, R122, PT ;  /* 0x0000007aac00720c */ /* 0x000fe20003f44270 */
[----:B------:R-:W-:-:S12]  /*bc40*/  IMAD.MOV.U32 R172, RZ, RZ, -0x39e3c000 ;  /* 0xc61c4000ffac7424 */ /* 0x000fd800078e00ff */
        /* <DEDUP_REMOVED lines=10> */
[----:B------:R-:W-:-:S05]  /*bcf0*/  @!P2 FMUL R176, R127, UR6 ;  /* 0x000000067fb0ac20 */ /* 0x000fca0008400000 */
[----:B------:R1:W-:Y:S02]  /*bd00*/  STL [R1+0x1d4], R176 ;  /* 0x0001d4b001007387 */ /* 0x0003e40000100800 */
.L_x_2231:
[----:B------:R-:W-:Y:S05]  /*bd10*/  BSYNC B1 ;  /* 0x0000000000017941 */ /* 0x000fea0003800000 */
.L_x_2230:
[----:B------:R-:W-:Y:S01]  /*bd20*/  HFMA2.MMA R127, -RZ, RZ, -6.109375, 2 ;  /* 0xc61c4000ff7f7435 */ /* 0x000fe200000001ff */
[----:B------:R-:W-:Y:S01]  /*bd30*/  BSSY B1, `(.L_x_2232) ;  /* 0x0000022000017945 */ /* 0x000fe20003800000 */
[----:B01----:R-:W-:Y:S01]  /*bd40*/  HFMA2.MMA R126, -RZ, RZ, -6.109375, 2 ;  /* 0xc61c4000ff7e7435 */ /* 0x003fe200000001ff */
[----:B------:R-:W-:Y:S01]  /*bd50*/  ISETP.GT.AND P2, PT, R175, R122, PT ;  /* 0x0000007aaf00720c */ /* 0x000fe20003f44270 */
[----:B------:R-:W-:Y:S01]  /*bd60*/  VIADD R176, R123, 0x2f00 ;  /* 0x00002f007bb07836 */ /* 0x000fe20000000000 */
[----:B------:R-:W-:Y:S02]  /*bd70*/  MOV R175, 0xc61c4000 ;  /* 0xc61c400000af7802 */ /* 0x000fe40000000f00 */
[----:B------:R0:W-:Y:S01]  /*bd80*/  STL [R1+0x1c8], R127 ;  /* 0x0001c87f01007387 */ /* 0x0001e20000100800 */
[----:B------:R-:W-:-:S03]  /*bd90*/  MOV R174, 0xc61c4000 ;  /* 0xc61c400000ae7802 */ /* 0x000fc60000000f00 */
[----:B------:R0:W-:Y:S04]  /*bda0*/  STL [R1+0x1dc], R126 ;  /* 0x0001dc7e01007387 */ /* 0x0001e80000100800 */
[----:B------:R0:W-:Y:S01]  /*bdb0*/  STL [R1+0x3b0], R126 ;  /* 0x0003b07e01007387 */ /* 0x0001e20000100800 */
[----:B------:R-:W-:Y:S05]  /*bdc0*/  @P1 BRA `(.L_x_2233) ;  /* 0x0000000000601947 */ /* 0x000fea0003800000 */
        /* <DEDUP_REMOVED lines=9> */
[----:B------:R-:W-:Y:S01]  /*be60*/  ISETP.GT.AND P1, PT, R174, R122, PT ;  /* 0x0000007aae00720c */ /* 0x000fe20003f24270 */
[----:B------:R1:W-:Y:S01]  /*be70*/  STL [R1+0x1dc], R178 ;  /* 0x0001dcb201007387 */ /* 0x0003e20000100800 */
        /* <DEDUP_REMOVED lines=10> */
[----:B------:R-:W-:-:S05]  /*bf20*/  @!P1 SHF.R.U32.HI R127, RZ, 0x10, R127 ;  /* 0x00000010ff7f9819 */ /* 0x000fca000001167f */
[----:B------:R-:W-:-:S04]  /*bf30*/  @!P1 IMAD.U32 R127, R127, 0x10000, RZ ;  /* 0x000100007f7f9824 */ /* 0x000fc800078e00ff */
[----:B-1----:R-:W-:-:S07]  /*bf40*/  @!P1 FMUL R175, R127, UR6 ;  /* 0x000000067faf9c20 */ /* 0x002fce0008400000 */
.L_x_2233:
[----:B------:R-:W-:Y:S05]  /*bf50*/  BSYNC B1 ;  /* 0x0000000000017941 */ /* 0x000fea0003800000 */
.L_x_2232:
[----:B0-----:R-:W-:Y:S01]  /*bf60*/  HFMA2.MMA R126, -RZ, RZ, -6.109375, 2 ;  /* 0xc61c4000ff7e7435 */ /* 0x001fe200000001ff */
[----:B------:R-:W-:Y:S01]  /*bf70*/  BSSY B1, `(.L_x_2234) ;  /* 0x0000020000017945 */ /* 0x000fe20003800000 */
[----:B------:R-:W-:Y:S02]  /*bf80*/  ISETP.GT.AND P1, PT, R176, R122, PT ;  /* 0x0000007ab000720c */ /* 0x000fe40003f24270 */
[----:B------:R-:W-:Y:S02]  /*bf90*/  MOV R176, 0xc61c4000 ;  /* 0xc61c400000b07802 */ /* 0x000fe40000000f00 */
[----:B------:R-:W-:Y:S01]  /*bfa0*/  IADD3 R182, R123, 0x2f80, RZ ;  /* 0x00002f807bb67810 */ /* 0x000fe20007ffe0ff */
        /* <DEDUP_REMOVED lines=14> */
[----:B------:R-:W-:Y:S02]  /*c090*/  MOV R176, 0xc61c4000 ;  /* 0xc61c400000b07802 */ /* 0x000fe40000000f00 */
[----:B0-----:R-:W-:-:S09]  /*c0a0*/  MOV R186, 0xc61c4000 ;  /* 0xc61c400000ba7802 */ /* 0x001fd20000000f00 */
[C---:B------:R-:W-:Y:S02]  /*c0b0*/  @!P0 SHF.R.U64 R178, R126.reuse, 0x10, R127 ;  /* 0x000000107eb28819 */ /* 0x040fe4000000127f */
[----:B------:R-:W-:-:S03]  /*c0c0*/  SHF.L.U32 R126, R126, 0x10, RZ ;  /* 0x000000107e7e7819 */ /* 0x000fc600000006ff */
[----:B------:R-:W-:Y:S02]  /*c0d0*/  @!P0 IMAD.U32 R178, R178, 0x10000, RZ ;  /* 0x00010000b2b28824 */ /* 0x000fe400078e00ff */
        /* <DEDUP_REMOVED lines=9> */
.L_x_2235:
[----:B------:R-:W-:Y:S05]  /*c170*/  BSYNC B1 ;  /* 0x0000000000017941 */ /* 0x000fea0003800000 */
.L_x_2234:
[----:B------:R-:W-:Y:S01]  /*c180*/  HFMA2.MMA R178, -RZ, RZ, -6.109375, 2 ;  /* 0xc61c4000ffb27435 */ /* 0x000fe200000001ff */
[----:B------:R-:W-:Y:S01]  /*c190*/  MOV R127, 0xc61c4000 ;  /* 0xc61c4000007f7802 */ /* 0x000fe20000000f00 */
[----:B01----:R-:W-:Y:S01]  /*c1a0*/  HFMA2.MMA R126, -RZ, RZ, -6.109375, 2 ;  /* 0xc61c4000ff7e7435 */ /* 0x003fe200000001ff */
[----:B------:R-:W-:Y:S01]  /*c1b0*/  BSSY B1, `(.L_x_2236) ;  /* 0x0000021000017945 */ /* 0x000fe20003800000 */
[----:B------:R-:W-:Y:S01]  /*c1c0*/  ISETP.GT.AND P0, PT, R182, R122, PT ;  /* 0x0000007ab600720c */ /* 0x000fe20003f04270 */
[----:B------:R-:W-:Y:S02]  /*c1d0*/  VIADD R186, R123, 0x3000 ;  /* 0x000030007bba7836 */ /* 0x000fe40000000000 */
[----:B------:R0:W-:Y:S04]  /*c1e0*/  STL [R1+0x1c4], R178 ;  /* 0x0001c4b201007387 */ /* 0x0001e80000100800 */
[----:B------:R0:W-:Y:S04]  /*c1f0*/  STL [R1+0x1bc], R127 ;  /* 0x0001bc7f01007387 */ /* 0x0001e80000100800 */
        /* <DEDUP_REMOVED lines=24> */
[----:B------:R-:W-:-:S05]  /*c380*/  @!P6 SHF.R.U32.HI R127, RZ, 0x10, R127 ;  /* 0x00000010ff7fe819 */ /* 0x000fca000001167f */
[----:B------:R-:W-:-:S04]  /*c390*/  @!P6 IMAD.U32 R127, R127, 0x10000, RZ ;  /* 0x000100007f7fe824 */ /* 0x000fc800078e00ff */
[----:B------:R-:W-:-:S05]  /*c3a0*/  @!P6 FMUL R190, R127, UR6 ;  /* 0x000000067fbeec20 */ /* 0x000fca0008400000 */
[----:B------:R1:W-:Y:S02]  /*c3b0*/  STL [R1+0x1bc], R190 ;  /* 0x0001bcbe01007387 */ /* 0x0003e40000100800 */
.L_x_2237:
[----:B------:R-:W-:Y:S05]  /*c3c0*/  BSYNC B1 ;  /* 0x0000000000017941 */ /* 0x000fea0003800000 */
.L_x_2236:
[----:B0-----:R-:W-:Y:S01]  /*c3d0*/  HFMA2.MMA R127, -RZ, RZ, -6.109375, 2 ;  /* 0xc61c4000ff7f7435 */ /* 0x001fe200000001ff */
[----:B-1----:R-:W-:Y:S01]  /*c3e0*/  MOV R126, 0xc61c4000 ;  /* 0xc61c4000007e7802 */ /* 0x002fe20000000f00 */
[----:B------:R-:W-:Y:S01]  /*c3f0*/  BSSY B1, `(.L_x_2238) ;  /* 0x0000021000017945 */ /* 0x000fe20003800000 */
[----:B------:R-:W-:Y:S02]  /*c400*/  ISETP.GT.AND P6, PT, R186, R122, PT ;  /* 0x0000007aba00720c */ /* 0x000fe40003fc4270 */
[----:B------:R-:W-:Y:S01]  /*c410*/  IADD3 R190, R123, 0x3080, RZ ;  /* 0x000030807bbe7810 */ /* 0x000fe20007ffe0ff */
        /* <DEDUP_REMOVED lines=12> */
[----:B------:R-:W-:Y:S02]  /*c4e0*/  IADD3 R182, R123, 0x2d81, RZ ;  /* 0x00002d817bb67810 */ /* 0x000fe40007ffe0ff */
[----:B------:R-:W-:Y:S02]  /*c4f0*/  MOV R186, 0xc61c4000 ;  /* 0xc61c400000ba7802 */ /* 0x000fe40000000f00 */
[----:B------:R-:W-:Y:S01]  /*c500*/  ISETP.GT.AND P4, PT, R182, R122, PT ;  /* 0x0000007ab600720c */ /* 0x000fe20003f84270 */
[----:B------:R0:W-:Y:S02]  /*c510*/  STL [R1+0x1c0], R192 ;  /* 0x0001c0c001007387 */ /* 0x0001e40000100800 */
[----:B0-----:R-:W-:-:S10]  /*c520*/  MOV R192, 0xc61c4000 ;  /* 0xc61c400000c07802 */ /* 0x001fd40000000f00 */
[C---:B------:R-:W-:Y:S02]  /*c530*/  @!P4 SHF.R.U64 R182, R126.reuse, 0x10, R127 ;  /* 0x000000107eb6c819 */ /* 0x040fe4000000127f */
[----:B------:R-:W-:-:S03]  /*c540*/  SHF.L.U32 R126, R126, 0x10, RZ ;  /* 0x000000107e7e7819 */ /* 0x000fc600000006ff */
[----:B------:R-:W-:Y:S02]  /*c550*/  @!P4 IMAD.U32 R182, R182, 0x10000, RZ ;  /* 0x00010000b6b6c824 */ /* 0x000fe400078e00ff */
[----:B------:R-:W-:Y:S02]  /*c560*/  FMUL R126, R126, UR6 ;  /* 0x000000067e7e7c20 */ /* 0x000fe40008400000 */
[----:B------:R-:W-:Y:S01]  /*c570*/  @!P4 FMUL R192, R182, UR6 ;  /* 0x00000006b6c0cc20 */ /* 0x000fe20008400000 */
[----:B------:R-:W-:-:S04]  /*c580*/  IADD3 R182, R123, 0x2d83, RZ ;  /* 0x00002d837bb67810 */ /* 0x000fc80007ffe0ff */
[----:B------:R-:W-:Y:S01]  /*c590*/  ISETP.GT.AND P4, PT, R182, R122, PT ;  /* 0x0000007ab600720c */ /* 0x000fe20003f84270 */
[----:B------:R1:W-:Y:S04]  /*c5a0*/  STL [R1+0x1ac], R192 ;  /* 0x0001acc001007387 */ /* 0x0003e80000100800 */
[----:B------:R1:W-:Y:S08]  /*c5b0*/  STL [R1+0x39c], R126 ;  /* 0x00039c7e01007387 */ /* 0x0003f00000100800 */
[----:B------:R-:W-:-:S04]  /*c5c0*/  @!P4 SHF.R.U32.HI R127, RZ, 0x10, R127 ;  /* 0x00000010ff7fc819 */ /* 0x000fc8000001167f */
[----:B------:R-:W-:-:S05]  /*c5d0*/  @!P4 SHF.L.U32 R127, R127, 0x10, RZ ;  /* 0x000000107f7fc819 */ /* 0x000fca00000006ff */
[----:B------:R-:W-:-:S05]  /*c5e0*/  @!P4 FMUL R186, R127, UR6 ;  /* 0x000000067fbacc20 */ /* 0x000fca0008400000 */
[----:B------:R1:W-:Y:S02]  /*c5f0*/  STL [R1+0x1c4], R186 ;  /* 0x0001c4ba01007387 */ /* 0x0003e40000100800 */
.L_x_2239:
[----:B------:R-:W-:Y:S05]  /*c600*/  BSYNC B1 ;  /* 0x0000000000017941 */ /* 0x000fea0003800000 */
.L_x_2238:
[----:B0-----:R-:W-:Y:S01]  /*c610*/  HFMA2.MMA R127, -RZ, RZ, -6.109375, 2 ;  /* 0xc61c4000ff7f7435 */ /* 0x001fe200000001ff */
[----:B------:R-:W-:Y:S01]  /*c620*/  MOV R182, 0xc61c4000 ;  /* 0xc61c400000b67802 */ /* 0x000fe20000000f00 */
[----:B------:R-:W-:Y:S01]  /*c630*/  BSSY B1, `(.L_x_2240) ;  /* 0x0000022000017945 */ /* 0x000fe20003800000 */
[----:B-1----:R-:W-:Y:S02]  /*c640*/  MOV R126, 0xc61c4000 ;  /* 0xc61c4000007e7802 */ /* 0x002fe40000000f00 */
[----:B------:R-:W-:Y:S01]  /*c650*/  ISETP.GT.AND P4, PT, R190, R122, PT ;  /* 0x0000007abe00720c */ /* 0x000fe20003f84270 */
[----:B------:R0:W-:Y:S01]  /*c660*/  STL [R1+0x1b0], R182 ;  /* 0x0001b0b601007387 */ /* 0x0001e20000100800 */
[----:B------:R-:W-:-:S03]  /*c670*/  VIADD R190, R123, 0x3100 ;  /* 0x000031007bbe7836 */ /* 0x000fc60000000000 */
        /* <DEDUP_REMOVED lines=29> */
.L_x_2241:
[----:B------:R-:W-:Y:S05]  /*c850*/  BSYNC B1 ;  /* 0x0000000000017941 */ /* 0x000fea0003800000 */
.L_x_2240:
[----:B01----:R-:W-:Y:S01]  /*c860*/  HFMA2.MMA R126, -RZ, RZ, -6.109375, 2 ;  /* 0xc61c4000ff7e7435 */ /* 0x003fe200000001ff */
        /* <DEDUP_REMOVED lines=34> */
.L_x_2243:
[----:B------:R-:W-:Y:S05]  /*ca90*/  BSYNC B1 ;  /* 0x0000000000017941 */ /* 0x000fea0003800000 */
.L_x_2242:
[----:B------:R-:W-:Y:S01]  /*caa0*/  HFMA2.MMA R186, -RZ, RZ, -6.109375, 2 ;  /* 0xc61c4000ffba7435 */ /* 0x000fe200000001ff */
[----:B0-----:R-:W-:Y:S01]  /*cab0*/  MOV R127, 0xc61c4000 ;  /* 0xc61c4000007f7802 */ /* 0x001fe20000000f00 */
[----:B-1----:R-:W-:Y:S01]  /*cac0*/  HFMA2.MMA R126, -RZ, RZ, -6.109375, 2 ;  /* 0xc61c4000ff7e7435 */ /* 0x002fe200000001ff */
        /* <DEDUP_REMOVED lines=33> */
.L_x_2245:
[----:B------:R-:W-:Y:S05]  /*cce0*/  BSYNC B1 ;  /* 0x0000000000017941 */ /* 0x000fea0003800000 */
.L_x_2244:
        /* <DEDUP_REMOVED lines=35> */
.L_x_2247:
[----:B------:R-:W-:Y:S05]  /*cf20*/  BSYNC B1 ;  /* 0x0000000000017941 */ /* 0x000fea0003800000 */
.L_x_2246:
        /* <DEDUP_REMOVED lines=36> */
.L_x_2249:
[----:B------:R-:W-:Y:S05]  /*d170*/  BSYNC B1 ;  /* 0x0000000000017941 */ /* 0x000fea0003800000 */
.L_x_2248:
[----:B01----:R-:W-:Y:S01]  /*d180*/  HFMA2.MMA R126, -RZ, RZ, -6.109375, 2 ;  /* 0xc61c4000ff7e7435 */ /* 0x003fe200000001ff */
        /* <DEDUP_REMOVED lines=32> */
.L_x_2251:
[----:B------:R-:W-:Y:S05]  /*d390*/  BSYNC B1 ;  /* 0x0000000000017941 */ /* 0x000fea0003800000 */
.L_x_2250:
        /* <DEDUP_REMOVED lines=26> */
[----:B------:R-:W-:Y:S02]  /*d540*/  SHF.L.U32 R126, R126, 0x10, RZ ;  /* 0x000000107e7e7819 */ /* 0x000fe400000006ff */
[----:B------:R-:W-:-:S03]  /*d550*/  @!P3 SHF.L.U32 R196, R196, 0x10, RZ ;  /* 0x00000010c4c4b819 */ /* 0x000fc600000006ff */
[----:B------:R-:W-:Y:S02]  /*d560*/  FMUL R126, R126, UR6 ;  /* 0x000000067e7e7c20 */ /* 0x000fe40008400000 */
[----:B------:R-:W-:Y:S01]  /*d570*/  @!P3 FMUL R206, R196, UR6 ;  /* 0x00000006c4cebc20 */ /* 0x000fe20008400000 */
[----:B------:R-:W-:-:S04]  /*d580*/  IADD3 R196, R123, 0x3103, RZ ;  /* 0x000031037bc47810 */ /* 0x000fc80007ffe0ff */
[----:B------:R-:W-:Y:S01]  /*d590*/  ISETP.GT.AND P3, PT, R196, R122, PT ;  /* 0x0000007ac400720c */ /* 0x000fe20003f64270 */
[----:B------:R1:W-:Y:S04]  /*d5a0*/  STL [R1+0x15c], R206 ;  /* 0x00015cce01007387 */ /* 0x0003e80000100800 */
[----:B------:R1:W-:Y:S08]  /*d5b0*/  STL [R1+0x374], R126 ;  /* 0x0003747e01007387 */ /* 0x0003f00000100800 */
[----:B------:R-:W-:-:S05]  /*d5c0*/  @!P3 SHF.R.U32.HI R127, RZ, 0x10, R127 ;  /* 0x00000010ff7fb819 */ /* 0x000fca000001167f */
[----:B------:R-:W-:-:S04]  /*d5d0*/  @!P3 IMAD.U32 R127, R127, 0x10000, RZ ;  /* 0x000100007f7fb824 */ /* 0x000fc800078e00ff */
[----:B------:R-:W-:-:S05]  /*d5e0*/  @!P3 FMUL R200, R127, UR6 ;  /* 0x000000067fc8bc20 */ /* 0x000fca0008400000 */
[----:B------:R1:W-:Y:S02]  /*d5f0*/  STL [R1+0x164], R200 ;  /* 0x000164c801007387 */ /* 0x0003e40000100800 */
.L_x_2253:
[----:B------:R-:W-:Y:S05]  /*d600*/  BSYNC B1 ;  /* 0x0000000000017941 */ /* 0x000fea0003800000 */
.L_x_2252:
[----:B01----:R-:W-:Y:S01]  /*d610*/  MOV R126, 0xc61c4000 ;  /* 0xc61c4000007e7802 */ /* 0x003fe20000000f00 */
[----:B------:R-:W-:Y:S01]  /*d620*/  BSSY B1, `(.L_x_2254) ;  /* 0x0000020000017945 */ /* 0x000fe20003800000 */
[----:B------:R-:W-:Y:S01]  /*d630*/  HFMA2.MMA R196, -RZ, RZ, -6.109375, 2 ;  /* 0xc61c4000ffc47435 */ /* 0x000fe200000001ff */
[----:B------:R-:W-:Y:S02]  /*d640*/  ISETP.GT.AND P3, PT, R202, R122, PT ;  /* 0x0000007aca00720c */ /* 0x000fe40003f64270 */
[----:B------:R0:W-:Y:S01]  /*d650*/  STL [R1+0x168], R126 ;  /* 0x0001687e01007387 */ /* 0x0001e20000100800 */
[----:B------:R-:W-:-:S03]  /*d660*/  IADD3 R202, R123, 0x3480, RZ ;  /* 0x000034807bca7810 */ /* 0x000fc60007ffe0ff */
[----:B------:R0:W-:Y:S01]  /*d670*/  STL [R1+0x36c], R126 ;  /* 0x00036c7e01007387 */ /* 0x0001e20000100800 */
[----:B------:R-:W-:Y:S06]  /*d680*/  @P2 BRA `(.L_x_2255) ;  /* 0x0000000000642947 */ /* 0x000fec0003800000 */
        /* <DEDUP_REMOVED lines=25> */
.L_x_2255:
[----:B------:R-:W-:Y:S05]  /*d820*/  BSYNC B1 ;  /* 0x0000000000017941 */ /* 0x000fea0003800000 */
.L_x_2254:
[----:B------:R-:W-:Y:S01]  /*d830*/  HFMA2.MMA R200, -RZ, RZ, -6.109375, 2 ;  /* 0xc61c4000ffc87435 */ /* 0x000fe200000001ff */
[----:B------:R-:W-:Y:S01]  /*d840*/  MOV R127, 0xc61c4000 ;  /* 0xc61c4000007f7802 */ /* 0x000fe20000000f00 */
[----:B------:R-:W-:Y:S01]  /*d850*/  BSSY B1, `(.L_x_2256) ;  /* 0x0000024000017945 */ /* 0x000fe20003800000 */
[----:B01----:R-:W-:Y:S01]  /*d860*/  MOV R126, 0xc61c4000 ;  /* 0xc61c4000007e7802 */ /* 0x003fe20000000f00 */
[----:B------:R-:W-:Y:S01]  /*d870*/  VIADD R206, R123, 0x3500 ;  /* 0x000035007bce7836 */ /* 0x000fe20000000000 */
[----:B------:R-:W-:Y:S01]  /*d880*/  ISETP.GT.AND P2, PT, R202, R122, PT ;  /* 0x0000007aca00720c */ /* 0x000fe20003f44270 */
        /* <DEDUP_REMOVED lines=32> */
.L_x_2257:
[----:B------:R-:W-:Y:S05]  /*da90*/  BSYNC B1 ;  /* 0x0000000000017941 */ /* 0x000fea0003800000 */
.L_x_2256:
        /* <DEDUP_REMOVED lines=33> */
.L_x_2259:
[----:B------:R-:W-:Y:S05]  /*dcb0*/  BSYNC B1 ;  /* 0x0000000000017941 */ /* 0x000fea0003800000 */
.L_x_2258:
        /* <DEDUP_REMOVED lines=36> */
.L_x_2261:
[----:B------:R-:W-:Y:S05]  /*df00*/  BSYNC B1 ;  /* 0x0000000000017941 */ /* 0x000fea0003800000 */
.L_x_2260:
        /* <DEDUP_REMOVED lines=35> */
.L_x_2263:
[----:B------:R-:W-:Y:S05]  /*e140*/  BSYNC B1 ;  /* 0x0000000000017941 */ /* 0x000fea0003800000 */
.L_x_2262:
        /* <DEDUP_REMOVED lines=36> */
.L_x_2265:
[----:B------:R-:W-:Y:S05]  /*e390*/  BSYNC B1 ;  /* 0x0000000000017941 */ /* 0x000fea0003800000 */
.L_x_2264:
        /* <DEDUP_REMOVED lines=35> */
.L_x_2267:
[----:B------:R-:W-:Y:S05]  /*e5d0*/  BSYNC B1 ;  /* 0x0000000000017941 */ /* 0x000fea0003800000 */
.L_x_2266:
        /* <DEDUP_REMOVED lines=36> */
.L_x_2269:
[----:B------:R-:W-:Y:S05]  /*e820*/  BSYNC B1 ;  /* 0x0000000000017941 */ /* 0x000fea0003800000 */
.L_x_2268:
        /* <DEDUP_REMOVED lines=35> */
.L_x_2271:
[----:B------:R-:W-:Y:S05]  /*ea60*/  BSYNC B1 ;  /* 0x0000000000017941 */ /* 0x000fea0003800000 */
.L_x_2270:
        /* <DEDUP_REMOVED lines=36> */
.L_x_2273:
[----:B------:R-:W-:Y:S05]  /*ecb0*/  BSYNC B1 ;  /* 0x0000000000017941 */ /* 0x000fea0003800000 */
.L_x_2272:
        /* <DEDUP_REMOVED lines=35> */
.L_x_2275:
[----:B------:R-:W-:Y:S05]  /*eef0*/  BSYNC B1 ;  /* 0x0000000000017941 */ /* 0x000fea0003800000 */
.L_x_2274:
        /* <DEDUP_REMOVED lines=36> */
.L_x_2277:
[----:B------:R-:W-:Y:S05]  /*f140*/  BSYNC B1 ;  /* 0x0000000000017941 */ /* 0x000fea0003800000 */
.L_x_2276:
        /* <DEDUP_REMOVED lines=35> */
.L_x_2279:
[----:B------:R-:W-:Y:S05]  /*f380*/  BSYNC B1 ;  /* 0x0000000000017941 */ /* 0x000fea0003800000 */
.L_x_2278:
        /* <DEDUP_REMOVED lines=36> */
.L_x_2281:
[----:B------:R-:W-:Y:S05]  /*f5d0*/  BSYNC B1 ;  /* 0x0000000000017941 */ /* 0x000fea0003800000 */
.L_x_2280:
        /* <DEDUP_REMOVED lines=33> */
.L_x_2283:
[----:B------:R-:W-:Y:S05]  /*f7f0*/  BSYNC B1 ;  /* 0x0000000000017941 */ /* 0x000fea0003800000 */
.L_x_2282:
        /* <DEDUP_REMOVED lines=38> */
.L_x_2285:
[----:B------:R-:W-:Y:S05]  /*fa60*/  BSYNC B1 ;  /* 0x0000000000017941 */ /* 0x000fea0003800000 */
.L_x_2284:
        /* <DEDUP_REMOVED lines=33> */
.L_x_2287:
[----:B------:R-:W-:Y:S05]  /*fc80*/  BSYNC B1 ;  /* 0x0000000000017941 */ /* 0x000fea0003800000 */
.L_x_2286:
        /* <DEDUP_REMOVED lines=38> */
.L_x_2289:
[----:B------:R-:W-:Y:S05]  /*fef0*/  BSYNC B1 ;  /* 0x0000000000017941 */ /* 0x000fea0003800000 */
.L_x_2288:
        /* <DEDUP_REMOVED lines=33> */
.L_x_2291:
[----:B------:R-:W-:Y:S05]  /*10110*/  BSYNC B1 ;  /* 0x0000000000017941 */ /* 0x000fea0003800000 */
.L_x_2290:
        /* <DEDUP_REMOVED lines=36> */
.L_x_2293:
[----:B------:R-:W-:Y:S05]  /*10360*/  BSYNC B1 ;  /* 0x0000000000017941 */ /* 0x000fea0003800000 */
.L_x_2292:
        /* <DEDUP_REMOVED lines=35> */
.L_x_2295:
[----:B------:R-:W-:Y:S05]  /*105a0*/  BSYNC B1 ;  /* 0x0000000000017941 */ /* 0x000fea0003800000 */
.L_x_2294:
        /* <DEDUP_REMOVED lines=36> */
.L_x_2297:
[----:B------:R-:W-:Y:S05]  /*107f0*/  BSYNC B1 ;  /* 0x0000000000017941 */ /* 0x000fea0003800000 */
.L_x_2296:
[----:B------:R-:W-:Y:S01]  /*10800*/  HFMA2.MMA R242, -RZ, RZ, -6.109375, 2 ;  /* 0xc61c4000fff27435 */ /* 0x000fe200000001ff */
[----:B0-----:R-:W-:Y:S01]  /*10810*/  MOV R127, 0xc61c4000 ;  /* 0xc61c4000007f7802 */ /* 0x001fe20000000f00 */
[----:B-1----:R-:W-:Y:S01]  /*10820*/  HFMA2.MMA R126, -RZ, RZ, -6.109375, 2 ;  /* 0xc61c4000ff7e7435 */ /* 0x002fe200000001ff */
[----:B------:R-:W-:Y:S01]  /*10830*/  BSSY B1, `(.L_x_2298) ;  /* 0x0000020000017945 */ /* 0x000fe20003800000 */
[----:B------:R-:W-:-:S03]  /*10840*/  ISETP.GT.AND P6, PT, R244, R122, PT ;  /* 0x0000007af400720c */ /* 0x000fc60003fc4270 */
        /* <DEDUP_REMOVED lines=30> */
.L_x_2299:
[----:B------:R-:W-:Y:S05]  /*10a30*/  BSYNC B1 ;  /* 0x0000000000017941 */ /* 0x000fea0003800000 */
.L_x_2298:
[----:B01----:R-:W-:Y:S01]  /*10a40*/  HFMA2.MMA R126, -RZ, RZ, -6.109375, 2 ;  /* 0xc61c4000ff7e7435 */ /* 0x003fe200000001ff */
[----:B------:R-:W-:Y:S01]  /*10a50*/  MOV R242, 0xc61c4000 ;  /* 0xc61c400000f27802 */ /* 0x000fe20000000f00 */
[----:B------:R-:W-:Y:S01]  /*10a60*/  BSSY B1, `(.L_x_2300) ;  /* 0x0000020000017945 */ /* 0x000fe20003800000 */
[----:B------:R-:W-:-:S03]  /*10a70*/  MOV R127, 0xc61c4000 ;  /* 0xc61c4000007f7802 */ /* 0x000fc60000000f00 */
[----:B------:R0:W-:Y:S04]  /*10a80*/  STL [R1+0x7c], R242 ;  /* 0x00007cf201007387 */ /* 0x0001e80000100800 */
[----:B------:R0:W-:Y:S04]  /*10a90*/  STL [R1+0x70], R126 ;  /* 0x0000707e01007387 */ /* 0x0001e80000100800 */
[----:B------:R0:W-:Y:S04]  /*10aa0*/  STL [R1+0x84], R127 ;  /* 0x0000847f01007387 */ /* 0x0001e80000100800 */
[----:B------:R0:W-:Y:S01]  /*10ab0*/  STL [R1+0x2e4], R126 ;  /* 0x0002e47e01007387 */ /* 0x0001e20000100800 */
[----:B------:R-:W-:Y:S05]  /*10ac0*/  @P3 BRA `(.L_x_2301) ;  /* 0x0000000000643947 */ /* 0x000fea0003800000 */
[----:B0-----:R-:W2:Y:S01]  /*10ad0*/  LDG.E.64 R126, desc[UR4][R124.64+0x7a00] ;  /* 0x007a00047c7e7981 */ /* 0x001ea2000c1e1b00 */
[----:B------:R-:W-:Y:S01]  /*10ae0*/  VIADD R242, R123, 0x3d02 ;  /* 0x00003d027bf27836 */ /* 0x000fe20000000000 */
[----:B------:R-:W-:Y:S01]  /*10af0*/  MOV R246, 0xc61c4000 ;  /* 0xc61c400000f67802 */ /* 0x000fe20000000f00 */
[----:B------:R-:W-:-:S03]  /*10b00*/  ULDC UR6, c[0x0][0x220] ;  /* 0x0000880000067ab9 */ /* 0x000fc60000000800 */
[----:B------:R-:W-:-:S13]  /*10b10*/  ISETP.GT.AND P3, PT, R242, R122, PT ;  /* 0x0000007af200720c */ /* 0x000fda0003f64270 */
[----:B------:R-:W0:Y:S01]  /*10b20*/  @!P3 LDC R242, c[0x0][0x220] ;  /* 0x00008800fff2bb82 */ /* 0x000e220000000800 */
[----:B--2---:R-:W-:-:S05]  /*10b30*/  @!P3 SHF.L.U32 R244, R127, 0x10, RZ ;  /* 0x000000107ff4b819 */ /* 0x004fca00000006ff */
[----:B0-----:R-:W-:Y:S01]  /*10b40*/  @!P3 FMUL R246, R244, R242 ;  /* 0x000000f2f4f6b220 */ /* 0x001fe20000400000 */
[----:B------:R-:W-:-:S04]  /*10b50*/  IADD3 R242, R123, 0x3d01, RZ ;  /* 0x00003d017bf27810 */ /* 0x000fc80007ffe0ff */
[----:B------:R-:W-:Y:S01]  /*10b60*/  ISETP.GT.AND P3, PT, R242, R122, PT ;  /* 0x0000007af200720c */ /* 0x000fe20003f64270 */
[----:B------:R0:W-:Y:S01]  /*10b70*/  STL [R1+0x84], R246 ;  /* 0x000084f601007387 */ /* 0x0001e20000100800 */
[----:B------:R-:W-:Y:S01]  /*10b80*/  MOV R242, 0xc61c4000 ;  /* 0xc61c400000f27802 */ /* 0x000fe20000000f00 */
[----:B0-----:R-:W-:-:S10]  /*10b90*/  IMAD.MOV.U32 R246, RZ, RZ, -0x39e3c000 ;  /* 0xc61c4000fff67424 */ /* 0x001fd400078e00ff */
        /* <DEDUP_REMOVED lines=12> */
.L_x_2301:
[----:B------:R-:W-:Y:S05]  /*10c60*/  BSYNC B1 ;  /* 0x0000000000017941 */ /* 0x000fea0003800000 */
.L_x_2300:
[----:B0-----:R-:W-:Y:S01]  /*10c70*/  HFMA2.MMA R127, -RZ, RZ, -6.109375, 2 ;  /* 0xc61c4000ff7f7435 */ /* 0x001fe200000001ff */
[----:B------:R-:W-:Y:S01]  /*10c80*/  BSSY B1, `(.L_x_2302) ;  /* 0x000001f000017945 */ /* 0x000fe20003800000 */
[----:B-1----:R-:W-:Y:S01]  /*10c90*/  HFMA2.MMA R126, -RZ, RZ, -6.109375, 2 ;  /* 0xc61c4000ff7e7435 */ /* 0x002fe200000001ff */
[----:B------:R-:W-:-:S04]  /*10ca0*/  MOV R244, 0xc61c4000 ;  /* 0xc61c400000f47802 */ /* 0x000fc80000000f00 */
        /* <DEDUP_REMOVED lines=13> */
[----:B------:R-:W-:Y:S01]  /*10d80*/  IMAD.MOV.U32 R244, RZ, RZ, -0x39e3c000 ;  /* 0xc61c4000fff47424 */ /* 0x000fe200078e00ff */
[----:B------:R0:W-:Y:S02]  /*10d90*/  STL [R1+0x74], R248 ;  /* 0x000074f801007387 */ /* 0x0001e40000100800 */
        /* <DEDUP_REMOVED lines=13> */
.L_x_2303:
[----:B------:R-:W-:Y:S05]  /*10e70*/  BSYNC B1 ;  /* 0x0000000000017941 */ /* 0x000fea0003800000 */
.L_x_2302:
        /* <DEDUP_REMOVED lines=10> */
[C---:B------:R-:W-:Y:S01]  /*10f20*/  IADD3 R246, R123.reuse, 0x3e02, RZ ;  /* 0x00003e027bf67810 */ /* 0x040fe20007ffe0ff */
[----:B------:R-:W-:Y:S01]  /*10f30*/  VIADD R248, R123, 0x3e01 ;  /* 0x00003e017bf87836 */ /* 0x000fe20000000000 */
[----:B------:R-:W-:Y:S01]  /*10f40*/  MOV R249, 0xc61c4000 ;  /* 0xc61c400000f97802 */ /* 0x000fe20000000f00 */
[----:B------:R-:W-:Y:S01]  /*10f50*/  ULDC UR6, c[0x0][0x220] ;  /* 0x0000880000067ab9 */ /* 0x000fe20000000800 */
[-C--:B------:R-:W-:Y:S02]  /*10f60*/  ISETP.GT.AND P2, PT, R246, R122.reuse, PT ;  /* 0x0000007af600720c */ /* 0x080fe40003f44270 */
[----:B------:R-:W-:-:S11]  /*10f70*/  ISETP.GT.AND P1, PT, R248, R122, PT ;  /* 0x0000007af800720c */ /* 0x000fd60003f24270 */
[----:B------:R-:W0:Y:S01]  /*10f80*/  @!P2 LDC R246, c[0x0][0x220] ;  /* 0x00008800fff6ab82 */ /* 0x000e220000000800 */
[----:B--2---:R-:W-:-:S05]  /*10f90*/  @!P2 SHF.L.U32 R248, R127, 0x10, RZ ;  /* 0x000000107ff8a819 */ /* 0x004fca00000006ff */
[----:B0-----:R-:W-:Y:S01]  /*10fa0*/  @!P2 FMUL R249, R248, R246 ;  /* 0x000000f6f8f9a220 */ /* 0x001fe20000400000 */
[----:B------:R-:W-:Y:S02]  /*10fb0*/  IADD3 R246, R123, 0x3e03, RZ ;  /* 0x00003e037bf67810 */ /* 0x000fe40007ffe0ff */
[----:B------:R-:W-:Y:S02]  /*10fc0*/  @!P1 SHF.R.U64 R248, R126, 0x10, R127 ;  /* 0x000000107ef89819 */ /* 0x000fe4000000127f */
[----:B------:R-:W-:Y:S01]  /*10fd0*/  ISETP.GT.AND P2, PT, R246, R122, PT ;  /* 0x0000007af600720c */ /* 0x000fe20003f44270 */
[----:B------:R0:W-:Y:S01]  /*10fe0*/  STL [R1+0x6c], R249 ;  /* 0x00006cf901007387 */ /* 0x0001e20000100800 */
[----:B------:R-:W-:Y:S02]  /*10ff0*/  SHF.L.U32 R126, R126, 0x10, RZ ;  /* 0x000000107e7e7819 */ /* 0x000fe400000006ff */
[----:B------:R-:W-:Y:S02]  /*11000*/  @!P1 SHF.L.U32 R248, R248, 0x10, RZ ;  /* 0x00000010f8f89819 */ /* 0x000fe400000006ff */
[----:B------:R-:W-:Y:S01]  /*11010*/  MOV R246, 0xc61c4000 ;  /* 0xc61c400000f67802 */ /* 0x000fe20000000f00 */
[----:B------:R-:W-:-:S02]  /*11020*/  FMUL R126, R126, UR6 ;  /* 0x000000067e7e7c20 */ /* 0x000fc40008400000 */
[----:B------:R-:W-:Y:S01]  /*11030*/  @!P1 FMUL R246, R248, UR6 ;  /* 0x00000006f8f69c20 */ /* 0x000fe20008400000 */
[----:B0-----:R-:W-:Y:S02]  /*11040*/  MOV R249, 0xc61c4000 ;  /* 0xc61c400000f97802 */ /* 0x001fe40000000f00 */
[----:B------:R1:W-:Y:S01]  /*11050*/  STL [R1+0x2d8], R126 ;  /* 0x0002d87e01007387 */ /* 0x0003e20000100800 */
[----:B------:R-:W-:-:S04]  /*11060*/  @!P2 SHF.R.U32.HI R127, RZ, 0x10, R127 ;  /* 0x00000010ff7fa819 */ /* 0x000fc8000001167f */
[----:B------:R-:W-:-:S05]  /*11070*/  @!P2 SHF.L.U32 R127, R127, 0x10, RZ ;  /* 0x000000107f7fa819 */ /* 0x000fca00000006ff */
[----:B------:R-:W-:-:S05]  /*11080*/  @!P2 FMUL R249, R127, UR6 ;  /* 0x000000067ff9ac20 */ /* 0x000fca0008400000 */
[----:B------:R1:W-:Y:S02]  /*11090*/  STL [R1+0x1c], R249 ;  /* 0x00001cf901007387 */ /* 0x0003e40000100800 */
.L_x_2305:
[----:B------:R-:W-:Y:S05]  /*110a0*/  BSYNC B1 ;  /* 0x0000000000017941 */ /* 0x000fea0003800000 */
.L_x_2304:
[----:B0-----:R-:W-:Y:S01]  /*110b0*/  IMAD.MOV.U32 R127, RZ, RZ, -0x39e3c000 ;  /* 0xc61c4000ff7f7424 */ /* 0x001fe200078e00ff */
[----:B-1----:R-:W-:Y:S01]  /*110c0*/  MOV R126, 0xc61c4000 ;  /* 0xc61c4000007e7802 */ /* 0x002fe20000000f00 */
[----:B------:R-:W-:Y:S01]  /*110d0*/  BSSY B1, `(.L_x_2306) ;  /* 0x000001e000017945 */ /* 0x000fe20003800000 */
[----:B------:R-:W-:Y:S02]  /*110e0*/  HFMA2.MMA R248, -RZ, RZ, -6.109375, 2 ;  /* 0xc61c4000fff87435 */ /* 0x000fe400000001ff */
[----:B------:R0:W-:Y:S04]  /*110f0*/  STL [R1+0x24], R127 ;  /* 0x0000247f01007387 */ /* 0x0001e80000100800 */
[----:B------:R0:W-:Y:S01]  /*11100*/  STL [R1+0x2d4], R126 ;  /* 0x0002d47e01007387 */ /* 0x0001e20000100800 */
[----:B------:R-:W-:Y:S05]  /*11110*/  @P0 BRA `(.L_x_2307) ;  /* 0x0000000000640947 */ /* 0x000fea0003800000 */
[----:B0-----:R-:W2:Y:S01]  /*11120*/  LDG.E.64 R126, desc[UR4][R124.64+0x7d00] ;  /* 0x007d00047c7e7981 */ /* 0x001ea2000c1e1b00 */
[C---:B------:R-:W-:Y:S01]  /*11130*/  IADD3 R248, R123.reuse, 0x3e82, RZ ;  /* 0x00003e827bf87810 */ /* 0x040fe20007ffe0ff */
[----:B------:R-:W-:Y:S01]  /*11140*/  ULDC UR6, c[0x0][0x220] ;  /* 0x0000880000067ab9 */ /* 0x000fe20000000800 */
[----:B------:R-:W-:Y:S02]  /*11150*/  IADD3 R249, R123, 0x3e81, RZ ;  /* 0x00003e817bf97810 */ /* 0x000fe40007ffe0ff */
[-C--:B------:R-:W-:Y:S02]  /*11160*/  ISETP.GT.AND P1, PT, R248, R122.reuse, PT ;  /* 0x0000007af800720c */ /* 0x080fe40003f24270 */
[----:B------:R-:W-:Y:S02]  /*11170*/  ISETP.GT.AND P0, PT, R249, R122, PT ;  /* 0x0000007af900720c */ /* 0x000fe40003f04270 */
[----:B------:R-:W-:-:S09]  /*11180*/  MOV R251, 0xc61c4000 ;  /* 0xc61c400000fb7802 */ /* 0x000fd20000000f00 */
[----:B------:R-:W0:Y:S01]  /*11190*/  @!P1 LDC R248, c[0x0][0x220] ;  /* 0x00008800fff89b82 */ /* 0x000e220000000800 */
[----:B--2---:R-:W-:-:S05]  /*111a0*/  @!P1 SHF.L.U32 R249, R127, 0x10, RZ ;  /* 0x000000107ff99819 */ /* 0x004fca00000006ff */
[----:B0-----:R-:W-:Y:S01]  /*111b0*/  @!P1 FMUL R251, R249, R248 ;  /* 0x000000f8f9fb9220 */ /* 0x001fe20000400000 */
[----:B------:R-:W-:Y:S02]  /*111c0*/  IADD3 R248, R123, 0x3e83, RZ ;  /* 0x00003e837bf87810 */ /* 0x000fe40007ffe0ff */
[----:B------:R-:W-:Y:S02]  /*111d0*/  @!P0 SHF.R.U64 R249, R126, 0x10, R127 ;  /* 0x000000107ef98819 */ /* 0x000fe4000000127f */
[----:B------:R-:W-:Y:S01]  /*111e0*/  ISETP.GT.AND P1, PT, R248, R122, PT ;  /* 0x0000007af800720c */ /* 0x000fe20003f24270 */
[----:B------:R0:W-:Y:S01]  /*111f0*/  STL [R1+0x24], R251 ;  /* 0x000024fb01007387 */ /* 0x0001e20000100800 */
[----:B------:R-:W-:Y:S01]  /*11200*/  SHF.L.U32 R126, R126, 0x10, RZ ;  /* 0x000000107e7e7819 */ /* 0x000fe200000006ff */
[----:B------:R-:W-:Y:S01]  /*11210*/  IMAD.MOV.U32 R248, RZ, RZ, -0x39e3c000 ;  /* 0xc61c4000fff87424 */ /* 0x000fe200078e00ff */
[----:B------:R-:W-:-:S03]  /*11220*/  @!P0 SHF.L.U32 R249, R249, 0x10, RZ ;  /* 0x00000010f9f98819 */ /* 0x000fc600000006ff */
[----:B------:R-:W-:Y:S02]  /*11230*/  FMUL R126, R126, UR6 ;  /* 0x000000067e7e7c20 */ /* 0x000fe40008400000 */
[----:B------:R-:W-:Y:S01]  /*11240*/  @!P0 FMUL R248, R249, UR6 ;  /* 0x00000006f9f88c20 */ /* 0x000fe20008400000 */
[----:B0-----:R-:W-:Y:S02]  /*11250*/  MOV R251, 0xc61c4000 ;  /* 0xc61c400000fb7802 */ /* 0x001fe40000000f00 */
[----:B------:R1:W-:Y:S01]  /*11260*/  STL [R1+0x2d4], R126 ;  /* 0x0002d47e01007387 */ /* 0x0003e20000100800 */
[----:B------:R-:W-:-:S04]  /*11270*/  @!P1 SHF.R.U32.HI R127, RZ, 0x10, R127 ;  /* 0x00000010ff7f9819 */ /* 0x000fc8000001167f */
[----:B------:R-:W-:-:S05]  /*11280*/  @!P1 SHF.L.U32 R127, R127, 0x10, RZ ;  /* 0x000000107f7f9819 */ /* 0x000fca00000006ff */
[----:B------:R-:W-:-:S05]  /*11290*/  @!P1 FMUL R251, R127, UR6 ;  /* 0x000000067ffb9c20 */ /* 0x000fca0008400000 */
[----:B------:R1:W-:Y:S02]  /*112a0*/  STL [R1+0x68], R251 ;  /* 0x000068fb01007387 */ /* 0x0003e40000100800 */
.L_x_2307:
[----:B------:R-:W-:Y:S05]  /*112b0*/  BSYNC B1 ;  /* 0x0000000000017941 */ /* 0x000fea0003800000 */
.L_x_2306:
[----:B-1----:R-:W-:Y:S01]  /*112c0*/  MOV R251, 0xc61c4000 ;  /* 0xc61c400000fb7802 */ /* 0x002fe20000000f00 */
[----:B------:R-:W-:Y:S01]  /*112d0*/  BSSY B1, `(.L_x_2308) ;  /* 0x000001f000017945 */ /* 0x000fe20003800000 */
[----:B------:R-:W-:Y:S01]  /*112e0*/  MOV R249, 0xc61c4000 ;  /* 0xc61c400000f97802 */ /* 0x000fe20000000f00 */
[----:B0-----:R-:W-:Y:S02]  /*112f0*/  HFMA2.MMA R127, -RZ, RZ, -6.109375, 2 ;  /* 0xc61c4000ff7f7435 */ /* 0x001fe400000001ff */
[----:B------:R0:W-:Y:S01]  /*11300*/  STL [R1+0x20], R251 ;  /* 0x000020fb01007387 */ /* 0x0001e20000100800 */
[----:B------:R-:W-:-:S03]  /*11310*/  HFMA2.MMA R126, -RZ, RZ, -6.109375, 2 ;  /* 0xc61c4000ff7e7435 */ /* 0x000fc600000001ff */
[----:B------:R0:W-:Y:S01]  /*11320*/  STL [R1+0x2cc], R249 ;  /* 0x0002ccf901007387 */ /* 0x0001e20000100800 */
[----:B------:R-:W-:Y:S07]  /*11330*/  @P6 BRA `(.L_x_2309) ;  /* 0x0000000000606947 */ /* 0x000fee0003800000 */
[----:B------:R-:W2:Y:S01]  /*11340*/  LDG.E.64 R124, desc[UR4][R124.64+0x7e00] ;  /* 0x007e00047c7c7981 */ /* 0x000ea2000c1e1b00 */
[C---:B------:R-:W-:Y:S01]  /*11350*/  IADD3 R126, R123.reuse, 0x3f02, RZ ;  /* 0x00003f027b7e7810 */ /* 0x040fe20007ffe0ff */
[----:B------:R-:W-:Y:S01]  /*11360*/  VIADD R127, R123, 0x3f01 ;  /* 0x00003f017b7f7836 */ /* 0x000fe20000000000 */
[----:B0-----:R-:W-:Y:S01]  /*11370*/  MOV R249, 0xc61c4000 ;  /* 0xc61c400000f97802 */ /* 0x001fe20000000f00 */
[----:B------:R-:W-:Y:S01]  /*11380*/  ULDC UR6, c[0x0][0x220] ;  /* 0x0000880000067ab9 */ /* 0x000fe20000000800 */
[-C--:B------:R-:W-:Y:S02]  /*11390*/  ISETP.GT.AND P1, PT, R126, R122.reuse, PT ;  /* 0x0000007a7e00720c */ /* 0x080fe40003f24270 */
[----:B------:R-:W-:-:S11]  /*113a0*/  ISETP.GT.AND P0, PT, R127, R122, PT ;  /* 0x0000007a7f00720c */ /* 0x000fd60003f04270 */
[----:B------:R-:W0:Y:S01]  /*113b0*/  @!P1 LDC R126, c[0x0][0x220] ;  /* 0x00008800ff7e9b82 */ /* 0x000e220000000800 */
[----:B--2---:R-:W-:-:S05]  /*113c0*/  @!P1 SHF.L.U32 R127, R125, 0x10, RZ ;  /* 0x000000107d7f9819 */ /* 0x004fca00000006ff */
[----:B0-----:R-:W-:Y:S01]  /*113d0*/  @!P1 FMUL R249, R127, R126 ;  /* 0x0000007e7ff99220 */ /* 0x001fe20000400000 */
[C---:B------:R-:W-:Y:S02]  /*113e0*/  @!P0 SHF.R.U64 R127, R124.reuse, 0x10, R125 ;  /* 0x000000107c7f8819 */ /* 0x040fe4000000127d */
[----:B------:R-:W-:Y:S02]  /*113f0*/  SHF.L.U32 R124, R124, 0x10, RZ ;  /* 0x000000107c7c7819 */ /* 0x000fe400000006ff */
[----:B------:R-:W-:Y:S01]  /*11400*/  IADD3 R126, R123, 0x3f03, RZ ;  /* 0x00003f037b7e7810 */ /* 0x000fe20007ffe0ff */
[----:B------:R1:W-:Y:S01]  /*11410*/  STL [R1+0x20], R249 ;  /* 0x000020f901007387 */ /* 0x0003e20000100800 */
[----:B------:R-:W-:Y:S01]  /*11420*/  @!P0 SHF.L.U32 R127, R127, 0x10, RZ ;  /* 0x000000107f7f8819 */ /* 0x000fe200000006ff */
[----:B------:R-:W-:Y:S01]  /*11430*/  FMUL R124, R124, UR6 ;  /* 0x000000067c7c7c20 */ /* 0x000fe20008400000 */
[----:B------:R-:W-:Y:S02]  /*11440*/  ISETP.GT.AND P1, PT, R126, R122, PT ;  /* 0x0000007a7e00720c */ /* 0x000fe40003f24270 */
[----:B------:R-:W-:Y:S01]  /*11450*/  MOV R126, 0xc61c4000 ;  /* 0xc61c4000007e7802 */ /* 0x000fe20000000f00 */
[----:B------:R-:W-:Y:S01]  /*11460*/  @!P0 FMUL R126, R127, UR6 ;  /* 0x000000067f7e8c20 */ /* 0x000fe20008400000 */
[----:B------:R1:W-:Y:S01]  /*11470*/  STL [R1+0x2cc], R124 ;  /* 0x0002cc7c01007387 */ /* 0x0003e20000100800 */
[----:B------:R-:W-:-:S08]  /*11480*/  MOV R127, 0xc61c4000 ;  /* 0xc61c4000007f7802 */ /* 0x000fd00000000f00 */
[----:B------:R-:W-:-:S04]  /*11490*/  @!P1 SHF.R.U32.HI R125, RZ, 0x10, R125 ;  /* 0x00000010ff7d9819 */ /* 0x000fc8000001167d */
[----:B------:R-:W-:-:S05]  /*114a0*/  @!P1 SHF.L.U32 R125, R125, 0x10, RZ ;  /* 0x000000107d7d9819 */ /* 0x000fca00000006ff */
[----:B-1----:R-:W-:-:S07]  /*114b0*/  @!P1 FMUL R127, R125, UR6 ;  /* 0x000000067d7f9c20 */ /* 0x002fce0008400000 */
.L_x_2309:
[----:B------:R-:W-:Y:S05]  /*114c0*/  BSYNC B1 ;  /* 0x0000000000017941 */ /* 0x000fea0003800000 */
.L_x_2308:
[----:B------:R-:W-:Y:S01]  /*114d0*/  VIADD R124, R123, 0x3f80 ;  /* 0x00003f807b7c7836 */ /* 0x000fe20000000000 */
[----:B------:R-:W-:Y:S01]  /*114e0*/  MOV R125, 0xc61c4000 ;  /* 0xc61c4000007d7802 */ /* 0x000fe20000000f00 */
[----:B0-----:R-:W-:Y:S02]  /*114f0*/  HFMA2.MMA R251, -RZ, RZ, -6.109375, 2 ;  /* 0xc61c4000fffb7435 */ /* 0x001fe400000001ff */
[----:B------:R-:W-:Y:S01]  /*11500*/  HFMA2.MMA R249, -RZ, RZ, -6.109375, 2 ;  /* 0xc61c4000fff97435 */ /* 0x000fe200000001ff */
[----:B------:R-:W-:Y:S01]  /*11510*/  ISETP.GT.AND P0, PT, R124, R122, PT ;  /* 0x0000007a7c00720c */ /* 0x000fe20003f04270 */
[----:B------:R0:W-:Y:S01]  /*11520*/  STL [R1+0x64], R125 ;  /* 0x0000647d01007387 */ /* 0x0001e20000100800 */
[----:B------:R-:W-:-:S05]  /*11530*/  MOV R124, 0xc61c4000 ;  /* 0xc61c4000007c7802 */ /* 0x000fca0000000f00 */
[----:B------:R0:W-:Y:S06]  /*11540*/  STL [R1+0x2c8], R124 ;  /* 0x0002c87c01007387 */ /* 0x0001ec0000100800 */
[----:B------:R-:W-:Y:S05]  /*11550*/  @P0 BRA `(.L_x_2055) ;  /* 0x0000000000680947 */ /* 0x000fea0003800000 */
[----:B0-----:R-:W0:Y:S01]  /*11560*/  LDC.64 R124, c[0x0][0x218] ;  /* 0x00008600ff7c7b82 */ /* 0x001e220000000a00 */
[----:B------:R-:W-:Y:S01]  /*11570*/  IADD3 R249, R123, 0x3f82, RZ ;  /* 0x00003f827bf97810 */ /* 0x000fe20007ffe0ff */
[----:B------:R-:W-:Y:S01]  /*11580*/  ULDC UR6, c[0x0][0x220] ;  /* 0x0000880000067ab9 */ /* 0x000fe20000000800 */
[----:B0-----:R-:W-:-:S06]  /*11590*/  IMAD.WIDE R124, R250, 0x2, R124 ;  /* 0x00000002fa7c7825 */ /* 0x001fcc00078e027c */
[----:B------:R-:W2:Y:S01]  /*115a0*/  LDG.E.64 R124, desc[UR4][R124.64+0x7f00] ;  /* 0x007f00047c7c7981 */ /* 0x000ea2000c1e1b00 */
[-C--:B------:R-:W-:Y:S02]  /*115b0*/  ISETP.GT.AND P1, PT, R249, R122.reuse, PT ;  /* 0x0000007af900720c */ /* 0x080fe40003f24270 */
[----:B------:R-:W-:Y:S02]  /*115c0*/  IADD3 R249, R123, 0x3f81, RZ ;  /* 0x00003f817bf97810 */ /* 0x000fe40007ffe0ff */
[----:B------:R-:W-:Y:S02]  /*115d0*/  MOV R251, 0xc61c4000 ;  /* 0xc61c400000fb7802 */ /* 0x000fe40000000f00 */
[----:B------:R-:W-:-:S07]  /*115e0*/  ISETP.GT.AND P0, PT, R249, R122, PT ;  /* 0x0000007af900720c */ /* 0x000fce0003f04270 */
[----:B------:R-:W0:Y:S01]  /*115f0*/  @!P1 LDC R250, c[0x0][0x220] ;  /* 0x00008800fffa9b82 */ /* 0x000e220000000800 */
[----:B--2---:R-:W-:-:S05]  /*11600*/  @!P1 SHF.L.U32 R249, R125, 0x10, RZ ;  /* 0x000000107df99819 */ /* 0x004fca00000006ff */
[----:B0-----:R-:W-:Y:S01]  /*11610*/  @!P1 FMUL R251, R249, R250 ;  /* 0x000000faf9fb9220 */ /* 0x001fe20000400000 */
[C---:B------:R-:W-:Y:S01]  /*11620*/  @!P0 SHF.R.U64 R250, R124.reuse, 0x10, R125 ;  /* 0x000000107cfa8819 */ /* 0x040fe2000000127d */
[----:B------:R-:W-:Y:S01]  /*11630*/  VIADD R249, R123, 0x3f83 ;  /* 0x00003f837bf97836 */ /* 0x000fe20000000000 */
[----:B------:R-:W-:Y:S02]  /*11640*/  SHF.L.U32 R124, R124, 0x10, RZ ;  /* 0x000000107c7c7819 */ /* 0x000fe400000006ff */
[----:B------:R0:W-:Y:S01]  /*11650*/  STL [R1+0x64], R251 ;  /* 0x000064fb01007387 */ /* 0x0001e20000100800 */
[----:B------:R-:W-:Y:S02]  /*11660*/  @!P0 SHF.L.U32 R250, R250, 0x10, RZ ;  /* 0x00000010fafa8819 */ /* 0x000fe400000006ff */
[----:B------:R-:W-:Y:S01]  /*11670*/  FMUL R124, R124, UR6 ;  /* 0x000000067c7c7c20 */ /* 0x000fe20008400000 */
[----:B------:R-:W-:Y:S02]  /*11680*/  ISETP.GT.AND P1, PT, R249, R122, PT ;  /* 0x0000007af900720c */ /* 0x000fe40003f24270 */
[----:B------:R-:W-:Y:S01]  /*11690*/  MOV R249, 0xc61c4000 ;  /* 0xc61c400000f97802 */ /* 0x000fe20000000f00 */
[----:B------:R-:W-:Y:S01]  /*116a0*/  @!P0 FMUL R249, R250, UR6 ;  /* 0x00000006faf98c20 */ /* 0x000fe20008400000 */
[----:B------:R1:W-:Y:S01]  /*116b0*/  STL [R1+0x2c8], R124 ;  /* 0x0002c87c01007387 */ /* 0x0003e20000100800 */
[----:B0-----:R-:W-:-:S08]  /*116c0*/  MOV R251, 0xc61c4000 ;  /* 0xc61c400000fb7802 */ /* 0x001fd00000000f00 */
[----:B------:R-:W-:-:S04]  /*116d0*/  @!P1 SHF.R.U32.HI R125, RZ, 0x10, R125 ;  /* 0x00000010ff7d9819 */ /* 0x000fc8000001167d */
[----:B------:R-:W-:-:S05]  /*116e0*/  @!P1 SHF.L.U32 R125, R125, 0x10, RZ ;  /* 0x000000107d7d9819 */ /* 0x000fca00000006ff */
[----:B-1----:R-:W-:-:S07]  /*116f0*/  @!P1 FMUL R251, R125, UR6 ;  /* 0x000000067dfb9c20 */ /* 0x002fce0008400000 */
.L_x_2055:
[----:B------:R-:W-:Y:S05]  /*11700*/  BSYNC B0 ;  /* 0x0000000000007941 */ /* 0x000fea0003800000 */
.L_x_2054:
[----:B0-----:R-:W3:Y:S04]  /*11710*/  LDL R124, [R1+0x4] ;  /* 0x00000400017c7983 */ /* 0x001ee80000100800 */
[----:B------:R-:W4:Y:S04]  /*11720*/  LDL R125, [R1+0x28] ;  /* 0x00002800017d7983 */ /* 0x000f280000100800 */
[----:B--2---:R-:W2:Y:S04]  /*11730*/  LDL R250, [R1+0x34] ;  /* 0x0000340001fa7983 */ /* 0x004ea80000100800 */
[----:B------:R0:W-:Y:S04]  /*11740*/  STL [R1+0x730], R242 ;  /* 0x000730f201007387 */ /* 0x0001e80000100800 */
[----:B0-----:R-:W2:Y:S04]  /*11750*/  LDL R242, [R1+0x30] ;  /* 0x0000300001f27983 */ /* 0x001ea80000100800 */
[----:B------:R0:W-:Y:S04]  /*11760*/  STL [R1+0x72c], R244 ;  /* 0x00072cf401007387 */ /* 0x0001e80000100800 */
[----:B0-----:R-:W2:Y:S04]  /*11770*/  LDL R244, [R1+0x8] ;  /* 0x0000080001f47983 */ /* 0x001ea80000100800 */
[----:B------:R0:W-:Y:S04]  /*11780*/  STL [R1+0x728], R246 ;  /* 0x000728f601007387 */ /* 0x0001e80000100800 */
[----:B0-----:R-:W2:Y:S04]  /*11790*/  LDL R246, [R1] ;  /* 0x0000000001f67983 */ /* 0x001ea80000100800 */
[----:B------:R0:W-:Y:S04]  /*117a0*/  STL [R1+0x724], R248 ;  /* 0x000724f801007387 */ /* 0x0001e80000100800 */
[----:B0-----:R-:W2:Y:S01]  /*117b0*/  LDL R248, [R1+0x2c] ;  /* 0x00002c0001f87983 */ /* 0x001ea20000100800 */
[----:B------:R-:W-:-:S03]  /*117c0*/  FSETP.GT.AND P0, PT, R252, R247, PT ;  /* 0x000000f7fc00720b */ /* 0x000fc60003f04000 */
[----:B------:R-:W-:Y:S04]  /*117d0*/  STL [R1+0x720], R126 ;  /* 0x0007207e01007387 */ /* 0x000fe80000100800 */
[----:B------:R-:W-:Y:S04]  /*117e0*/  STL [R1+0x71c], R127 ;  /* 0x00071c7f01007387 */ /* 0x000fe80000100800 */
[----:B------:R-:W-:Y:S04]  /*117f0*/  STL [R1+0x718], R249 ;  /* 0x000718f901007387 */ /* 0x000fe80000100800 */
[----:B------:R-:W-:Y:S04]  /*11800*/  STL [R1+0x714], R251 ;  /* 0x000714fb01007387 */ /* 0x000fe80000100800 */
[----:B------:R-:W2:Y:S04]  /*11810*/  LDL.LU R123, [R1+0x64] ;  /* 0x00006400017b7983 */ /* 0x000ea80000300800 */
[----:B------:R0:W-:Y:S04]  /*11820*/  STL [R1+0x700], R122 ;  /* 0x0007007a01007387 */ /* 0x0001e80000100800 */
[----:B0-----:R-:W2:Y:S01]  /*11830*/  LDL.LU R122, [R1+0x2c8] ;  /* 0x0002c800017a7983 */ /* 0x001ea20000300800 */
[----:B---3--:R-:W-:-:S02]  /*11840*/  MOV R126, R124 ;  /* 0x0000007c007e7202 */ /* 0x008fc40000000f00 */
[----:B------:R-:W-:-:S04]  /*11850*/  FSEL R124, R252, R247, P0 ;  /* 0x000000f7fc7c7208 */ /* 0x000fc80000000000 */
[----:B------:R-:W-:-:S04]  /*11860*/  FSETP.GT.AND P0, PT, R124, R126, PT ;  /* 0x0000007e7c00720b */ /* 0x000fc80003f04000 */
[----:B------:R-:W-:-:S04]  /*11870*/  FSEL R124, R124, R126, P0 ;  /* 0x0000007e7c7c7208 */ /* 0x000fc80000000000 */
[----:B----4-:R-:W-:-:S04]  /*11880*/  FSETP.GT.AND P0, PT, R124, R125, PT ;  /* 0x0000007d7c00720b */ /* 0x010fc80003f04000 */
[----:B------:R-:W-:Y:S02]  /*11890*/  FSEL R124, R124, R125, P0 ;  /* 0x0000007d7c7c7208 */ /* 0x000fe40000000000 */
[----:B------:R-:W3:Y:S04]  /*118a0*/  LDL R125, [R1+0x38] ;  /* 0x00003800017d7983 */ /* 0x000ee80000100800 */
[----:B------:R0:W-:Y:S01]  /*118b0*/  STL [R1+0x710], R245 ;  /* 0x000710f501007387 */ /* 0x0001e20000100800 */
[----:B--2---:R-:W-:-:S04]  /*118c0*/  FSETP.GT.AND P0, PT, R124, R248, PT ;  /* 0x000000f87c00720b */ /* 0x004fc80003f04000 */
[----:B------:R-:W-:-:S04]  /*118d0*/  FSEL R124, R124, R248, P0 ;  /* 0x000000f87c7c7208 */ /* 0x000fc80000000000 */
[----:B------:R-:W-:-:S04]  /*118e0*/  FSETP.GT.AND P0, PT, R124, R245, PT ;  /* 0x000000f57c00720b */ /* 0x000fc80003f04000 */
[----:B------:R-:W-:-:S04]  /*118f0*/  FSEL R124, R124, R245, P0 ;  /* 0x000000f57c7c7208 */ /* 0x000fc80000000000 */
[----:B------:R-:W-:-:S04]  /*11900*/  FSETP.GT.AND P0, PT, R124, R246, PT ;  /* 0x000000f67c00720b */ /* 0x000fc80003f04000 */
[----:B------:R-:W-:-:S04]  /*11910*/  FSEL R124, R124, R246, P0 ;  /* 0x000000f67c7c7208 */ /* 0x000fc80000000000 */
[----:B------:R-:W-:-:S04]  /*11920*/  FSETP.GT.AND P0, PT, R124, R244, PT ;  /* 0x000000f47c00720b */ /* 0x000fc80003f04000 */
[----:B------:R-:W-:Y:S02]  /*11930*/  FSEL R124, R124, R244, P0 ;  /* 0x000000f47c7c7208 */ /* 0x000fe40000000000 */
[----:B------:R-:W2:Y:S02]  /*11940*/  LDL R244, [R1+0x3c] ;  /* 0x00003c0001f47983 */ /* 0x000ea40000100800 */
[----:B------:R-:W-:-:S04]  /*11950*/  FSETP.GT.AND P0, PT, R124, R242, PT ;  /* 0x000000f27c00720b */ /* 0x000fc80003f04000 */
[----:B------:R-:W-:Y:S02]  /*11960*/  FSEL R124, R124, R242, P0 ;  /* 0x000000f27c7c7208 */ /* 0x000fe40000000000 */
[----:B------:R-:W4:Y:S02]  /*11970*/  LDL R242, [R1+0x40] ;  /* 0x0000400001f27983 */ /* 0x000f240000100800 */
[----:B------:R-:W-:-:S04]  /*11980*/  FSETP.GT.AND P0, PT, R124, R239, PT ;  /* 0x000000ef7c00720b */ /* 0x000fc80003f04000 */
[----:B------:R-:W-:-:S04]  /*11990*/  FSEL R124, R124, R239, P0 ;  /* 0x000000ef7c7c7208 */ /* 0x000fc80000000000 */
[----:B------:R-:W-:-:S04]  /*119a0*/  FSETP.GT.AND P0, PT, R124, R240, PT ;  /* 0x000000f07c00720b */ /* 0x000fc80003f04000 */
[----:B------:R-:W-:-:S04]  /*119b0*/  FSEL R124, R124, R240, P0 ;  /* 0x000000f07c7c7208 */ /* 0x000fc80000000000 */
[----:B------:R-:W-:-:S04]  /*119c0*/  FSETP.GT.AND P0, PT, R124, R241, PT ;  /* 0x000000f17c00720b */ /* 0x000fc80003f04000 */
[----:B------:R-:W-:Y:S01]  /*119d0*/  FSEL R124, R124, R241, P0 ;  /* 0x000000f17c7c7208 */ /* 0x000fe20000000000 */
[----:B------:R1:W-:Y:S03]  /*119e0*/  STL [R1+0x708], R239 ;  /* 0x000708ef01007387 */ /* 0x0003e60000100800 */
[CC--:B------:R-:W-:Y:S01]  /*119f0*/  FSETP.GT.AND P0, PT, R124.reuse, R250.reuse, PT ;  /* 0x000000fa7c00720b */ /* 0x0c0fe20003f04000 */
[----:B------:R-:W-:Y:S03]  /*11a00*/  STL [R1+0x70c], R240 ;  /* 0x00070cf001007387 */ /* 0x000fe60000100800 */
[----:B------:R-:W-:Y:S01]  /*11a10*/  FSEL R124, R124, R250, P0 ;  /* 0x000000fa7c7c7208 */ /* 0x000fe20000000000 */
[----:B------:R1:W-:Y:S04]  /*11a20*/  STL [R1+0x704], R241 ;  /* 0x000704f101007387 */ /* 0x0003e80000100800 */
[----:B------:R-:W4:Y:S01]  /*11a30*/  LDL R250, [R1+0x44] ;  /* 0x0000440001fa7983 */ /* 0x000f220000100800 */
[----:B------:R-:W-:-:S03]  /*11a40*/  FSETP.GT.AND P0, PT, R124, R236, PT ;  /* 0x000000ec7c00720b */ /* 0x000fc60003f04000 */
[----:B------:R-:W4:Y:S01]  /*11a50*/  LDL R248, [R1+0x2b8] ;  /* 0x0002b80001f87983 */ /* 0x000f220000100800 */
[----:B------:R-:W-:-:S03]  /*11a60*/  FSEL R124, R124, R236, P0 ;  /* 0x000000ec7c7c7208 */ /* 0x000fc60000000000 */
        /* <DEDUP_REMOVED lines=8> */
[----:B------:R-:W4:Y:S04]  /*11af0*/  LDL R126, [R1+0x2c0] ;  /* 0x0002c000017e7983 */ /* 0x000f280000100800 */
[----:B0-----:R-:W4:Y:S04]  /*11b00*/  LDL R245, [R1+0x2c4] ;  /* 0x0002c40001f57983 */ /* 0x001f280000100800 */
[----:B-1----:R-:W4:Y:S04]  /*11b10*/  LDL R239, [R1+0x234] ;  /* 0x0002340001ef7983 */ /* 0x002f280000100800 */
[----:B------:R-:W4:Y:S04]  /*11b20*/  LDL R241, [R1+0x288] ;  /* 0x0002880001f17983 */ /* 0x000f280000100800 */
[----:B------:R-:W4:Y:S01]  /*11b30*/  LDL R240, [R1+0x330] ;  /* 0x0003300001f07983 */ /* 0x000f220000100800 */
[----:B---3--:R-:W-:-:S04]  /*11b40*/  FSETP.GT.AND P0, PT, R124, R125, PT ;  /* 0x0000007d7c00720b */ /* 0x008fc80003f04000 */
[----:B------:R-:W-:Y:S02]  /*11b50*/  FSEL R124, R124, R125, P0 ;  /* 0x0000007d7c7c7208 */ /* 0x000fe40000000000 */
[----:B------:R-:W3:Y:S02]  /*11b60*/  LDL R125, [R1+0x48] ;  /* 0x00004800017d7983 */ /* 0x000ee40000100800 */
[----:B------:R-:W-:-:S04]  /*11b70*/  FSETP.GT.AND P0, PT, R124, R230, PT ;  /* 0x000000e67c00720b */ /* 0x000fc80003f04000 */
[----:B------:R-:W-:-:S04]  /*11b80*/  FSEL R124, R124, R230, P0 ;  /* 0x000000e67c7c7208 */ /* 0x000fc80000000000 */
[----:B------:R-:W-:-:S04]  /*11b90*/  FSETP.GT.AND P0, PT, R124, R231, PT ;  /* 0x000000e77c00720b */ /* 0x000fc80003f04000 */
[----:B------:R-:W-:-:S04]  /*11ba0*/  FSEL R124, R124, R231, P0 ;  /* 0x000000e77c7c7208 */ /* 0x000fc80000000000 */
[----:B------:R-:W-:-:S04]  /*11bb0*/  FSETP.GT.AND P0, PT, R124, R233, PT ;  /* 0x000000e97c00720b */ /* 0x000fc80003f04000 */
[----:B------:R-:W-:-:S04]  /*11bc0*/  FSEL R124, R124, R233, P0 ;  /* 0x000000e97c7c7208 */ /* 0x000fc80000000000 */
[----:B--2---:R-:W-:-:S04]  /*11bd0*/  FSETP.GT.AND P0, PT, R124, R244, PT ;  /* 0x000000f47c00720b */ /* 0x004fc80003f04000 */
[----:B------:R-:W-:Y:S02]  /*11be0*/  FSEL R124, R124, R244, P0 ;  /* 0x000000f47c7c7208 */ /* 0x000fe40000000000 */
[----:B------:R-:W2:Y:S02]  /*11bf0*/  LDL R244, [R1+0x4c] ;  /* 0x00004c0001f47983 */ /* 0x000ea40000100800 */
[----:B------:R-:W-:-:S04]  /*11c00*/  FSETP.GT.AND P0, PT, R124, R227, PT ;  /* 0x000000e37c00720b */ /* 0x000fc80003f04000 */
[----:B------:R-:W-:-:S04]  /*11c10*/  FSEL R124, R124, R227, P0 ;  /* 0x000000e37c7c7208 */ /* 0x000fc80000000000 */
[----:B------:R-:W-:-:S04]  /*11c20*/  FSETP.GT.AND P0, PT, R124, R229, PT ;  /* 0x000000e57c00720b */ /* 0x000fc80003f04000 */
[----:B------:R-:W-:-:S04]  /*11c30*/  FSEL R124, R124, R229, P0 ;  /* 0x000000e57c7c7208 */ /* 0x000fc80000000000 */
[----:B------:R-:W-:-:S04]  /*11c40*/  FSETP.GT.AND P0, PT, R124, R235, PT ;  /* 0x000000eb7c00720b */ /* 0x000fc80003f04000 */
[----:B------:R-:W-:-:S04]  /*11c50*/  FSEL R124, R124, R235, P0 ;  /* 0x000000eb7c7c7208 */ /* 0x000fc80000000000 */
[----:B----4-:R-:W-:-:S04]  /*11c60*/  FSETP.GT.AND P0, PT, R124, R242, PT ;  /* 0x000000f27c00720b */ /* 0x010fc80003f04000 */
[----:B------:R-:W-:Y:S02]  /*11c70*/  FSEL R124, R124, R242, P0 ;  /* 0x000000f27c7c7208 */ /* 0x000fe40000000000 */
[----:B------:R-:W4:Y:S02]  /*11c80*/  LDL R242, [R1+0x50] ;  /* 0x0000500001f27983 */ /* 0x000f240000100800 */
[----:B------:R-:W-:-:S04]  /*11c90*/  FSETP.GT.AND P0, PT, R124, R221, PT ;  /* 0x000000dd7c00720b */ /* 0x000fc80003f04000 */
[----:B------:R-:W-:-:S04]  /*11ca0*/  FSEL R124, R124, R221, P0 ;  /* 0x000000dd7c7c7208 */ /* 0x000fc80000000000 */
[----:B------:R-:W-:-:S04]  /*11cb0*/  FSETP.GT.AND P0, PT, R124, R223, PT ;  /* 0x000000df7c00720b */ /* 0x000fc80003f04000 */
[----:B------:R-:W-:-:S04]  /*11cc0*/  FSEL R124, R124, R223, P0 ;  /* 0x000000df7c7c7208 */ /* 0x000fc80000000000 */
[----:B------:R-:W-:-:S04]  /*11cd0*/  FSETP.GT.AND P0, PT, R124, R225, PT ;  /* 0x000000e17c00720b */ /* 0x000fc80003f04000 */
[----:B------:R-:W-:-:S04]  /*11ce0*/  FSEL R124, R124, R225, P0 ;  /* 0x000000e17c7c7208 */ /* 0x000fc80000000000 */
        /* <DEDUP_REMOVED lines=236> */
[----:B------:R-:W3:Y:S02]  /*12bb0*/  LDL R248, [R1+0x204] ;  /* 0x0002040001f87983 */ /* 0x000ee40000100800 */
[----:B------:R-:W-:-:S04]  /*12bc0*/  FSETP.GT.AND P0, PT, R124, R77, PT ;  /* 0x0000004d7c00720b */ /* 0x000fc80003f04000 */
[----:B------:R-:W-:-:S04]  /*12bd0*/  FSEL R124, R124, R77, P0 ;  /* 0x0000004d7c7c7208 */ /* 0x000fc80000000000 */
[----:B--2---:R-:W-:-:S04]  /*12be0*/  FSETP.GT.AND P0, PT, R124, R244, PT ;  /* 0x000000f47c00720b */ /* 0x004fc80003f04000 */
[----:B------:R-:W-:Y:S02]  /*12bf0*/  FSEL R124, R124, R244, P0 ;  /* 0x000000f47c7c7208 */ /* 0x000fe40000000000 */
[----:B------:R-:W2:Y:S02]  /*12c00*/  LDL R244, [R1+0x208] ;  /* 0x0002080001f47983 */ /* 0x000ea40000100800 */
[----:B------:R-:W-:-:S04]  /*12c10*/  FSETP.GT.AND P0, PT, R124, R251, PT ;  /* 0x000000fb7c00720b */ /* 0x000fc80003f04000 */
        /* <DEDUP_REMOVED lines=11> */
[----:B----4-:R-:W-:-:S04]  /*12cd0*/  FSETP.GT.AND P0, PT, R124, R250, PT ;  /* 0x000000fa7c00720b */ /* 0x010fc80003f04000 */
[----:B------:R-:W-:Y:S02]  /*12ce0*/  FSEL R124, R124, R250, P0 ;  /* 0x000000fa7c7c7208 */ /* 0x000fe40000000000 */
[----:B------:R-:W4:Y:S02]  /*12cf0*/  LDL R250, [R1+0x21c] ;  /* 0x00021c0001fa7983 */ /* 0x000f240000100800 */
[----:B------:R-:W-:-:S04]  /*12d00*/  FSETP.GT.AND P0, PT, R124, R126, PT ;  /* 0x0000007e7c00720b */ /* 0x000fc80003f04000 */
[----:B------:R-:W-:Y:S02]  /*12d10*/  FSEL R124, R124, R126, P0 ;  /* 0x0000007e7c7c7208 */ /* 0x000fe40000000000 */
[----:B------:R-:W4:Y:S02]  /*12d20*/  LDL R126, [R1+0x220] ;  /* 0x00022000017e7983 */ /* 0x000f240000100800 */
[----:B---3--:R-:W-:-:S04]  /*12d30*/  FSETP.GT.AND P0, PT, R124, R125, PT ;  /* 0x0000007d7c00720b */ /* 0x008fc80003f04000 */
[----:B------:R-:W-:Y:S02]  /*12d40*/  FSEL R124, R124, R125, P0 ;  /* 0x0000007d7c7c7208 */ /* 0x000fe40000000000 */
[----:B------:R-:W3:Y:S02]  /*12d50*/  LDL R125, [R1+0x2dc] ;  /* 0x0002dc00017d7983 */ /* 0x000ee40000100800 */
[----:B------:R-:W-:-:S04]  /*12d60*/  FSETP.GT.AND P0, PT, R124, R242, PT ;  /* 0x000000f27c00720b */ /* 0x000fc80003f04000 */
        /* <DEDUP_REMOVED lines=100> */
[----:B------:R-:W3:Y:S02]  /*133b0*/  LDL.LU R242, [R1+0x730] ;  /* 0x0007300001f27983 */ /* 0x000ee40000300800 */
        /* <DEDUP_REMOVED lines=8> */
[----:B------:R-:W2:Y:S02]  /*13440*/  LDL.LU R244, [R1+0x72c] ;  /* 0x00072c0001f47983 */ /* 0x000ea40000300800 */
        /* <DEDUP_REMOVED lines=404> */
[----:B------:R-:W-:Y:S02]  /*14d90*/  FSEL R124, R124, R249, P0 ;  /* 0x000000f97c7c7208 */ /* 0x000fe40000000000 */
[----:B------:R-:W3:Y:S02]  /*14da0*/  LDL R249, [R1+0x1c4] ;  /* 0x0001c40001f97983 */ /* 0x000ee40000100800 */
        /* <DEDUP_REMOVED lines=8> */
[----:B------:R-:W-:Y:S02]  /*14e30*/  FSEL R124, R124, R248, P0 ;  /* 0x000000f87c7c7208 */ /* 0x000fe40000000000 */
[----:B------:R-:W4:Y:S02]  /*14e40*/  LDL R248, [R1+0x1b4] ;  /* 0x0001b40001f87983 */ /* 0x000f240000100800 */
[----:B--2---:R-:W-:-:S04]  /*14e50*/  FSETP.GT.AND P0, PT, R124, R246, PT ;  /* 0x000000f67c00720b */ /* 0x004fc80003f04000 */
[----:B------:R-:W-:Y:S02]  /*14e60*/  FSEL R124, R124, R246, P0 ;  /* 0x000000f67c7c7208 */ /* 0x000fe40000000000 */
[----:B------:R-:W2:Y:S02]  /*14e70*/  LDL R246, [R1+0x1a4] ;  /* 0x0001a40001f67983 */ /* 0x000ea40000100800 */
[----:B---3--:R-:W-:-:S04]  /*14e80*/  FSETP.GT.AND P0, PT, R124, R125, PT ;  /* 0x0000007d7c00720b */ /* 0x008fc80003f04000 */
        /* <DEDUP_REMOVED lines=370> */
[----:B---3--:R-:W-:-:S04]  /*165b0*/  FSETP.GT.AND P0, PT, R124, R125, PT ;  /* 0x0000007d7c00720b */ /* 0x008fc80003f04000 */
[----:B------:R-:W-:Y:S02]  /*165c0*/  FSEL R124, R124, R125, P0 ;  /* 0x0000007d7c7c7208 */ /* 0x000fe40000000000 */
[----:B------:R-:W3:Y:S02]  /*165d0*/  LDL R125, [R1+0x20] ;  /* 0x00002000017d7983 */ /* 0x000ee40000100800 */
[----:B--2---:R-:W-:-:S04]  /*165e0*/  FSETP.GT.AND P0, PT, R124, R246, PT ;  /* 0x000000f67c00720b */ /* 0x004fc80003f04000 */
[----:B------:R-:W-:Y:S02]  /*165f0*/  FSEL R124, R124, R246, P0 ;  /* 0x000000f67c7c7208 */ /* 0x000fe40000000000 */
[----:B------:R-:W2:Y:S02]  /*16600*/  LDL.LU R246, [R1+0x728] ;  /* 0x0007280001f67983 */ /* 0x000ea40000300800 */
[----:B------:R-:W-:-:S04]  /*16610*/  FSETP.GT.AND P0, PT, R124, R248, PT ;  /* 0x000000f87c00720b */ /* 0x000fc80003f04000 */
[----:B------:R-:W-:Y:S02]  /*16620*/  FSEL R124, R124, R248, P0 ;  /* 0x000000f87c7c7208 */ /* 0x000fe40000000000 */
[----:B------:R-:W4:Y:S02]  /*16630*/  LDL.LU R248, [R1+0x724] ;  /* 0x0007240001f87983 */ /* 0x000f240000300800 */
[----:B------:R-:W-:-:S04]  /*16640*/  FSETP.GT.AND P0, PT, R124, R244, PT ;  /* 0x000000f47c00720b */ /* 0x000fc80003f04000 */
[----:B------:R-:W-:-:S04]  /*16650*/  FSEL R124, R124, R244, P0 ;  /* 0x000000f47c7c7208 */ /* 0x000fc80000000000 */
[----:B------:R-:W-:-:S04]  /*16660*/  FSETP.GT.AND P0, PT, R124, R126, PT ;  /* 0x0000007e7c00720b */ /* 0x000fc80003f04000 */
[----:B------:R-:W-:Y:S02]  /*16670*/  FSEL R124, R124, R126, P0 ;  /* 0x0000007e7c7c7208 */ /* 0x000fe40000000000 */
[----:B------:R-:W3:Y:S02]  /*16680*/  LDL.LU R126, [R1+0x720] ;  /* 0x00072000017e7983 */ /* 0x000ee40000300800 */
[----:B------:R-:W-:-:S04]  /*16690*/  FSETP.GT.AND P0, PT, R124, R127, PT ;  /* 0x0000007f7c00720b */ /* 0x000fc80003f04000 */
[----:B------:R-:W-:Y:S02]  /*166a0*/  FSEL R124, R124, R127, P0 ;  /* 0x0000007f7c7c7208 */ /* 0x000fe40000000000 */
[----:B------:R-:W3:Y:S02]  /*166b0*/  LDL.LU R127, [R1+0x71c] ;  /* 0x00071c00017f7983 */ /* 0x000ee40000300800 */
[----:B------:R-:W-:-:S04]  /*166c0*/  FSETP.GT.AND P0, PT, R124, R249, PT ;  /* 0x000000f97c00720b */ /* 0x000fc80003f04000 */
[----:B------:R-:W-:Y:S02]  /*166d0*/  FSEL R124, R124, R249, P0 ;  /* 0x000000f97c7c7208 */ /* 0x000fe40000000000 */
[----:B------:R-:W3:Y:S02]  /*166e0*/  LDL.LU R249, [R1+0x718] ;  /* 0x0007180001f97983 */ /* 0x000ee40000300800 */
[----:B--2---:R-:W-:-:S04]  /*166f0*/  FSETP.GT.AND P0, PT, R124, R246, PT ;  /* 0x000000f67c00720b */ /* 0x004fc80003f04000 */
[----:B------:R-:W-:-:S04]  /*16700*/  FSEL R124, R124, R246, P0 ;  /* 0x000000f67c7c7208 */ /* 0x000fc80000000000 */
[----:B------:R-:W-:-:S04]  /*16710*/  FSETP.GT.AND P0, PT, R124, R251, PT ;  /* 0x000000fb7c00720b */ /* 0x000fc80003f04000 */
[----:B------:R-:W-:Y:S02]  /*16720*/  FSEL R124, R124, R251, P0 ;  /* 0x000000fb7c7c7208 */ /* 0x000fe40000000000 */
[----:B------:R-:W2:Y:S02]  /*16730*/  LDL.LU R251, [R1+0x714] ;  /* 0x0007140001fb7983 */ /* 0x000ea40000300800 */
[----:B------:R-:W-:-:S04]  /*16740*/  FSETP.GT.AND P0, PT, R124, R241, PT ;  /* 0x000000f17c00720b */ /* 0x000fc80003f04000 */
[----:B------:R-:W-:-:S04]  /*16750*/  FSEL R124, R124, R241, P0 ;  /* 0x000000f17c7c7208 */ /* 0x000fc80000000000 */
[----:B------:R-:W-:-:S04]  /*16760*/  FSETP.GT.AND P0, PT, R124, R240, PT ;  /* 0x000000f07c00720b */ /* 0x000fc80003f04000 */
[----:B------:R-:W-:-:S04]  /*16770*/  FSEL R124, R124, R240, P0 ;  /* 0x000000f07c7c7208 */ /* 0x000fc80000000000 */
[----:B----4-:R-:W-:-:S04]  /*16780*/  FSETP.GT.AND P0, PT, R124, R248, PT ;  /* 0x000000f87c00720b */ /* 0x010fc80003f04000 */
[----:B------:R-:W-:-:S04]  /*16790*/  FSEL R124, R124, R248, P0 ;  /* 0x000000f87c7c7208 */ /* 0x000fc80000000000 */
[----:B------:R-:W-:-:S04]  /*167a0*/  FSETP.GT.AND P0, PT, R124, R239, PT ;  /* 0x000000ef7c00720b */ /* 0x000fc80003f04000 */
[----:B------:R-:W-:-:S04]  /*167b0*/  FSEL R124, R124, R239, P0 ;  /* 0x000000ef7c7c7208 */ /* 0x000fc80000000000 */
[----:B------:R-:W-:-:S04]  /*167c0*/  FSETP.GT.AND P0, PT, R124, R245, PT ;  /* 0x000000f57c00720b */ /* 0x000fc80003f04000 */
[----:B------:R-:W-:-:S04]  /*167d0*/  FSEL R124, R124, R245, P0 ;  /* 0x000000f57c7c7208 */ /* 0x000fc80000000000 */
[----:B------:R-:W-:-:S04]  /*167e0*/  FSETP.GT.AND P0, PT, R124, R250, PT ;  /* 0x000000fa7c00720b */ /* 0x000fc80003f04000 */
[----:B------:R-:W-:-:S04]  /*167f0*/  FSEL R124, R124, R250, P0 ;  /* 0x000000fa7c7c7208 */ /* 0x000fc80000000000 */
[----:B---3--:R-:W-:-:S04]  /*16800*/  FSETP.GT.AND P0, PT, R124, R126, PT ;  /* 0x0000007e7c00720b */ /* 0x008fc80003f04000 */
[----:B------:R-:W-:-:S04]  /*16810*/  FSEL R124, R124, R126, P0 ;  /* 0x0000007e7c7c7208 */ /* 0x000fc80000000000 */
[----:B------:R-:W-:-:S04]  /*16820*/  FSETP.GT.AND P0, PT, R124, R125, PT ;  /* 0x0000007d7c00720b */ /* 0x000fc80003f04000 */
        /* <DEDUP_REMOVED lines=8> */
[----:B------:R-:W-:Y:S01]  /*168b0*/  FSEL R124, R124, R123, P0 ;  /* 0x0000007b7c7c7208 */ /* 0x000fe20000000000 */
[----:B------:R-:W-:-:S03]  /*168c0*/  HFMA2.MMA R250, -RZ, RZ, 0.96630859375, -0.0022525787353515625 ;  /* 0x3bbb989dfffa7435 */ /* 0x000fc600000001ff */
[----:B--2---:R-:W-:-:S04]  /*168d0*/  FSETP.GT.AND P0, PT, R124, R251, PT ;  /* 0x000000fb7c00720b */ /* 0x004fc80003f04000 */
[----:B------:R-:W-:-:S05]  /*168e0*/  FSEL R125, R124, R251, P0 ;  /* 0x000000fb7c7d7208 */ /* 0x000fca0000000000 */
[----:B------:R-:W0:Y:S02]  /*168f0*/  SHFL.BFLY PT, R124, R125, 0x10, 0x1f ;  /* 0x0e001f007d7c7f89 */ /* 0x000e2400000e0000 */
[----:B0-----:R-:W-:-:S04]  /*16900*/  FSETP.GEU.AND P0, PT, R125, R124, PT ;  /* 0x0000007c7d00720b */ /* 0x001fc80003f0e000 */
[----:B------:R-:W-:-:S05]  /*16910*/  FSEL R125, R124, R125, !P0 ;  /* 0x0000007d7c7d7208 */ /* 0x000fca0004000000 */
        /* <DEDUP_REMOVED lines=11> */
[----:B------:R-:W-:Y:S02]  /*169d0*/  FSEL R125, R124, R125, !P0 ;  /* 0x0000007d7c7d7208 */ /* 0x000fe40004000000 */
[----:B------:R-:W-:-:S03]  /*169e0*/  MOV R124, 0x437c0000 ;  /* 0x437c0000007c7802 */ /* 0x000fc60000000f00 */
[----:B------:R-:W-:-:S04]  /*169f0*/  FADD R252, -R125, R252 ;  /* 0x000000fc7dfc7221 */ /* 0x000fc80000000100 */
[----:B------:R-:W-:-:S04]  /*16a00*/  FFMA.SAT R239, R252, R250, 0.5 ;  /* 0x3f000000fcef7423 */ /* 0x000fc800000020fa */
[----:B------:R-:W-:-:S04]  /*16a10*/  FFMA.RM R245, R239, R124, 12582913 ;  /* 0x4b400001eff57423 */ /* 0x000fc8000000407c */
[----:B------:R-:W-:Y:S01]  /*16a20*/  FADD R239, R245, -12583039 ;  /* 0xcb40007ff5ef7421 */ /* 0x000fe20000000000 */
[----:B------:R-:W-:-:S03]  /*16a30*/  FADD R247, -R125, R247 ;  /* 0x000000f77df77221 */ /* 0x000fc60000000100 */
[----:B------:R-:W-:-:S04]  /*16a40*/  FFMA R239, R252, 1.4426950216293334961, -R239 ;  /* 0x3fb8aa3bfcef7823 */ /* 0x000fc800000008ef */
[----:B------:R-:W-:Y:S01]  /*16a50*/  FFMA R239, R252, 1.925963033500011079e-08, R239 ;  /* 0x32a57060fcef7823 */ /* 0x000fe200000000ef */
[----:B------:R-:W-:-:S04]  /*16a60*/  FFMA.SAT R252, R247, R250, 0.5 ;  /* 0x3f000000f7fc7423 */ /* 0x000fc800000020fa */
[----:B------:R-:W-:-:S04]  /*16a70*/  FFMA.RM R240, R252, R124, 12582913 ;  /* 0x4b400001fcf07423 */ /* 0x000fc8000000407c */
[----:B------:R-:W-:Y:S01]  /*16a80*/  FADD R252, R240, -12583039 ;  /* 0xcb40007ff0fc7421 */ /* 0x000fe20000000000 */
[----:B------:R0:W1:Y:S03]  /*16a90*/  MUFU.EX2 R241, R239 ;  /* 0x000000ef00f17308 */ /* 0x0000660000000800 */
[----:B------:R-:W-:-:S04]  /*16aa0*/  FFMA R252, R247, 1.4426950216293334961, -R252 ;  /* 0x3fb8aa3bf7fc7823 */ /* 0x000fc800000008fc */
[----:B0-----:R-:W-:Y:S01]  /*16ab0*/  FFMA R239, R247, 1.925963033500011079e-08, R252 ;  /* 0x32a57060f7ef7823 */ /* 0x001fe200000000fc */
[----:B------:R-:W-:Y:S02]  /*16ac0*/  IMAD.MOV.U32 R252, RZ, RZ, R245 ;  /* 0x000000fffffc7224 */ /* 0x000fe400078e00f5 */
[----:B------:R-:W2:Y:S04]  /*16ad0*/  LDL.LU R245, [R1+0x710] ;  /* 0x0007100001f57983 */ /* 0x000ea80000300800 */
[----:B------:R-:W3:Y:S01]  /*16ae0*/  LDL.LU R247, [R1+0x4] ;  /* 0x0000040001f77983 */ /* 0x000ee20000300800 */
[----:B------:R-:W-:-:S05]  /*16af0*/  SHF.L.U32 R252, R252, 0x17, RZ ;  /* 0x00000017fcfc7819 */ /* 0x000fca00000006ff */
[----:B-1----:R-:W-:-:S05]  /*16b00*/  FMUL R241, R252, R241 ;  /* 0x000000f1fcf17220 */ /* 0x002fca0000400000 */
[----:B------:R0:W-:Y:S02]  /*16b10*/  STL [R1+0x6f4], R241 ;  /* 0x0006f4f101007387 */ /* 0x0001e40000100800 */
[----:B0-----:R0:W1:Y:S01]  /*16b20*/  MUFU.EX2 R241, R239 ;  /* 0x000000ef00f17308 */ /* 0x0010620000000800 */
[----:B---3--:R-:W-:-:S04]  /*16b30*/  FADD R247, -R125, R247 ;  /* 0x000000f77df77221 */ /* 0x008fc80000000100 */
[----:B------:R-:W-:-:S04]  /*16b40*/  FFMA.SAT R252, R247, R250, 0.5 ;  /* 0x3f000000f7fc7423 */ /* 0x000fc800000020fa */
[----:B------:R-:W-:-:S04]  /*16b50*/  FFMA.RM R252, R252, R124, 12582913 ;  /* 0x4b400001fcfc7423 */ /* 0x000fc8000000407c */
[----:B0-----:R-:W-:-:S04]  /*16b60*/  FADD R239, R252, -12583039 ;  /* 0xcb40007ffcef7421 */ /* 0x001fc80000000000 */
[----:B------:R-:W-:-:S04]  /*16b70*/  FFMA R239, R247, 1.4426950216293334961, -R239 ;  /* 0x3fb8aa3bf7ef7823 */ /* 0x000fc800000008ef */
[----:B------:R-:W-:Y:S02]  /*16b80*/  FFMA R239, R247, 1.925963033500011079e-08, R239 ;  /* 0x32a57060f7ef7823 */ /* 0x000fe400000000ef */
[----:B------:R-:W3:Y:S01]  /*16b90*/  LDL.LU R247, [R1+0x28] ;  /* 0x0000280001f77983 */ /* 0x000ee20000300800 */
[----:B------:R-:W-:-:S05]  /*16ba0*/  SHF.L.U32 R240, R240, 0x17, RZ ;  /* 0x00000017f0f07819 */ /* 0x000fca00000006ff */
[----:B-1----:R-:W-:-:S05]  /*16bb0*/  FMUL R241, R240, R241 ;  /* 0x000000f1f0f17220 */ /* 0x002fca0000400000 */
[----:B------:R0:W-:Y:S01]  /*16bc0*/  STL [R1+0x454], R241 ;  /* 0x000454f101007387 */ /* 0x0001e20000100800 */
[----:B---3--:R-:W-:-:S04]  /*16bd0*/  FADD R247, -R125, R247 ;  /* 0x000000f77df77221 */ /* 0x008fc80000000100 */
[----:B------:R-:W-:-:S04]  /*16be0*/  FFMA.SAT R240, R247, R250, 0.5 ;  /* 0x3f000000f7f07423 */ /* 0x000fc800000020fa */
[----:B------:R-:W-:-:S04]  /*16bf0*/  FFMA.RM R240, R240, R124, 12582913 ;  /* 0x4b400001f0f07423 */ /* 0x000fc8000000407c */
[----:B0-----:R-:W-:-:S04]  /*16c00*/  FADD R241, R240, -12583039 ;  /* 0xcb40007ff0f17421 */ /* 0x001fc80000000000 */
[----:B------:R-:W-:-:S04]  /*16c10*/  FFMA R241, R247, 1.4426950216293334961, -R241 ;  /* 0x3fb8aa3bf7f17823 */ /* 0x000fc800000008f1 */
[----:B------:R-:W-:Y:S02]  /*16c20*/  FFMA R241, R247, 1.925963033500011079e-08, R241 ;  /* 0x32a57060f7f17823 */ /* 0x000fe400000000f1 */
[----:B------:R-:W3:Y:S01]  /*16c30*/  LDL.LU R247, [R1+0x2c] ;  /* 0x00002c0001f77983 */ /* 0x000ee20000300800 */
[----:B------:R-:W0:Y:S01]  /*16c40*/  MUFU.EX2 R239, R239 ;  /* 0x000000ef00ef7308 */ /* 0x000e220000000800 */
[----:B------:R-:W-:-:S05]  /*16c50*/  SHF.L.U32 R252, R252, 0x17, RZ ;  /* 0x00000017fcfc7819 */ /* 0x000fca00000006ff */
[----:B0-----:R-:W-:-:S05]  /*16c60*/  FMUL R239, R252, R239 ;  /* 0x000000effcef7220 */ /* 0x001fca0000400000 */
[----:B------:R0:W-:Y:S01]  /*16c70*/  STL [R1+0x43c], R239 ;  /* 0x00043cef01007387 */ /* 0x0001e20000100800 */
[C---:B--2---:R-:W-:Y:S01]  /*16c80*/  FADD R245, -R125.reuse, R245 ;  /* 0x000000f57df57221 */ /* 0x044fe20000000100 */
[----:B---3--:R-:W-:-:S04]  /*16c90*/  FADD R247, -R125, R247 ;  /* 0x000000f77df77221 */ /* 0x008fc80000000100 */
[----:B------:R-:W-:Y:S02]  /*16ca0*/  FFMA.SAT R252, R247, R250, 0.5 ;  /* 0x3f000000f7fc7423 */ /* 0x000fe400000020fa */
[----:B------:R1:W2:Y:S02]  /*16cb0*/  MUFU.EX2 R250, R241 ;  /* 0x000000f100fa7308 */ /* 0x0002a40000000800 */
[----:B0-----:R-:W-:-:S04]  /*16cc0*/  FFMA.RM R239, R252, R124, 12582913 ;  /* 0x4b400001fcef7423 */ /* 0x001fc8000000407c */
[----:B------:R-:W-:-:S04]  /*16cd0*/  FADD R252, R239, -12583039 ;  /* 0xcb40007feffc7421 */ /* 0x000fc80000000000 */
[----:B------:R-:W-:-:S04]  /*16ce0*/  FFMA R252, R247, 1.4426950216293334961, -R252 ;  /* 0x3fb8aa3bf7fc7823 */ /* 0x000fc800000008fc */
[----:B-1----:R-:W-:Y:S01]  /*16cf0*/  FFMA R241, R247, 1.925963033500011079e-08, R252 ;  /* 0x32a57060f7f17823 */ /* 0x002fe200000000fc */
[----:B------:R-:W-:Y:S02]  /*16d00*/  SHF.L.U32 R247, R240, 0x17, RZ ;  /* 0x00000017f0f77819 */ /* 0x000fe400000006ff */
[----:B------:R-:W3:Y:S03]  /*16d10*/  LDL.LU R240, [R1+0x70c] ;  /* 0x00070c0001f07983 */ /* 0x000ee60000300800 */
[----:B--2---:R-:W-:Y:S01]  /*16d20*/  FMUL R247, R247, R250 ;  /* 0x000000faf7f77220 */ /* 0x004fe20000400000 */
[----:B------:R-:W-:-:S10]  /*16d30*/  HFMA2.MMA R250, -RZ, RZ, 0.96630859375, -0.0022525787353515625 ;  /* 0x3bbb989dfffa7435 */ /* 0x000fd400000001ff */
[----:B------:R-:W-:Y:S01]  /*16d40*/  FFMA.SAT R252, R245, R250, 0.5 ;  /* 0x3f000000f5fc7423 */ /* 0x000fe200000020fa */
[----:B------:R0:W-:Y:S03]  /*16d50*/  STL [R1+0x434], R247 ;  /* 0x000434f701007387 */ /* 0x0001e60000100800 */
[----:B------:R-:W-:-:S04]  /*16d60*/  FFMA.RM R252, R252, R124, 12582913 ;  /* 0x4b400001fcfc7423 */ /* 0x000fc8000000407c */
[----:B0-----:R-:W-:Y:S01]  /*16d70*/  FADD R247, R252, -12583039 ;  /* 0xcb40007ffcf77421 */ /* 0x001fe20000000000 */
[----:B------:R0:W1:Y:S03]  /*16d80*/  MUFU.EX2 R250, R241 ;  /* 0x000000f100fa7308 */ /* 0x0000660000000800 */
[----:B------:R-:W-:-:S04]  /*16d90*/  FFMA R247, R245, 1.4426950216293334961, -R247 ;  /* 0x3fb8aa3bf5f77823 */ /* 0x000fc800000008f7 */
[----:B0-----:R-:W-:Y:S02]  /*16da0*/  FFMA R241, R245, 1.925963033500011079e-08, R247 ;  /* 0x32a57060f5f17823 */ /* 0x001fe400000000f7 */
[----:B------:R-:W2:Y:S01]  /*16db0*/  LDL.LU R245, [R1] ;  /* 0x0000000001f57983 */ /* 0x000ea20000300800 */
[----:B------:R-:W-:-:S03]  /*16dc0*/  SHF.L.U32 R247, R239, 0x17, RZ ;  /* 0x00000017eff77819 */ /* 0x000fc600000006ff */
[----:B------:R-:W4:Y:S02]  /*16dd0*/  LDL.LU R239, [R1+0x708] ;  /* 0x0007080001ef7983 */ /* 0x000f240000300800 */
[----:B-1----:R-:W-:Y:S01]  /*16de0*/  FMUL R247, R247, R250 ;  /* 0x000000faf7f77220 */ /* 0x002fe20000400000 */
[----:B------:R-:W-:-:S04]  /*16df0*/  MOV R250, 0x3bbb989d ;  /* 0x3bbb989d00fa7802 */ /* 0x000fc80000000f00 */
[----:B------:R0:W-:Y:S01]  /*16e00*/  STL [R1+0x470], R247 ;  /* 0x000470f701007387 */ /* 0x0001e20000100800 */
[----:B--2---:R-:W-:-:S04]  /*16e10*/  FADD R245, -R125, R245 ;  /* 0x000000f57df57221 */ /* 0x004fc80000000100 */
[----:B0-----:R-:W-:-:S04]  /*16e20*/  FFMA.SAT R247, R245, R250, 0.5 ;  /* 0x3f000000f5f77423 */ /* 0x001fc800000020fa */
[----:B------:R-:W-:Y:S01]  /*16e30*/  FFMA.RM R247, R247, R124, 12582913 ;  /* 0x4b400001f7f77423 */ /* 0x000fe2000000407c */
[----:B------:R0:W1:Y:S03]  /*16e40*/  MUFU.EX2 R250, R241 ;  /* 0x000000f100fa7308 */ /* 0x0000660000000800 */
[----:B0-----:R-:W-:-:S04]  /*16e50*/  FADD R241, R247, -12583039 ;  /* 0xcb40007ff7f17421 */ /* 0x001fc80000000000 */
[----:B------:R-:W-:-:S04]  /*16e60*/  FFMA R241, R245, 1.4426950216293334961, -R241 ;  /* 0x3fb8aa3bf5f17823 */ /* 0x000fc800000008f1 */
[----:B------:R-:W-:Y:S01]  /*16e70*/  FFMA R241, R245, 1.925963033500011079e-08, R241 ;  /* 0x32a57060f5f17823 */ /* 0x000fe200000000f1 */
[----:B------:R-:W-:Y:S02]  /*16e80*/  SHF.L.U32 R245, R252, 0x17, RZ ;  /* 0x00000017fcf57819 */ /* 0x000fe400000006ff */
[----:B------:R-:W2:Y:S03]  /*16e90*/  LDL.LU R252, [R1+0x8] ;  /* 0x0000080001fc7983 */ /* 0x000ea60000300800 */
[----:B-1----:R-:W-:Y:S01]  /*16ea0*/  FMUL R245, R245, R250 ;  /* 0x000000faf5f57220 */ /* 0x002fe20000400000 */
[----:B------:R-:W-:-:S04]  /*16eb0*/  IMAD.MOV.U32 R250, RZ, RZ, 0x3bbb989d ;  /* 0x3bbb989dfffa7424 */ /* 0x000fc800078e00ff */
[----:B------:R0:W-:Y:S01]  /*16ec0*/  STL [R1+0x450], R245 ;  /* 0x000450f501007387 */ /* 0x0001e20000100800 */
[----:B--2---:R-:W-:-:S04]  /*16ed0*/  FADD R252, -R125, R252 ;  /* 0x000000fc7dfc7221 */ /* 0x004fc80000000100 */
[----:B0-----:R-:W-:-:S04]  /*16ee0*/  FFMA.SAT R245, R252, R250, 0.5 ;  /* 0x3f000000fcf57423 */ /* 0x001fc800000020fa */
[----:B------:R-:W-:Y:S01]  /*16ef0*/  FFMA.RM R245, R245, R124, 12582913 ;  /* 0x4b400001f5f57423 */ /* 0x000fe2000000407c */
[----:B------:R0:W1:Y:S03]  /*16f00*/  MUFU.EX2 R250, R241 ;  /* 0x000000f100fa7308 */ /* 0x0000660000000800 */
[----:B0-----:R-:W-:-:S04]  /*16f10*/  FADD R241, R245, -12583039 ;  /* 0xcb40007ff5f17421 */ /* 0x001fc80000000000 */
[----:B------:R-:W-:-:S04]  /*16f20*/  FFMA R241, R252, 1.4426950216293334961, -R241 ;  /* 0x3fb8aa3bfcf17823 */ /* 0x000fc800000008f1 */
[----:B------:R-:W-:Y:S02]  /*16f30*/  FFMA R241, R252, 1.925963033500011079e-08, R241 ;  /* 0x32a57060fcf17823 */ /* 0x000fe400000000f1 */
[----:B------:R-:W2:Y:S01]  /*16f40*/  LDL.LU R252, [R1+0x30] ;  /* 0x0000300001fc7983 */ /* 0x000ea20000300800 */
[----:B------:R-:W-:-:S05]  /*16f50*/  SHF.L.U32 R247, R247, 0x17, RZ ;  /* 0x00000017f7f77819 */ /* 0x000fca00000006ff */
[----:B-1----:R-:W-:Y:S01]  /*16f60*/  FMUL R247, R247, R250 ;  /* 0x000000faf7f77220 */ /* 0x002fe20000400000 */
[----:B------:R-:W-:-:S04]  /*16f70*/  HFMA2.MMA R250, -RZ, RZ, 0.96630859375, -0.0022525787353515625 ;  /* 0x3bbb989dfffa7435 */ /* 0x000fc800000001ff */
[----:B------:R0:W-:Y:S01]  /*16f80*/  STL [R1+0x444], R247 ;  /* 0x000444f701007387 */ /* 0x0001e20000100800 */
[C---:B---3--:R-:W-:Y:S01]  /*16f90*/  FADD R240, -R125.reuse, R240 ;  /* 0x000000f07df07221 */ /* 0x048fe20000000100 */
[----:B--2---:R-:W-:-:S04]  /*16fa0*/  FADD R252, -R125, R252 ;  /* 0x000000fc7dfc7221 */ /* 0x004fc80000000100 */
[----:B0-----:R-:W-:Y:S02]  /*16fb0*/  FFMA.SAT R247, R252, R250, 0.5 ;  /* 0x3f000000fcf77423 */ /* 0x001fe400000020fa */
[----:B------:R0:W1:Y:S02]  /*16fc0*/  MUFU.EX2 R250, R241 ;  /* 0x000000f100fa7308 */ /* 0x0000640000000800 */
[----:B------:R-:W-:-:S04]  /*16fd0*/  FFMA.RM R247, R247, R124, 12582913 ;  /* 0x4b400001f7f77423 */ /* 0x000fc8000000407c */
[----:B0-----:R-:W-:-:S04]  /*16fe0*/  FADD R241, R247, -12583039 ;  /* 0xcb40007ff7f17421 */ /* 0x001fc80000000000 */
[----:B------:R-:W-:-:S04]  /*16ff0*/  FFMA R241, R252, 1.4426950216293334961, -R241 ;  /* 0x3fb8aa3bfcf17823 */ /* 0x000fc800000008f1 */
[----:B------:R-:W-:Y:S01]  /*17000*/  FFMA R241, R252, 1.925963033500011079e-08, R241 ;  /* 0x32a57060fcf17823 */ /* 0x000fe200000000f1 */
[----:B------:R-:W-:Y:S01]  /*17010*/  SHF.L.U32 R252, R245, 0x17, RZ ;  /* 0x00000017f5fc7819 */ /* 0x000fe200000006ff */
[----:B----4-:R-:W-:-:S04]  /*17020*/  FADD R245, -R125, R239 ;  /* 0x000000ef7df57221 */ /* 0x010fc80000000100 */
[----:B-1----:R-:W-:Y:S01]  /*17030*/  FMUL R252, R252, R250 ;  /* 0x000000fafcfc7220 */ /* 0x002fe20000400000 */
[----:B------:R-:W-:-:S05]  /*17040*/  MOV R250, 0x3bbb989d ;  /* 0x3bbb989d00fa7802 */ /* 0x000fca0000000f00 */
[----:B------:R-:W-:Y:S02]  /*17050*/  FFMA.SAT R239, R245, R250, 0.5 ;  /* 0x3f000000f5ef7423 */ /* 0x000fe400000020fa */
[----:B------:R0:W1:Y:S02]  /*17060*/  MUFU.EX2 R250, R241 ;  /* 0x000000f100fa7308 */ /* 0x0000640000000800 */
[----:B------:R-:W-:Y:S01]  /*17070*/  FFMA.RM R239, R239, R124, 12582913 ;  /* 0x4b400001efef7423 */ /* 0x000fe2000000407c */
[----:B------:R-:W-:Y:S01]  /*17080*/  SHF.L.U32 R247, R247, 0x17, RZ ;  /* 0x00000017f7f77819 */ /* 0x000fe200000006ff */
[----:B------:R2:W-:Y:S04]  /*17090*/  STL [R1+0x438], R252 ;  /* 0x000438fc01007387 */ /* 0x0005e80000100800 */
[----:B0-----:R-:W3:Y:S01]  /*170a0*/  LDL.LU R241, [R1+0x704] ;  /* 0x0007040001f17983 */ /* 0x001ee20000300800 */
[----:B--2---:R-:W-:Y:S01]  /*170b0*/  FADD R252, R239, -12583039 ;  /* 0xcb40007feffc7421 */ /* 0x004fe20000000000 */
[----:B-1----:R-:W-:-:S03]  /*170c0*/  FMUL R247, R247, R250 ;  /* 0x000000faf7f77220 */ /* 0x002fc60000400000 */
[----:B------:R-:W-:Y:S01]  /*170d0*/  FFMA R252, R245, 1.4426950216293334961, -R252 ;  /* 0x3fb8aa3bf5fc7823 */ /* 0x000fe200000008fc */
[----:B------:R-:W-:-:S03]  /*170e0*/  HFMA2.MMA R250, -RZ, RZ, 0.96630859375, -0.0022525787353515625 ;  /* 0x3bbb989dfffa7435 */ /* 0x000fc600000001ff */
[----:B------:R-:W-:-:S06]  /*170f0*/  FFMA R252, R245, 1.925963033500011079e-08, R252 ;  /* 0x32a57060f5fc7823 */ /* 0x000fcc00000000fc */
[----:B------:R-:W0:Y:S01]  /*17100*/  MUFU.EX2 R252, R252 ;  /* 0x000000fc00fc7308 */ /* 0x000e220000000800 */
[----:B------:R-:W-:Y:S01]  /*17110*/  FFMA.SAT R245, R240, R250, 0.5 ;  /* 0x3f000000f0f57423 */ /* 0x000fe200000020fa */
[----:B------:R1:W-:Y:S03]  /*17120*/  STL [R1+0x480], R247 ;  /* 0x000480f701007387 */ /* 0x0003e60000100800 */
[----:B------:R-:W-:Y:S01]  /*17130*/  FFMA.RM R245, R245, R124, 12582913 ;  /* 0x4b400001f5f57423 */ /* 0x000fe2000000407c */
[----:B------:R-:W-:-:S03]  /*17140*/  SHF.L.U32 R239, R239, 0x17, RZ ;  /* 0x00000017efef7819 */ /* 0x000fc600000006ff */
[----:B-1----:R-:W-:-:S04]  /*17150*/  FADD R247, R245, -12583039 ;  /* 0xcb40007ff5f77421 */ /* 0x002fc80000000000 */
[----:B------:R-:W-:-:S04]  /*17160*/  FFMA R247, R240, 1.4426950216293334961, -R247 ;  /* 0x3fb8aa3bf0f77823 */ /* 0x000fc800000008f7 */
[----:B------:R-:W-:Y:S01]  /*17170*/  FFMA R247, R240, 1.925963033500011079e-08, R247 ;  /* 0x32a57060f0f77823 */ /* 0x000fe200000000f7 */
[----:B0-----:R-:W-:Y:S02]  /*17180*/  FMUL R240, R239, R252 ;  /* 0x000000fceff07220 */ /* 0x001fe40000400000 */
[----:B------:R-:W2:Y:S04]  /*17190*/  LDL.LU R252, [R1+0x34] ;  /* 0x0000340001fc7983 */ /* 0x000ea80000300800 */
[----:B------:R0:W-:Y:S01]  /*171a0*/  STL [R1+0x460], R240 ;  /* 0x000460f001007387 */ /* 0x0001e20000100800 */
[----:B---3--:R-:W-:-:S04]  /*171b0*/  FADD R241, -R125, R241 ;  /* 0x000000f17df17221 */ /* 0x008fc80000000100 */
[----:B------:R-:W-:-:S04]  /*171c0*/  FFMA.SAT R239, R241, R250, 0.5 ;  /* 0x3f000000f1ef7423 */ /* 0x000fc800000020fa */
[----:B------:R-:W-:-:S04]  /*171d0*/  FFMA.RM R239, R239, R124, 12582913 ;  /* 0x4b400001efef7423 */ /* 0x000fc8000000407c */
[----:B0-----:R-:W-:-:S04]  /*171e0*/  FADD R240, R239, -12583039 ;  /* 0xcb40007feff07421 */ /* 0x001fc80000000000 */
[----:B------:R-:W-:-:S04]  /*171f0*/  FFMA R240, R241, 1.4426950216293334961, -R240 ;  /* 0x3fb8aa3bf1f07823 */ /* 0x000fc800000008f0 */
[----:B------:R-:W-:Y:S01]  /*17200*/  FFMA R240, R241, 1.925963033500011079e-08, R240 ;  /* 0x32a57060f1f07823 */ /* 0x000fe200000000f0 */
[----:B--2---:R-:W-:Y:S02]  /*17210*/  FADD R241, -R125, R252 ;  /* 0x000000fc7df17221 */ /* 0x004fe40000000100 */
[----:B------:R-:W2:Y:S01]  /*17220*/  LDL.LU R252, [R1+0x38] ;  /* 0x0000380001fc7983 */ /* 0x000ea20000300800 */
[----:B------:R-:W0:Y:S08]  /*17230*/  MUFU.EX2 R247, R247 ;  /* 0x000000f700f77308 */ /* 0x000e300000000800 */
[----:B------:R-:W1:Y:S01]  /*17240*/  MUFU.EX2 R240, R240 ;  /* 0x000000f000f07308 */ /* 0x000e620000000800 */
[----:B------:R-:W-:Y:S01]  /*17250*/  SHF.L.U32 R245, R245, 0x17, RZ ;  /* 0x00000017f5f57819 */ /* 0x000fe200000006ff */
[----:B------:R-:W-:-:S02]  /*17260*/  IMAD.SHL.U32 R239, R239, 0x800000, RZ ;  /* 0x00800000efef7824 */ /* 0x000fc400078e00ff */
[----:B------:R-:W-:Y:S02]  /*17270*/  FADD R236, -R125, R236 ;  /* 0x000000ec7dec7221 */ /* 0x000fe40000000100 */
[----:B0-----:R-:W-:Y:S01]  /*17280*/  FMUL R247, R245, R247 ;  /* 0x000000f7f5f77220 */ /* 0x001fe20000400000 */
[----:B------:R-:W-:-:S04]  /*17290*/  FFMA.SAT R245, R241, R250, 0.5 ;  /* 0x3f000000f1f57423 */ /* 0x000fc800000020fa */
[----:B------:R-:W-:Y:S01]  /*172a0*/  FFMA.RM R245, R245, R124, 12582913 ;  /* 0x4b400001f5f57423 */ /* 0x000fe2000000407c */
[----:B-1----:R-:W-:Y:S01]  /*172b0*/  FMUL R240, R239, R240 ;  /* 0x000000f0eff07220 */ /* 0x002fe20000400000 */
[----:B------:R-:W-:Y:S01]  /*172c0*/  FFMA.SAT R239, R236, R250, 0.5 ;  /* 0x3f000000ecef7423 */ /* 0x000fe200000020fa */
[----:B------:R0:W-:Y:S03]  /*172d0*/  STL [R1+0x44c], R247 ;  /* 0x00044cf701007387 */ /* 0x0001e60000100800 */
[----:B------:R-:W-:Y:S01]  /*172e0*/  FFMA.RM R239, R239, R124, 12582913 ;  /* 0x4b400001efef7423 */ /* 0x000fe2000000407c */
[----:B------:R1:W-:Y:S01]  /*172f0*/  STL [R1+0x440], R240 ;  /* 0x000440f001007387 */ /* 0x0003e20000100800 */
[----:B0-----:R-:W-:Y:S02]  /*17300*/  FADD R247, R245, -12583039 ;  /* 0xcb40007ff5f77421 */ /* 0x001fe40000000000 */
[----:B-1----:R-:W-:-:S02]  /*17310*/  FADD R240, R239, -12583039 ;  /* 0xcb40007feff07421 */ /* 0x002fc40000000000 */
[C---:B------:R-:W-:Y:S02]  /*17320*/  FFMA R247, R241.reuse, 1.4426950216293334961, -R247 ;  /* 0x3fb8aa3bf1f77823 */ /* 0x040fe400000008f7 */
[C---:B------:R-:W-:Y:S02]  /*17330*/  FFMA R240, R236.reuse, 1.4426950216293334961, -R240 ;  /* 0x3fb8aa3becf07823 */ /* 0x040fe400000008f0 */
[----:B------:R-:W-:Y:S02]  /*17340*/  FFMA R247, R241, 1.925963033500011079e-08, R247 ;  /* 0x32a57060f1f77823 */ /* 0x000fe400000000f7 */
[----:B------:R-:W-:-:S04]  /*17350*/  FFMA R240, R236, 1.925963033500011079e-08, R240 ;  /* 0x32a57060ecf07823 */ /* 0x000fc800000000f0 */
[----:B------:R-:W0:Y:S08]  /*17360*/  MUFU.EX2 R247, R247 ;  /* 0x000000f700f77308 */ /* 0x000e300000000800 */
[----:B------:R-:W1:Y:S01]  /*17370*/  MUFU.EX2 R240, R240 ;  /* 0x000000f000f07308 */ /* 0x000e620000000800 */
[----:B------:R-:W-:Y:S01]  /*17380*/  FADD R237, -R125, R237 ;  /* 0x000000ed7ded7221 */ /* 0x000fe20000000100 */
[----:B------:R-:W-:-:S02]  /*17390*/  SHF.L.U32 R245, R245, 0x17, RZ ;  /* 0x00000017f5f57819 */ /* 0x000fc400000006ff */
[----:B------:R-:W-:Y:S01]  /*173a0*/  SHF.L.U32 R239, R239, 0x17, RZ ;  /* 0x00000017efef7819 */ /* 0x000fe200000006ff */
[----:B------:R-:W-:Y:S02]  /*173b0*/  FFMA.SAT R236, R237, R250, 0.5 ;  /* 0x3f000000edec7423 */ /* 0x000fe400000020fa */
[----:B0-----:R-:W-:Y:S02]  /*173c0*/  FMUL R241, R245, R247 ;  /* 0x000000f7f5f17220 */ /* 0x001fe40000400000 */
[----:B------:R-:W-:-:S03]  /*173d0*/  FFMA.RM R236, R236, R124, 12582913 ;  /* 0x4b400001ecec7423 */ /* 0x000fc6000000407c */
[----:B------:R0:W-:Y:S01]  /*173e0*/  STL [R1+0x490], R241 ;  /* 0x000490f101007387 */ /* 0x0001e20000100800 */
[----:B-1----:R-:W-:Y:S01]  /*173f0*/  FMUL R239, R239, R240 ;  /* 0x000000f0efef7220 */ /* 0x002fe20000400000 */
[----:B------:R-:W-:-:S04]  /*17400*/  SHF.L.U32 R240, R236, 0x17, RZ ;  /* 0x00000017ecf07819 */ /* 0x000fc800000006ff */
[----:B------:R1:W-:Y:S01]  /*17410*/  STL [R1+0x46c], R239 ;  /* 0x00046cef01007387 */ /* 0x0003e20000100800 */
[----:B0-----:R-:W-:-:S04]  /*17420*/  FADD R241, R236, -12583039 ;  /* 0xcb40007fecf17421 */ /* 0x001fc80000000000 */
[----:B------:R-:W-:Y:S01]  /*17430*/  FFMA R241, R237, 1.4426950216293334961, -R241 ;  /* 0x3fb8aa3bedf17823 */ /* 0x000fe200000008f1 */
[----:B------:R-:W-:-:S03]  /*17440*/  FADD R243, -R125, R243 ;  /* 0x000000f37df37221 */ /* 0x000fc60000000100 */
[----:B------:R-:W-:Y:S01]  /*17450*/  FFMA R241, R237, 1.925963033500011079e-08, R241 ;  /* 0x32a57060edf17823 */ /* 0x000fe200000000f1 */
[----:B--2---:R-:W-:Y:S02]  /*17460*/  FADD R236, -R125, R252 ;  /* 0x000000fc7dec7221 */ /* 0x004fe40000000100 */
[----:B------:R-:W2:Y:S01]  /*17470*/  LDL.LU R252, [R1+0x3c] ;  /* 0x00003c0001fc7983 */ /* 0x000ea20000300800 */
[----:B------:R-:W-:Y:S02]  /*17480*/  FFMA.SAT R237, R243, R250, 0.5 ;  /* 0x3f000000f3ed7423 */ /* 0x000fe400000020fa */
[----:B------:R-:W0:Y:S02]  /*17490*/  MUFU.EX2 R241, R241 ;  /* 0x000000f100f17308 */ /* 0x000e240000000800 */
[----:B------:R-:W-:-:S04]  /*174a0*/  FFMA.RM R237, R237, R124, 12582913 ;  /* 0x4b400001eded7423 */ /* 0x000fc8000000407c */
[----:B-1----:R-:W-:-:S04]  /*174b0*/  FADD R239, R237, -12583039 ;  /* 0xcb40007fedef7421 */ /* 0x002fc80000000000 */
[----:B------:R-:W-:-:S04]  /*174c0*/  FFMA R239, R243, 1.4426950216293334961, -R239 ;  /* 0x3fb8aa3bf3ef7823 */ /* 0x000fc800000008ef */
[----:B------:R-:W-:Y:S01]  /*174d0*/  FFMA R239, R243, 1.925963033500011079e-08, R239 ;  /* 0x32a57060f3ef7823 */ /* 0x000fe200000000ef */
[----:B0-----:R-:W-:Y:S01]  /*174e0*/  FMUL R241, R240, R241 ;  /* 0x000000f1f0f17220 */ /* 0x001fe20000400000 */
[----:B------:R-:W-:-:S04]  /*174f0*/  FFMA.SAT R240, R236, R250, 0.5 ;  /* 0x3f000000ecf07423 */ /* 0x000fc800000020fa */
[----:B------:R-:W0:Y:S01]  /*17500*/  MUFU.EX2 R239, R239 ;  /* 0x000000ef00ef7308 */ /* 0x000e220000000800 */
[----:B------:R-:W-:Y:S01]  /*17510*/  FFMA.RM R240, R240, R124, 12582913 ;  /* 0x4b400001f0f07423 */ /* 0x000fe2000000407c */
[----:B------:R1:W-:Y:S01]  /*17520*/  STL [R1+0x45c], R241 ;  /* 0x00045cf101007387 */ /* 0x0003e20000100800 */
[----:B------:R-:W-:Y:S01]  /*17530*/  FADD R230, -R125, R230 ;  /* 0x000000e67de67221 */ /* 0x000fe20000000100 */
[----:B------:R-:W-:Y:S01]  /*17540*/  SHF.L.U32 R237, R237, 0x17, RZ ;  /* 0x00000017eded7819 */ /* 0x000fe200000006ff */
[----:B-1----:R-:W-:-:S04]  /*17550*/  FADD R241, R240, -12583039 ;  /* 0xcb40007ff0f17421 */ /* 0x002fc80000000000 */
[----:B------:R-:W-:Y:S01]  /*17560*/  FFMA R241, R236, 1.4426950216293334961, -R241 ;  /* 0x3fb8aa3becf17823 */ /* 0x000fe200000008f1 */
[----:B0-----:R-:W-:-:S03]  /*17570*/  FMUL R237, R237, R239 ;  /* 0x000000efeded7220 */ /* 0x001fc60000400000 */
[----:B------:R-:W-:Y:S01]  /*17580*/  FFMA R241, R236, 1.925963033500011079e-08, R241 ;  /* 0x32a57060ecf17823 */ /* 0x000fe200000000f1 */
[----:B------:R-:W-:Y:S01]  /*17590*/  FFMA.SAT R236, R230, R250, 0.5 ;  /* 0x3f000000e6ec7423 */ /* 0x000fe200000020fa */
[----:B------:R0:W-:Y:S03]  /*175a0*/  STL [R1+0x448], R237 ;  /* 0x000448ed01007387 */ /* 0x0001e60000100800 */
[----:B------:R-:W-:Y:S01]  /*175b0*/  FFMA.RM R236, R236, R124, 12582913 ;  /* 0x4b400001ecec7423 */ /* 0x000fe2000000407c */
[----:B------:R-:W1:Y:S03]  /*175c0*/  MUFU.EX2 R241, R241 ;  /* 0x000000f100f17308 */ /* 0x000e660000000800 */
[----:B0-----:R-:W-:-:S04]  /*175d0*/  FADD R237, R236, -12583039 ;  /* 0xcb40007feced7421 */ /* 0x001fc80000000000 */
[----:B------:R-:W-:Y:S01]  /*175e0*/  FFMA R237, R230, 1.4426950216293334961, -R237 ;  /* 0x3fb8aa3be6ed7823 */ /* 0x000fe200000008ed */
[----:B------:R-:W-:Y:S01]  /*175f0*/  FADD R231, -R125, R231 ;  /* 0x000000e77de77221 */ /* 0x000fe20000000100 */
[----:B------:R-:W-:Y:S02]  /*17600*/  SHF.L.U32 R240, R240, 0x17, RZ ;  /* 0x00000017f0f07819 */ /* 0x000fe400000006ff */
[----:B------:R-:W-:Y:S01]  /*17610*/  FFMA R237, R230, 1.925963033500011079e-08, R237 ;  /* 0x32a57060e6ed7823 */ /* 0x000fe200000000ed */
[----:B------:R-:W-:Y:S02]  /*17620*/  FFMA.SAT R230, R231, R250, 0.5 ;  /* 0x3f000000e7e67423 */ /* 0x000fe400000020fa */
[----:B-1----:R-:W-:-:S03]  /*17630*/  FMUL R239, R240, R241 ;  /* 0x000000f1f0ef7220 */ /* 0x002fc60000400000 */
        /* <DEDUP_REMOVED lines=11> */
[----:B------:R-:W-:-:S04]  /*176f0*/  FFMA.RM R231, R231, R124, 12582913 ;  /* 0x4b400001e7e77423 */ /* 0x000fc8000000407c */
[----:B0-----:R-:W-:-:S04]  /*17700*/  FADD R236, R231, -12583039 ;  /* 0xcb40007fe7ec7421 */ /* 0x001fc80000000000 */
[----:B------:R-:W-:-:S04]  /*17710*/  FFMA R236, R233, 1.4426950216293334961, -R236 ;  /* 0x3fb8aa3be9ec7823 */ /* 0x000fc800000008ec */
[----:B------:R-:W-:Y:S01]  /*17720*/  FFMA R236, R233, 1.925963033500011079e-08, R236 ;  /* 0x32a57060e9ec7823 */ /* 0x000fe200000000ec */
[----:B------:R-:W-:Y:S01]  /*17730*/  SHF.L.U32 R233, R230, 0x17, RZ ;  /* 0x00000017e6e97819 */ /* 0x000fe200000006ff */
[----:B--2---:R-:W-:Y:S02]  /*17740*/  FADD R230, -R125, R252 ;  /* 0x000000fc7de67221 */ /* 0x004fe40000000100 */
[----:B------:R-:W2:Y:S01]  /*17750*/  LDL.LU R252, [R1+0x40] ;  /* 0x0000400001fc7983 */ /* 0x000ea20000300800 */
[----:B------:R-:W0:Y:S08]  /*17760*/  MUFU.EX2 R239, R239 ;  /* 0x000000ef00ef7308 */ /* 0x000e300000000800 */
[----:B------:R-:W1:Y:S01]  /*17770*/  MUFU.EX2 R236, R236 ;  /* 0x000000ec00ec7308 */ /* 0x000e620000000800 */
[----:B0-----:R-:W-:Y:S01]  /*17780*/  FMUL R237, R233, R239 ;  /* 0x000000efe9ed7220 */ /* 0x001fe20000400000 */
[----:B------:R-:W-:-:S04]  /*17790*/  FFMA.SAT R233, R230, R250, 0.5 ;  /* 0x3f000000e6e97423 */ /* 0x000fc800000020fa */
[----:B------:R-:W-:Y:S01]  /*177a0*/  FFMA.RM R233, R233, R124, 12582913 ;  /* 0x4b400001e9e97423 */ /* 0x000fe2000000407c */
[----:B------:R0:W-:Y:S01]  /*177b0*/  STL [R1+0x468], R237 ;  /* 0x000468ed01007387 */ /* 0x0001e20000100800 */
[----:B------:R-:W-:Y:S01]  /*177c0*/  FADD R227, -R125, R227 ;  /* 0x000000e37de37221 */ /* 0x000fe20000000100 */
[----:B------:R-:W-:Y:S01]  /*177d0*/  SHF.L.U32 R231, R231, 0x17, RZ ;  /* 0x00000017e7e77819 */ /* 0x000fe200000006ff */
[----:B0-----:R-:W-:-:S04]  /*177e0*/  FADD R237, R233, -12583039 ;  /* 0xcb40007fe9ed7421 */ /* 0x001fc80000000000 */
[----:B------:R-:W-:Y:S01]  /*177f0*/  FFMA R237, R230, 1.4426950216293334961, -R237 ;  /* 0x3fb8aa3be6ed7823 */ /* 0x000fe200000008ed */
[----:B-1----:R-:W-:-:S03]  /*17800*/  FMUL R231, R231, R236 ;  /* 0x000000ece7e77220 */ /* 0x002fc60000400000 */
[----:B------:R-:W-:Y:S01]  /*17810*/  FFMA R237, R230, 1.925963033500011079e-08, R237 ;  /* 0x32a57060e6ed7823 */ /* 0x000fe200000000ed */
[----:B------:R-:W-:Y:S01]  /*17820*/  FFMA.SAT R230, R227, R250, 0.5 ;  /* 0x3f000000e3e67423 */ /* 0x000fe200000020fa */
[----:B------:R0:W-:Y:S03]  /*17830*/  STL [R1+0x458], R231 ;  /* 0x000458e701007387 */ /* 0x0001e60000100800 */
[----:B------:R-:W-:-:S04]  /*17840*/  FFMA.RM R230, R230, R124, 12582913 ;  /* 0x4b400001e6e67423 */ /* 0x000fc8000000407c */
[----:B0-----:R-:W-:-:S04]  /*17850*/  FADD R231, R230, -12583039 ;  /* 0xcb40007fe6e77421 */ /* 0x001fc80000000000 */
[----:B------:R-:W-:-:S04]  /*17860*/  FFMA R231, R227, 1.4426950216293334961, -R231 ;  /* 0x3fb8aa3be3e77823 */ /* 0x000fc800000008e7 */
[----:B------:R-:W-:Y:S01]  /*17870*/  FFMA R231, R227, 1.925963033500011079e-08, R231 ;  /* 0x32a57060e3e77823 */ /* 0x000fe200000000e7 */
[----:B------:R-:W0:Y:S08]  /*17880*/  MUFU.EX2 R237, R237 ;  /* 0x000000ed00ed7308 */ /* 0x000e300000000800 */
[----:B------:R-:W1:Y:S01]  /*17890*/  MUFU.EX2 R231, R231 ;  /* 0x000000e700e77308 */ /* 0x000e620000000800 */
[----:B------:R-:W-:Y:S01]  /*178a0*/  FADD R229, -R125, R229 ;  /* 0x000000e57de57221 */ /* 0x000fe20000000100 */
[----:B------:R-:W-:Y:S01]  /*178b0*/  IMAD.SHL.U32 R233, R233, 0x800000, RZ ;  /* 0x00800000e9e97824 */ /* 0x000fe200078e00ff */
[----:B------:R-:W-:-:S02]  /*178c0*/  SHF.L.U32 R230, R230, 0x17, RZ ;  /* 0x00000017e6e67819 */ /* 0x000fc400000006ff */
[----:B------:R-:W-:Y:S01]  /*178d0*/  FFMA.SAT R227, R229, R250, 0.5 ;  /* 0x3f000000e5e37423 */ /* 0x000fe200000020fa */
[----:B0-----:R-:W-:-:S03]  /*178e0*/  FMUL R233, R233, R237 ;  /* 0x000000ede9e97220 */ /* 0x001fc60000400000 */
[----:B------:R-:W-:Y:S02]  /*178f0*/  FFMA.RM R227, R227, R124, 12582913 ;  /* 0x4b400001e3e37423 */ /* 0x000fe4000000407c */
[----:B------:R0:W-:Y:S01]  /*17900*/  STL [R1+0x4b0], R233 ;  /* 0x0004b0e901007387 */ /* 0x0001e20000100800 */
[----:B-1----:R-:W-:Y:S02]  /*17910*/  FMUL R230, R230, R231 ;  /* 0x000000e7e6e67220 */ /* 0x002fe40000400000 */
[----:B------:R-:W-:-:S03]  /*17920*/  SHF.L.U32 R231, R227, 0x17, RZ ;  /* 0x00000017e3e77819 */ /* 0x000fc600000006ff */
[----:B------:R1:W-:Y:S01]  /*17930*/  STL [R1+0x48c], R230 ;  /* 0x00048ce601007387 */ /* 0x0003e20000100800 */
[----:B0-----:R-:W-:-:S04]  /*17940*/  FADD R233, R227, -12583039 ;  /* 0xcb40007fe3e97421 */ /* 0x001fc80000000000 */
[----:B------:R-:W-:Y:S01]  /*17950*/  FFMA R233, R229, 1.4426950216293334961, -R233 ;  /* 0x3fb8aa3be5e97823 */ /* 0x000fe200000008e9 */
[----:B--2---:R-:W-:Y:S02]  /*17960*/  FADD R227, -R125, R252 ;  /* 0x000000fc7de37221 */ /* 0x004fe40000000100 */
[----:B------:R-:W2:Y:S01]  /*17970*/  LDL.LU R252, [R1+0x44] ;  /* 0x0000440001fc7983 */ /* 0x000ea20000300800 */
[----:B------:R-:W-:Y:S01]  /*17980*/  FFMA R233, R229, 1.925963033500011079e-08, R233 ;  /* 0x32a57060e5e97823 */ /* 0x000fe200000000e9 */
[----:B------:R-:W-:-:S04]  /*17990*/  FADD R235, -R125, R235 ;  /* 0x000000eb7deb7221 */ /* 0x000fc80000000100 */
[----:B------:R-:W-:Y:S01]  /*179a0*/  FFMA.SAT R229, R235, R250, 0.5 ;  /* 0x3f000000ebe57423 */ /* 0x000fe200000020fa */
[----:B------:R-:W0:Y:S03]  /*179b0*/  MUFU.EX2 R233, R233 ;  /* 0x000000e900e97308 */ /* 0x000e260000000800 */
        /* <DEDUP_REMOVED lines=65> */
[----:B------:R-:W-:Y:S01]  /*17dd0*/  SHF.L.U32 R225, R225, 0x17, RZ ;  /* 0x00000017e1e17819 */ /* 0x000fe200000006ff */
[----:B------:R-:W-:-:S02]  /*17de0*/  IMAD.SHL.U32 R221, R221, 0x800000, RZ ;  /* 0x00800000dddd7824 */ /* 0x000fc400078e00ff */
        /* <DEDUP_REMOVED lines=8> */
[C---:B------:R-:W-:Y:S01]  /*17e70*/  FFMA R225, R220.reuse, 1.4426950216293334961, -R225 ;  /* 0x3fb8aa3bdce17823 */ /* 0x040fe200000008e1 */
[C---:B--2---:R-:W-:Y:S02]  /*17e80*/  FADD R219, -R125.reuse, R252 ;  /* 0x000000fc7ddb7221 */ /* 0x044fe40000000100 */
        /* <DEDUP_REMOVED lines=77> */
[----:B------:R-:W-:-:S04]  /*18360*/  IMAD.SHL.U32 R215, R211, 0x800000, RZ ;  /* 0x00800000d3d77824 */ /* 0x000fc800078e00ff */
        /* <DEDUP_REMOVED lines=101> */
[----:B------:R-:W-:Y:S02]  /*189c0*/  IMAD.SHL.U32 R204, R204, 0x800000, RZ ;  /* 0x00800000cccc7824 */ /* 0x000fe400078e00ff */
        /* <DEDUP_REMOVED lines=93> */
[----:B------:R-:W-:Y:S02]  /*18fa0*/  IMAD.SHL.U32 R198, R198, 0x800000, RZ ;  /* 0x00800000c6c67824 */ /* 0x000fe400078e00ff */
[----:B------:R-:W-:Y:S01]  /*18fb0*/  FFMA R195, R188, 1.925963033500011079e-08, R195 ;  /* 0x32a57060bcc37823 */ /* 0x000fe200000000c3 */
[----:B------:R-:W-:Y:S01]  /*18fc0*/  FFMA.SAT R188, R189, R250, 0.5 ;  /* 0x3f000000bdbc7423 */ /* 0x000fe200000020fa */
[----:B-1----:R-:W-:-:S04]  /*18fd0*/  FMUL R197, R198, R199 ;  /* 0x000000c7c6c57220 */ /* 0x002fc80000400000 */
        /* <DEDUP_REMOVED lines=76> */
[C---:B------:R-:W-:Y:S01]  /*194a0*/  FFMA R187, R180.reuse, 1.4426950216293334961, -R187 ;  /* 0x3fb8aa3bb4bb7823 */ /* 0x040fe200000008bb */
        /* <DEDUP_REMOVED lines=102> */
[----:B------:R-:W-:Y:S02]  /*19b10*/  IMAD.SHL.U32 R121, R119, 0x800000, RZ ;  /* 0x0080000077797824 */ /* 0x000fe400078e00ff */
        /* <DEDUP_REMOVED lines=91> */
[----:B------:R-:W-:Y:S02]  /*1a0d0*/  IMAD.SHL.U32 R114, R114, 0x800000, RZ ;  /* 0x0080000072727824 */ /* 0x000fe400078e00ff */
        /* <DEDUP_REMOVED lines=458> */
[----:B------:R-:W1:Y:S01]  /*1bd80*/  MUFU.EX2 R85, R85 ;  /* 0x0000005500557308 */ /* 0x000e620000000800 */
[----:B------:R-:W3:Y:S02]  /*1bd90*/  LDL.LU R245, [R1+0x1e0] ;  /* 0x0001e00001f57983 */ /* 0x000ee40000300800 */
        /* <DEDUP_REMOVED lines=11> */
[----:B------:R-:W-:Y:S02]  /*1be50*/  SHF.L.U32 R81, R81, 0x17, RZ ;  /* 0x0000001751517819 */ /* 0x000fe400000006ff */
[----:B------:R-:W4:Y:S01]  /*1be60*/  LDL.LU R247, [R1+0x1e8] ;  /* 0x0001e80001f77983 */ /* 0x000f220000300800 */
        /* <DEDUP_REMOVED lines=20> */
[----:B------:R-:W-:Y:S02]  /*1bfb0*/  SHF.L.U32 R79, R79, 0x17, RZ ;  /* 0x000000174f4f7819 */ /* 0x000fe400000006ff */
[----:B------:R-:W2:Y:S01]  /*1bfc0*/  LDL.LU R243, [R1+0x1ec] ;  /* 0x0001ec0001f37983 */ /* 0x000ea20000300800 */
[----:B0-----:R-:W-:-:S04]  /*1bfd0*/  FADD R82, R80, -12583039 ;  /* 0xcb40007f50527421 */ /* 0x001fc80000000000 */
[----:B------:R-:W-:-:S04]  /*1bfe0*/  FFMA R82, R78, 1.4426950216293334961, -R82 ;  /* 0x3fb8aa3b4e527823 */ /* 0x000fc80000000852 */
[----:B------:R-:W-:Y:S01]  /*1bff0*/  FFMA R82, R78, 1.925963033500011079e-08, R82 ;  /* 0x32a570604e527823 */ /* 0x000fe20000000052 */
[----:B------:R-:W-:Y:S01]  /*1c000*/  FFMA.SAT R78, R77, R250, 0.5 ;  /* 0x3f0000004d4e7423 */ /* 0x000fe200000020fa */
[----:B-1----:R-:W-:-:S03]  /*1c010*/  FMUL R79, R79, R81 ;  /* 0x000000514f4f7220 */ /* 0x002fc60000400000 */
[----:B------:R-:W-:Y:S01]  /*1c020*/  FFMA.RM R78, R78, R124, 12582913 ;  /* 0x4b4000014e4e7423 */ /* 0x000fe2000000407c */
[----:B------:R-:W0:Y:S01]  /*1c030*/  MUFU.EX2 R82, R82 ;  /* 0x0000005200527308 */ /* 0x000e220000000800 */
[----:B------:R1:W-:Y:S01]  /*1c040*/  STL [R1+0x2b8], R79 ;  /* 0x0002b84f01007387 */ /* 0x0003e20000100800 */
[----:B------:R-:W-:Y:S01]  /*1c050*/  SHF.L.U32 R80, R80, 0x17, RZ ;  /* 0x0000001750507819 */ /* 0x000fe200000006ff */
[----:B-1----:R-:W-:-:S04]  /*1c060*/  FADD R79, R78, -12583039 ;  /* 0xcb40007f4e4f7421 */ /* 0x002fc80000000000 */
[----:B------:R-:W-:-:S04]  /*1c070*/  FFMA R79, R77, 1.4426950216293334961, -R79 ;  /* 0x3fb8aa3b4d4f7823 */ /* 0x000fc8000000084f */
[----:B------:R-:W-:Y:S01]  /*1c080*/  FFMA R79, R77, 1.925963033500011079e-08, R79 ;  /* 0x32a570604d4f7823 */ /* 0x000fe2000000004f */
[----:B---3--:R-:W-:Y:S02]  /*1c090*/  FADD R77, -R125, R245 ;  /* 0x000000f57d4d7221 */ /* 0x008fe40000000100 */
[----:B------:R-:W3:Y:S01]  /*1c0a0*/  LDL.LU R245, [R1+0x1f0] ;  /* 0x0001f00001f57983 */ /* 0x000ee20000300800 */
[----:B0-----:R-:W-:Y:S01]  /*1c0b0*/  FMUL R81, R80, R82 ;  /* 0x0000005250517220 */ /* 0x001fe20000400000 */
[----:B------:R-:W-:Y:S01]  /*1c0c0*/  FFMA.SAT R80, R77, R250, 0.5 ;  /* 0x3f0000004d507423 */ /* 0x000fe200000020fa */
[----:B------:R-:W0:Y:S03]  /*1c0d0*/  MUFU.EX2 R79, R79 ;  /* 0x0000004f004f7308 */ /* 0x000e260000000800 */
[----:B------:R-:W-:Y:S01]  /*1c0e0*/  FFMA.RM R80, R80, R124, 12582913 ;  /* 0x4b40000150507423 */ /* 0x000fe2000000407c */
[----:B------:R1:W-:Y:S01]  /*1c0f0*/  STL [R1+0x610], R81 ;  /* 0x0006105101007387 */ /* 0x0003e20000100800 */
[----:B------:R-:W-:-:S02]  /*1c100*/  SHF.L.U32 R78, R78, 0x17, RZ ;  /* 0x000000174e4e7819 */ /* 0x000fc400000006ff */
[----:B-1----:R-:W-:-:S04]  /*1c110*/  FADD R81, R80, -12583039 ;  /* 0xcb40007f50517421 */ /* 0x002fc80000000000 */
[----:B------:R-:W-:-:S04]  /*1c120*/  FFMA R81, R77, 1.4426950216293334961, -R81 ;  /* 0x3fb8aa3b4d517823 */ /* 0x000fc80000000851 */
[----:B------:R-:W-:Y:S01]  /*1c130*/  FFMA R81, R77, 1.925963033500011079e-08, R81 ;  /* 0x32a570604d517823 */ /* 0x000fe20000000051 */
[----:B----4-:R-:W-:Y:S02]  /*1c140*/  FADD R77, -R125, R247 ;  /* 0x000000f77d4d7221 */ /* 0x010fe40000000100 */
[----:B------:R-:W4:Y:S01]  /*1c150*/  LDL.LU R247, [R1+0x1f4] ;  /* 0x0001f40001f77983 */ /* 0x000f220000300800 */
[----:B0-----:R-:W-:Y:S01]  /*1c160*/  FMUL R79, R78, R79 ;  /* 0x0000004f4e4f7220 */ /* 0x001fe20000400000 */
[----:B------:R-:W-:-:S04]  /*1c170*/  FFMA.SAT R78, R77, R250, 0.5 ;  /* 0x3f0000004d4e7423 */ /* 0x000fc800000020fa */
[----:B------:R-:W-:Y:S01]  /*1c180*/  FFMA.RM R78, R78, R124, 12582913 ;  /* 0x4b4000014e4e7423 */ /* 0x000fe2000000407c */
[----:B------:R0:W-:Y:S03]  /*1c190*/  STL [R1+0x600], R79 ;  /* 0x0006004f01007387 */ /* 0x0001e60000100800 */
[----:B0-----:R-:W-:-:S04]  /*1c1a0*/  FADD R79, R78, -12583039 ;  /* 0xcb40007f4e4f7421 */ /* 0x001fc80000000000 */
[----:B------:R-:W-:-:S04]  /*1c1b0*/  FFMA R79, R77, 1.4426950216293334961, -R79 ;  /* 0x3fb8aa3b4d4f7823 */ /* 0x000fc8000000084f */
[----:B------:R-:W-:Y:S01]  /*1c1c0*/  FFMA R79, R77, 1.925963033500011079e-08, R79 ;  /* 0x32a570604d4f7823 */ /* 0x000fe2000000004f */
[----:B--2---:R-:W-:Y:S02]  /*1c1d0*/  FADD R77, -R125, R252 ;  /* 0x000000fc7d4d7221 */ /* 0x004fe40000000100 */
[----:B------:R-:W2:Y:S01]  /*1c1e0*/  LDL.LU R252, [R1+0x2c0] ;  /* 0x0002c00001fc7983 */ /* 0x000ea20000300800 */
[----:B------:R-:W0:Y:S01]  /*1c1f0*/  MUFU.EX2 R81, R81 ;  /* 0x0000005100517308 */ /* 0x000e220000000800 */
[----:B------:R-:W-:-:S07]  /*1c200*/  SHF.L.U32 R80, R80, 0x17, RZ ;  /* 0x0000001750507819 */ /* 0x000fce00000006ff */
[----:B------:R-:W1:Y:S01]  /*1c210*/  MUFU.EX2 R79, R79 ;  /* 0x0000004f004f7308 */ /* 0x000e620000000800 */
[----:B0-----:R-:W-:Y:S01]  /*1c220*/  FMUL R81, R80, R81 ;  /* 0x0000005150517220 */ /* 0x001fe20000400000 */
[----:B------:R-:W-:-:S04]  /*1c230*/  FFMA.SAT R80, R77, R250, 0.5 ;  /* 0x3f0000004d507423 */ /* 0x000fc800000020fa */
[----:B------:R-:W-:Y:S01]  /*1c240*/  FFMA.RM R80, R80, R124, 12582913 ;  /* 0x4b40000150507423 */ /* 0x000fe2000000407c */
[----:B------:R0:W-:Y:S01]  /*1c250*/  STL [R1+0x2bc], R81 ;  /* 0x0002bc5101007387 */ /* 0x0001e20000100800 */
[----:B------:R-:W-:Y:S02]  /*1c260*/  SHF.L.U32 R78, R78, 0x17, RZ ;  /* 0x000000174e4e7819 */ /* 0x000fe400000006ff */
[----:B0-----:R-:W-:-:S04]  /*1c270*/  FADD R81, R80, -12583039 ;  /* 0xcb40007f50517421 */ /* 0x001fc80000000000 */
[----:B------:R-:W-:-:S04]  /*1c280*/  FFMA R81, R77, 1.4426950216293334961, -R81 ;  /* 0x3fb8aa3b4d517823 */ /* 0x000fc80000000851 */
[----:B------:R-:W-:Y:S01]  /*1c290*/  FFMA R81, R77, 1.925963033500011079e-08, R81 ;  /* 0x32a570604d517823 */ /* 0x000fe20000000051 */
[----:B------:R-:W-:Y:S02]  /*1c2a0*/  FADD R77, -R125, R243 ;  /* 0x000000f37d4d7221 */ /* 0x000fe40000000100 */
[----:B------:R-:W2:Y:S01]  /*1c2b0*/  LDL.LU R243, [R1+0x1fc] ;  /* 0x0001fc0001f37983 */ /* 0x000ea20000300800 */
[----:B-1----:R-:W-:Y:S01]  /*1c2c0*/  FMUL R79, R78, R79 ;  /* 0x0000004f4e4f7220 */ /* 0x002fe20000400000 */
        /* <DEDUP_REMOVED lines=15> */
[----:B------:R-:W-:-:S02]  /*1c3c0*/  IMAD.SHL.U32 R78, R78, 0x800000, RZ ;  /* 0x008000004e4e7824 */ /* 0x000fc400078e00ff */
        /* <DEDUP_REMOVED lines=103> */
[----:B------:R-:W-:-:S07]  /*1ca40*/  IMAD.SHL.U32 R80, R80, 0x800000, RZ ;  /* 0x0080000050507824 */ /* 0x000fce00078e00ff */
        /* <DEDUP_REMOVED lines=93> */
[----:B------:R-:W-:Y:S02]  /*1d020*/  IMAD.SHL.U32 R78, R78, 0x800000, RZ ;  /* 0x008000004e4e7824 */ /* 0x000fe400078e00ff */
        /* <DEDUP_REMOVED lines=311> */
[----:B------:R-:W-:Y:S01]  /*1e3a0*/  FADD R77, -R125, R243 ;  /* 0x000000f37d4d7221 */ /* 0x000fe20000000100 */
[----:B-1----:R-:W-:-:S03]  /*1e3b0*/  FMUL R79, R78, R79 ;  /* 0x0000004f4e4f7220 */ /* 0x002fc60000400000 */
[----:B------:R-:W-:Y:S01]  /*1e3c0*/  FFMA.SAT R78, R77, R250, 0.5 ;  /* 0x3f0000004d4e7423 */ /* 0x000fe200000020fa */
[----:B------:R-:W0:Y:S03]  /*1e3d0*/  MUFU.EX2 R81, R81 ;  /* 0x0000005100517308 */ /* 0x000e260000000800 */
[----:B------:R-:W-:Y:S01]  /*1e3e0*/  FFMA.RM R78, R78, R124, 12582913 ;  /* 0x4b4000014e4e7423 */ /* 0x000fe2000000407c */
[----:B------:R1:W-:Y:S01]  /*1e3f0*/  STL [R1+0x27c], R79 ;  /* 0x00027c4f01007387 */ /* 0x0003e20000100800 */
[----:B------:R-:W-:Y:S02]  /*1e400*/  SHF.L.U32 R80, R80, 0x17, RZ ;  /* 0x0000001750507819 */ /* 0x000fe400000006ff */
[----:B-1----:R-:W-:-:S04]  /*1e410*/  FADD R79, R78, -12583039 ;  /* 0xcb40007f4e4f7421 */ /* 0x002fc80000000000 */
[----:B------:R-:W-:-:S04]  /*1e420*/  FFMA R79, R77, 1.4426950216293334961, -R79 ;  /* 0x3fb8aa3b4d4f7823 */ /* 0x000fc8000000084f */
[----:B------:R-:W-:Y:S01]  /*1e430*/  FFMA R79, R77, 1.925963033500011079e-08, R79 ;  /* 0x32a570604d4f7823 */ /* 0x000fe2000000004f */
[----:B---3--:R-:W-:Y:S01]  /*1e440*/  FADD R77, -R125, R245 ;  /* 0x000000f57d4d7221 */ /* 0x008fe20000000100 */
[----:B0-----:R-:W-:-:S03]  /*1e450*/  FMUL R81, R80, R81 ;  /* 0x0000005150517220 */ /* 0x001fc60000400000 */
        /* <DEDUP_REMOVED lines=8> */
[----:B----4-:R-:W-:Y:S02]  /*1e4e0*/  FADD R77, -R125, R247 ;  /* 0x000000f77d4d7221 */ /* 0x010fe40000000100 */
[----:B------:R-:W3:Y:S01]  /*1e4f0*/  LDL.LU R247, [R1+0x2ac] ;  /* 0x0002ac0001f77983 */ /* 0x000ee20000300800 */
        /* <DEDUP_REMOVED lines=26> */
[----:B------:R-:W-:Y:S01]  /*1e6a0*/  FADD R76, -R125, R76 ;  /* 0x0000004c7d4c7221 */ /* 0x000fe20000000100 */
[----:B------:R-:W-:Y:S01]  /*1e6b0*/  SHF.L.U32 R80, R80, 0x17, RZ ;  /* 0x0000001750507819 */ /* 0x000fe200000006ff */
[----:B-1----:R-:W-:-:S04]  /*1e6c0*/  FADD R78, R77, -12583039 ;  /* 0xcb40007f4d4e7421 */ /* 0x002fc80000000000 */
[----:B------:R-:W-:-:S04]  /*1e6d0*/  FFMA R78, R75, 1.4426950216293334961, -R78 ;  /* 0x3fb8aa3b4b4e7823 */ /* 0x000fc8000000084e */
[----:B------:R-:W-:Y:S01]  /*1e6e0*/  FFMA R78, R75, 1.925963033500011079e-08, R78 ;  /* 0x32a570604b4e7823 */ /* 0x000fe2000000004e */
[----:B------:R-:W-:Y:S01]  /*1e6f0*/  FFMA.SAT R75, R76, R250, 0.5 ;  /* 0x3f0000004c4b7423 */ /* 0x000fe200000020fa */
[----:B0-----:R-:W-:-:S03]  /*1e700*/  FMUL R79, R80, R81 ;  /* 0x00000051504f7220 */ /* 0x001fc60000400000 */
[----:B------:R-:W-:Y:S01]  /*1e710*/  FFMA.RM R75, R75, R124, 12582913 ;  /* 0x4b4000014b4b7423 */ /* 0x000fe2000000407c */
[----:B------:R-:W0:Y:S01]  /*1e720*/  MUFU.EX2 R78, R78 ;  /* 0x0000004e004e7308 */ /* 0x000e220000000800 */
[----:B------:R1:W-:Y:S01]  /*1e730*/  STL [R1+0x620], R79 ;  /* 0x0006204f01007387 */ /* 0x0003e20000100800 */
[----:B------:R-:W-:Y:S01]  /*1e740*/  SHF.L.U32 R77, R77, 0x17, RZ ;  /* 0x000000174d4d7819 */ /* 0x000fe200000006ff */
[----:B-1----:R-:W-:-:S04]  /*1e750*/  FADD R79, R75, -12583039 ;  /* 0xcb40007f4b4f7421 */ /* 0x002fc80000000000 */
[----:B------:R-:W-:-:S04]  /*1e760*/  FFMA R79, R76, 1.4426950216293334961, -R79 ;  /* 0x3fb8aa3b4c4f7823 */ /* 0x000fc8000000084f */
[----:B------:R-:W-:Y:S01]  /*1e770*/  FFMA R79, R76, 1.925963033500011079e-08, R79 ;  /* 0x32a570604c4f7823 */ /* 0x000fe2000000004f */
[----:B0-----:R-:W-:Y:S01]  /*1e780*/  FMUL R78, R77, R78 ;  /* 0x0000004e4d4e7220 */ /* 0x001fe20000400000 */
[----:B---3--:R-:W-:-:S04]  /*1e790*/  FADD R76, -R125, R247 ;  /* 0x000000f77d4c7221 */ /* 0x008fc80000000100 */
        /* <DEDUP_REMOVED lines=736> */
[----:B0-----:R-:W-:Y:S01]  /*215a0*/  FADD R25, R21, -12583039 ;  /* 0xcb40007f15197421 */ /* 0x001fe20000000000 */
[C---:B--2---:R-:W-:Y:S02]  /*215b0*/  FADD R21, -R125.reuse, R252 ;  /* 0x000000fc7d157221 */ /* 0x044fe40000000100 */
[----:B------:R-:W2:Y:S01]  /*215c0*/  LDL.LU R252, [R1+0x428] ;  /* 0x0004280001fc7983 */ /* 0x000ea20000300800 */
[----:B------:R-:W-:Y:S01]  /*215d0*/  FFMA R25, R22, 1.4426950216293334961, -R25 ;  /* 0x3fb8aa3b16197823 */ /* 0x000fe20000000819 */
[----:B------:R-:W-:-:S03]  /*215e0*/  FADD R26, -R125, R26 ;  /* 0x0000001a7d1a7221 */ /* 0x000fc60000000100 */
[----:B------:R-:W-:Y:S01]  /*215f0*/  FFMA R25, R22, 1.925963033500011079e-08, R25 ;  /* 0x32a5706016197823 */ /* 0x000fe20000000019 */
[----:B------:R-:W-:-:S05]  /*21600*/  FFMA.SAT R22, R26, R250, 0.5 ;  /* 0x3f0000001a167423 */ /* 0x000fca00000020fa */
[----:B------:R-:W0:Y:S01]  /*21610*/  MUFU.EX2 R25, R25 ;  /* 0x0000001900197308 */ /* 0x000e220000000800 */
        /* <DEDUP_REMOVED lines=49> */
[----:B------:R0:W-:Y:S03]  /*21930*/  STL [R1+0x424], R22 ;  /* 0x0004241601007387 */ /* 0x0001e60000100800 */
[----:B0-----:R-:W-:-:S04]  /*21940*/  FADD R22, R17, -12583039 ;  /* 0xcb40007f11167421 */ /* 0x001fc80000000000 */
[----:B------:R-:W-:-:S04]  /*21950*/  FFMA R22, R19, 1.4426950216293334961, -R22 ;  /* 0x3fb8aa3b13167823 */ /* 0x000fc80000000816 */
[----:B------:R-:W-:Y:S01]  /*21960*/  FFMA R19, R19, 1.925963033500011079e-08, R22 ;  /* 0x32a5706013137823 */ /* 0x000fe20000000016 */
[----:B------:R-:W-:Y:S01]  /*21970*/  SHF.L.U32 R22, R18, 0x17, RZ ;  /* 0x0000001712167819 */ /* 0x000fe200000006ff */
[----:B------:R-:W-:-:S04]  /*21980*/  FADD R18, -R125, R15 ;  /* 0x0000000f7d127221 */ /* 0x000fc80000000100 */
[----:B------:R-:W-:Y:S01]  /*21990*/  FFMA.SAT R15, R18, R250, 0.5 ;  /* 0x3f000000120f7423 */ /* 0x000fe200000020fa */
[----:B-1----:R-:W-:-:S03]  /*219a0*/  FMUL R21, R22, R21 ;  /* 0x0000001516157220 */ /* 0x002fc60000400000 */
[----:B------:R-:W-:Y:S02]  /*219b0*/  FFMA.RM R15, R15, R124, 12582913 ;  /* 0x4b4000010f0f7423 */ /* 0x000fe4000000407c */
[----:B------:R0:W-:Y:S01]  /*219c0*/  STL [R1+0x28], R21 ;  /* 0x0000281501007387 */ /* 0x0001e20000100800 */
[----:B------:R-:W1:Y:S01]  /*219d0*/  MUFU.EX2 R19, R19 ;  /* 0x0000001300137308 */ /* 0x000e620000000800 */
[----:B0-----:R-:W-:-:S04]  /*219e0*/  FADD R21, R15, -12583039 ;  /* 0xcb40007f0f157421 */ /* 0x001fc80000000000 */
[----:B------:R-:W-:-:S04]  /*219f0*/  FFMA R21, R18, 1.4426950216293334961, -R21 ;  /* 0x3fb8aa3b12157823 */ /* 0x000fc80000000815 */
[----:B------:R-:W-:Y:S01]  /*21a00*/  FFMA R18, R18, 1.925963033500011079e-08, R21 ;  /* 0x32a5706012127823 */ /* 0x000fe20000000015 */
[----:B------:R-:W-:Y:S01]  /*21a10*/  SHF.L.U32 R21, R17, 0x17, RZ ;  /* 0x0000001711157819 */ /* 0x000fe200000006ff */
[----:B------:R-:W-:-:S04]  /*21a20*/  FADD R17, -R125, R16 ;  /* 0x000000107d117221 */ /* 0x000fc80000000100 */
[----:B------:R-:W0:Y:S01]  /*21a30*/  MUFU.EX2 R18, R18 ;  /* 0x0000001200127308 */ /* 0x000e220000000800 */
[----:B------:R-:W-:Y:S01]  /*21a40*/  FFMA.SAT R16, R17, R250, 0.5 ;  /* 0x3f00000011107423 */ /* 0x000fe200000020fa */
[----:B-1----:R-:W-:-:S03]  /*21a50*/  FMUL R19, R21, R19 ;  /* 0x0000001315137220 */ /* 0x002fc60000400000 */
[----:B------:R-:W-:Y:S01]  /*21a60*/  FFMA.RM R16, R16, R124, 12582913 ;  /* 0x4b40000110107423 */ /* 0x000fe2000000407c */
[----:B------:R-:W-:Y:S01]  /*21a70*/  SHF.L.U32 R15, R15, 0x17, RZ ;  /* 0x000000170f0f7819 */ /* 0x000fe200000006ff */
[----:B------:R1:W-:Y:S02]  /*21a80*/  STL [R1+0x30], R19 ;  /* 0x0000301301007387 */ /* 0x0003e40000100800 */
[----:B-1----:R-:W-:Y:S02]  /*21a90*/  FADD R19, R16, -12583039 ;  /* 0xcb40007f10137421 */ /* 0x002fe40000000000 */
[----:B0-----:R-:W-:Y:S02]  /*21aa0*/  FMUL R18, R15, R18 ;  /* 0x000000120f127220 */ /* 0x001fe40000400000 */
[----:B------:R-:W-:-:S03]  /*21ab0*/  FFMA R19, R17, 1.4426950216293334961, -R19 ;  /* 0x3fb8aa3b11137823 */ /* 0x000fc60000000813 */
[----:B------:R0:W-:Y:S01]  /*21ac0*/  STL [R1+0x2c], R18 ;  /* 0x00002c1201007387 */ /* 0x0001e20000100800 */
[----:B------:R-:W-:Y:S01]  /*21ad0*/  FFMA R17, R17, 1.925963033500011079e-08, R19 ;  /* 0x32a5706011117823 */ /* 0x000fe20000000013 */
[C---:B--2---:R-:W-:Y:S02]  /*21ae0*/  FADD R19, -R125.reuse, R252 ;  /* 0x000000fc7d137221 */ /* 0x044fe40000000100 */
[----:B------:R-:W2:Y:S01]  /*21af0*/  LDL.LU R252, [R1+0x41c] ;  /* 0x00041c0001fc7983 */ /* 0x000ea20000300800 */
[----:B0-----:R0:W1:Y:S01]  /*21b00*/  MUFU.EX2 R18, R17 ;  /* 0x0000001100127308 */ /* 0x0010620000000800 */
[----:B------:R-:W-:-:S04]  /*21b10*/  FADD R20, -R125, R20 ;  /* 0x000000147d147221 */ /* 0x000fc80000000100 */
[----:B------:R-:W-:Y:S01]  /*21b20*/  FFMA.SAT R15, R20, R250, 0.5 ;  /* 0x3f000000140f7423 */ /* 0x000fe200000020fa */
[----:B------:R-:W-:-:S03]  /*21b30*/  SHF.L.U32 R16, R16, 0x17, RZ ;  /* 0x0000001710107819 */ /* 0x000fc600000006ff */
[----:B------:R-:W-:-:S04]  /*21b40*/  FFMA.RM R15, R15, R124, 12582913 ;  /* 0x4b4000010f0f7423 */ /* 0x000fc8000000407c */
[----:B0-----:R-:W-:-:S04]  /*21b50*/  FADD R17, R15, -12583039 ;  /* 0xcb40007f0f117421 */ /* 0x001fc80000000000 */
[----:B------:R-:W-:Y:S01]  /*21b60*/  FFMA R17, R20, 1.4426950216293334961, -R17 ;  /* 0x3fb8aa3b14117823 */ /* 0x000fe20000000811 */
[----:B-1----:R-:W-:Y:S01]  /*21b70*/  FMUL R18, R16, R18 ;  /* 0x0000001210127220 */ /* 0x002fe20000400000 */
[----:B------:R-:W-:Y:S02]  /*21b80*/  FFMA.SAT R16, R19, R250, 0.5 ;  /* 0x3f00000013107423 */ /* 0x000fe400000020fa */
[----:B------:R-:W-:Y:S02]  /*21b90*/  FFMA R17, R20, 1.925963033500011079e-08, R17 ;  /* 0x32a5706014117823 */ /* 0x000fe40000000011 */
[----:B------:R-:W-:Y:S01]  /*21ba0*/  FFMA.RM R16, R16, R124, 12582913 ;  /* 0x4b40000110107423 */ /* 0x000fe2000000407c */
[----:B------:R0:W-:Y:S02]  /*21bb0*/  STL [R1+0x38], R18 ;  /* 0x0000381201007387 */ /* 0x0001e40000100800 */
[----:B0-----:R0:W1:Y:S02]  /*21bc0*/  MUFU.EX2 R18, R17 ;  /* 0x0000001100127308 */ /* 0x0010640000000800 */
[----:B0-----:R-:W-:-:S04]  /*21bd0*/  FADD R17, R16, -12583039 ;  /* 0xcb40007f10117421 */ /* 0x001fc80000000000 */
[----:B------:R-:W-:-:S04]  /*21be0*/  FFMA R17, R19, 1.4426950216293334961, -R17 ;  /* 0x3fb8aa3b13117823 */ /* 0x000fc80000000811 */
[----:B------:R-:W-:Y:S01]  /*21bf0*/  FFMA R17, R19, 1.925963033500011079e-08, R17 ;  /* 0x32a5706013117823 */ /* 0x000fe20000000011 */
[----:B------:R-:W-:Y:S01]  /*21c00*/  SHF.L.U32 R19, R15, 0x17, RZ ;  /* 0x000000170f137819 */ /* 0x000fe200000006ff */
[----:B------:R-:W-:-:S04]  /*21c10*/  FADD R15, -R125, R11 ;  /* 0x0000000b7d0f7221 */ /* 0x000fc80000000100 */
[----:B------:R-:W-:Y:S01]  /*21c20*/  FFMA.SAT R11, R15, R250, 0.5 ;  /* 0x3f0000000f0b7423 */ /* 0x000fe200000020fa */
[----:B-1----:R-:W-:Y:S01]  /*21c30*/  FMUL R18, R19, R18 ;  /* 0x0000001213127220 */ /* 0x002fe20000400000 */
[----:B------:R-:W0:Y:S02]  /*21c40*/  MUFU.EX2 R17, R17 ;  /* 0x0000001100117308 */ /* 0x000e240000000800 */
[----:B------:R-:W-:Y:S02]  /*21c50*/  FFMA.RM R11, R11, R124, 12582913 ;  /* 0x4b4000010b0b7423 */ /* 0x000fe4000000407c */
[----:B------:R1:W-:Y:S02]  /*21c60*/  STL [R1+0x34], R18 ;  /* 0x0000341201007387 */ /* 0x0003e40000100800 */
[----:B-1----:R-:W-:-:S04]  /*21c70*/  FADD R18, R11, -12583039 ;  /* 0xcb40007f0b127421 */ /* 0x002fc80000000000 */
[----:B------:R-:W-:-:S04]  /*21c80*/  FFMA R18, R15, 1.4426950216293334961, -R18 ;  /* 0x3fb8aa3b0f127823 */ /* 0x000fc80000000812 */
[----:B------:R-:W-:Y:S01]  /*21c90*/  FFMA R15, R15, 1.925963033500011079e-08, R18 ;  /* 0x32a570600f0f7823 */ /* 0x000fe20000000012 */
[----:B------:R-:W-:Y:S02]  /*21ca0*/  IMAD.SHL.U32 R18, R16, 0x800000, RZ ;  /* 0x0080000010127824 */ /* 0x000fe400078e00ff */
[----:B------:R-:W-:Y:S02]  /*21cb0*/  FADD R16, -R125, R12 ;  /* 0x0000000c7d107221 */ /* 0x000fe40000000100 */
[----:B0-----:R-:W-:Y:S02]  /*21cc0*/  FMUL R17, R18, R17 ;  /* 0x0000001112117220 */ /* 0x001fe40000400000 */
[----:B------:R-:W-:-:S03]  /*21cd0*/  FFMA.SAT R12, R16, R250, 0.5 ;  /* 0x3f000000100c7423 */ /* 0x000fc600000020fa */
[----:B------:R0:W-:Y:S01]  /*21ce0*/  STL [R1+0x40], R17 ;  /* 0x0000401101007387 */ /* 0x0001e20000100800 */
[----:B------:R-:W-:Y:S01]  /*21cf0*/  FFMA.RM R12, R12, R124, 12582913 ;  /* 0x4b4000010c0c7423 */ /* 0x000fe2000000407c */
[----:B0-----:R0:W1:Y:S01]  /*21d00*/  MUFU.EX2 R17, R15 ;  /* 0x0000000f00117308 */ /* 0x0010620000000800 */
[----:B------:R-:W-:Y:S01]  /*21d10*/  SHF.L.U32 R11, R11, 0x17, RZ ;  /* 0x000000170b0b7819 */ /* 0x000fe200000006ff */
[----:B------:R-:W-:Y:S01]  /*21d20*/  FADD R13, -R125, R13 ;  /* 0x0000000d7d0d7221 */ /* 0x000fe20000000100 */
[----:B0-----:R-:W-:-:S04]  /*21d30*/  FADD R15, R12, -12583039 ;  /* 0xcb40007f0c0f7421 */ /* 0x001fc80000000000 */
[----:B------:R-:W-:-:S04]  /*21d40*/  FFMA R15, R16, 1.4426950216293334961, -R15 ;  /* 0x3fb8aa3b100f7823 */ /* 0x000fc8000000080f */
[----:B------:R-:W-:Y:S01]  /*21d50*/  FFMA R15, R16, 1.925963033500011079e-08, R15 ;  /* 0x32a57060100f7823 */ /* 0x000fe2000000000f */
[----:B-1----:R-:W-:Y:S01]  /*21d60*/  FMUL R16, R11, R17 ;  /* 0x000000110b107220 */ /* 0x002fe20000400000 */
        /* <DEDUP_REMOVED lines=9> */
[----:B------:R-:W-:-:S05]  /*21e00*/  SHF.L.U32 R12, R12, 0x17, RZ ;  /* 0x000000170c0c7819 */ /* 0x000fca00000006ff */
[----:B0-----:R-:W-:Y:S01]  /*21e10*/  FMUL R15, R12, R15 ;  /* 0x0000000f0c0f7220 */ /* 0x001fe20000400000 */
[----:B------:R-:W-:-:S04]  /*21e20*/  FFMA.SAT R12, R16, R250, 0.5 ;  /* 0x3f000000100c7423 */ /* 0x000fc800000020fa */
        /* <DEDUP_REMOVED lines=16> */
[----:B------:R-:W-:Y:S01]  /*21f30*/  SHF.L.U32 R15, R12, 0x17, RZ ;  /* 0x000000170c0f7819 */ /* 0x000fe200000006ff */
[----:B------:R-:W-:-:S04]  /*21f40*/  FADD R12, -R125, R10 ;  /* 0x0000000a7d0c7221 */ /* 0x000fc80000000100 */
[----:B0-----:R-:W-:Y:S01]  /*21f50*/  FMUL R13, R15, R13 ;  /* 0x0000000d0f0d7220 */ /* 0x001fe20000400000 */
[----:B------:R-:W-:-:S04]  /*21f60*/  FFMA.SAT R10, R12, R250, 0.5 ;  /* 0x3f0000000c0a7423 */ /* 0x000fc800000020fa */
[----:B------:R0:W-:Y:S01]  /*21f70*/  STL [R1+0x50], R13 ;  /* 0x0000500d01007387 */ /* 0x0001e20000100800 */
[----:B------:R-:W-:Y:S01]  /*21f80*/  FFMA.RM R10, R10, R124, 12582913 ;  /* 0x4b4000010a0a7423 */ /* 0x000fe2000000407c */
[----:B0-----:R0:W1:Y:S01]  /*21f90*/  MUFU.EX2 R13, R11 ;  /* 0x0000000b000d7308 */ /* 0x0010620000000800 */
[----:B------:R-:W-:Y:S02]  /*21fa0*/  SHF.L.U32 R9, R9, 0x17, RZ ;  /* 0x0000001709097819 */ /* 0x000fe400000006ff */
[----:B0-----:R-:W-:-:S04]  /*21fb0*/  FADD R11, R10, -12583039 ;  /* 0xcb40007f0a0b7421 */ /* 0x001fc80000000000 */
[----:B------:R-:W-:-:S04]  /*21fc0*/  FFMA R11, R12, 1.4426950216293334961, -R11 ;  /* 0x3fb8aa3b0c0b7823 */ /* 0x000fc8000000080b */
[----:B------:R-:W-:Y:S01]  /*21fd0*/  FFMA R11, R12, 1.925963033500011079e-08, R11 ;  /* 0x32a570600c0b7823 */ /* 0x000fe2000000000b */
[----:B-1----:R-:W-:-:S05]  /*21fe0*/  FMUL R12, R9, R13 ;  /* 0x0000000d090c7220 */ /* 0x002fca0000400000 */
[----:B------:R0:W-:Y:S01]  /*21ff0*/  STL [R1+0x4c], R12 ;  /* 0x00004c0c01007387 */ /* 0x0001e20000100800 */
[----:B--2---:R-:W-:-:S03]  /*22000*/  FADD R13, -R125, R252 ;  /* 0x000000fc7d0d7221 */ /* 0x004fc60000000100 */
        /* <DEDUP_REMOVED lines=34> */
[----:B------:R-:W-:Y:S02]  /*22230*/  IMAD.SHL.U32 R5, R5, 0x800000, RZ ;  /* 0x0080000005057824 */ /* 0x000fe400078e00ff */
[----:B0-----:R-:W-:-:S04]  /*22240*/  FADD R9, R6, -12583039 ;  /* 0xcb40007f06097421 */ /* 0x001fc80000000000 */
[----:B------:R-:W-:-:S04]  /*22250*/  FFMA R9, R10, 1.4426950216293334961, -R9 ;  /* 0x3fb8aa3b0a097823 */ /* 0x000fc80000000809 */
[----:B------:R-:W-:Y:S01]  /*22260*/  FFMA R9, R10, 1.925963033500011079e-08, R9 ;  /* 0x32a570600a097823 */ /* 0x000fe20000000009 */
[----:B-1----:R-:W-:Y:S01]  /*22270*/  FMUL R10, R5, R11 ;  /* 0x0000000b050a7220 */ /* 0x002fe20000400000 */
[----:B------:R-:W-:-:S04]  /*22280*/  FADD R7, -R125, R7 ;  /* 0x000000077d077221 */ /* 0x000fc80000000100 */
[----:B------:R0:W-:Y:S01]  /*22290*/  STL [R1+0x5c], R10 ;  /* 0x00005c0a01007387 */ /* 0x0001e20000100800 */
[----:B------:R-:W-:-:S03]  /*222a0*/  FFMA.SAT R5, R7, R250, 0.5 ;  /* 0x3f00000007057423 */ /* 0x000fc600000020fa */
[----:B------:R-:W3:Y:S01]  /*222b0*/  LDL.LU R245, [R1+0x408] ;  /* 0x0004080001f57983 */ /* 0x000ee20000300800 */
[----:B------:R-:W1:Y:S01]  /*222c0*/  MUFU.EX2 R9, R9 ;  /* 0x0000000900097308 */ /* 0x000e620000000800 */
[----:B------:R-:W-:-:S04]  /*222d0*/  FFMA.RM R5, R5, R124, 12582913 ;  /* 0x4b40000105057423 */ /* 0x000fc8000000407c */
[----:B0-----:R-:W-:Y:S01]  /*222e0*/  FADD R10, R5, -12583039 ;  /* 0xcb40007f050a7421 */ /* 0x001fe20000000000 */
[----:B------:R-:W-:-:S03]  /*222f0*/  SHF.L.U32 R6, R6, 0x17, RZ ;  /* 0x0000001706067819 */ /* 0x000fc600000006ff */
[----:B------:R-:W-:-:S04]  /*22300*/  FFMA R10, R7, 1.4426950216293334961, -R10 ;  /* 0x3fb8aa3b070a7823 */ /* 0x000fc8000000080a */
[----:B------:R-:W-:Y:S01]  /*22310*/  FFMA R7, R7, 1.925963033500011079e-08, R10 ;  /* 0x32a5706007077823 */ /* 0x000fe2000000000a */
[----:B-1----:R-:W-:-:S05]  /*22320*/  FMUL R9, R6, R9 ;  /* 0x0000000906097220 */ /* 0x002fca0000400000 */
[----:B------:R0:W-:Y:S02]  /*22330*/  STL [R1+0x8], R9 ;  /* 0x0000080901007387 */ /* 0x0001e40000100800 */
[----:B0-----:R0:W1:Y:S01]  /*22340*/  MUFU.EX2 R9, R7 ;  /* 0x0000000700097308 */ /* 0x0010620000000800 */
[----:B--2---:R-:W-:-:S04]  /*22350*/  FADD R10, -R125, R252 ;  /* 0x000000fc7d0a7221 */ /* 0x004fc80000000100 */
[----:B------:R-:W-:-:S04]  /*22360*/  FFMA.SAT R6, R10, R250, 0.5 ;  /* 0x3f0000000a067423 */ /* 0x000fc800000020fa */
[----:B------:R-:W-:-:S04]  /*22370*/  FFMA.RM R6, R6, R124, 12582913 ;  /* 0x4b40000106067423 */ /* 0x000fc8000000407c */
        /* <DEDUP_REMOVED lines=9> */
[----:B------:R1:W-:Y:S02]  /*22410*/  STL [R1], R9 ;  /* 0x0000000901007387 */ /* 0x0003e40000100800 */
[----:B-1----:R-:W-:-:S04]  /*22420*/  FADD R9, R3, -12583039 ;  /* 0xcb40007f03097421 */ /* 0x002fc80000000000 */
[----:B------:R-:W-:-:S04]  /*22430*/  FFMA R9, R5, 1.4426950216293334961, -R9 ;  /* 0x3fb8aa3b05097823 */ /* 0x000fc80000000809 */
[----:B------:R-:W-:Y:S01]  /*22440*/  FFMA R5, R5, 1.925963033500011079e-08, R9 ;  /* 0x32a5706005057823 */ /* 0x000fe20000000009 */
[----:B------:R-:W-:-:S05]  /*22450*/  SHF.L.U32 R9, R6, 0x17, RZ ;  /* 0x0000001706097819 */ /* 0x000fca00000006ff */
[----:B0-----:R-:W-:-:S05]  /*22460*/  FMUL R7, R9, R7 ;  /* 0x0000000709077220 */ /* 0x001fca0000400000 */
[----:B------:R-:W-:Y:S04]  /*22470*/  STL [R1+0x4], R7 ;  /* 0x0000040701007387 */ /* 0x000fe80000100800 */
[----:B------:R-:W2:Y:S04]  /*22480*/  LDL.LU R239, [R1+0x400] ;  /* 0x0004000001ef7983 */ /* 0x000ea80000300800 */
[----:B------:R-:W4:Y:S01]  /*22490*/  LDL.LU R233, [R1+0x3f8] ;  /* 0x0003f80001e97983 */ /* 0x000f220000300800 */
[----:B------:R-:W-:Y:S01]  /*224a0*/  FADD R6, -R125, R4 ;  /* 0x000000047d067221 */ /* 0x000fe20000000100 */
[----:B------:R0:W1:Y:S01]  /*224b0*/  MUFU.EX2 R252, R5 ;  /* 0x0000000500fc7308 */ /* 0x0000620000000800 */
[----:B------:R-:W-:Y:S01]  /*224c0*/  SHF.L.U32 R3, R3, 0x17, RZ ;  /* 0x0000001703037819 */ /* 0x000fe200000006ff */
[C---:B------:R-:W-:Y:S01]  /*224d0*/  FADD R8, -R125.reuse, R8 ;  /* 0x000000087d087221 */ /* 0x040fe20000000100 */
[----:B------:R-:W-:Y:S01]  /*224e0*/  FFMA.SAT R4, R6, R250, 0.5 ;  /* 0x3f00000006047423 */ /* 0x000fe200000020fa */
[C---:B------:R-:W-:Y:S01]  /*224f0*/  FADD R130, -R125.reuse, R130 ;  /* 0x000000827d827221 */ /* 0x040fe20000000100 */
[C---:B------:R-:W-:Y:S01]  /*22500*/  FADD R128, -R125.reuse, R128 ;  /* 0x000000807d807221 */ /* 0x040fe20000000100 */
[C---:B------:R-:W-:Y:S01]  /*22510*/  FADD R129, -R125.reuse, R129 ;  /* 0x000000817d817221 */ /* 0x040fe20000000100 */
[----:B------:R-:W-:Y:S01]  /*22520*/  FFMA.RM R4, R4, R124, 12582913 ;  /* 0x4b40000104047423 */ /* 0x000fe2000000407c */
[----:B------:R-:W-:Y:S01]  /*22530*/  FADD R131, -R125, R131 ;  /* 0x000000837d837221 */ /* 0x000fe20000000100 */
[----:B------:R-:W4:Y:S02]  /*22540*/  LDL.LU R227, [R1+0x3f4] ;  /* 0x0003f40001e37983 */ /* 0x000f240000300800 */
[----:B0-----:R-:W-:-:S04]  /*22550*/  FADD R5, R4, -12583039 ;  /* 0xcb40007f04057421 */ /* 0x001fc80000000000 */
[----:B------:R-:W-:-:S04]  /*22560*/  FFMA R5, R6, 1.4426950216293334961, -R5 ;  /* 0x3fb8aa3b06057823 */ /* 0x000fc80000000805 */
[----:B------:R-:W-:-:S04]  /*22570*/  FFMA R5, R6, 1.925963033500011079e-08, R5 ;  /* 0x32a5706006057823 */ /* 0x000fc80000000005 */
[----:B------:R0:W0:Y:S01]  /*22580*/  MUFU.EX2 R247, R5 ;  /* 0x0000000500f77308 */ /* 0x0000220000000800 */
[----:B-1----:R-:W-:Y:S01]  /*22590*/  FMUL R252, R3, R252 ;  /* 0x000000fc03fc7220 */ /* 0x002fe20000400000 */
[----:B------:R-:W-:Y:S01]  /*225a0*/  FFMA.SAT R3, R8, R250, 0.5 ;  /* 0x3f00000008037423 */ /* 0x000fe200000020fa */
[----:B------:R-:W-:-:S03]  /*225b0*/  SHF.L.U32 R4, R4, 0x17, RZ ;  /* 0x0000001704047819 */ /* 0x000fc600000006ff */
[----:B------:R-:W-:-:S04]  /*225c0*/  FFMA.RM R3, R3, R124, 12582913 ;  /* 0x4b40000103037423 */ /* 0x000fc8000000407c */
[----:B0-----:R-:W-:-:S04]  /*225d0*/  FADD R5, R3, -12583039 ;  /* 0xcb40007f03057421 */ /* 0x001fc80000000000 */
[----:B------:R-:W-:Y:S01]  /*225e0*/  FFMA R5, R8, 1.4426950216293334961, -R5 ;  /* 0x3fb8aa3b08057823 */ /* 0x000fe20000000805 */
[----:B------:R-:W-:-:S03]  /*225f0*/  FMUL R247, R4, R247 ;  /* 0x000000f704f77220 */ /* 0x000fc60000400000 */
[----:B------:R-:W-:-:S04]  /*22600*/  FFMA R5, R8, 1.925963033500011079e-08, R5 ;  /* 0x32a5706008057823 */ /* 0x000fc80000000005 */
[----:B------:R0:W1:Y:S01]  /*22610*/  MUFU.EX2 R243, R5 ;  /* 0x0000000500f37308 */ /* 0x0000620000000800 */
[----:B---3--:R-:W-:-:S04]  /*22620*/  FADD R6, -R125, R245 ;  /* 0x000000f57d067221 */ /* 0x008fc80000000100 */
        /* <DEDUP_REMOVED lines=8> */
[----:B-1----:R-:W-:-:S03]  /*226b0*/  FMUL R243, R6, R243 ;  /* 0x000000f306f37220 */ /* 0x002fc60000400000 */
[----:B------:R-:W-:Y:S01]  /*226c0*/  FFMA.RM R0, R0, R124, 12582913 ;  /* 0x4b40000100007423 */ /* 0x000fe2000000407c */
[----:B------:R-:W-:Y:S01]  /*226d0*/  SHF.L.U32 R245, R4, 0x17, RZ ;  /* 0x0000001704f57819 */ /* 0x000fe200000006ff */
[----:B------:R-:W-:Y:S02]  /*226e0*/  FADD R4, -R125, R2 ;  /* 0x000000027d047221 */ /* 0x000fe40000000100 */
[----:B------:R-:W-:Y:S02]  /*226f0*/  FADD R6, R0, -12583039 ;  /* 0xcb40007f00067421 */ /* 0x000fe40000000000 */
[----:B------:R-:W-:Y:S02]  /*22700*/  FFMA.SAT R2, R4, R250, 0.5 ;  /* 0x3f00000004027423 */ /* 0x000fe400000020fa */
[----:B------:R-:W-:Y:S02]  /*22710*/  FFMA R6, R3, 1.4426950216293334961, -R6 ;  /* 0x3fb8aa3b03067823 */ /* 0x000fe40000000806 */
[----:B------:R-:W-:-:S02]  /*22720*/  FFMA.RM R2, R2, R124, 12582913 ;  /* 0x4b40000102027423 */ /* 0x000fc4000000407c */
[----:B------:R-:W-:-:S04]  /*22730*/  FFMA R3, R3, 1.925963033500011079e-08, R6 ;  /* 0x32a5706003037823 */ /* 0x000fc80000000006 */
[----:B------:R0:W1:Y:S02]  /*22740*/  MUFU.EX2 R241, R3 ;  /* 0x0000000300f17308 */ /* 0x0000640000000800 */
[----:B0-----:R-:W-:-:S04]  /*22750*/  FADD R3, R2, -12583039 ;  /* 0xcb40007f02037421 */ /* 0x001fc80000000000 */
[----:B------:R-:W-:Y:S01]  /*22760*/  FFMA R3, R4, 1.4426950216293334961, -R3 ;  /* 0x3fb8aa3b04037823 */ /* 0x000fe20000000803 */
[----:B------:R-:W-:-:S03]  /*22770*/  SHF.L.U32 R0, R0, 0x17, RZ ;  /* 0x0000001700007819 */ /* 0x000fc600000006ff */
[----:B------:R-:W-:-:S04]  /*22780*/  FFMA R3, R4, 1.925963033500011079e-08, R3 ;  /* 0x32a5706004037823 */ /* 0x000fc80000000003 */
[----:B------:R0:W3:Y:S01]  /*22790*/  MUFU.EX2 R240, R3 ;  /* 0x0000000300f07308 */ /* 0x0000e20000000800 */
[----:B-1----:R-:W-:Y:S01]  /*227a0*/  FMUL R241, R0, R241 ;  /* 0x000000f100f17220 */ /* 0x002fe20000400000 */
[----:B------:R-:W-:-:S04]  /*227b0*/  FFMA.SAT R0, R130, R250, 0.5 ;  /* 0x3f00000082007423 */ /* 0x000fc800000020fa */
[----:B------:R-:W-:Y:S01]  /*227c0*/  FFMA.RM R0, R0, R124, 12582913 ;  /* 0x4b40000100007423 */ /* 0x000fe2000000407c */
[----:B------:R-:W-:-:S03]  /*227d0*/  IMAD.SHL.U32 R2, R2, 0x800000, RZ ;  /* 0x0080000002027824 */ /* 0x000fc600078e00ff */
[----:B0-----:R-:W-:-:S04]  /*227e0*/  FADD R3, R0, -12583039 ;  /* 0xcb40007f00037421 */ /* 0x001fc80000000000 */
[----:B------:R-:W-:Y:S01]  /*227f0*/  FFMA R3, R130, 1.4426950216293334961, -R3 ;  /* 0x3fb8aa3b82037823 */ /* 0x000fe20000000803 */
[----:B---3--:R-:W-:-:S03]  /*22800*/  FMUL R240, R2, R240 ;  /* 0x000000f002f07220 */ /* 0x008fc60000400000 */
[----:B------:R-:W-:-:S04]  /*22810*/  FFMA R3, R130, 1.925963033500011079e-08, R3 ;  /* 0x32a5706082037823 */ /* 0x000fc80000000003 */
[----:B------:R-:W0:Y:S01]  /*22820*/  MUFU.EX2 R237, R3 ;  /* 0x0000000300ed7308 */ /* 0x000e220000000800 */
[----:B------:R-:W-:-:S05]  /*22830*/  SHF.L.U32 R0, R0, 0x17, RZ ;  /* 0x0000001700007819 */ /* 0x000fca00000006ff */
[----:B0-----:R-:W-:Y:S01]  /*22840*/  FMUL R237, R0, R237 ;  /* 0x000000ed00ed7220 */ /* 0x001fe20000400000 */
[----:B------:R-:W-:-:S04]  /*22850*/  FFMA.SAT R0, R128, R250, 0.5 ;  /* 0x3f00000080007423 */ /* 0x000fc800000020fa */
[----:B------:R-:W-:Y:S01]  /*22860*/  FFMA.RM R0, R0, R124, 12582913 ;  /* 0x4b40000100007423 */ /* 0x000fe2000000407c */
[----:B--2---:R-:W-:-:S04]  /*22870*/  FADD R4, -R125, R239 ;  /* 0x000000ef7d047221 */ /* 0x004fc80000000100 */
[----:B------:R-:W-:-:S04]  /*22880*/  FFMA.SAT R2, R4, R250, 0.5 ;  /* 0x3f00000004027423 */ /* 0x000fc800000020fa */
[----:B------:R-:W-:-:S04]  /*22890*/  FFMA.RM R2, R2, R124, 12582913 ;  /* 0x4b40000102027423 */ /* 0x000fc8000000407c */
[----:B------:R-:W-:-:S04]  /*228a0*/  FADD R3, R2, -12583039 ;  /* 0xcb40007f02037421 */ /* 0x000fc80000000000 */
[----:B------:R-:W-:-:S04]  /*228b0*/  FFMA R3, R4, 1.4426950216293334961, -R3 ;  /* 0x3fb8aa3b04037823 */ /* 0x000fc80000000803 */
[----:B------:R-:W-:-:S04]  /*228c0*/  FFMA R3, R4, 1.925963033500011079e-08, R3 ;  /* 0x32a5706004037823 */ /* 0x000fc80000000003 */
[----:B------:R0:W1:Y:S01]  /*228d0*/  MUFU.EX2 R239, R3 ;  /* 0x0000000300ef7308 */ /* 0x0000620000000800 */
[----:B------:R-:W-:Y:S01]  /*228e0*/  SHF.L.U32 R2, R2, 0x17, RZ ;  /* 0x0000001702027819 */ /* 0x000fe200000006ff */
[----:B0-----:R-:W-:-:S04]  /*228f0*/  FADD R3, R0, -12583039 ;  /* 0xcb40007f00037421 */ /* 0x001fc80000000000 */
[----:B------:R-:W-:Y:S01]  /*22900*/  FFMA R3, R128, 1.4426950216293334961, -R3 ;  /* 0x3fb8aa3b80037823 */ /* 0x000fe20000000803 */
[----:B-1----:R-:W-:Y:S01]  /*22910*/  FMUL R239, R2, R239 ;  /* 0x000000ef02ef7220 */ /* 0x002fe20000400000 */
[----:B------:R-:W-:Y:S02]  /*22920*/  FFMA.SAT R2, R129, R250, 0.5 ;  /* 0x3f00000081027423 */ /* 0x000fe400000020fa */
[----:B------:R-:W-:Y:S02]  /*22930*/  FFMA R3, R128, 1.925963033500011079e-08, R3 ;  /* 0x32a5706080037823 */ /* 0x000fe40000000003 */
[----:B------:R-:W-:Y:S02]  /*22940*/  FFMA.RM R2, R2, R124, 12582913 ;  /* 0x4b40000102027423 */ /* 0x000fe4000000407c */
[----:B------:R0:W1:Y:S02]  /*22950*/  MUFU.EX2 R236, R3 ;  /* 0x0000000300ec7308 */ /* 0x0000640000000800 */
[----:B0-----:R-:W-:-:S04]  /*22960*/  FADD R3, R2, -12583039 ;  /* 0xcb40007f02037421 */ /* 0x001fc80000000000 */
[----:B------:R-:W-:Y:S01]  /*22970*/  FFMA R3, R129, 1.4426950216293334961, -R3 ;  /* 0x3fb8aa3b81037823 */ /* 0x000fe20000000803 */
[----:B------:R-:W-:-:S03]  /*22980*/  SHF.L.U32 R0, R0, 0x17, RZ ;  /* 0x0000001700007819 */ /* 0x000fc600000006ff */
[----:B------:R-:W-:-:S04]  /*22990*/  FFMA R3, R129, 1.925963033500011079e-08, R3 ;  /* 0x32a5706081037823 */ /* 0x000fc80000000003 */
[----:B------:R0:W2:Y:S01]  /*229a0*/  MUFU.EX2 R235, R3 ;  /* 0x0000000300eb7308 */ /* 0x0000a20000000800 */
[----:B-1----:R-:W-:Y:S01]  /*229b0*/  FMUL R236, R0, R236 ;  /* 0x000000ec00ec7220 */ /* 0x002fe20000400000 */
[----:B------:R-:W-:Y:S01]  /*229c0*/  FFMA.SAT R0, R131, R250, 0.5 ;  /* 0x3f00000083007423 */ /* 0x000fe200000020fa */
[----:B------:R-:W-:-:S03]  /*229d0*/  SHF.L.U32 R2, R2, 0x17, RZ ;  /* 0x0000001702027819 */ /* 0x000fc600000006ff */
[----:B------:R-:W-:Y:S01]  /*229e0*/  FFMA.RM R0, R0, R124, 12582913 ;  /* 0x4b40000100007423 */ /* 0x000fe2000000407c */
[----:B----4-:R-:W-:-:S03]  /*229f0*/  FADD R4, -R125, R233 ;  /* 0x000000e97d047221 */ /* 0x010fc60000000100 */
[----:B0-----:R-:W-:-:S04]  /*22a00*/  FADD R3, R0, -12583039 ;  /* 0xcb40007f00037421 */ /* 0x001fc80000000000 */
[C---:B------:R-:W-:Y:S01]  /*22a10*/  FFMA R3, R131.reuse, 1.4426950216293334961, -R3 ;  /* 0x3fb8aa3b83037823 */ /* 0x040fe20000000803 */
[----:B--2---:R-:W-:Y:S01]  /*22a20*/  FMUL R235, R2, R235 ;  /* 0x000000eb02eb7220 */ /* 0x004fe20000400000 */
[----:B------:R-:W-:Y:S02]  /*22a30*/  FFMA.SAT R2, R4, R250, 0.5 ;  /* 0x3f00000004027423 */ /* 0x000fe400000020fa */
[----:B------:R-:W-:Y:S02]  /*22a40*/  FFMA R3, R131, 1.925963033500011079e-08, R3 ;  /* 0x32a5706083037823 */ /* 0x000fe40000000003 */
[----:B------:R-:W-:Y:S02]  /*22a50*/  FFMA.RM R2, R2, R124, 12582913 ;  /* 0x4b40000102027423 */ /* 0x000fe4000000407c */
[----:B------:R0:W-:Y:S02]  /*22a60*/  MUFU.EX2 R233, R3 ;  /* 0x0000000300e97308 */ /* 0x0001e40000000800 */
[----:B0-----:R-:W-:-:S04]  /*22a70*/  FADD R3, R2, -12583039 ;  /* 0xcb40007f02037421 */ /* 0x001fc80000000000 */
[----:B------:R-:W-:-:S04]  /*22a80*/  FFMA R3, R4, 1.4426950216293334961, -R3 ;  /* 0x3fb8aa3b04037823 */ /* 0x000fc80000000803 */
[----:B------:R-:W-:-:S04]  /*22a90*/  FFMA R3, R4, 1.925963033500011079e-08, R3 ;  /* 0x32a5706004037823 */ /* 0x000fc80000000003 */
[----:B------:R-:W0:Y:S01]  /*22aa0*/  MUFU.EX2 R4, R3 ;  /* 0x0000000300047308 */ /* 0x000e220000000800 */
[----:B------:R-:W-:-:S05]  /*22ab0*/  SHF.L.U32 R2, R2, 0x17, RZ ;  /* 0x0000001702027819 */ /* 0x000fca00000006ff */
[----:B0-----:R-:W-:-:S05]  /*22ac0*/  FMUL R4, R2, R4 ;  /* 0x0000000402047220 */ /* 0x001fca0000400000 */
[----:B------:R0:W-:Y:S04]  /*22ad0*/  STL [R1+0x80], R4 ;  /* 0x0000800401007387 */ /* 0x0001e80000100800 */
[----:B------:R-:W2:Y:S01]  /*22ae0*/  LDL.LU R226, [R1+0x42c] ;  /* 0x00042c0001e27983 */ /* 0x000ea20000300800 */
[----:B------:R-:W-:Y:S01]  /*22af0*/  SHF.L.U32 R0, R0, 0x17, RZ ;  /* 0x0000001700007819 */ /* 0x000fe200000006ff */
[C---:B------:R-:W-:Y:S01]  /*22b00*/  FADD R132, -R125.reuse, R132 ;  /* 0x000000847d847221 */ /* 0x040fe20000000100 */
[C---:B------:R-:W-:Y:S01]  /*22b10*/  FADD R133, -R125.reuse, R133 ;  /* 0x000000857d857221 */ /* 0x040fe20000000100 */
[----:B------:R-:W-:Y:S01]  /*22b20*/  FADD R136, -R125, R136 ;  /* 0x000000887d887221 */ /* 0x000fe20000000100 */
[----:B------:R-:W3:Y:S01]  /*22b30*/  LDL.LU R221, [R1+0x430] ;  /* 0x0004300001dd7983 */ /* 0x000ee20000300800 */
[----:B------:R-:W-:Y:S01]  /*22b40*/  FMUL R233, R0, R233 ;  /* 0x000000e900e97220 */ /* 0x000fe20000400000 */
[-C--:B------:R-:W-:Y:S01]  /*22b50*/  FFMA.SAT R0, R132, R250.reuse, 0.5 ;  /* 0x3f00000084007423 */ /* 0x080fe200000020fa */
[----:B------:R-:W-:Y:S01]  /*22b60*/  FFMA.SAT R2, R133, R250, 0.5 ;  /* 0x3f00000085027423 */ /* 0x000fe200000020fa */
[----:B0-----:R-:W-:Y:S01]  /*22b70*/  FADD R4, -R125, R227 ;  /* 0x000000e37d047221 */ /* 0x001fe20000000100 */
[----:B------:R-:W4:Y:S01]  /*22b80*/  LDL.LU R223, [R1+0x3ec] ;  /* 0x0003ec0001df7983 */ /* 0x000f220000300800 */
[----:B------:R-:W-:-:S04]  /*22b90*/  FFMA.RM R0, R0, R124, 12582913 ;  /* 0x4b40000100007423 */ /* 0x000fc8000000407c */
[----:B------:R-:W-:-:S04]  /*22ba0*/  FADD R3, R0, -12583039 ;  /* 0xcb40007f00037421 */ /* 0x000fc80000000000 */
[----:B------:R-:W-:Y:S01]  /*22bb0*/  FFMA R3, R132, 1.4426950216293334961, -R3 ;  /* 0x3fb8aa3b84037823 */ /* 0x000fe20000000803 */
[----:B------:R-:W-:-:S03]  /*22bc0*/  FFMA.RM R2, R2, R124, 12582913 ;  /* 0x4b40000102027423 */ /* 0x000fc6000000407c */
[----:B------:R-:W-:-:S04]  /*22bd0*/  FFMA R3, R132, 1.925963033500011079e-08, R3 ;  /* 0x32a5706084037823 */ /* 0x000fc80000000003 */
[----:B------:R0:W1:Y:S02]  /*22be0*/  MUFU.EX2 R231, R3 ;  /* 0x0000000300e77308 */ /* 0x0000640000000800 */
[----:B0-----:R-:W-:-:S04]  /*22bf0*/  FADD R3, R2, -12583039 ;  /* 0xcb40007f02037421 */ /* 0x001fc80000000000 */
[----:B------:R-:W-:Y:S01]  /*22c00*/  FFMA R3, R133, 1.4426950216293334961, -R3 ;  /* 0x3fb8aa3b85037823 */ /* 0x000fe20000000803 */
[----:B------:R-:W-:-:S03]  /*22c10*/  SHF.L.U32 R0, R0, 0x17, RZ ;  /* 0x0000001700007819 */ /* 0x000fc600000006ff */
        /* <DEDUP_REMOVED lines=8> */
[----:B------:R-:W-:Y:S01]  /*22ca0*/  FMUL R230, R2, R230 ;  /* 0x000000e602e67220 */ /* 0x000fe20000400000 */
        /* <DEDUP_REMOVED lines=11> */
[----:B------:R-:W4:Y:S04]  /*22d60*/  LDL.LU R217, [R1+0x3e4] ;  /* 0x0003e40001d97983 */ /* 0x000f280000300800 */
[----:B------:R-:W4:Y:S04]  /*22d70*/  LDL.LU R225, [R1+0x3e0] ;  /* 0x0003e00001e17983 */ /* 0x000f280000300800 */
[----:B------:R-:W4:Y:S01]  /*22d80*/  LDL.LU R220, [R1+0x3d8] ;  /* 0x0003d80001dc7983 */ /* 0x000f220000300800 */
[----:B--2---:R-:W-:-:S03]  /*22d90*/  FADD R194, -R125, R226 ;  /* 0x000000e27dc27221 */ /* 0x004fc60000000100 */
[----:B------:R-:W2:Y:S01]  /*22da0*/  LDL.LU R226, [R1+0x3d4] ;  /* 0x0003d40001e27983 */ /* 0x000ea20000300800 */
[----:B------:R-:W-:Y:S02]  /*22db0*/  IMAD.SHL.U32 R0, R0, 0x800000, RZ ;  /* 0x0080000000007824 */ /* 0x000fe400078e00ff */
[----:B------:R-:W-:Y:S02]  /*22dc0*/  FADD R134, -R125, R134 ;  /* 0x000000867d867221 */ /* 0x000fe40000000100 */
[----:B------:R-:W-:Y:S02]  /*22dd0*/  FMUL R229, R0, R229 ;  /* 0x000000e500e57220 */ /* 0x000fe40000400000 */
[----:B------:R-:W-:-:S04]  /*22de0*/  FFMA.SAT R0, R134, R250, 0.5 ;  /* 0x3f00000086007423 */ /* 0x000fc800000020fa */
[----:B------:R-:W-:-:S04]  /*22df0*/  FFMA.RM R0, R0, R124, 12582913 ;  /* 0x4b40000100007423 */ /* 0x000fc8000000407c */
[----:B------:R-:W-:-:S04]  /*22e00*/  FADD R3, R0, -12583039 ;  /* 0xcb40007f00037421 */ /* 0x000fc80000000000 */
[----:B------:R-:W-:-:S04]  /*22e10*/  FFMA R3, R134, 1.4426950216293334961, -R3 ;  /* 0x3fb8aa3b86037823 */ /* 0x000fc80000000803 */
[----:B------:R-:W-:Y:S01]  /*22e20*/  FFMA R227, R134, 1.925963033500011079e-08, R3 ;  /* 0x32a5706086e37823 */ /* 0x000fe20000000003 */
[----:B------:R-:W-:-:S04]  /*22e30*/  FADD R3, -R125, R135 ;  /* 0x000000877d037221 */ /* 0x000fc80000000100 */
[----:B------:R-:W-:Y:S01]  /*22e40*/  FFMA.SAT R4, R3, R250, 0.5 ;  /* 0x3f00000003047423 */ /* 0x000fe200000020fa */
[----:B------:R-:W1:Y:S03]  /*22e50*/  MUFU.EX2 R227, R227 ;  /* 0x000000e300e37308 */ /* 0x000e660000000800 */
[----:B------:R-:W-:-:S04]  /*22e60*/  FFMA.RM R4, R4, R124, 12582913 ;  /* 0x4b40000104047423 */ /* 0x000fc8000000407c */
[----:B0-----:R-:W-:Y:S01]  /*22e70*/  FADD R2, R4, -12583039 ;  /* 0xcb40007f04027421 */ /* 0x001fe20000000000 */
[----:B------:R-:W-:-:S03]  /*22e80*/  FADD R137, -R125, R137 ;  /* 0x000000897d897221 */ /* 0x000fc60000000100 */
[----:B------:R-:W-:Y:S01]  /*22e90*/  FFMA R2, R3, 1.4426950216293334961, -R2 ;  /* 0x3fb8aa3b03027823 */ /* 0x000fe20000000802 */
[----:B------:R-:W-:-:S03]  /*22ea0*/  SHF.L.U32 R0, R0, 0x17, RZ ;  /* 0x0000001700007819 */ /* 0x000fc600000006ff */
[----:B------:R-:W-:Y:S01]  /*22eb0*/  FFMA R3, R3, 1.925963033500011079e-08, R2 ;  /* 0x32a5706003037823 */ /* 0x000fe20000000002 */
[----:B------:R-:W-:Y:S01]  /*22ec0*/  FFMA.SAT R2, R137, R250, 0.5 ;  /* 0x3f00000089027423 */ /* 0x000fe200000020fa */
[----:B-1----:R-:W-:-:S03]  /*22ed0*/  FMUL R227, R0, R227 ;  /* 0x000000e300e37220 */ /* 0x002fc60000400000 */
[----:B------:R-:W-:-:S04]  /*22ee0*/  FFMA.RM R2, R2, R124, 12582913 ;  /* 0x4b40000102027423 */ /* 0x000fc8000000407c */
[----:B------:R-:W-:-:S04]  /*22ef0*/  FADD R0, R2, -12583039 ;  /* 0xcb40007f02007421 */ /* 0x000fc80000000000 */
[----:B------:R-:W-:-:S04]  /*22f00*/  FFMA R0, R137, 1.4426950216293334961, -R0 ;  /* 0x3fb8aa3b89007823 */ /* 0x000fc80000000800 */
[----:B------:R-:W-:Y:S01]  /*22f10*/  FFMA R0, R137, 1.925963033500011079e-08, R0 ;  /* 0x32a5706089007823 */ /* 0x000fe20000000000 */
[----:B------:R-:W0:Y:S08]  /*22f20*/  MUFU.EX2 R3, R3 ;  /* 0x0000000300037308 */ /* 0x000e300000000800 */
[----:B------:R-:W1:Y:S01]  /*22f30*/  MUFU.EX2 R0, R0 ;  /* 0x0000000000007308 */ /* 0x000e620000000800 */
[----:B------:R-:W-:-:S02]  /*22f40*/  SHF.L.U32 R4, R4, 0x17, RZ ;  /* 0x0000001704047819 */ /* 0x000fc400000006ff */
[----:B------:R-:W-:-:S03]  /*22f50*/  SHF.L.U32 R2, R2, 0x17, RZ ;  /* 0x0000001702027819 */ /* 0x000fc600000006ff */
[----:B0-----:R-:W-:Y:S01]  /*22f60*/  FMUL R4, R4, R3 ;  /* 0x0000000304047220 */ /* 0x001fe20000400000 */
[----:B---3--:R-:W-:-:S04]  /*22f70*/  FADD R184, -R125, R221 ;  /* 0x000000dd7db87221 */ /* 0x008fc80000000100 */
[----:B------:R0:W-:Y:S01]  /*22f80*/  STL [R1+0x18c], R4 ;  /* 0x00018c0401007387 */ /* 0x0001e20000100800 */
[----:B-1----:R-:W-:-:S03]  /*22f90*/  FMUL R0, R2, R0 ;  /* 0x0000000002007220 */ /* 0x002fc60000400000 */
[----:B------:R-:W3:Y:S04]  /*22fa0*/  LDL.LU R219, [R1+0x3cc] ;  /* 0x0003cc0001db7983 */ /* 0x000ee80000300800 */
[----:B------:R1:W-:Y:S04]  /*22fb0*/  STL [R1+0x1a0], R0 ;  /* 0x0001a00001007387 */ /* 0x0003e80000100800 */
[----:B------:R-:W3:Y:S01]  /*22fc0*/  LDL.LU R221, [R1+0x3c8] ;  /* 0x0003c80001dd7983 */ /* 0x000ee20000300800 */
[----:B----4-:R-:W-:-:S03]  /*22fd0*/  FADD R177, -R125, R223 ;  /* 0x000000df7db17221 */ /* 0x010fc60000000100 */
[----:B------:R-:W4:Y:S01]  /*22fe0*/  LDL.LU R223, [R1+0x3c0] ;  /* 0x0003c00001df7983 */ /* 0x000f220000300800 */
[C---:B------:R-:W-:Y:S01]  /*22ff0*/  FADD R173, -R125.reuse, R146 ;  /* 0x000000927dad7221 */ /* 0x040fe20000000100 */
[C---:B------:R-:W-:Y:S01]  /*23000*/  FADD R179, -R125.reuse, R144 ;  /* 0x000000907db37221 */ /* 0x040fe20000000100 */
[C---:B------:R-:W-:Y:S02]  /*23010*/  FADD R146, -R125.reuse, R225 ;  /* 0x000000e17d927221 */ /* 0x040fe40000000100 */
[----:B------:R-:W4:Y:S01]  /*23020*/  LDL.LU R225, [R1+0x3bc] ;  /* 0x0003bc0001e17983 */ /* 0x000f220000300800 */
[----:B--2---:R-:W-:-:S03]  /*23030*/  FADD R144, -R125, R226 ;  /* 0x000000e27d907221 */ /* 0x004fc60000000100 */
[----:B------:R-:W2:Y:S01]  /*23040*/  LDL.LU R226, [R1+0x3b4] ;  /* 0x0003b40001e27983 */ /* 0x000ea20000300800 */
[C---:B------:R-:W-:Y:S01]  /*23050*/  FADD R180, -R125.reuse, R145 ;  /* 0x000000917db47221 */ /* 0x040fe20000000100 */
[C---:B------:R-:W-:Y:S01]  /*23060*/  FADD R188, -R125.reuse, R143 ;  /* 0x0000008f7dbc7221 */ /* 0x040fe20000000100 */
[C---:B------:R-:W-:Y:S01]  /*23070*/  FADD R145, -R125.reuse, R220 ;  /* 0x000000dc7d917221 */ /* 0x040fe20000000100 */
[----:B------:R-:W2:Y:S01]  /*23080*/  LDL.LU R211, [R1+0x1d4] ;  /* 0x0001d40001d37983 */ /* 0x000ea20000300800 */
[----:B------:R-:W-:-:S03]  /*23090*/  FADD R191, -R125, R142 ;  /* 0x0000008e7dbf7221 */ /* 0x000fc60000000100 */
[----:B------:R-:W2:Y:S01]  /*230a0*/  LDL.LU R220, [R1+0x3b0] ;  /* 0x0003b00001dc7983 */ /* 0x000ea20000300800 */
[C---:B------:R-:W-:Y:S01]  /*230b0*/  FADD R187, -R125.reuse, R141 ;  /* 0x0000008d7dbb7221 */ /* 0x040fe20000000100 */
[C---:B------:R-:W-:Y:S01]  /*230c0*/  FADD R181, -R125.reuse, R148 ;  /* 0x000000947db57221 */ /* 0x040fe20000000100 */
[C---:B------:R-:W-:Y:S01]  /*230d0*/  FADD R185, -R125.reuse, R140 ;  /* 0x0000008c7db97221 */ /* 0x040fe20000000100 */
[C---:B------:R-:W-:Y:S01]  /*230e0*/  FADD R148, -R125.reuse, R217 ;  /* 0x000000d97d947221 */ /* 0x040fe20000000100 */
[C---:B---3--:R-:W-:Y:S02]  /*230f0*/  FADD R143, -R125.reuse, R219 ;  /* 0x000000db7d8f7221 */ /* 0x048fe40000000100 */
[----:B------:R-:W3:Y:S01]  /*23100*/  LDL.LU R219, [R1+0x1dc] ;  /* 0x0001dc0001db7983 */ /* 0x000ee20000300800 */
[----:B------:R-:W-:-:S03]  /*23110*/  FADD R142, -R125, R221 ;  /* 0x000000dd7d8e7221 */ /* 0x000fc60000000100 */
[----:B------:R-:W3:Y:S01]  /*23120*/  LDL.LU R221, [R1+0x3a8] ;  /* 0x0003a80001dd7983 */ /* 0x000ee20000300800 */
[----:B----4-:R-:W-:-:S03]  /*23130*/  FADD R141, -R125, R223 ;  /* 0x000000df7d8d7221 */ /* 0x010fc60000000100 */
[----:B------:R-:W4:Y:S04]  /*23140*/  LDL.LU R215, [R1+0x1d8] ;  /* 0x0001d80001d77983 */ /* 0x000f280000300800 */
[----:B------:R-:W4:Y:S04]  /*23150*/  LDL.LU R207, [R1+0x1c8] ;  /* 0x0001c80001cf7983 */ /* 0x000f280000300800 */
[----:B------:R-:W4:Y:S04]  /*23160*/  LDL.LU R208, [R1+0x3a4] ;  /* 0x0003a40001d07983 */ /* 0x000f280000300800 */
[----:B------:R-:W4:Y:S04]  /*23170*/  LDL.LU R223, [R1+0x1d0] ;  /* 0x0001d00001df7983 */ /* 0x000f280000300800 */
[----:B------:R-:W4:Y:S04]  /*23180*/  LDL.LU R213, [R1+0x1bc] ;  /* 0x0001bc0001d57983 */ /* 0x000f280000300800 */
[----:B------:R-:W4:Y:S01]  /*23190*/  LDL.LU R216, [R1+0x39c] ;  /* 0x00039c0001d87983 */ /* 0x000f220000300800 */
[----:B------:R-:W-:-:S03]  /*231a0*/  FADD R140, -R125, R225 ;  /* 0x000000e17d8c7221 */ /* 0x000fc60000000100 */
[----:B------:R-:W4:Y:S04]  /*231b0*/  LDL.LU R217, [R1+0x1ac] ;  /* 0x0001ac0001d97983 */ /* 0x000f280000300800 */
[----:B------:R-:W4:Y:S04]  /*231c0*/  LDL.LU R225, [R1+0x1c0] ;  /* 0x0001c00001e17983 */ /* 0x000f280000300800 */
[----:B------:R-:W4:Y:S01]  /*231d0*/  LDL.LU R209, [R1+0x1c4] ;  /* 0x0001c40001d17983 */ /* 0x000f220000300800 */
[----:B--2---:R-:W-:-:S03]  /*231e0*/  FADD R137, -R125, R226 ;  /* 0x000000e27d897221 */ /* 0x004fc60000000100 */
[----:B------:R-:W2:Y:S01]  /*231f0*/  LDL.LU R226, [R1+0x398] ;  /* 0x0003980001e27983 */ /* 0x000ea20000300800 */
[----:B------:R-:W-:-:S03]  /*23200*/  FADD R136, -R125, R211 ;  /* 0x000000d37d887221 */ /* 0x000fc60000000100 */
[----:B------:R-:W2:Y:S01]  /*23210*/  LDL.LU R212, [R1+0x1b4] ;  /* 0x0001b40001d47983 */ /* 0x000ea20000300800 */
[----:B------:R-:W-:-:S03]  /*23220*/  FADD R134, -R125, R220 ;  /* 0x000000dc7d867221 */ /* 0x000fc60000000100 */
[----:B------:R-:W2:Y:S01]  /*23230*/  LDL.LU R220, [R1+0x1a4] ;  /* 0x0001a40001dc7983 */ /* 0x000ea20000300800 */
[----:B---3--:R-:W-:-:S03]  /*23240*/  FADD R132, -R125, R219 ;  /* 0x000000db7d847221 */ /* 0x008fc60000000100 */
[----:B------:R-:W3:Y:S04]  /*23250*/  LDL.LU R219, [R1+0x390] ;  /* 0x0003900001db7983 */ /* 0x000ee80000300800 */
[----:B------:R-:W3:Y:S01]  /*23260*/  LDL.LU R211, [R1+0x194] ;  /* 0x0001940001d37983 */ /* 0x000ee20000300800 */
[----:B------:R-:W-:-:S03]  /*23270*/  FADD R130, -R125, R221 ;  /* 0x000000dd7d827221 */ /* 0x000fc60000000100 */
[----:B------:R-:W3:Y:S01]  /*23280*/  LDL.LU R221, [R1+0x1a8] ;  /* 0x0001a80001dd7983 */ /* 0x000ee20000300800 */
[----:B----4-:R-:W-:-:S03]  /*23290*/  FADD R129, -R125, R215 ;  /* 0x000000d77d817221 */ /* 0x010fc60000000100 */
[----:B------:R-:W4:Y:S01]  /*232a0*/  LDL.LU R215, [R1+0x1b0] ;  /* 0x0001b00001d77983 */ /* 0x000f220000300800 */
[----:B------:R-:W-:-:S03]  /*232b0*/  FADD R119, -R125, R223 ;  /* 0x000000df7d777221 */ /* 0x000fc60000000100 */
[----:B------:R-:W4:Y:S01]  /*232c0*/  LDL.LU R223, [R1+0x38c] ;  /* 0x00038c0001df7983 */ /* 0x000f220000300800 */
[C---:B------:R-:W-:Y:S01]  /*232d0*/  FADD R118, -R125.reuse, R213 ;  /* 0x000000d57d767221 */ /* 0x040fe20000000100 */
[C---:B------:R-:W-:Y:S02]  /*232e0*/  FADD R117, -R125.reuse, R216 ;  /* 0x000000d87d757221 */ /* 0x040fe40000000100 */
[----:B------:R-:W4:Y:S01]  /*232f0*/  LDL.LU R216, [R1+0x19c] ;  /* 0x00019c0001d87983 */ /* 0x000f220000300800 */
[----:B------:R-:W-:-:S03]  /*23300*/  FADD R116, -R125, R217 ;  /* 0x000000d97d747221 */ /* 0x000fc60000000100 */
[----:B------:R-:W4:Y:S01]  /*23310*/  LDL.LU R201, [R1+0x184] ;  /* 0x0001840001c97983 */ /* 0x000f220000300800 */
[----:B------:R-:W-:-:S03]  /*23320*/  FADD R115, -R125, R225 ;  /* 0x000000e17d737221 */ /* 0x000fc60000000100 */
[----:B------:R-:W4:Y:S04]  /*23330*/  LDL.LU R204, [R1+0x384] ;  /* 0x0003840001cc7983 */ /* 0x000f280000300800 */
        /* <DEDUP_REMOVED lines=8> */
[----:B------:R-:W2:Y:S04]  /*233c0*/  LDL.LU R205, [R1+0x170] ;  /* 0x0001700001cd7983 */ /* 0x000ea80000300800 */
[----:B------:R-:W1:Y:S01]  /*233d0*/  LDL.LU R207, [R1+0x378] ;  /* 0x0003780001cf7983 */ /* 0x000e620000300800 */
[----:B------:R-:W-:-:S03]  /*233e0*/  FADD R120, -R125, R208 ;  /* 0x000000d07d787221 */ /* 0x000fc60000000100 */
[----:B------:R-:W2:Y:S01]  /*233f0*/  LDL.LU R220, [R1+0x178] ;  /* 0x0001780001dc7983 */ /* 0x000ea20000300800 */
[C---:B------:R-:W-:Y:S01]  /*23400*/  FADD R114, -R125.reuse, R209 ;  /* 0x000000d17d727221 */ /* 0x040fe20000000100 */
[C---:B------:R-:W-:Y:S01]  /*23410*/  FADD R111, -R125.reuse, R212 ;  /* 0x000000d47d6f7221 */ /* 0x040fe20000000100 */
[C---:B---3--:R-:W-:Y:S02]  /*23420*/  FADD R109, -R125.reuse, R219 ;  /* 0x000000db7d6d7221 */ /* 0x048fe40000000100 */
[----:B------:R-:W3:Y:S01]  /*23430*/  LDL.LU R219, [R1+0x180] ;  /* 0x0001800001db7983 */ /* 0x000ee20000300800 */
[C---:B------:R-:W-:Y:S01]  /*23440*/  FADD R108, -R125.reuse, R211 ;  /* 0x000000d37d6c7221 */ /* 0x040fe20000000100 */
[C---:B------:R-:W-:Y:S02]  /*23450*/  FADD R107, -R125.reuse, R221 ;  /* 0x000000dd7d6b7221 */ /* 0x040fe40000000100 */
[----:B------:R-:W0:Y:S04]  /*23460*/  LDL.LU R221, [R1+0x374] ;  /* 0x0003740001dd7983 */ /* 0x000e280000300800 */
[----:B------:R-:W3:Y:S01]  /*23470*/  LDL.LU R208, [R1+0x15c] ;  /* 0x00015c0001d07983 */ /* 0x000ee20000300800 */
[----:B----4-:R-:W-:-:S03]  /*23480*/  FADD R106, -R125, R215 ;  /* 0x000000d77d6a7221 */ /* 0x010fc60000000100 */
[----:B------:R-:W4:Y:S04]  /*23490*/  LDL.LU R209, [R1+0x174] ;  /* 0x0001740001d17983 */ /* 0x000f280000300800 */
[----:B------:R-:W4:Y:S01]  /*234a0*/  LDL.LU R212, [R1+0x164] ;  /* 0x0001640001d47983 */ /* 0x000f220000300800 */
[----:B------:R-:W-:-:S03]  /*234b0*/  FADD R104, -R125, R223 ;  /* 0x000000df7d687221 */ /* 0x000fc60000000100 */
[----:B------:R-:W4:Y:S04]  /*234c0*/  LDL.LU R211, [R1+0x36c] ;  /* 0x00036c0001d37983 */ /* 0x000f280000300800 */
[----:B------:R-:W4:Y:S04]  /*234d0*/  LDL.LU R215, [R1+0x168] ;  /* 0x0001680001d77983 */ /* 0x000f280000300800 */
[----:B------:R-:W4:Y:S01]  /*234e0*/  LDL.LU R223, [R1+0x16c] ;  /* 0x00016c0001df7983 */ /* 0x000f220000300800 */
[----:B------:R-:W-:-:S03]  /*234f0*/  FADD R103, -R125, R216 ;  /* 0x000000d87d677221 */ /* 0x000fc60000000100 */
[----:B------:R-:W4:Y:S01]  /*23500*/  LDL.LU R216, [R1+0x368] ;  /* 0x0003680001d87983 */ /* 0x000f220000300800 */
[----:B------:R-:W-:-:S03]  /*23510*/  FADD R94, -R125, R213 ;  /* 0x000000d57d5e7221 */ /* 0x000fc60000000100 */
[----:B------:R-:W4:Y:S01]  /*23520*/  LDL.LU R213, [R1+0x148] ;  /* 0x0001480001d57983 */ /* 0x000f220000300800 */
[----:B------:R-:W-:-:S03]  /*23530*/  FADD R86, -R125, R217 ;  /* 0x000000d97d567221 */ /* 0x000fc60000000100 */
[----:B------:R-:W4:Y:S01]  /*23540*/  LDL.LU R217, [R1+0x160] ;  /* 0x0001600001d97983 */ /* 0x000f220000300800 */
[----:B------:R-:W-:-:S03]  /*23550*/  FADD R82, -R125, R225 ;  /* 0x000000e17d527221 */ /* 0x000fc60000000100 */
[----:B------:R-:W4:Y:S01]  /*23560*/  LDL.LU R225, [R1+0x150] ;  /* 0x0001500001e17983 */ /* 0x000f220000300800 */
[----:B--2---:R-:W-:-:S03]  /*23570*/  FADD R71, -R125, R226 ;  /* 0x000000e27d477221 */ /* 0x004fc60000000100 */
[----:B------:R-:W2:Y:S01]  /*23580*/  LDL.LU R226, [R1+0x364] ;  /* 0x0003640001e27983 */ /* 0x000ea20000300800 */
[----:B------:R-:W-:-:S04]  /*23590*/  FFMA.SAT R183, R194, R250, 0.5 ;  /* 0x3f000000c2b77423 */ /* 0x000fc800000020fa */
[----:B------:R-:W-:-:S04]  /*235a0*/  FFMA.RM R183, R183, R124, 12582913 ;  /* 0x4b400001b7b77423 */ /* 0x000fc8000000407c */
[----:B------:R-:W-:-:S04]  /*235b0*/  FADD R3, R183, -12583039 ;  /* 0xcb40007fb7037421 */ /* 0x000fc80000000000 */
[C---:B------:R-:W-:Y:S01]  /*235c0*/  FFMA R3, R194.reuse, 1.4426950216293334961, -R3 ;  /* 0x3fb8aa3bc2037823 */ /* 0x040fe20000000803 */
[C---:B------:R-:W-:Y:S02]  /*235d0*/  FADD R2, -R125.reuse, R220 ;  /* 0x000000dc7d027221 */ /* 0x040fe40000000100 */
[----:B------:R-:W2:Y:S01]  /*235e0*/  LDL.LU R220, [R1+0x154] ;  /* 0x0001540001dc7983 */ /* 0x000ea20000300800 */
[----:B------:R-:W-:Y:S01]  /*235f0*/  FFMA R194, R194, 1.925963033500011079e-08, R3 ;  /* 0x32a57060c2c27823 */ /* 0x000fe20000000003 */
[C---:B------:R-:W-:Y:S01]  /*23600*/  FADD R102, -R125.reuse, R201 ;  /* 0x000000c97d667221 */ /* 0x040fe20000000100 */
[C---:B------:R-:W-:Y:S01]  /*23610*/  FADD R101, -R125.reuse, R204 ;  /* 0x000000cc7d657221 */ /* 0x040fe20000000100 */
[C---:B------:R-:W-:Y:S01]  /*23620*/  FADD R65, -R125.reuse, R203 ;  /* 0x000000cb7d417221 */ /* 0x040fe20000000100 */
[C---:B------:R-:W-:Y:S01]  /*23630*/  FADD R61, -R125.reuse, R205 ;  /* 0x000000cd7d3d7221 */ /* 0x040fe20000000100 */
[C---:B---3--:R-:W-:Y:S02]  /*23640*/  FADD R3, -R125.reuse, R219 ;  /* 0x000000db7d037221 */ /* 0x048fe40000000100 */
[----:B------:R-:W3:Y:S01]  /*23650*/  LDL.LU R219, [R1+0x158] ;  /* 0x0001580001db7983 */ /* 0x000ee20000300800 */
[----:B0-----:R-:W-:-:S03]  /*23660*/  FADD R4, -R125, R221 ;  /* 0x000000dd7d047221 */ /* 0x001fc60000000100 */
[----:B------:R-:W3:Y:S04]  /*23670*/  LDL.LU R221, [R1+0x35c] ;  /* 0x00035c0001dd7983 */ /* 0x000ee80000300800 */
[----:B------:R-:W3:Y:S01]  /*23680*/  LDL.LU R198, [R1+0x14c] ;  /* 0x00014c0001c67983 */ /* 0x000ee20000300800 */
[C---:B----4-:R-:W-:Y:S01]  /*23690*/  FADD R10, -R125.reuse, R215 ;  /* 0x000000d77d0a7221 */ /* 0x050fe20000000100 */
[C---:B------:R-:W-:Y:S02]  /*236a0*/  FADD R11, -R125.reuse, R223 ;  /* 0x000000df7d0b7221 */ /* 0x040fe40000000100 */
[----:B------:R-:W4:Y:S04]  /*236b0*/  LDL.LU R223, [R1+0x13c] ;  /* 0x00013c0001df7983 */ /* 0x000f280000300800 */
[----:B------:R-:W4:Y:S01]  /*236c0*/  LDL.LU R199, [R1+0x358] ;  /* 0x0003580001c77983 */ /* 0x000f220000300800 */
[----:B------:R-:W-:-:S03]  /*236d0*/  FADD R12, -R125, R216 ;  /* 0x000000d87d0c7221 */ /* 0x000fc60000000100 */
[----:B------:R-:W4:Y:S04]  /*236e0*/  LDL.LU R201, [R1+0x130] ;  /* 0x0001300001c97983 */ /* 0x000f280000300800 */
[----:B------:R-:W4:Y:S04]  /*236f0*/  LDL.LU R204, [R1+0x140] ;  /* 0x0001400001cc7983 */ /* 0x000f280000300800 */
        /* <DEDUP_REMOVED lines=8> */
[----:B------:R-:W0:Y:S01]  /*23780*/  MUFU.EX2 R5, R5 ;  /* 0x0000000500057308 */ /* 0x000e220000000800 */
[C---:B-1----:R-:W-:Y:S01]  /*23790*/  FADD R0, -R125.reuse, R207 ;  /* 0x000000cf7d007221 */ /* 0x042fe20000000100 */
[C---:B------:R-:W-:Y:S01]  /*237a0*/  FADD R14, -R125.reuse, R217 ;  /* 0x000000d97d0e7221 */ /* 0x040fe20000000100 */
[----:B------:R-:W2:Y:S01]  /*237b0*/  LDL.LU R207, [R1+0x12c] ;  /* 0x00012c0001cf7983 */ /* 0x000ea20000300800 */
[C---:B------:R-:W-:Y:S01]  /*237c0*/  FADD R6, -R125.reuse, R209 ;  /* 0x000000d17d067221 */ /* 0x040fe20000000100 */
[C---:B------:R-:W-:Y:S01]  /*237d0*/  FADD R7, -R125.reuse, R212 ;  /* 0x000000d47d077221 */ /* 0x040fe20000000100 */
[C---:B------:R-:W-:Y:S01]  /*237e0*/  FADD R8, -R125.reuse, R211 ;  /* 0x000000d37d087221 */ /* 0x040fe20000000100 */
[C---:B------:R-:W-:Y:S01]  /*237f0*/  FADD R13, -R125.reuse, R213 ;  /* 0x000000d57d0d7221 */ /* 0x040fe20000000100 */
[----:B------:R-:W-:Y:S01]  /*23800*/  FADD R18, -R125, R220 ;  /* 0x000000dc7d127221 */ /* 0x000fe20000000100 */
[----:B0-----:R-:W-:Y:S01]  /*23810*/  FMUL R245, R245, R5 ;  /* 0x00000005f5f57220 */ /* 0x001fe20000400000 */
[----:B------:R-:W-:-:S02]  /*23820*/  FADD R5, -R125, R208 ;  /* 0x000000d07d057221 */ /* 0x000fc40000000100 */
[----:B------:R-:W2:Y:S04]  /*23830*/  LDL.LU R208, [R1+0x134] ;  /* 0x0001340001d07983 */ /* 0x000ea80000300800 */
[----:B------:R-:W2:Y:S04]  /*23840*/  LDL.LU R217, [R1+0x344] ;  /* 0x0003440001d97983 */ /* 0x000ea80000300800 */
[----:B------:R-:W2:Y:S04]  /*23850*/  LDL.LU R220, [R1+0x120] ;  /* 0x0001200001dc7983 */ /* 0x000ea80000300800 */
[----:B------:R-:W2:Y:S04]  /*23860*/  LDL.LU R209, [R1+0x110] ;  /* 0x0001100001d17983 */ /* 0x000ea80000300800 */
[----:B------:R-:W2:Y:S04]  /*23870*/  LDL.LU R212, [R1+0x340] ;  /* 0x0003400001d47983 */ /* 0x000ea80000300800 */
[----:B------:R-:W2:Y:S04]  /*23880*/  LDL.LU R211, [R1+0x104] ;  /* 0x0001040001d37983 */ /* 0x000ea80000300800 */
[----:B------:R-:W2:Y:S01]  /*23890*/  LDL.LU R213, [R1+0x114] ;  /* 0x0001140001d57983 */ /* 0x000ea20000300800 */
[----:B---3--:R-:W-:-:S03]  /*238a0*/  FADD R19, -R125, R219 ;  /* 0x000000db7d137221 */ /* 0x008fc60000000100 */
[----:B------:R-:W3:Y:S01]  /*238b0*/  LDL.LU R219, [R1+0x11c] ;  /* 0x00011c0001db7983 */ /* 0x000ee20000300800 */
[----:B------:R-:W-:-:S03]  /*238c0*/  FADD R20, -R125, R221 ;  /* 0x000000dd7d147221 */ /* 0x000fc60000000100 */
[----:B------:R-:W3:Y:S01]  /*238d0*/  LDL.LU R221, [R1+0x338] ;  /* 0x0003380001dd7983 */ /* 0x000ee20000300800 */
[----:B----4-:R-:W-:-:S03]  /*238e0*/  FADD R23, -R125, R223 ;  /* 0x000000df7d177221 */ /* 0x010fc60000000100 */
        /* <DEDUP_REMOVED lines=9> */
[C---:B------:R-:W-:Y:S01]  /*23980*/  FADD R22, -R125.reuse, R198 ;  /* 0x000000c67d167221 */ /* 0x040fe20000000100 */
[C---:B------:R-:W-:Y:S01]  /*23990*/  FADD R24, -R125.reuse, R199 ;  /* 0x000000c77d187221 */ /* 0x040fe20000000100 */
[C---:B------:R-:W-:Y:S01]  /*239a0*/  FADD R25, -R125.reuse, R201 ;  /* 0x000000c97d197221 */ /* 0x040fe20000000100 */
[C---:B------:R-:W-:Y:S01]  /*239b0*/  FADD R26, -R125.reuse, R204 ;  /* 0x000000cc7d1a7221 */ /* 0x040fe20000000100 */
[C---:B------:R-:W-:Y:S01]  /*239c0*/  FADD R30, -R125.reuse, R203 ;  /* 0x000000cb7d1e7221 */ /* 0x040fe20000000100 */
[C---:B------:R-:W-:Y:S01]  /*239d0*/  FADD R32, -R125.reuse, R205 ;  /* 0x000000cd7d207221 */ /* 0x040fe20000000100 */
[C---:B------:R-:W-:Y:S01]  /*239e0*/  FADD R34, -R125.reuse, R207 ;  /* 0x000000cf7d227221 */ /* 0x040fe20000000100 */
[C---:B------:R-:W-:Y:S02]  /*239f0*/  FADD R36, -R125.reuse, R217 ;  /* 0x000000d97d247221 */ /* 0x040fe40000000100 */
[----:B------:R-:W2:Y:S01]  /*23a00*/  LDL.LU R217, [R1+0x108] ;  /* 0x0001080001d97983 */ /* 0x000ea20000300800 */
[----:B------:R-:W-:-:S03]  /*23a10*/  FADD R38, -R125, R220 ;  /* 0x000000dc7d267221 */ /* 0x000fc60000000100 */
[----:B------:R-:W2:Y:S01]  /*23a20*/  LDL.LU R220, [R1+0x32c] ;  /* 0x00032c0001dc7983 */ /* 0x000ea20000300800 */
[C---:B------:R-:W-:Y:S01]  /*23a30*/  FADD R35, -R125.reuse, R208 ;  /* 0x000000d07d237221 */ /* 0x040fe20000000100 */
[C---:B------:R-:W-:Y:S01]  /*23a40*/  FADD R39, -R125.reuse, R209 ;  /* 0x000000d17d277221 */ /* 0x040fe20000000100 */
[C---:B------:R-:W-:Y:S01]  /*23a50*/  FADD R40, -R125.reuse, R212 ;  /* 0x000000d47d287221 */ /* 0x040fe20000000100 */
[C---:B------:R-:W-:Y:S01]  /*23a60*/  FADD R41, -R125.reuse, R211 ;  /* 0x000000d37d297221 */ /* 0x040fe20000000100 */
[C---:B------:R-:W-:Y:S01]  /*23a70*/  FADD R42, -R125.reuse, R213 ;  /* 0x000000d57d2a7221 */ /* 0x040fe20000000100 */
[C---:B---3--:R-:W-:Y:S02]  /*23a80*/  FADD R43, -R125.reuse, R219 ;  /* 0x000000db7d2b7221 */ /* 0x048fe40000000100 */
[----:B------:R-:W3:Y:S01]  /*23a90*/  LDL.LU R219, [R1+0xfc] ;  /* 0x0000fc0001db7983 */ /* 0x000ee20000300800 */
[----:B------:R-:W-:-:S03]  /*23aa0*/  FADD R44, -R125, R221 ;  /* 0x000000dd7d2c7221 */ /* 0x000fc60000000100 */
[----:B------:R-:W3:Y:S04]  /*23ab0*/  LDL.LU R221, [R1+0xe4] ;  /* 0x0000e40001dd7983 */ /* 0x000ee80000300800 */
[----:B------:R-:W3:Y:S04]  /*23ac0*/  LDL.LU R197, [R1+0x324] ;  /* 0x0003240001c57983 */ /* 0x000ee80000300800 */
[----:B------:R-:W3:Y:S04]  /*23ad0*/  LDL.LU R198, [R1+0xdc] ;  /* 0x0000dc0001c67983 */ /* 0x000ee80000300800 */
[----:B------:R-:W3:Y:S04]  /*23ae0*/  LDL.LU R199, [R1+0xec] ;  /* 0x0000ec0001c77983 */ /* 0x000ee80000300800 */
[----:B------:R-:W3:Y:S01]  /*23af0*/  LDL.LU R201, [R1+0xf4] ;  /* 0x0000f40001c97983 */ /* 0x000ee20000300800 */
[----:B----4-:R-:W-:-:S03]  /*23b00*/  FADD R46, -R125, R223 ;  /* 0x000000df7d2e7221 */ /* 0x010fc60000000100 */
        /* <DEDUP_REMOVED lines=9> */
[C---:B------:R-:W-:Y:S01]  /*23ba0*/  FADD R47, -R125.reuse, R215 ;  /* 0x000000d77d2f7221 */ /* 0x040fe20000000100 */
[----:B--2---:R-:W-:-:S02]  /*23bb0*/  FADD R50, -R125, R226 ;  /* 0x000000e27d327221 */ /* 0x004fc40000000100 */
[----:B------:R-:W2:Y:S04]  /*23bc0*/  LDL.LU R226, [R1+0xd4] ;  /* 0x0000d40001e27983 */ /* 0x000ea80000300800 */
[----:B------:R-:W2:Y:S04]  /*23bd0*/  LDL.LU R212, [R1+0xc4] ;  /* 0x0000c40001d47983 */ /* 0x000ea80000300800 */
[----:B------:R-:W2:Y:S04]  /*23be0*/  LDL.LU R211, [R1+0x310] ;  /* 0x0003100001d37983 */ /* 0x000ea80000300800 */
[----:B------:R-:W2:Y:S04]  /*23bf0*/  LDL.LU R213, [R1+0xc8] ;  /* 0x0000c80001d57983 */ /* 0x000ea80000300800 */
[----:B------:R-:W2:Y:S01]  /*23c00*/  LDL.LU R215, [R1+0xcc] ;  /* 0x0000cc0001d77983 */ /* 0x000ea20000300800 */
[----:B------:R-:W-:-:S03]  /*23c10*/  FADD R48, -R125, R216 ;  /* 0x000000d87d307221 */ /* 0x000fc60000000100 */
[----:B------:R-:W2:Y:S01]  /*23c20*/  LDL.LU R216, [R1+0x308] ;  /* 0x0003080001d87983 */ /* 0x000ea20000300800 */
[----:B------:R-:W-:-:S03]  /*23c30*/  FADD R51, -R125, R217 ;  /* 0x000000d97d337221 */ /* 0x000fc60000000100 */
[----:B------:R-:W2:Y:S01]  /*23c40*/  LDL.LU R217, [R1+0xa8] ;  /* 0x0000a80001d97983 */ /* 0x000ea20000300800 */
[----:B------:R-:W-:-:S03]  /*23c50*/  FADD R52, -R125, R220 ;  /* 0x000000dc7d347221 */ /* 0x000fc60000000100 */
        /* <DEDUP_REMOVED lines=9> */
[----:B--2---:R-:W-:-:S03]  /*23cf0*/  FADD R70, -R125, R226 ;  /* 0x000000e27d467221 */ /* 0x004fc60000000100 */
[----:B------:R-:W2:Y:S01]  /*23d00*/  LDL.LU R226, [R1+0x2fc] ;  /* 0x0002fc0001e27983 */ /* 0x000ea20000300800 */
[----:B------:R-:W-:-:S03]  /*23d10*/  FADD R72, -R125, R212 ;  /* 0x000000d47d487221 */ /* 0x000fc60000000100 */
[----:B------:R-:W2:Y:S01]  /*23d20*/  LDL.LU R212, [R1+0xac] ;  /* 0x0000ac0001d47983 */ /* 0x000ea20000300800 */
[----:B------:R-:W-:-:S03]  /*23d30*/  FADD R73, -R125, R211 ;  /* 0x000000d37d497221 */ /* 0x000fc60000000100 */
[----:B------:R-:W2:Y:S01]  /*23d40*/  LDL.LU R211, [R1+0x9c] ;  /* 0x00009c0001d37983 */ /* 0x000ea20000300800 */
[----:B------:R-:W-:-:S03]  /*23d50*/  FADD R75, -R125, R213 ;  /* 0x000000d57d4b7221 */ /* 0x000fc60000000100 */
[----:B------:R-:W2:Y:S01]  /*23d60*/  LDL.LU R213, [R1+0x2f8] ;  /* 0x0002f80001d57983 */ /* 0x000ea20000300800 */
[----:B------:R-:W-:-:S03]  /*23d70*/  FADD R76, -R125, R215 ;  /* 0x000000d77d4c7221 */ /* 0x000fc60000000100 */
[----:B------:R-:W2:Y:S01]  /*23d80*/  LDL.LU R215, [R1+0x90] ;  /* 0x0000900001d77983 */ /* 0x000ea20000300800 */
[C---:B------:R-:W-:Y:S01]  /*23d90*/  FADD R56, -R125.reuse, R197 ;  /* 0x000000c57d387221 */ /* 0x040fe20000000100 */
[C---:B------:R-:W-:Y:S02]  /*23da0*/  FADD R57, -R125.reuse, R198 ;  /* 0x000000c67d397221 */ /* 0x040fe40000000100 */
[----:B------:R-:W2:Y:S01]  /*23db0*/  LDL.LU R195, [R1+0xa0] ;  /* 0x0000a00001c37983 */ /* 0x000ea20000300800 */
[C---:B------:R-:W-:Y:S01]  /*23dc0*/  FADD R58, -R125.reuse, R199 ;  /* 0x000000c77d3a7221 */ /* 0x040fe20000000100 */
[C---:B------:R-:W-:Y:S02]  /*23dd0*/  FADD R59, -R125.reuse, R201 ;  /* 0x000000c97d3b7221 */ /* 0x040fe40000000100 */
        /* <DEDUP_REMOVED lines=14> */
[----:B------:R-:W2:Y:S04]  /*23ec0*/  LDL.LU R207, [R1+0x94] ;  /* 0x0000940001cf7983 */ /* 0x000ea80000300800 */
[----:B------:R-:W2:Y:S04]  /*23ed0*/  LDL.LU R216, [R1+0x2e4] ;  /* 0x0002e40001d87983 */ /* 0x000ea80000300800 */
[----:B------:R-:W2:Y:S01]  /*23ee0*/  LDL.LU R217, [R1+0x84] ;  /* 0x0000840001d97983 */ /* 0x000ea20000300800 */
[C---:B------:R-:W-:Y:S01]  /*23ef0*/  FADD R68, -R125.reuse, R208 ;  /* 0x000000d07d447221 */ /* 0x040fe20000000100 */
[C---:B------:R-:W-:Y:S01]  /*23f00*/  FADD R69, -R125.reuse, R209 ;  /* 0x000000d17d457221 */ /* 0x040fe20000000100 */
[----:B---3--:R-:W-:-:S02]  /*23f10*/  FADD R80, -R125, R219 ;  /* 0x000000db7d507221 */ /* 0x008fc40000000100 */
        /* <DEDUP_REMOVED lines=9> */
[----:B------:R-:W2:Y:S04]  /*23fb0*/  LDL.LU R226, [R1+0x6c] ;  /* 0x00006c0001e27983 */ /* 0x000ea80000300800 */
[----:B------:R-:W2:Y:S04]  /*23fc0*/  LDL.LU R208, [R1+0x1c] ;  /* 0x00001c0001d07983 */ /* 0x000ea80000300800 */
[----:B------:R-:W2:Y:S01]  /*23fd0*/  LDL.LU R209, [R1+0x2d4] ;  /* 0x0002d40001d17983 */ /* 0x000ea20000300800 */
[----:B------:R-:W-:-:S03]  /*23fe0*/  FADD R87, -R125, R212 ;  /* 0x000000d47d577221 */ /* 0x000fc60000000100 */
[----:B------:R-:W2:Y:S01]  /*23ff0*/  LDL.LU R212, [R1+0x24] ;  /* 0x0000240001d47983 */ /* 0x000ea20000300800 */
[C---:B------:R-:W-:Y:S01]  /*24000*/  FADD R88, -R125.reuse, R211 ;  /* 0x000000d37d587221 */ /* 0x040fe20000000100 */
[C---:B------:R-:W-:Y:S02]  /*24010*/  FADD R89, -R125.reuse, R213 ;  /* 0x000000d57d597221 */ /* 0x040fe40000000100 */
[----:B------:R-:W2:Y:S04]  /*24020*/  LDL.LU R211, [R1+0x68] ;  /* 0x0000680001d37983 */ /* 0x000ea80000300800 */
        /* <DEDUP_REMOVED lines=63> */
[C---:B---3--:R-:W-:Y:S01]  /*24420*/  FADD R219, -R125.reuse, R219 ;  /* 0x000000db7ddb7221 */ /* 0x048fe20000000100 */
        /* <DEDUP_REMOVED lines=9> */
[C---:B----4-:R-:W-:Y:S01]  /*244c0*/  FADD R223, -R125.reuse, R223 ;  /* 0x000000df7ddf7221 */ /* 0x050fe20000000100 */
[C---:B------:R-:W-:Y:S01]  /*244d0*/  FADD R225, -R125.reuse, R225 ;  /* 0x000000e17de17221 */ /* 0x040fe20000000100 */
[C---:B--2---:R-:W-:Y:S01]  /*244e0*/  FADD R171, -R125.reuse, R208 ;  /* 0x000000d07dab7221 */ /* 0x044fe20000000100 */
[----:B------:R-:W-:-:S04]  /*244f0*/  FADD R172, -R125, R209 ;  /* 0x000000d17dac7221 */ /* 0x000fc80000000100 */
[----:B------:R0:W-:Y:S04]  /*24500*/  STL [R1+0xc], R171 ;  /* 0x00000cab01007387 */ /* 0x0001e80000100800 */
[----:B------:R1:W-:Y:S01]  /*24510*/  STL [R1+0x10], R172 ;  /* 0x000010ac01007387 */ /* 0x0003e20000100800 */
[----:B------:R-:W-:Y:S01]  /*24520*/  FADD R174, -R125, R211 ;  /* 0x000000d37dae7221 */ /* 0x000fe20000000100 */
[----:B0-----:R-:W-:Y:S01]  /*24530*/  FFMA.SAT R171, R193, R250, 0.5 ;  /* 0x3f000000c1ab7423 */ /* 0x001fe200000020fa */
[----:B-1----:R-:W-:-:S03]  /*24540*/  FADD R172, -R125, R212 ;  /* 0x000000d47dac7221 */ /* 0x002fc60000000100 */
[----:B------:R-:W-:Y:S02]  /*24550*/  FFMA.RM R171, R171, R124, 12582913 ;  /* 0x4b400001abab7423 */ /* 0x000fe4000000407c */
[----:B------:R0:W-:Y:S04]  /*24560*/  STL [R1+0x14], R172 ;  /* 0x000014ac01007387 */ /* 0x0001e80000100800 */
[----:B------:R1:W-:Y:S01]  /*24570*/  STL [R1+0x18], R174 ;  /* 0x000018ae01007387 */ /* 0x0003e20000100800 */
[----:B0-----:R-:W-:-:S05]  /*24580*/  FADD R172, -R125, R213 ;  /* 0x000000d57dac7221 */ /* 0x001fca0000000100 */
[----:B------:R0:W-:Y:S01]  /*24590*/  STL [R1+0x1c], R172 ;  /* 0x00001cac01007387 */ /* 0x0001e20000100800 */
[----:B-1----:R-:W-:Y:S01]  /*245a0*/  FADD R174, -R125, R215 ;  /* 0x000000d77dae7221 */ /* 0x002fe20000000100 */
[----:B0-----:R-:W-:-:S04]  /*245b0*/  FADD R172, R171, -12583039 ;  /* 0xcb40007fabac7421 */ /* 0x001fc80000000000 */
[----:B------:R0:W-:Y:S01]  /*245c0*/  STL [R1+0x20], R174 ;  /* 0x000020ae01007387 */ /* 0x0001e20000100800 */
[----:B------:R-:W-:-:S04]  /*245d0*/  FFMA R172, R193, 1.4426950216293334961, -R172 ;  /* 0x3fb8aa3bc1ac7823 */ /* 0x000fc800000008ac */
[----:B------:R-:W-:Y:S01]  /*245e0*/  FFMA R172, R193, 1.925963033500011079e-08, R172 ;  /* 0x32a57060c1ac7823 */ /* 0x000fe200000000ac */
[----:B0-----:R-:W-:-:S03]  /*245f0*/  FADD R174, -R125, R251 ;  /* 0x000000fb7dae7221 */ /* 0x001fc60000000100 */
[----:B------:R0:W1:Y:S01]  /*24600*/  MUFU.EX2 R213, R172 ;  /* 0x000000ac00d57308 */ /* 0x0000620000000800 */
[----:B------:R-:W-:-:S04]  /*24610*/  FFMA.SAT R251, R174, R250, 0.5 ;  /* 0x3f000000aefb7423 */ /* 0x000fc800000020fa */
[----:B------:R-:W-:Y:S01]  /*24620*/  FFMA.RM R251, R251, R124, 12582913 ;  /* 0x4b400001fbfb7423 */ /* 0x000fe2000000407c */
[----:B0-----:R-:W-:-:S03]  /*24630*/  FFMA.SAT R172, R189, R250, 0.5 ;  /* 0x3f000000bdac7423 */ /* 0x001fc600000020fa */
[----:B------:R-:W-:Y:S01]  /*24640*/  FADD R175, R251, -12583039 ;  /* 0xcb40007ffbaf7421 */ /* 0x000fe20000000000 */
[----:B------:R-:W-:Y:S01]  /*24650*/  SHF.L.U32 R171, R171, 0x17, RZ ;  /* 0x00000017abab7819 */ /* 0x000fe200000006ff */
[----:B------:R-:W-:Y:S02]  /*24660*/  FFMA.RM R172, R172, R124, 12582913 ;  /* 0x4b400001acac7423 */ /* 0x000fe4000000407c */
[C---:B------:R-:W-:Y:S01]  /*24670*/  FFMA R175, R174.reuse, 1.4426950216293334961, -R175 ;  /* 0x3fb8aa3baeaf7823 */ /* 0x040fe200000008af */
[C---:B------:R-:W-:Y:S01]  /*24680*/  FADD R226, -R125.reuse, R226 ;  /* 0x000000e27de27221 */ /* 0x040fe20000000100 */
[----:B------:R-:W-:Y:S01]  /*24690*/  FADD R125, -R125, R123 ;  /* 0x0000007b7d7d7221 */ /* 0x000fe20000000100 */
[----:B-1----:R-:W-:Y:S01]  /*246a0*/  FMUL R213, R171, R213 ;  /* 0x000000d5abd57220 */ /* 0x002fe20000400000 */
[----:B------:R-:W-:Y:S01]  /*246b0*/  FFMA R123, R174, 1.925963033500011079e-08, R175 ;  /* 0x32a57060ae7b7823 */ /* 0x000fe200000000af */
[----:B------:R-:W-:Y:S01]  /*246c0*/  FADD R174, R172, -12583039 ;  /* 0xcb40007facae7421 */ /* 0x000fe20000000000 */
[----:B------:R-:W-:-:S03]  /*246d0*/  FFMA.SAT R171, R191, R250, 0.5 ;  /* 0x3f000000bfab7423 */ /* 0x000fc600000020fa */
[----:B------:R-:W-:Y:S01]  /*246e0*/  FFMA R174, R189, 1.4426950216293334961, -R174 ;  /* 0x3fb8aa3bbdae7823 */ /* 0x000fe200000008ae */
[----:B------:R-:W-:-:S03]  /*246f0*/  FFMA.RM R171, R171, R124, 12582913 ;  /* 0x4b400001abab7423 */ /* 0x000fc6000000407c */
[----:B------:R-:W-:Y:S01]  /*24700*/  FFMA R214, R189, 1.925963033500011079e-08, R174 ;  /* 0x32a57060bdd67823 */ /* 0x000fe200000000ae */
[----:B------:R-:W-:-:S04]  /*24710*/  FADD R174, R171, -12583039 ;  /* 0xcb40007fabae7421 */ /* 0x000fc80000000000 */
[----:B------:R-:W-:-:S04]  /*24720*/  FFMA R174, R191, 1.4426950216293334961, -R174 ;  /* 0x3fb8aa3bbfae7823 */ /* 0x000fc800000008ae */
[----:B------:R-:W-:Y:S01]  /*24730*/  FFMA R191, R191, 1.925963033500011079e-08, R174 ;  /* 0x32a57060bfbf7823 */ /* 0x000fe200000000ae */
[----:B------:R-:W-:Y:S01]  /*24740*/  FFMA.SAT R174, R184, R250, 0.5 ;  /* 0x3f000000b8ae7423 */ /* 0x000fe200000020fa */
[----:B------:R-:W-:-:S03]  /*24750*/  SHF.L.U32 R175, R172, 0x17, RZ ;  /* 0x00000017acaf7819 */ /* 0x000fc600000006ff */
[----:B------:R-:W-:-:S04]  /*24760*/  FFMA.RM R172, R174, R124, 12582913 ;  /* 0x4b400001aeac7423 */ /* 0x000fc8000000407c */
[----:B------:R-:W-:-:S04]  /*24770*/  FADD R174, R172, -12583039 ;  /* 0xcb40007facae7421 */ /* 0x000fc80000000000 */
[----:B------:R-:W-:-:S04]  /*24780*/  FFMA R174, R184, 1.4426950216293334961, -R174 ;  /* 0x3fb8aa3bb8ae7823 */ /* 0x000fc800000008ae */
[----:B------:R-:W-:-:S04]  /*24790*/  FFMA R174, R184, 1.925963033500011079e-08, R174 ;  /* 0x32a57060b8ae7823 */ /* 0x000fc800000000ae */
[----:B------:R0:W1:Y:S01]  /*247a0*/  MUFU.EX2 R208, R174 ;  /* 0x000000ae00d07308 */ /* 0x0000620000000800 */
[----:B------:R-:W-:Y:S01]  /*247b0*/  SHF.L.U32 R215, R171, 0x17, RZ ;  /* 0x00000017abd77819 */ /* 0x000fe200000006ff */
[----:B------:R-:W-:Y:S02]  /*247c0*/  IMAD.SHL.U32 R172, R172, 0x800000, RZ ;  /* 0x00800000acac7824 */ /* 0x000fe400078e00ff */
[----:B0-----:R-:W-:-:S04]  /*247d0*/  FFMA.SAT R174, R185, R250, 0.5 ;  /* 0x3f000000b9ae7423 */ /* 0x001fc800000020fa */
[----:B------:R-:W-:Y:S01]  /*247e0*/  FFMA.RM R171, R174, R124, 12582913 ;  /* 0x4b400001aeab7423 */ /* 0x000fe2000000407c */
[----:B------:R-:W0:Y:S03]  /*247f0*/  MUFU.EX2 R214, R214 ;  /* 0x000000d600d67308 */ /* 0x000e260000000800 */
[----:B------:R-:W-:Y:S01]  /*24800*/  FADD R174, R171, -12583039 ;  /* 0xcb40007fabae7421 */ /* 0x000fe20000000000 */
[----:B-1----:R-:W-:Y:S01]  /*24810*/  FMUL R208, R172, R208 ;  /* 0x000000d0acd07220 */ /* 0x002fe20000400000 */
[----:B------:R-:W-:Y:S02]  /*24820*/  FFMA.SAT R172, R187, R250, 0.5 ;  /* 0x3f000000bbac7423 */ /* 0x000fe400000020fa */
[----:B------:R-:W-:Y:S02]  /*24830*/  FFMA R174, R185, 1.4426950216293334961, -R174 ;  /* 0x3fb8aa3bb9ae7823 */ /* 0x000fe400000008ae */
[----:B------:R-:W-:-:S02]  /*24840*/  FFMA.RM R172, R172, R124, 12582913 ;  /* 0x4b400001acac7423 */ /* 0x000fc4000000407c */
[----:B------:R-:W-:Y:S02]  /*24850*/  FFMA R209, R185, 1.925963033500011079e-08, R174 ;  /* 0x32a57060b9d17823 */ /* 0x000fe400000000ae */
[----:B------:R-:W-:-:S04]  /*24860*/  FADD R174, R172, -12583039 ;  /* 0xcb40007facae7421 */ /* 0x000fc80000000000 */
[----:B------:R-:W-:Y:S01]  /*24870*/  FFMA R174, R187, 1.4426950216293334961, -R174 ;  /* 0x3fb8aa3bbbae7823 */ /* 0x000fe200000008ae */
[----:B0-----:R-:W-:-:S03]  /*24880*/  FMUL R214, R175, R214 ;  /* 0x000000d6afd67220 */ /* 0x001fc60000400000 */
        /* <DEDUP_REMOVED lines=8> */
[----:B------:R-:W-:Y:S02]  /*24910*/  SHF.L.U32 R210, R172, 0x17, RZ ;  /* 0x00000017acd27819 */ /* 0x000fe400000006ff */
[----:B------:R-:W-:Y:S01]  /*24920*/  SHF.L.U32 R171, R171, 0x17, RZ ;  /* 0x00000017abab7819 */ /* 0x000fe200000006ff */
        /* <DEDUP_REMOVED lines=9> */
[----:B------:R-:W-:Y:S01]  /*249c0*/  FADD R174, R171, -12583039 ;  /* 0xcb40007fabae7421 */ /* 0x000fe20000000000 */
[----:B0-----:R-:W-:-:S03]  /*249d0*/  FMUL R209, R175, R209 ;  /* 0x000000d1afd17220 */ /* 0x001fc60000400000 */
[----:B------:R-:W-:Y:S01]  /*249e0*/  FFMA R174, R179, 1.4426950216293334961, -R174 ;  /* 0x3fb8aa3bb3ae7823 */ /* 0x000fe200000008ae */
[----:B------:R-:W-:Y:S01]  /*249f0*/  SHF.L.U32 R205, R171, 0x17, RZ ;  /* 0x00000017abcd7819 */ /* 0x000fe200000006ff */
[----:B------:R-:W-:Y:S01]  /*24a00*/  MUFU.EX2 R194, R194 ;  /* 0x000000c200c27308 */ /* 0x000fe20000000800 */
[----:B------:R-:W-:Y:S01]  /*24a10*/  SHF.L.U32 R212, R183, 0x17, RZ ;  /* 0x00000017b7d47819 */ /* 0x000fe200000006ff */
[----:B------:R-:W-:Y:S01]  /*24a20*/  FFMA R179, R179, 1.925963033500011079e-08, R174 ;  /* 0x32a57060b3b37823 */ /* 0x000fe200000000ae */
[----:B------:R-:W-:Y:S01]  /*24a30*/  FFMA.SAT R174, R180, R250, 0.5 ;  /* 0x3f000000b4ae7423 */ /* 0x000fe200000020fa */
[----:B------:R-:W-:Y:S01]  /*24a40*/  SHF.L.U32 R175, R172, 0x17, RZ ;  /* 0x00000017acaf7819 */ /* 0x000fe200000006ff */
[----:B------:R-:W2:Y:S02]  /*24a50*/  LDL R177, [R1+0x480] ;  /* 0x0004800001b17983 */ /* 0x000ea40000100800 */
[----:B------:R-:W-:-:S04]  /*24a60*/  FFMA.RM R172, R174, R124, 12582913 ;  /* 0x4b400001aeac7423 */ /* 0x000fc8000000407c */
[----:B------:R-:W-:-:S04]  /*24a70*/  FADD R174, R172, -12583039 ;  /* 0xcb40007facae7421 */ /* 0x000fc80000000000 */
[----:B------:R-:W-:-:S04]  /*24a80*/  FFMA R174, R180, 1.4426950216293334961, -R174 ;  /* 0x3fb8aa3bb4ae7823 */ /* 0x000fc800000008ae */
[----:B------:R-:W-:-:S04]  /*24a90*/  FFMA R174, R180, 1.925963033500011079e-08, R174 ;  /* 0x32a57060b4ae7823 */ /* 0x000fc800000000ae */
[----:B------:R0:W1:Y:S02]  /*24aa0*/  MUFU.EX2 R206, R174 ;  /* 0x000000ae00ce7308 */ /* 0x0000640000000800 */
[----:B0-----:R-:W-:-:S04]  /*24ab0*/  FFMA.SAT R174, R181, R250, 0.5 ;  /* 0x3f000000b5ae7423 */ /* 0x001fc800000020fa */
[----:B------:R-:W-:Y:S01]  /*24ac0*/  FFMA.RM R171, R174, R124, 12582913 ;  /* 0x4b400001aeab7423 */ /* 0x000fe2000000407c */
[----:B------:R-:W-:-:S03]  /*24ad0*/  SHF.L.U32 R172, R172, 0x17, RZ ;  /* 0x00000017acac7819 */ /* 0x000fc600000006ff */
[----:B------:R-:W-:Y:S02]  /*24ae0*/  FADD R174, R171, -12583039 ;  /* 0xcb40007fabae7421 */ /* 0x000fe40000000000 */
[----:B-1----:R-:W-:Y:S02]  /*24af0*/  FMUL R206, R172, R206 ;  /* 0x000000ceacce7220 */ /* 0x002fe40000400000 */
[----:B------:R-:W-:Y:S01]  /*24b00*/  FFMA R174, R181, 1.4426950216293334961, -R174 ;  /* 0x3fb8aa3bb5ae7823 */ /* 0x000fe200000008ae */
[----:B------:R-:W-:-:S03]  /*24b10*/  FFMA.SAT R172, R148, R250, 0.5 ;  /* 0x3f00000094ac7423 */ /* 0x000fc600000020fa */
[----:B------:R-:W-:Y:S01]  /*24b20*/  FFMA R207, R181, 1.925963033500011079e-08, R174 ;  /* 0x32a57060b5cf7823 */ /* 0x000fe200000000ae */
[----:B------:R-:W-:-:S04]  /*24b30*/  FFMA.RM R172, R172, R124, 12582913 ;  /* 0x4b400001acac7423 */ /* 0x000fc8000000407c */
[----:B------:R-:W-:Y:S01]  /*24b40*/  FADD R174, R172, -12583039 ;  /* 0xcb40007facae7421 */ /* 0x000fe20000000000 */
[----:B------:R-:W0:Y:S03]  /*24b50*/  MUFU.EX2 R207, R207 ;  /* 0x000000cf00cf7308 */ /* 0x000e260000000800 */
[----:B------:R-:W-:Y:S01]  /*24b60*/  FFMA R174, R148, 1.4426950216293334961, -R174 ;  /* 0x3fb8aa3b94ae7823 */ /* 0x000fe200000008ae */
[----:B------:R-:W-:-:S03]  /*24b70*/  SHF.L.U32 R171, R171, 0x17, RZ ;  /* 0x00000017abab7819 */ /* 0x000fc600000006ff */
[----:B------:R-:W-:Y:S01]  /*24b80*/  FFMA R174, R148, 1.925963033500011079e-08, R174 ;  /* 0x32a5706094ae7823 */ /* 0x000fe200000000ae */
[----:B------:R-:W-:-:S04]  /*24b90*/  FFMA.SAT R148, R173, R250, 0.5 ;  /* 0x3f000000ad947423 */ /* 0x000fc800000020fa */
[----:B------:R-:W-:Y:S01]  /*24ba0*/  FFMA.RM R148, R148, R124, 12582913 ;  /* 0x4b40000194947423 */ /* 0x000fe2000000407c */
[----:B0-----:R-:W-:-:S03]  /*24bb0*/  FMUL R207, R171, R207 ;  /* 0x000000cfabcf7220 */ /* 0x001fc60000400000 */
[----:B------:R-:W-:-:S04]  /*24bc0*/  FADD R171, R148, -12583039 ;  /* 0xcb40007f94ab7421 */ /* 0x000fc80000000000 */
[----:B------:R-:W-:-:S04]  /*24bd0*/  FFMA R171, R173, 1.4426950216293334961, -R171 ;  /* 0x3fb8aa3badab7823 */ /* 0x000fc800000008ab */
[----:B------:R-:W-:-:S04]  /*24be0*/  FFMA R171, R173, 1.925963033500011079e-08, R171 ;  /* 0x32a57060adab7823 */ /* 0x000fc800000000ab */
[----:B------:R0:W1:Y:S01]  /*24bf0*/  MUFU.EX2 R201, R171 ;  /* 0x000000ab00c97308 */ /* 0x0000620000000800 */
[----:B------:R-:W-:Y:S01]  /*24c00*/  SHF.L.U32 R200, R172, 0x17, RZ ;  /* 0x00000017acc87819 */ /* 0x000fe200000006ff */
[----:B0-----:R-:W-:-:S04]  /*24c10*/  FFMA.SAT R171, R147, R250, 0.5 ;  /* 0x3f00000093ab7423 */ /* 0x001fc800000020fa */
[----:B------:R-:W-:-:S04]  /*24c20*/  FFMA.RM R171, R171, R124, 12582913 ;  /* 0x4b400001abab7423 */ /* 0x000fc8000000407c */
[----:B------:R-:W-:-:S04]  /*24c30*/  FADD R172, R171, -12583039 ;  /* 0xcb40007fabac7421 */ /* 0x000fc80000000000 */
[----:B------:R-:W-:-:S04]  /*24c40*/  FFMA R172, R147, 1.4426950216293334961, -R172 ;  /* 0x3fb8aa3b93ac7823 */ /* 0x000fc800000008ac */
[----:B------:R-:W-:Y:S01]  /*24c50*/  FFMA R202, R147, 1.925963033500011079e-08, R172 ;  /* 0x32a5706093ca7823 */ /* 0x000fe200000000ac */
[----:B------:R-:W-:Y:S01]  /*24c60*/  FFMA.SAT R147, R149, R250, 0.5 ;  /* 0x3f00000095937423 */ /* 0x000fe200000020fa */
[----:B------:R-:W-:-:S03]  /*24c70*/  IMAD.SHL.U32 R148, R148, 0x800000, RZ ;  /* 0x0080000094947824 */ /* 0x000fc600078e00ff */
[----:B------:R-:W-:Y:S01]  /*24c80*/  FFMA.RM R147, R147, R124, 12582913 ;  /* 0x4b40000193937423 */ /* 0x000fe2000000407c */
[----:B-1----:R-:W-:Y:S01]  /*24c90*/  FMUL R201, R148, R201 ;  /* 0x000000c994c97220 */ /* 0x002fe20000400000 */
[----:B------:R-:W0:Y:S02]  /*24ca0*/  MUFU.EX2 R202, R202 ;  /* 0x000000ca00ca7308 */ /* 0x000e240000000800 */
[----:B------:R-:W-:-:S04]  /*24cb0*/  FADD R148, R147, -12583039 ;  /* 0xcb40007f93947421 */ /* 0x000fc80000000000 */
        /* <DEDUP_REMOVED lines=8> */
[----:B------:R-:W-:Y:S01]  /*24d40*/  FFMA R171, R146, 1.925963033500011079e-08, R171 ;  /* 0x32a5706092ab7823 */ /* 0x000fe200000000ab */
[----:B------:R-:W-:Y:S01]  /*24d50*/  FFMA.SAT R146, R150, R250, 0.5 ;  /* 0x3f00000096927423 */ /* 0x000fe200000020fa */
[----:B------:R-:W-:-:S03]  /*24d60*/  SHF.L.U32 R203, R147, 0x17, RZ ;  /* 0x0000001793cb7819 */ /* 0x000fc600000006ff */
[----:B------:R-:W-:Y:S01]  /*24d70*/  FFMA.RM R146, R146, R124, 12582913 ;  /* 0x4b40000192927423 */ /* 0x000fe2000000407c */
[----:B------:R-:W0:Y:S03]  /*24d80*/  MUFU.EX2 R196, R171 ;  /* 0x000000ab00c47308 */ /* 0x000e260000000800 */
[----:B------:R-:W-:-:S04]  /*24d90*/  FADD R147, R146, -12583039 ;  /* 0xcb40007f92937421 */ /* 0x000fc80000000000 */
[C---:B------:R-:W-:Y:S01]  /*24da0*/  FFMA R147, R150.reuse, 1.4426950216293334961, -R147 ;  /* 0x3fb8aa3b96937823 */ /* 0x040fe20000000893 */
[----:B------:R-:W1:Y:S03]  /*24db0*/  MUFU.EX2 R149, R149 ;  /* 0x0000009500957308 */ /* 0x000e660000000800 */
[----:B------:R-:W-:Y:S01]  /*24dc0*/  FFMA R197, R150, 1.925963033500011079e-08, R147 ;  /* 0x32a5706096c57823 */ /* 0x000fe20000000093 */
[----:B------:R-:W-:Y:S01]  /*24dd0*/  FFMA.SAT R147, R151, R250, 0.5 ;  /* 0x3f00000097937423 */ /* 0x000fe200000020fa */
[----:B------:R-:W-:-:S03]  /*24de0*/  SHF.L.U32 R148, R148, 0x17, RZ ;  /* 0x0000001794947819 */ /* 0x000fc600000006ff */
[----:B------:R-:W-:Y:S02]  /*24df0*/  FFMA.RM R147, R147, R124, 12582913 ;  /* 0x4b40000193937423 */ /* 0x000fe4000000407c */
[----:B0-----:R-:W-:Y:S02]  /*24e00*/  FMUL R196, R148, R196 ;  /* 0x000000c494c47220 */ /* 0x001fe40000400000 */
[----:B------:R-:W-:-:S04]  /*24e10*/  FADD R148, R147, -12583039 ;  /* 0xcb40007f93947421 */ /* 0x000fc80000000000 */
[----:B------:R-:W-:Y:S01]  /*24e20*/  FFMA R148, R151, 1.4426950216293334961, -R148 ;  /* 0x3fb8aa3b97947823 */ /* 0x000fe20000000894 */
[----:B-1----:R-:W-:-:S03]  /*24e30*/  FMUL R203, R203, R149 ;  /* 0x00000095cbcb7220 */ /* 0x002fc60000400000 */
        /* <DEDUP_REMOVED lines=12> */
[----:B------:R-:W-:Y:S01]  /*24f00*/  FFMA R148, R145, 1.4426950216293334961, -R148 ;  /* 0x3fb8aa3b91947823 */ /* 0x000fe20000000894 */
[----:B------:R-:W-:-:S03]  /*24f10*/  SHF.L.U32 R146, R146, 0x17, RZ ;  /* 0x0000001792927819 */ /* 0x000fc600000006ff */
[----:B------:R-:W-:Y:S01]  /*24f20*/  FFMA R192, R145, 1.925963033500011079e-08, R148 ;  /* 0x32a5706091c07823 */ /* 0x000fe20000000094 */
[----:B------:R-:W-:Y:S01]  /*24f30*/  FFMA.SAT R145, R152, R250, 0.5 ;  /* 0x3f00000098917423 */ /* 0x000fe200000020fa */
[----:B-1----:R-:W-:-:S03]  /*24f40*/  FMUL R199, R146, R199 ;  /* 0x000000c792c77220 */ /* 0x002fc60000400000 */
[----:B------:R-:W-:Y:S01]  /*24f50*/  FFMA.RM R145, R145, R124, 12582913 ;  /* 0x4b40000191917423 */ /* 0x000fe2000000407c */
[----:B------:R-:W0:Y:S03]  /*24f60*/  MUFU.EX2 R192, R192 ;  /* 0x000000c000c07308 */ /* 0x000e260000000800 */
        /* <DEDUP_REMOVED lines=8> */
[----:B------:R-:W-:Y:S01]  /*24ff0*/  FFMA R147, R153, 1.4426950216293334961, -R147 ;  /* 0x3fb8aa3b99937823 */ /* 0x000fe20000000893 */
[----:B------:R-:W-:-:S03]  /*25000*/  FMUL R212, R212, R194 ;  /* 0x000000c2d4d47220 */ /* 0x000fc60000400000 */
[----:B------:R-:W-:-:S04]  /*25010*/  FFMA R147, R153, 1.925963033500011079e-08, R147 ;  /* 0x32a5706099937823 */ /* 0x000fc80000000093 */
[----:B------:R0:W1:Y:S01]  /*25020*/  MUFU.EX2 R194, R147 ;  /* 0x0000009300c27308 */ /* 0x0000620000000800 */
[----:B------:R-:W-:Y:S01]  /*25030*/  SHF.L.U32 R193, R145, 0x17, RZ ;  /* 0x0000001791c17819 */ /* 0x000fe200000006ff */
[----:B0-----:R-:W-:-:S04]  /*25040*/  FFMA.SAT R147, R155, R250, 0.5 ;  /* 0x3f0000009b937423 */ /* 0x001fc800000020fa */
[----:B------:R-:W-:Y:S01]  /*25050*/  FFMA.RM R145, R147, R124, 12582913 ;  /* 0x4b40000193917423 */ /* 0x000fe2000000407c */
[----:B------:R-:W-:-:S03]  /*25060*/  IMAD.SHL.U32 R146, R146, 0x800000, RZ ;  /* 0x0080000092927824 */ /* 0x000fc600078e00ff */
[----:B------:R-:W-:Y:S01]  /*25070*/  FADD R147, R145, -12583039 ;  /* 0xcb40007f91937421 */ /* 0x000fe20000000000 */
[----:B-1----:R-:W-:-:S03]  /*25080*/  FMUL R194, R146, R194 ;  /* 0x000000c292c27220 */ /* 0x002fc60000400000 */
        /* <DEDUP_REMOVED lines=17> */
[----:B0-----:R-:W-:Y:S01]  /*251a0*/  FFMA.SAT R145, R157, R250, 0.5 ;  /* 0x3f0000009d917423 */ /* 0x001fe200000020fa */
[----:B------:R-:W-:-:S03]  /*251b0*/  SHF.L.U32 R188, R146, 0x17, RZ ;  /* 0x0000001792bc7819 */ /* 0x000fc600000006ff */
[----:B------:R-:W-:Y:S02]  /*251c0*/  FFMA.RM R145, R145, R124, 12582913 ;  /* 0x4b40000191917423 */ /* 0x000fe4000000407c */
[----:B------:R-:W0:Y:S02]  /*251d0*/  MUFU.EX2 R147, R147 ;  /* 0x0000009300937308 */ /* 0x000e240000000800 */
        /* <DEDUP_REMOVED lines=11> */
[----:B------:R-:W-:Y:S01]  /*25290*/  SHF.L.U32 R147, R145, 0x17, RZ ;  /* 0x0000001791937819 */ /* 0x000fe200000006ff */
[----:B------:R-:W0:Y:S02]  /*252a0*/  MUFU.EX2 R191, R191 ;  /* 0x000000bf00bf7308 */ /* 0x000e240000000800 */
[----:B------:R-:W-:-:S04]  /*252b0*/  FFMA.RM R145, R146, R124, 12582913 ;  /* 0x4b40000192917423 */ /* 0x000fc8000000407c */
[----:B------:R-:W-:-:S04]  /*252c0*/  FADD R146, R145, -12583039 ;  /* 0xcb40007f91927421 */ /* 0x000fc80000000000 */
[----:B------:R-:W-:-:S04]  /*252d0*/  FFMA R146, R143, 1.4426950216293334961, -R146 ;  /* 0x3fb8aa3b8f927823 */ /* 0x000fc80000000892 */
[----:B------:R-:W-:Y:S01]  /*252e0*/  FFMA R146, R143, 1.925963033500011079e-08, R146 ;  /* 0x32a570608f927823 */ /* 0x000fe20000000092 */
[----:B------:R-:W-:Y:S01]  /*252f0*/  FFMA.SAT R143, R158, R250, 0.5 ;  /* 0x3f0000009e8f7423 */ /* 0x000fe200000020fa */
[----:B0-----:R-:W-:-:S03]  /*25300*/  FMUL R215, R215, R191 ;  /* 0x000000bfd7d77220 */ /* 0x001fc60000400000 */
[----:B------:R-:W-:Y:S01]  /*25310*/  FFMA.RM R143, R143, R124, 12582913 ;  /* 0x4b4000018f8f7423 */ /* 0x000fe2000000407c */
[----:B------:R-:W0:Y:S01]  /*25320*/  MUFU.EX2 R184, R146 ;  /* 0x0000009200b87308 */ /* 0x000e220000000800 */
[----:B------:R-:W-:Y:S02]  /*25330*/  SHF.L.U32 R191, R144, 0x17, RZ ;  /* 0x0000001790bf7819 */ /* 0x000fe400000006ff */
        /* <DEDUP_REMOVED lines=8> */
[C---:B------:R-:W-:Y:S01]  /*253c0*/  FFMA R145, R159.reuse, 1.4426950216293334961, -R145 ;  /* 0x3fb8aa3b9f917823 */ /* 0x040fe20000000891 */
[----:B------:R-:W0:Y:S03]  /*253d0*/  MUFU.EX2 R187, R187 ;  /* 0x000000bb00bb7308 */ /* 0x000e260000000800 */
[----:B------:R-:W-:Y:S01]  /*253e0*/  FFMA R159, R159, 1.925963033500011079e-08, R145 ;  /* 0x32a570609f9f7823 */ /* 0x000fe20000000091 */
[----:B------:R-:W-:Y:S01]  /*253f0*/  FFMA.SAT R145, R161, R250, 0.5 ;  /* 0x3f000000a1917423 */ /* 0x000fe200000020fa */
[----:B------:R-:W-:-:S03]  /*25400*/  SHF.L.U32 R146, R143, 0x17, RZ ;  /* 0x000000178f927819 */ /* 0x000fc600000006ff */
[----:B------:R-:W-:-:S04]  /*25410*/  FFMA.RM R143, R145, R124, 12582913 ;  /* 0x4b400001918f7423 */ /* 0x000fc8000000407c */
[----:B------:R-:W-:-:S04]  /*25420*/  FADD R145, R143, -12583039 ;  /* 0xcb40007f8f917421 */ /* 0x000fc80000000000 */
[----:B------:R-:W-:Y:S01]  /*25430*/  FFMA R145, R161, 1.4426950216293334961, -R145 ;  /* 0x3fb8aa3ba1917823 */ /* 0x000fe20000000891 */
[----:B0-----:R-:W-:-:S03]  /*25440*/  FMUL R210, R210, R187 ;  /* 0x000000bbd2d27220 */ /* 0x001fc60000400000 */
        /* <DEDUP_REMOVED lines=45> */
[----:B------:R-:W-:-:S05]  /*25720*/  FFMA R142, R164, 1.925963033500011079e-08, R142 ;  /* 0x32a57060a48e7823 */ /* 0x000fca000000008e */
[----:B------:R1:W3:Y:S01]  /*25730*/  MUFU.EX2 R176, R142 ;  /* 0x0000008e00b07308 */ /* 0x0002e20000000800 */
[----:B------:R-:W-:Y:S01]  /*25740*/  SHF.L.U32 R141, R141, 0x17, RZ ;  /* 0x000000178d8d7819 */ /* 0x000fe200000006ff */
[----:B-1----:R-:W-:Y:S01]  /*25750*/  FFMA.SAT R142, R165, R250, 0.5 ;  /* 0x3f000000a58e7423 */ /* 0x002fe200000020fa */
[----:B0-----:R-:W-:-:S03]  /*25760*/  FMUL R204, R175, R204 ;  /* 0x000000ccafcc7220 */ /* 0x001fc60000400000 */
[----:B------:R-:W-:Y:S01]  /*25770*/  FFMA.RM R142, R142, R124, 12582913 ;  /* 0x4b4000018e8e7423 */ /* 0x000fe2000000407c */
[----:B------:R-:W-:-:S03]  /*25780*/  SHF.L.U32 R175, R143, 0x17, RZ ;  /* 0x000000178faf7819 */ /* 0x000fc600000006ff */
[----:B------:R-:W-:Y:S01]  /*25790*/  FADD R143, R142, -12583039 ;  /* 0xcb40007f8e8f7421 */ /* 0x000fe20000000000 */
[----:B---3--:R-:W-:Y:S01]  /*257a0*/  FMUL R176, R141, R176 ;  /* 0x000000b08db07220 */ /* 0x008fe20000400000 */
[----:B------:R-:W-:Y:S01]  /*257b0*/  FFMA.SAT R141, R167, R250, 0.5 ;  /* 0x3f000000a78d7423 */ /* 0x000fe200000020fa */
[----:B------:R-:W0:Y:S01]  /*257c0*/  MUFU.EX2 R144, R144 ;  /* 0x0000009000907308 */ /* 0x000e220000000800 */
[----:B------:R-:W-:Y:S02]  /*257d0*/  FFMA R143, R165, 1.4426950216293334961, -R143 ;  /* 0x3fb8aa3ba58f7823 */ /* 0x000fe4000000088f */
[----:B------:R-:W-:Y:S02]  /*257e0*/  FFMA.RM R141, R141, R124, 12582913 ;  /* 0x4b4000018d8d7423 */ /* 0x000fe4000000407c */
[----:B------:R-:W-:Y:S02]  /*257f0*/  FFMA R178, R165, 1.925963033500011079e-08, R143 ;  /* 0x32a57060a5b27823 */ /* 0x000fe4000000008f */
[----:B------:R-:W-:-:S04]  /*25800*/  FADD R143, R141, -12583039 ;  /* 0xcb40007f8d8f7421 */ /* 0x000fc80000000000 */
[----:B------:R-:W-:-:S04]  /*25810*/  FFMA R143, R167, 1.4426950216293334961, -R143 ;  /* 0x3fb8aa3ba78f7823 */ /* 0x000fc8000000088f */
[----:B------:R-:W-:Y:S01]  /*25820*/  FFMA R167, R167, 1.925963033500011079e-08, R143 ;  /* 0x32a57060a7a77823 */ /* 0x000fe2000000008f */
[----:B------:R-:W-:Y:S01]  /*25830*/  FFMA.SAT R143, R140, R250, 0.5 ;  /* 0x3f0000008c8f7423 */ /* 0x000fe200000020fa */
[----:B0-----:R-:W-:Y:S01]  /*25840*/  FMUL R175, R175, R144 ;  /* 0x00000090afaf7220 */ /* 0x001fe20000400000 */
[----:B------:R-:W-:Y:S02]  /*25850*/  SHF.L.U32 R144, R142, 0x17, RZ ;  /* 0x000000178e907819 */ /* 0x000fe400000006ff */
[----:B------:R-:W-:Y:S01]  /*25860*/  FFMA.RM R142, R143, R124, 12582913 ;  /* 0x4b4000018f8e7423 */ /* 0x000fe2000000407c */
[----:B------:R-:W0:Y:S03]  /*25870*/  MUFU.EX2 R179, R179 ;  /* 0x000000b300b37308 */ /* 0x000e260000000800 */
[----:B------:R-:W-:-:S04]  /*25880*/  FADD R143, R142, -12583039 ;  /* 0xcb40007f8e8f7421 */ /* 0x000fc80000000000 */
[----:B------:R-:W-:-:S04]  /*25890*/  FFMA R143, R140, 1.4426950216293334961, -R143 ;  /* 0x3fb8aa3b8c8f7823 */ /* 0x000fc8000000088f */
[----:B------:R-:W-:Y:S01]  /*258a0*/  FFMA R143, R140, 1.925963033500011079e-08, R143 ;  /* 0x32a570608c8f7823 */ /* 0x000fe2000000008f */
[----:B------:R-:W-:-:S04]  /*258b0*/  FFMA.SAT R140, R168, R250, 0.5 ;  /* 0x3f000000a88c7423 */ /* 0x000fc800000020fa */
[----:B------:R-:W-:Y:S01]  /*258c0*/  FFMA.RM R140, R140, R124, 12582913 ;  /* 0x4b4000018c8c7423 */ /* 0x000fe2000000407c */
[----:B0-----:R-:W-:Y:S01]  /*258d0*/  FMUL R205, R205, R179 ;  /* 0x000000b3cdcd7220 */ /* 0x001fe20000400000 */
[----:B------:R-:W0:Y:S01]  /*258e0*/  MUFU.EX2 R171, R143 ;  /* 0x0000008f00ab7308 */ /* 0x000e220000000800 */
[----:B------:R-:W-:Y:S01]  /*258f0*/  SHF.L.U32 R179, R141, 0x17, RZ ;  /* 0x000000178db37819 */ /* 0x000fe200000006ff */
[----:B------:R-:W-:-:S04]  /*25900*/  FADD R141, R140, -12583039 ;  /* 0xcb40007f8c8d7421 */ /* 0x000fc80000000000 */
[----:B------:R-:W-:-:S04]  /*25910*/  FFMA R141, R168, 1.4426950216293334961, -R141 ;  /* 0x3fb8aa3ba88d7823 */ /* 0x000fc8000000088d */
[----:B------:R-:W-:Y:S01]  /*25920*/  FFMA R172, R168, 1.925963033500011079e-08, R141 ;  /* 0x32a57060a8ac7823 */ /* 0x000fe2000000008d */
[----:B------:R-:W-:Y:S01]  /*25930*/  FFMA.SAT R141, R169, R250, 0.5 ;  /* 0x3f000000a98d7423 */ /* 0x000fe200000020fa */
[----:B------:R-:W-:-:S03]  /*25940*/  IMAD.SHL.U32 R142, R142, 0x800000, RZ ;  /* 0x008000008e8e7824 */ /* 0x000fc600078e00ff */
        /* <DEDUP_REMOVED lines=12> */
[----:B------:R-:W-:Y:S01]  /*25a10*/  FFMA R142, R170, 1.925963033500011079e-08, R142 ;  /* 0x32a57060aa8e7823 */ /* 0x000fe2000000008e */
[----:B------:R-:W0:Y:S01]  /*25a20*/  MUFU.EX2 R167, R167 ;  /* 0x000000a700a77308 */ /* 0x000e220000000800 */
[----:B------:R-:W-:-:S07]  /*25a30*/  SHF.L.U32 R173, R141, 0x17, RZ ;  /* 0x000000178dad7819 */ /* 0x000fce00000006ff */
[----:B------:R1:W3:Y:S02]  /*25a40*/  MUFU.EX2 R174, R142 ;  /* 0x0000008e00ae7308 */ /* 0x0002e40000000800 */
[----:B-1----:R-:W-:-:S04]  /*25a50*/  FFMA.SAT R142, R137, R250, 0.5 ;  /* 0x3f000000898e7423 */ /* 0x002fc800000020fa */
[----:B------:R-:W-:-:S04]  /*25a60*/  FFMA.RM R141, R142, R124, 12582913 ;  /* 0x4b4000018e8d7423 */ /* 0x000fc8000000407c */
[----:B------:R-:W-:Y:S01]  /*25a70*/  FADD R142, R141, -12583039 ;  /* 0xcb40007f8d8e7421 */ /* 0x000fe20000000000 */
[----:B0-----:R-:W-:-:S03]  /*25a80*/  FMUL R179, R179, R167 ;  /* 0x000000a7b3b37220 */ /* 0x001fc60000400000 */
[----:B------:R-:W-:Y:S01]  /*25a90*/  FFMA R142, R137, 1.4426950216293334961, -R142 ;  /* 0x3fb8aa3b898e7823 */ /* 0x000fe2000000088e */
[----:B------:R-:W-:-:S03]  /*25aa0*/  SHF.L.U32 R140, R140, 0x17, RZ ;  /* 0x000000178c8c7819 */ /* 0x000fc600000006ff */
[----:B------:R-:W-:Y:S01]  /*25ab0*/  FFMA R167, R137, 1.925963033500011079e-08, R142 ;  /* 0x32a5706089a77823 */ /* 0x000fe2000000008e */
[----:B------:R-:W-:Y:S01]  /*25ac0*/  FFMA.SAT R137, R138, R250, 0.5 ;  /* 0x3f0000008a897423 */ /* 0x000fe200000020fa */
[----:B---3--:R-:W-:-:S03]  /*25ad0*/  FMUL R174, R140, R174 ;  /* 0x000000ae8cae7220 */ /* 0x008fc60000400000 */
[----:B------:R-:W-:Y:S01]  /*25ae0*/  FFMA.RM R137, R137, R124, 12582913 ;  /* 0x4b40000189897423 */ /* 0x000fe2000000407c */
[----:B------:R-:W0:Y:S03]  /*25af0*/  MUFU.EX2 R167, R167 ;  /* 0x000000a700a77308 */ /* 0x000e260000000800 */
[----:B------:R-:W-:-:S04]  /*25b00*/  FADD R140, R137, -12583039 ;  /* 0xcb40007f898c7421 */ /* 0x000fc80000000000 */
[----:B------:R-:W-:Y:S01]  /*25b10*/  FFMA R140, R138, 1.4426950216293334961, -R140 ;  /* 0x3fb8aa3b8a8c7823 */ /* 0x000fe2000000088c */
[----:B------:R-:W-:-:S03]  /*25b20*/  SHF.L.U32 R141, R141, 0x17, RZ ;  /* 0x000000178d8d7819 */ /* 0x000fc600000006ff */
[----:B------:R-:W-:Y:S01]  /*25b30*/  FFMA R140, R138, 1.925963033500011079e-08, R140 ;  /* 0x32a570608a8c7823 */ /* 0x000fe2000000008c */
[----:B------:R-:W-:Y:S01]  /*25b40*/  FFMA.SAT R138, R139, R250, 0.5 ;  /* 0x3f0000008b8a7423 */ /* 0x000fe200000020fa */
[----:B------:R-:W1:Y:S03]  /*25b50*/  MUFU.EX2 R169, R169 ;  /* 0x000000a900a97308 */ /* 0x000e660000000800 */
[----:B------:R-:W-:Y:S01]  /*25b60*/  FFMA.RM R138, R138, R124, 12582913 ;  /* 0x4b4000018a8a7423 */ /* 0x000fe2000000407c */
[----:B0-----:R-:W-:-:S03]  /*25b70*/  FMUL R167, R141, R167 ;  /* 0x000000a78da77220 */ /* 0x001fc60000400000 */
[----:B------:R-:W-:-:S04]  /*25b80*/  FADD R141, R138, -12583039 ;  /* 0xcb40007f8a8d7421 */ /* 0x000fc80000000000 */
[----:B------:R-:W-:-:S04]  /*25b90*/  FFMA R141, R139, 1.4426950216293334961, -R141 ;  /* 0x3fb8aa3b8b8d7823 */ /* 0x000fc8000000088d */
[----:B------:R-:W-:Y:S01]  /*25ba0*/  FFMA R141, R139, 1.925963033500011079e-08, R141 ;  /* 0x32a570608b8d7823 */ /* 0x000fe2000000008d */
[----:B------:R-:W-:Y:S01]  /*25bb0*/  FFMA.SAT R139, R136, R250, 0.5 ;  /* 0x3f000000888b7423 */ /* 0x000fe200000020fa */
[----:B------:R-:W-:Y:S01]  /*25bc0*/  SHF.L.U32 R168, R137, 0x17, RZ ;  /* 0x0000001789a87819 */ /* 0x000fe200000006ff */
[----:B-1----:R-:W-:Y:S02]  /*25bd0*/  FMUL R173, R173, R169 ;  /* 0x000000a9adad7220 */ /* 0x002fe40000400000 */
        /* <DEDUP_REMOVED lines=8> */
[----:B0-----:R-:W-:Y:S01]  /*25c60*/  FMUL R169, R138, R169 ;  /* 0x000000a98aa97220 */ /* 0x001fe20000400000 */
[----:B------:R-:W0:Y:S02]  /*25c70*/  MUFU.EX2 R170, R170 ;  /* 0x000000aa00aa7308 */ /* 0x000e240000000800 */
        /* <DEDUP_REMOVED lines=12> */
[----:B-1----:R-:W-:-:S03]  /*25d40*/  FMUL R181, R181, R163 ;  /* 0x000000a3b5b57220 */ /* 0x002fc60000400000 */
[----:B------:R-:W-:Y:S01]  /*25d50*/  FFMA.RM R135, R135, R124, 12582913 ;  /* 0x4b40000187877423 */ /* 0x000fe2000000407c */
[----:B------:R-:W0:Y:S01]  /*25d60*/  MUFU.EX2 R164, R137 ;  /* 0x0000008900a47308 */ /* 0x000e220000000800 */
[----:B------:R-:W-:Y:S02]  /*25d70*/  SHF.L.U32 R163, R136, 0x17, RZ ;  /* 0x0000001788a37819 */ /* 0x000fe400000006ff */
[----:B------:R-:W-:-:S04]  /*25d80*/  FADD R136, R135, -12583039 ;  /* 0xcb40007f87887421 */ /* 0x000fc80000000000 */
[----:B------:R-:W-:-:S04]  /*25d90*/  FFMA R136, R132, 1.4426950216293334961, -R136 ;  /* 0x3fb8aa3b84887823 */ /* 0x000fc80000000888 */
[----:B------:R-:W-:Y:S01]  /*25da0*/  FFMA R165, R132, 1.925963033500011079e-08, R136 ;  /* 0x32a5706084a57823 */ /* 0x000fe20000000088 */
[----:B------:R-:W-:Y:S01]  /*25db0*/  FFMA.SAT R132, R133, R250, 0.5 ;  /* 0x3f00000085847423 */ /* 0x000fe200000020fa */
[----:B------:R-:W-:-:S03]  /*25dc0*/  IMAD.SHL.U32 R134, R134, 0x800000, RZ ;  /* 0x0080000086867824 */ /* 0x000fc600078e00ff */
[----:B------:R-:W-:Y:S01]  /*25dd0*/  FFMA.RM R132, R132, R124, 12582913 ;  /* 0x4b40000184847423 */ /* 0x000fe2000000407c */
[----:B0-----:R-:W-:Y:S01]  /*25de0*/  FMUL R164, R134, R164 ;  /* 0x000000a486a47220 */ /* 0x001fe20000400000 */
        /* <DEDUP_REMOVED lines=8> */
[----:B------:R-:W-:Y:S01]  /*25e70*/  FADD R135, R133, -12583039 ;  /* 0xcb40007f85877421 */ /* 0x000fe20000000000 */
[----:B------:R-:W0:Y:S03]  /*25e80*/  MUFU.EX2 R160, R160 ;  /* 0x000000a000a07308 */ /* 0x000e260000000800 */
[----:B------:R-:W-:-:S04]  /*25e90*/  FFMA R135, R130, 1.4426950216293334961, -R135 ;  /* 0x3fb8aa3b82877823 */ /* 0x000fc80000000887 */
[----:B------:R-:W-:Y:S01]  /*25ea0*/  FFMA R135, R130, 1.925963033500011079e-08, R135 ;  /* 0x32a5706082877823 */ /* 0x000fe20000000087 */
[----:B------:R-:W-:Y:S01]  /*25eb0*/  FFMA.SAT R130, R131, R250, 0.5 ;  /* 0x3f00000083827423 */ /* 0x000fe200000020fa */
[----:B------:R-:W-:-:S03]  /*25ec0*/  SHF.L.U32 R166, R132, 0x17, RZ ;  /* 0x0000001784a67819 */ /* 0x000fc600000006ff */
[----:B------:R-:W-:-:S04]  /*25ed0*/  FFMA.RM R130, R130, R124, 12582913 ;  /* 0x4b40000182827423 */ /* 0x000fc8000000407c */
[----:B------:R-:W-:Y:S01]  /*25ee0*/  FADD R132, R130, -12583039 ;  /* 0xcb40007f82847421 */ /* 0x000fe20000000000 */
[----:B0-----:R-:W-:-:S03]  /*25ef0*/  FMUL R191, R191, R160 ;  /* 0x000000a0bfbf7220 */ /* 0x001fc60000400000 */
[----:B------:R-:W-:-:S04]  /*25f00*/  FFMA R132, R131, 1.4426950216293334961, -R132 ;  /* 0x3fb8aa3b83847823 */ /* 0x000fc80000000884 */
[----:B------:R-:W-:Y:S01]  /*25f10*/  FFMA R160, R131, 1.925963033500011079e-08, R132 ;  /* 0x32a5706083a07823 */ /* 0x000fe20000000084 */
[----:B------:R-:W-:-:S04]  /*25f20*/  FFMA.SAT R131, R129, R250, 0.5 ;  /* 0x3f00000081837423 */ /* 0x000fc800000020fa */
        /* <DEDUP_REMOVED lines=12> */
[----:B------:R-:W-:-:S04]  /*25ff0*/  FFMA.SAT R128, R120, R250, 0.5 ;  /* 0x3f00000078807423 */ /* 0x000fc800000020fa */
[----:B------:R-:W-:Y:S01]  /*26000*/  FFMA.RM R128, R128, R124, 12582913 ;  /* 0x4b40000180807423 */ /* 0x000fe2000000407c */
[----:B------:R0:W1:Y:S03]  /*26010*/  MUFU.EX2 R162, R130 ;  /* 0x0000008200a27308 */ /* 0x0000660000000800 */
[----:B0-----:R-:W-:-:S04]  /*26020*/  FADD R130, R128, -12583039 ;  /* 0xcb40007f80827421 */ /* 0x001fc80000000000 */
        /* <DEDUP_REMOVED lines=33> */
[----:B0-----:R-:W-:-:S04]  /*26240*/  FMUL R158, R119, R158 ;  /* 0x0000009e779e7220 */ /* 0x001fc80000400000 */
[----:B------:R-:W0:Y:S01]  /*26250*/  MUFU.EX2 R152, R152 ;  /* 0x0000009800987308 */ /* 0x000e220000000800 */
[----:B------:R-:W-:-:S04]  /*26260*/  FADD R119, R117, -12583039 ;  /* 0xcb40007f75777421 */ /* 0x000fc80000000000 */
[----:B------:R-:W-:-:S04]  /*26270*/  FFMA R119, R116, 1.4426950216293334961, -R119 ;  /* 0x3fb8aa3b74777823 */ /* 0x000fc80000000877 */
[----:B------:R-:W-:Y:S01]  /*26280*/  FFMA R119, R116, 1.925963033500011079e-08, R119 ;  /* 0x32a5706074777823 */ /* 0x000fe20000000077 */
[----:B------:R-:W-:Y:S01]  /*26290*/  FFMA.SAT R116, R115, R250, 0.5 ;  /* 0x3f00000073747423 */ /* 0x000fe200000020fa */
[----:B-1----:R-:W-:-:S03]  /*262a0*/  FMUL R198, R198, R151 ;  /* 0x00000097c6c67220 */ /* 0x002fc60000400000 */
[----:B------:R-:W-:Y:S01]  /*262b0*/  FFMA.RM R116, R116, R124, 12582913 ;  /* 0x4b40000174747423 */ /* 0x000fe2000000407c */
[----:B------:R-:W-:Y:S01]  /*262c0*/  SHF.L.U32 R151, R118, 0x17, RZ ;  /* 0x0000001776977819 */ /* 0x000fe200000006ff */
[----:B0-----:R-:W-:Y:S02]  /*262d0*/  FMUL R193, R193, R152 ;  /* 0x00000098c1c17220 */ /* 0x001fe40000400000 */
[----:B------:R-:W-:Y:S01]  /*262e0*/  FADD R118, R116, -12583039 ;  /* 0xcb40007f74767421 */ /* 0x000fe20000000000 */
[----:B------:R-:W0:Y:S03]  /*262f0*/  MUFU.EX2 R152, R119 ;  /* 0x0000007700987308 */ /* 0x000e260000000800 */
[----:B------:R-:W-:Y:S01]  /*26300*/  FFMA R118, R115, 1.4426950216293334961, -R118 ;  /* 0x3fb8aa3b73767823 */ /* 0x000fe20000000876 */
[----:B------:R-:W-:-:S03]  /*26310*/  SHF.L.U32 R117, R117, 0x17, RZ ;  /* 0x0000001775757819 */ /* 0x000fc600000006ff */
[----:B------:R-:W-:Y:S01]  /*26320*/  FFMA R153, R115, 1.925963033500011079e-08, R118 ;  /* 0x32a5706073997823 */ /* 0x000fe20000000076 */
[----:B------:R-:W-:Y:S01]  /*26330*/  FFMA.SAT R115, R114, R250, 0.5 ;  /* 0x3f00000072737423 */ /* 0x000fe200000020fa */
[----:B------:R-:W-:Y:S01]  /*26340*/  SHF.L.U32 R116, R116, 0x17, RZ ;  /* 0x0000001774747819 */ /* 0x000fe200000006ff */
[----:B------:R-:W-:Y:S08]  /*26350*/  MUFU.EX2 R190, R190 ;  /* 0x000000be00be7308 */ /* 0x000ff00000000800 */
[----:B------:R-:W-:Y:S01]  /*26360*/  MUFU.EX2 R172, R172 ;  /* 0x000000ac00ac7308 */ /* 0x000fe20000000800 */
[----:B------:R-:W-:Y:S01]  /*26370*/  FFMA.RM R115, R115, R124, 12582913 ;  /* 0x4b40000173737423 */ /* 0x000fe2000000407c */
[----:B0-----:R-:W-:-:S06]  /*26380*/  FMUL R152, R117, R152 ;  /* 0x0000009875987220 */ /* 0x001fcc0000400000 */
[----:B------:R-:W-:Y:S01]  /*26390*/  MUFU.EX2 R178, R178 ;  /* 0x000000b200b27308 */ /* 0x000fe20000000800 */
[----:B------:R-:W-:-:S07]  /*263a0*/  FADD R117, R115, -12583039 ;  /* 0xcb40007f73757421 */ /* 0x000fce0000000000 */
[----:B------:R-:W-:Y:S01]  /*263b0*/  MUFU.EX2 R185, R185 ;  /* 0x000000b900b97308 */ /* 0x000fe20000000800 */
[----:B------:R-:W-:-:S07]  /*263c0*/  FFMA R117, R114, 1.4426950216293334961, -R117 ;  /* 0x3fb8aa3b72757823 */ /* 0x000fce0000000875 */
[----:B------:R-:W-:Y:S08]  /*263d0*/  MUFU.EX2 R140, R140 ;  /* 0x0000008c008c7308 */ /* 0x000ff00000000800 */
[----:B------:R-:W-:Y:S08]  /*263e0*/  MUFU.EX2 R159, R159 ;  /* 0x0000009f009f7308 */ /* 0x000ff00000000800 */
[----:B------:R-:W-:Y:S01]  /*263f0*/  MUFU.EX2 R138, R138 ;  /* 0x0000008a008a7308 */ /* 0x000fe20000000800 */
[----:B------:R-:W-:Y:S01]  /*26400*/  IMAD.SHL.U32 R121, R121, 0x800000, RZ ;  /* 0x0080000079797824 */ /* 0x000fe200078e00ff */
[----:B------:R-:W-:Y:S01]  /*26410*/  SHF.L.U32 R133, R133, 0x17, RZ ;  /* 0x0000001785857819 */ /* 0x000fe200000006ff */
[----:B------:R-:W3:Y:S04]  /*26420*/  LDL R118, [R1+0x450] ;  /* 0x0004500001767983 */ /* 0x000ee80000100800 */
[----:B------:R-:W4:Y:S01]  /*26430*/  LDL R119, [R1+0x438] ;  /* 0x0004380001777983 */ /* 0x000f220000100800 */
[----:B------:R-:W0:Y:S01]  /*26440*/  MUFU.EX2 R153, R153 ;  /* 0x0000009900997308 */ /* 0x000e220000000800 */
        /* <DEDUP_REMOVED lines=8> */
[----:B------:R-:W-:-:S03]  /*264d0*/  FMUL R190, R147, R190 ;  /* 0x000000be93be7220 */ /* 0x000fc60000400000 */
[----:B------:R-:W-:Y:S01]  /*264e0*/  FFMA.RM R112, R112, R124, 12582913 ;  /* 0x4b40000170707423 */ /* 0x000fe2000000407c */
[----:B------:R-:W0:Y:S01]  /*264f0*/  MUFU.EX2 R147, R116 ;  /* 0x0000007400937308 */ /* 0x000e220000000800 */
[----:B------:R-:W-:Y:S02]  /*26500*/  SHF.L.U32 R154, R115, 0x17, RZ ;  /* 0x00000017739a7819 */ /* 0x000fe400000006ff */
[----:B------:R-:W-:-:S04]  /*26510*/  FADD R115, R112, -12583039 ;  /* 0xcb40007f70737421 */ /* 0x000fc80000000000 */
[----:B------:R-:W-:Y:S01]  /*26520*/  FFMA R115, R113, 1.4426950216293334961, -R115 ;  /* 0x3fb8aa3b71737823 */ /* 0x000fe20000000873 */
[----:B------:R-:W-:Y:S01]  /*26530*/  SHF.L.U32 R114, R114, 0x17, RZ ;  /* 0x0000001772727819 */ /* 0x000fe200000006ff */
[----:B------:R-:W-:Y:S01]  /*26540*/  FMUL R172, R143, R172 ;  /* 0x000000ac8fac7220 */ /* 0x000fe20000400000 */
[----:B------:R-:W-:Y:S01]  /*26550*/  FMUL R178, R144, R178 ;  /* 0x000000b290b27220 */ /* 0x000fe20000400000 */
[----:B------:R-:W-:Y:S01]  /*26560*/  FFMA R148, R113, 1.925963033500011079e-08, R115 ;  /* 0x32a5706071947823 */ /* 0x000fe20000000073 */
[----:B------:R-:W-:Y:S01]  /*26570*/  FFMA.SAT R113, R111, R250, 0.5 ;  /* 0x3f0000006f717423 */ /* 0x000fe200000020fa */
[----:B------:R-:W-:Y:S01]  /*26580*/  SHF.L.U32 R112, R112, 0x17, RZ ;  /* 0x0000001770707819 */ /* 0x000fe200000006ff */
[----:B------:R-:W-:Y:S01]  /*26590*/  FMUL R185, R146, R185 ;  /* 0x000000b992b97220 */ /* 0x000fe20000400000 */
[----:B------:R-:W-:Y:S01]  /*265a0*/  FMUL R168, R168, R140 ;  /* 0x0000008ca8a87220 */ /* 0x000fe20000400000 */
[----:B------:R-:W-:Y:S01]  /*265b0*/  FFMA.RM R113, R113, R124, 12582913 ;  /* 0x4b40000171717423 */ /* 0x000fe2000000407c */
[----:B0-----:R-:W-:Y:S01]  /*265c0*/  FMUL R147, R114, R147 ;  /* 0x0000009372937220 */ /* 0x001fe20000400000 */
[----:B------:R-:W0:Y:S01]  /*265d0*/  MUFU.EX2 R148, R148 ;  /* 0x0000009400947308 */ /* 0x000e220000000800 */
[----:B------:R-:W-:Y:S01]  /*265e0*/  FMUL R186, R186, R159 ;  /* 0x0000009fbaba7220 */ /* 0x000fe20000400000 */
[----:B------:R-:W-:-:S06]  /*265f0*/  FADD R114, R113, -12583039 ;  /* 0xcb40007f71727421 */ /* 0x000fcc0000000000 */
[----:B------:R-:W1:Y:S01]  /*26600*/  MUFU.EX2 R157, R128 ;  /* 0x00000080009d7308 */ /* 0x000e620000000800 */
[----:B------:R-:W-:Y:S01]  /*26610*/  FFMA R114, R111, 1.4426950216293334961, -R114 ;  /* 0x3fb8aa3b6f727823 */ /* 0x000fe20000000872 */
[----:B------:R-:W-:Y:S01]  /*26620*/  FMUL R163, R163, R138 ;  /* 0x0000008aa3a37220 */ /* 0x000fe20000400000 */
[----:B------:R-:W2:Y:S02]  /*26630*/  LDL R116, [R1+0x43c] ;  /* 0x00043c0001747983 */ /* 0x000ea40000100800 */
[----:B------:R-:W-:Y:S01]  /*26640*/  FFMA R114, R111, 1.925963033500011079e-08, R114 ;  /* 0x32a570606f727823 */ /* 0x000fe20000000072 */
[----:B------:R-:W-:Y:S02]  /*26650*/  FFMA.SAT R111, R110, R250, 0.5 ;  /* 0x3f0000006e6f7423 */ /* 0x000fe400000020fa */
[----:B------:R-:W1:Y:S08]  /*26660*/  MUFU.EX2 R134, R134 ;  /* 0x0000008600867308 */ /* 0x000e700000000800 */
[----:B------:R-:W-:Y:S01]  /*26670*/  MUFU.EX2 R197, R197 ;  /* 0x000000c500c57308 */ /* 0x000fe20000000800 */
[----:B------:R-:W-:Y:S01]  /*26680*/  FFMA.RM R111, R111, R124, 12582913 ;  /* 0x4b4000016f6f7423 */ /* 0x000fe2000000407c */
[----:B0-----:R-:W-:Y:S01]  /*26690*/  FMUL R148, R112, R148 ;  /* 0x0000009470947220 */ /* 0x001fe20000400000 */
[----:B------:R-:W-:Y:S01]  /*266a0*/  SHF.L.U32 R161, R131, 0x17, RZ ;  /* 0x0000001783a17819 */ /* 0x000fe200000006ff */
[----:B------:R-:W4:Y:S01]  /*266b0*/  LDL R115, [R1+0x460] ;  /* 0x0004600001737983 */ /* 0x000f220000100800 */
[----:B------:R-:W-:-:S03]  /*266c0*/  FADD R112, R111, -12583039 ;  /* 0xcb40007f6f707421 */ /* 0x000fc60000000000 */
[----:B------:R-:W0:Y:S01]  /*266d0*/  MUFU.EX2 R159, R135 ;  /* 0x00000087009f7308 */ /* 0x000e220000000800 */
[----:B------:R-:W-:Y:S01]  /*266e0*/  FFMA R112, R110, 1.4426950216293334961, -R112 ;  /* 0x3fb8aa3b6e707823 */ /* 0x000fe20000000870 */
[----:B-1----:R-:W-:-:S06]  /*266f0*/  FMUL R157, R121, R157 ;  /* 0x0000009d799d7220 */ /* 0x002fcc0000400000 */
[----:B------:R-:W1:Y:S01]  /*26700*/  MUFU.EX2 R129, R129 ;  /* 0x0000008100817308 */ /* 0x000e620000000800 */
[----:B------:R-:W-:Y:S01]  /*26710*/  FFMA R112, R110, 1.925963033500011079e-08, R112 ;  /* 0x32a570606e707823 */ /* 0x000fe20000000070 */
[----:B------:R-:W-:-:S06]  /*26720*/  FFMA.SAT R110, R109, R250, 0.5 ;  /* 0x3f0000006d6e7423 */ /* 0x000fcc00000020fa */
[----:B------:R-:W-:Y:S01]  /*26730*/  MUFU.EX2 R114, R114 ;  /* 0x0000007200727308 */ /* 0x000fe20000000800 */
[----:B------:R-:W-:Y:S01]  /*26740*/  FFMA.RM R110, R110, R124, 12582913 ;  /* 0x4b4000016e6e7423 */ /* 0x000fe2000000407c */
[----:B------:R-:W-:Y:S01]  /*26750*/  FMUL R166, R166, R134 ;  /* 0x00000086a6a67220 */ /* 0x000fe20000400000 */
[----:B------:R-:W-:Y:S02]  /*26760*/  IMAD.SHL.U32 R111, R111, 0x800000, RZ ;  /* 0x008000006f6f7824 */ /* 0x000fe400078e00ff */
[----:B0-----:R-:W-:Y:S01]  /*26770*/  FMUL R159, R133, R159 ;  /* 0x0000009f859f7220 */ /* 0x001fe20000400000 */
[----:B------:R-:W3:Y:S02]  /*26780*/  LDL R134, [R1+0x434] ;  /* 0x0004340001867983 */ /* 0x000ee40000100800 */
[----:B------:R0:W0:Y:S01]  /*26790*/  MUFU.EX2 R150, R112 ;  /* 0x0000007000967308 */ /* 0x0000220000000800 */
[----:B-1----:R-:W-:Y:S01]  /*267a0*/  FMUL R156, R156, R129 ;  /* 0x000000819c9c7220 */ /* 0x002fe20000400000 */
[----:B------:R-:W2:Y:S01]  /*267b0*/  LDL R133, [R1+0x454] ;  /* 0x0004540001857983 */ /* 0x000ea20000100800 */
[----:B------:R-:W-:-:S03]  /*267c0*/  FMUL R197, R149, R197 ;  /* 0x000000c595c57220 */ /* 0x000fc60000400000 */
[----:B------:R-:W4:Y:S01]  /*267d0*/  LDL R131, [R1+0x440] ;  /* 0x0004400001837983 */ /* 0x000f220000100800 */
[----:B0-----:R-:W-:-:S04]  /*267e0*/  FADD R112, R110, -12583039 ;  /* 0xcb40007f6e707421 */ /* 0x001fc80000000000 */
[----:B------:R-:W-:-:S04]  /*267f0*/  FFMA R112, R109, 1.4426950216293334961, -R112 ;  /* 0x3fb8aa3b6d707823 */ /* 0x000fc80000000870 */
[----:B------:R-:W-:Y:S01]  /*26800*/  FFMA R143, R109, 1.925963033500011079e-08, R112 ;  /* 0x32a570606d8f7823 */ /* 0x000fe20000000070 */
[----:B------:R-:W-:Y:S01]  /*26810*/  FFMA.SAT R109, R108, R250, 0.5 ;  /* 0x3f0000006c6d7423 */ /* 0x000fe200000020fa */
[----:B------:R-:W-:Y:S01]  /*26820*/  FMUL R150, R111, R150 ;  /* 0x000000966f967220 */ /* 0x000fe20000400000 */
[----:B------:R-:W-:Y:S01]  /*26830*/  SHF.L.U32 R110, R110, 0x17, RZ ;  /* 0x000000176e6e7819 */ /* 0x000fe200000006ff */
[----:B------:R-:W-:Y:S01]  /*26840*/  MUFU.EX2 R120, R120 ;  /* 0x0000007800787308 */ /* 0x000fe20000000800 */
[----:B------:R-:W-:Y:S01]  /*26850*/  FFMA.RM R109, R109, R124, 12582913 ;  /* 0x4b4000016d6d7423 */ /* 0x000fe2000000407c */
[----:B------:R-:W-:Y:S01]  /*26860*/  SHF.L.U32 R149, R113, 0x17, RZ ;  /* 0x0000001771957819 */ /* 0x000fe200000006ff */
[----:B------:R-:W4:Y:S02]  /*26870*/  LDL R112, [R1+0x3f0] ;  /* 0x0003f00001707983 */ /* 0x000f240000100800 */
[----:B------:R-:W-:-:S03]  /*26880*/  FADD R111, R109, -12583039 ;  /* 0xcb40007f6d6f7421 */ /* 0x000fc60000000000 */
[----:B------:R-:W0:Y:S01]  /*26890*/  MUFU.EX2 R143, R143 ;  /* 0x0000008f008f7308 */ /* 0x000e220000000800 */
[C---:B------:R-:W-:Y:S01]  /*268a0*/  FFMA R111, R108.reuse, 1.4426950216293334961, -R111 ;  /* 0x3fb8aa3b6c6f7823 */ /* 0x040fe2000000086f */
[----:B------:R-:W-:Y:S01]  /*268b0*/  SHF.L.U32 R144, R109, 0x17, RZ ;  /* 0x000000176d907819 */ /* 0x000fe200000006ff */
[----:B------:R-:W4:Y:S02]  /*268c0*/  LDL R113, [R1+0x45c] ;  /* 0x00045c0001717983 */ /* 0x000f240000100800 */
        /* <DEDUP_REMOVED lines=18> */
[----:B------:R-:W4:Y:S02]  /*269f0*/  LDL R114, [R1+0x470] ;  /* 0x0004700001727983 */ /* 0x000f240000100800 */
[----:B------:R-:W-:Y:S01]  /*26a00*/  FFMA.RM R106, R106, R124, 12582913 ;  /* 0x4b4000016a6a7423 */ /* 0x000fe2000000407c */
[----:B0-----:R-:W-:Y:S01]  /*26a10*/  FMUL R145, R108, R145 ;  /* 0x000000916c917220 */ /* 0x001fe20000400000 */
[----:B------:R-:W0:Y:S01]  /*26a20*/  MUFU.EX2 R146, R146 ;  /* 0x0000009200927308 */ /* 0x000e220000000800 */
[----:B------:R-:W4:Y:S01]  /*26a30*/  LDL R120, [R1+0x444] ;  /* 0x0004440001787983 */ /* 0x000f220000100800 */
[----:B------:R-:W-:-:S03]  /*26a40*/  FADD R108, R106, -12583039 ;  /* 0xcb40007f6a6c7421 */ /* 0x000fc60000000000 */
[----:B------:R-:W4:Y:S01]  /*26a50*/  LDL R110, [R1+0x38] ;  /* 0x00003800016e7983 */ /* 0x000f220000100800 */
[----:B------:R-:W-:-:S04]  /*26a60*/  FFMA R108, R104, 1.4426950216293334961, -R108 ;  /* 0x3fb8aa3b686c7823 */ /* 0x000fc8000000086c */
        /* <DEDUP_REMOVED lines=77> */
[C---:B------:R-:W-:Y:S01]  /*26f40*/  FFMA R71, R61.reuse, 1.4426950216293334961, -R71 ;  /* 0x3fb8aa3b3d477823 */ /* 0x040fe20000000847 */
[----:B------:R-:W0:Y:S03]  /*26f50*/  MUFU.EX2 R129, R82 ;  /* 0x0000005200817308 */ /* 0x000e260000000800 */
[----:B------:R-:W-:Y:S01]  /*26f60*/  FFMA R130, R61, 1.925963033500011079e-08, R71 ;  /* 0x32a570603d827823 */ /* 0x000fe20000000047 */
[----:B------:R-:W-:-:S04]  /*26f70*/  FFMA.SAT R61, R0, R250, 0.5 ;  /* 0x3f000000003d7423 */ /* 0x000fc800000020fa */
[----:B------:R-:W-:-:S04]  /*26f80*/  FFMA.RM R61, R61, R124, 12582913 ;  /* 0x4b4000013d3d7423 */ /* 0x000fc8000000407c */
[----:B------:R-:W-:Y:S01]  /*26f90*/  FADD R71, R61, -12583039 ;  /* 0xcb40007f3d477421 */ /* 0x000fe20000000000 */
[----:B------:R-:W-:-:S03]  /*26fa0*/  SHF.L.U32 R74, R74, 0x17, RZ ;  /* 0x000000174a4a7819 */ /* 0x000fc600000006ff */
        /* <DEDUP_REMOVED lines=13> */
[----:B------:R-:W-:Y:S01]  /*27080*/  FFMA.RM R53, R53, R124, 12582913 ;  /* 0x4b40000135357423 */ /* 0x000fe2000000407c */
[----:B------:R-:W3:Y:S01]  /*27090*/  MUFU.EX2 R71, R71 ;  /* 0x0000004700477308 */ /* 0x000ee20000000800 */
[----:B0-----:R-:W-:Y:S02]  /*270a0*/  FMUL R0, R61, R0 ;  /* 0x000000003d007220 */ /* 0x001fe40000400000 */
[----:B------:R-:W-:-:S04]  /*270b0*/  FADD R61, R53, -12583039 ;  /* 0xcb40007f353d7421 */ /* 0x000fc80000000000 */
[----:B------:R-:W-:Y:S01]  /*270c0*/  FFMA R61, R2, 1.4426950216293334961, -R61 ;  /* 0x3fb8aa3b023d7823 */ /* 0x000fe2000000083d */
[----:B-1----:R-:W-:-:S03]  /*270d0*/  FMUL R130, R74, R130 ;  /* 0x000000824a827220 */ /* 0x002fc60000400000 */
[----:B------:R-:W-:Y:S01]  /*270e0*/  FFMA R74, R2, 1.925963033500011079e-08, R61 ;  /* 0x32a57060024a7823 */ /* 0x000fe2000000003d */
[----:B------:R-:W-:Y:S01]  /*270f0*/  FFMA.SAT R61, R3, R250, 0.5 ;  /* 0x3f000000033d7423 */ /* 0x000fe200000020fa */
[----:B------:R-:W-:-:S03]  /*27100*/  IMAD.SHL.U32 R65, R65, 0x800000, RZ ;  /* 0x0080000041417824 */ /* 0x000fc600078e00ff */
[----:B------:R-:W-:Y:S01]  /*27110*/  FFMA.RM R61, R61, R124, 12582913 ;  /* 0x4b4000013d3d7423 */ /* 0x000fe2000000407c */
[----:B---3--:R-:W-:Y:S02]  /*27120*/  FMUL R2, R65, R71 ;  /* 0x0000004741027220 */ /* 0x008fe40000400000 */
[----:B------:R0:W1:Y:S01]  /*27130*/  MUFU.EX2 R71, R74 ;  /* 0x0000004a00477308 */ /* 0x0000620000000800 */
[----:B------:R-:W-:-:S04]  /*27140*/  FADD R65, R61, -12583039 ;  /* 0xcb40007f3d417421 */ /* 0x000fc80000000000 */
[----:B------:R-:W-:-:S04]  /*27150*/  FFMA R65, R3, 1.4426950216293334961, -R65 ;  /* 0x3fb8aa3b03417823 */ /* 0x000fc80000000841 */
[----:B------:R-:W-:Y:S01]  /*27160*/  FFMA R65, R3, 1.925963033500011079e-08, R65 ;  /* 0x32a5706003417823 */ /* 0x000fe20000000041 */
[----:B------:R-:W-:Y:S01]  /*27170*/  FFMA.SAT R3, R4, R250, 0.5 ;  /* 0x3f00000004037423 */ /* 0x000fe200000020fa */
[----:B0-----:R-:W-:-:S03]  /*27180*/  SHF.L.U32 R74, R53, 0x17, RZ ;  /* 0x00000017354a7819 */ /* 0x001fc600000006ff */
[----:B------:R-:W-:Y:S02]  /*27190*/  FFMA.RM R53, R3, R124, 12582913 ;  /* 0x4b40000103357423 */ /* 0x000fe4000000407c */
[----:B-1----:R-:W-:Y:S02]  /*271a0*/  FMUL R3, R74, R71 ;  /* 0x000000474a037220 */ /* 0x002fe40000400000 */
[----:B------:R-:W-:Y:S01]  /*271b0*/  FADD R71, R53, -12583039 ;  /* 0xcb40007f35477421 */ /* 0x000fe20000000000 */
[----:B------:R-:W0:Y:S03]  /*271c0*/  MUFU.EX2 R65, R65 ;  /* 0x0000004100417308 */ /* 0x000e260000000800 */
[----:B------:R-:W-:-:S04]  /*271d0*/  FFMA R71, R4, 1.4426950216293334961, -R71 ;  /* 0x3fb8aa3b04477823 */ /* 0x000fc80000000847 */
[----:B------:R-:W-:Y:S01]  /*271e0*/  FFMA R71, R4, 1.925963033500011079e-08, R71 ;  /* 0x32a5706004477823 */ /* 0x000fe20000000047 */
[----:B------:R-:W-:Y:S01]  /*271f0*/  FFMA.SAT R4, R5, R250, 0.5 ;  /* 0x3f00000005047423 */ /* 0x000fe200000020fa */
[----:B------:R-:W-:-:S04]  /*27200*/  SHF.L.U32 R74, R61, 0x17, RZ ;  /* 0x000000173d4a7819 */ /* 0x000fc800000006ff */
[----:B------:R-:W1:Y:S01]  /*27210*/  MUFU.EX2 R71, R71 ;  /* 0x0000004700477308 */ /* 0x000e620000000800 */
[----:B------:R-:W-:Y:S01]  /*27220*/  FFMA.RM R61, R4, R124, 12582913 ;  /* 0x4b400001043d7423 */ /* 0x000fe2000000407c */
[----:B0-----:R-:W-:-:S03]  /*27230*/  FMUL R4, R74, R65 ;  /* 0x000000414a047220 */ /* 0x001fc60000400000 */
[----:B------:R-:W-:Y:S01]  /*27240*/  FADD R65, R61, -12583039 ;  /* 0xcb40007f3d417421 */ /* 0x000fe20000000000 */
[----:B------:R-:W-:-:S03]  /*27250*/  SHF.L.U32 R53, R53, 0x17, RZ ;  /* 0x0000001735357819 */ /* 0x000fc600000006ff */
[----:B------:R-:W-:-:S04]  /*27260*/  FFMA R65, R5, 1.4426950216293334961, -R65 ;  /* 0x3fb8aa3b05417823 */ /* 0x000fc80000000841 */
[----:B------:R-:W-:Y:S01]  /*27270*/  FFMA R65, R5, 1.925963033500011079e-08, R65 ;  /* 0x32a5706005417823 */ /* 0x000fe20000000041 */
[----:B-1----:R-:W-:Y:S01]  /*27280*/  FMUL R5, R53, R71 ;  /* 0x0000004735057220 */ /* 0x002fe20000400000 */
[----:B------:R-:W-:Y:S02]  /*27290*/  FFMA.SAT R53, R6, R250, 0.5 ;  /* 0x3f00000006357423 */ /* 0x000fe400000020fa */
[----:B------:R0:W1:Y:S02]  /*272a0*/  MUFU.EX2 R71, R65 ;  /* 0x0000004100477308 */ /* 0x0000640000000800 */
[----:B------:R-:W-:-:S04]  /*272b0*/  FFMA.RM R53, R53, R124, 12582913 ;  /* 0x4b40000135357423 */ /* 0x000fc8000000407c */
[----:B0-----:R-:W-:-:S04]  /*272c0*/  FADD R65, R53, -12583039 ;  /* 0xcb40007f35417421 */ /* 0x001fc80000000000 */
[----:B------:R-:W-:Y:S01]  /*272d0*/  FFMA R65, R6, 1.4426950216293334961, -R65 ;  /* 0x3fb8aa3b06417823 */ /* 0x000fe20000000841 */
[----:B------:R-:W-:-:S03]  /*272e0*/  SHF.L.U32 R74, R61, 0x17, RZ ;  /* 0x000000173d4a7819 */ /* 0x000fc600000006ff */
[----:B------:R-:W-:Y:S01]  /*272f0*/  FFMA R65, R6, 1.925963033500011079e-08, R65 ;  /* 0x32a5706006417823 */ /* 0x000fe20000000041 */
[----:B------:R-:W-:-:S04]  /*27300*/  FFMA.SAT R6, R7, R250, 0.5 ;  /* 0x3f00000007067423 */ /* 0x000fc800000020fa */
[----:B------:R-:W-:Y:S01]  /*27310*/  FFMA.RM R61, R6, R124, 12582913 ;  /* 0x4b400001063d7423 */ /* 0x000fe2000000407c */
[----:B-1----:R-:W-:-:S03]  /*27320*/  FMUL R6, R74, R71 ;  /* 0x000000474a067220 */ /* 0x002fc60000400000 */
        /* <DEDUP_REMOVED lines=34> */
[----:B------:R-:W-:-:S03]  /*27550*/  IMAD.SHL.U32 R53, R53, 0x800000, RZ ;  /* 0x0080000035357824 */ /* 0x000fc600078e00ff */
        /* <DEDUP_REMOVED lines=332> */
[----:B------:R-:W1:Y:S01]  /*28a20*/  MUFU.EX2 R71, R71 ;  /* 0x0000004700477308 */ /* 0x000e620000000800 */
[----:B0-----:R-:W-:Y:S02]  /*28a30*/  FMUL R52, R74, R65 ;  /* 0x000000414a347220 */ /* 0x001fe40000400000 */
[----:B------:R-:W-:-:S04]  /*28a40*/  FADD R65, R61, -12583039 ;  /* 0xcb40007f3d417421 */ /* 0x000fc80000000000 */
[----:B------:R-:W-:Y:S01]  /*28a50*/  FFMA R65, R218, 1.4426950216293334961, -R65 ;  /* 0x3fb8aa3bda417823 */ /* 0x000fe20000000841 */
[----:B------:R-:W-:-:S03]  /*28a60*/  SHF.L.U32 R53, R53, 0x17, RZ ;  /* 0x0000001735357819 */ /* 0x000fc600000006ff */
[----:B------:R-:W-:Y:S01]  /*28a70*/  FFMA R74, R218, 1.925963033500011079e-08, R65 ;  /* 0x32a57060da4a7823 */ /* 0x000fe20000000041 */
[----:B------:R-:W-:Y:S01]  /*28a80*/  FFMA.SAT R65, R54, R250, 0.5 ;  /* 0x3f00000036417423 */ /* 0x000fe200000020fa */
[----:B------:R-:W-:Y:S01]  /*28a90*/  SHF.L.U32 R82, R61, 0x17, RZ ;  /* 0x000000173d527819 */ /* 0x000fe200000006ff */
[----:B------:R-:W3:Y:S02]  /*28aa0*/  LDL R218, [R1+0x6f4] ;  /* 0x0006f40001da7983 */ /* 0x000ee40000100800 */
[----:B------:R-:W-:Y:S01]  /*28ab0*/  FFMA.RM R65, R65, R124, 12582913 ;  /* 0x4b40000141417423 */ /* 0x000fe2000000407c */
[----:B-1----:R-:W-:Y:S01]  /*28ac0*/  FMUL R53, R53, R71 ;  /* 0x0000004735357220 */ /* 0x002fe20000400000 */
[----:B------:R-:W0:Y:S02]  /*28ad0*/  MUFU.EX2 R74, R74 ;  /* 0x0000004a004a7308 */ /* 0x000e240000000800 */
[----:B------:R-:W-:-:S04]  /*28ae0*/  FADD R71, R65, -12583039 ;  /* 0xcb40007f41477421 */ /* 0x000fc80000000000 */
[----:B------:R-:W-:-:S04]  /*28af0*/  FFMA R71, R54, 1.4426950216293334961, -R71 ;  /* 0x3fb8aa3b36477823 */ /* 0x000fc80000000847 */
        /* <DEDUP_REMOVED lines=42> */
[----:B------:R-:W-:-:S04]  /*28da0*/  FFMA.SAT R65, R60, R250, 0.5 ;  /* 0x3f0000003c417423 */ /* 0x000fc800000020fa */
[----:B------:R-:W0:Y:S01]  /*28db0*/  MUFU.EX2 R82, R82 ;  /* 0x0000005200527308 */ /* 0x000e220000000800 */
[----:B------:R-:W-:-:S04]  /*28dc0*/  FFMA.RM R65, R65, R124, 12582913 ;  /* 0x4b40000141417423 */ /* 0x000fc8000000407c */
[----:B------:R-:W-:-:S04]  /*28dd0*/  FADD R71, R65, -12583039 ;  /* 0xcb40007f41477421 */ /* 0x000fc80000000000 */
[----:B------:R-:W-:-:S04]  /*28de0*/  FFMA R71, R60, 1.4426950216293334961, -R71 ;  /* 0x3fb8aa3b3c477823 */ /* 0x000fc80000000847 */
[----:B------:R-:W-:Y:S01]  /*28df0*/  FFMA R74, R60, 1.925963033500011079e-08, R71 ;  /* 0x32a570603c4a7823 */ /* 0x000fe20000000047 */
[----:B------:R-:W-:Y:S01]  /*28e00*/  FFMA.SAT R71, R222, R250, 0.5 ;  /* 0x3f000000de477423 */ /* 0x000fe200000020fa */
[----:B------:R-:W-:-:S03]  /*28e10*/  SHF.L.U32 R60, R61, 0x17, RZ ;  /* 0x000000173d3c7819 */ /* 0x000fc600000006ff */
[----:B------:R-:W-:Y:S01]  /*28e20*/  FFMA.RM R71, R71, R124, 12582913 ;  /* 0x4b40000147477423 */ /* 0x000fe2000000407c */
[----:B------:R-:W1:Y:S01]  /*28e30*/  MUFU.EX2 R86, R86 ;  /* 0x0000005600567308 */ /* 0x000e620000000800 */
[----:B0-----:R-:W-:Y:S02]  /*28e40*/  FMUL R60, R60, R82 ;  /* 0x000000523c3c7220 */ /* 0x001fe40000400000 */
[----:B------:R-:W-:-:S04]  /*28e50*/  FADD R82, R71, -12583039 ;  /* 0xcb40007f47527421 */ /* 0x000fc80000000000 */
[C---:B------:R-:W-:Y:S01]  /*28e60*/  FFMA R82, R222.reuse, 1.4426950216293334961, -R82 ;  /* 0x3fb8aa3bde527823 */ /* 0x040fe20000000852 */
[----:B------:R0:W-:Y:S03]  /*28e70*/  MUFU.EX2 R61, R74 ;  /* 0x0000004a003d7308 */ /* 0x0001e60000000800 */
[----:B0-----:R-:W-:Y:S01]  /*28e80*/  FFMA R74, R222, 1.925963033500011079e-08, R82 ;  /* 0x32a57060de4a7823 */ /* 0x001fe20000000052 */
[----:B------:R-:W-:Y:S01]  /*28e90*/  FFMA.SAT R82, R62, R250, 0.5 ;  /* 0x3f0000003e527423 */ /* 0x000fe200000020fa */
[----:B-1----:R-:W-:Y:S01]  /*28ea0*/  FMUL R128, R128, R86 ;  /* 0x0000005680807220 */ /* 0x002fe20000400000 */
[----:B------:R-:W-:-:S03]  /*28eb0*/  SHF.L.U32 R86, R65, 0x17, RZ ;  /* 0x0000001741567819 */ /* 0x000fc600000006ff */
[----:B------:R-:W0:Y:S01]  /*28ec0*/  MUFU.EX2 R74, R74 ;  /* 0x0000004a004a7308 */ /* 0x000e220000000800 */
[----:B------:R-:W-:-:S04]  /*28ed0*/  FFMA.RM R65, R82, R124, 12582913 ;  /* 0x4b40000152417423 */ /* 0x000fc8000000407c */
[----:B------:R-:W-:Y:S01]  /*28ee0*/  FADD R82, R65, -12583039 ;  /* 0xcb40007f41527421 */ /* 0x000fe20000000000 */
[----:B------:R-:W-:-:S03]  /*28ef0*/  SHF.L.U32 R71, R71, 0x17, RZ ;  /* 0x0000001747477819 */ /* 0x000fc600000006ff */
[----:B------:R-:W-:-:S04]  /*28f00*/  FFMA R82, R62, 1.4426950216293334961, -R82 ;  /* 0x3fb8aa3b3e527823 */ /* 0x000fc80000000852 */
[----:B------:R-:W-:Y:S01]  /*28f10*/  FFMA R82, R62, 1.925963033500011079e-08, R82 ;  /* 0x32a570603e527823 */ /* 0x000fe20000000052 */
[----:B0-----:R-:W-:Y:S01]  /*28f20*/  FMUL R62, R71, R74 ;  /* 0x0000004a473e7220 */ /* 0x001fe20000400000 */
[----:B------:R-:W-:-:S04]  /*28f30*/  FFMA.SAT R71, R63, R250, 0.5 ;  /* 0x3f0000003f477423 */ /* 0x000fc800000020fa */
[----:B------:R-:W0:Y:S01]  /*28f40*/  MUFU.EX2 R82, R82 ;  /* 0x0000005200527308 */ /* 0x000e220000000800 */
[----:B------:R-:W-:-:S04]  /*28f50*/  FFMA.RM R71, R71, R124, 12582913 ;  /* 0x4b40000147477423 */ /* 0x000fc8000000407c */
[----:B------:R-:W-:-:S04]  /*28f60*/  FADD R74, R71, -12583039 ;  /* 0xcb40007f474a7421 */ /* 0x000fc80000000000 */
[----:B------:R-:W-:Y:S01]  /*28f70*/  FFMA R74, R63, 1.4426950216293334961, -R74 ;  /* 0x3fb8aa3b3f4a7823 */ /* 0x000fe2000000084a */
[----:B------:R-:W-:-:S03]  /*28f80*/  FMUL R61, R86, R61 ;  /* 0x0000003d563d7220 */ /* 0x000fc60000400000 */
[----:B------:R-:W-:Y:S01]  /*28f90*/  FFMA R74, R63, 1.925963033500011079e-08, R74 ;  /* 0x32a570603f4a7823 */ /* 0x000fe2000000004a */
[----:B------:R-:W-:Y:S01]  /*28fa0*/  FFMA.SAT R63, R64, R250, 0.5 ;  /* 0x3f000000403f7423 */ /* 0x000fe200000020fa */
[----:B------:R-:W-:-:S03]  /*28fb0*/  SHF.L.U32 R86, R65, 0x17, RZ ;  /* 0x0000001741567819 */ /* 0x000fc600000006ff */
[----:B------:R-:W-:Y:S01]  /*28fc0*/  FFMA.RM R65, R63, R124, 12582913 ;  /* 0x4b4000013f417423 */ /* 0x000fe2000000407c */
[----:B------:R-:W1:Y:S01]  /*28fd0*/  MUFU.EX2 R74, R74 ;  /* 0x0000004a004a7308 */ /* 0x000e620000000800 */
[----:B0-----:R-:W-:Y:S02]  /*28fe0*/  FMUL R63, R86, R82 ;  /* 0x00000052563f7220 */ /* 0x001fe40000400000 */
[----:B------:R-:W-:-:S04]  /*28ff0*/  FADD R82, R65, -12583039 ;  /* 0xcb40007f41527421 */ /* 0x000fc80000000000 */
[----:B------:R-:W-:Y:S01]  /*29000*/  FFMA R82, R64, 1.4426950216293334961, -R82 ;  /* 0x3fb8aa3b40527823 */ /* 0x000fe20000000852 */
[----:B------:R-:W-:-:S03]  /*29010*/  SHF.L.U32 R86, R71, 0x17, RZ ;  /* 0x0000001747567819 */ /* 0x000fc600000006ff */
[----:B------:R-:W-:Y:S01]  /*29020*/  FFMA R82, R64, 1.925963033500011079e-08, R82 ;  /* 0x32a5706040527823 */ /* 0x000fe20000000052 */
[----:B------:R-:W-:-:S04]  /*29030*/  FFMA.SAT R64, R224, R250, 0.5 ;  /* 0x3f000000e0407423 */ /* 0x000fc800000020fa */
[----:B------:R-:W-:Y:S01]  /*29040*/  FFMA.RM R71, R64, R124, 12582913 ;  /* 0x4b40000140477423 */ /* 0x000fe2000000407c */
[----:B------:R-:W0:Y:S01]  /*29050*/  MUFU.EX2 R82, R82 ;  /* 0x0000005200527308 */ /* 0x000e220000000800 */
[----:B-1----:R-:W-:Y:S02]  /*29060*/  FMUL R64, R86, R74 ;  /* 0x0000004a56407220 */ /* 0x002fe40000400000 */
        /* <DEDUP_REMOVED lines=41> */
[C---:B------:R-:W-:Y:S01]  /*29300*/  FFMA R82, R70.reuse, 1.4426950216293334961, -R82 ;  /* 0x3fb8aa3b46527823 */ /* 0x040fe20000000852 */
[----:B------:R-:W0:Y:S03]  /*29310*/  MUFU.EX2 R86, R86 ;  /* 0x0000005600567308 */ /* 0x000e260000000800 */
[----:B------:R-:W-:Y:S01]  /*29320*/  FFMA R82, R70, 1.925963033500011079e-08, R82 ;  /* 0x32a5706046527823 */ /* 0x000fe20000000052 */
[----:B-1----:R-:W-:Y:S02]  /*29330*/  FMUL R161, R161, R132 ;  /* 0x00000084a1a17220 */ /* 0x002fe40000400000 */
[----:B------:R-:W4:Y:S02]  /*29340*/  LDL R132, [R1+0x44c] ;  /* 0x00044c0001847983 */ /* 0x000f240000100800 */
[----:B------:R-:W1:Y:S01]  /*29350*/  MUFU.EX2 R117, R117 ;  /* 0x0000007500757308 */ /* 0x000e620000000800 */
[----:B------:R-:W-:-:S07]  /*29360*/  SHF.L.U32 R70, R71, 0x17, RZ ;  /* 0x0000001747467819 */ /* 0x000fce00000006ff */
[----:B------:R-:W2:Y:S01]  /*29370*/  MUFU.EX2 R82, R82 ;  /* 0x0000005200527308 */ /* 0x000ea20000000800 */
[----:B0-----:R-:W-:Y:S01]  /*29380*/  FMUL R70, R70, R86 ;  /* 0x0000005646467220 */ /* 0x001fe20000400000 */
[----:B------:R-:W-:Y:S01]  /*29390*/  FFMA.SAT R71, R72, R250, 0.5 ;  /* 0x3f00000048477423 */ /* 0x000fe200000020fa */
[----:B------:R-:W-:-:S03]  /*293a0*/  SHF.L.U32 R86, R74, 0x17, RZ ;  /* 0x000000174a567819 */ /* 0x000fc600000006ff */
[----:B------:R-:W-:Y:S01]  /*293b0*/  FFMA.RM R74, R71, R124, 12582913 ;  /* 0x4b400001474a7423 */ /* 0x000fe2000000407c */
[----:B-1----:R-:W-:Y:S02]  /*293c0*/  FMUL R154, R154, R117 ;  /* 0x000000759a9a7220 */ /* 0x002fe40000400000 */
[----:B------:R-:W4:Y:S01]  /*293d0*/  LDL R117, [R1+0x490] ;  /* 0x0004900001757983 */ /* 0x000f220000100800 */
[----:B--2---:R-:W-:Y:S01]  /*293e0*/  FMUL R71, R86, R82 ;  /* 0x0000005256477220 */ /* 0x004fe20000400000 */
[----:B---3--:R-:W-:Y:S01]  /*293f0*/  FADD R86, RZ, R218 ;  /* 0x000000daff567221 */ /* 0x008fe20000000000 */
[----:B------:R-:W-:-:S03]  /*29400*/  FADD R82, R74, -12583039 ;  /* 0xcb40007f4a527421 */ /* 0x000fc60000000000 */
[----:B------:R-:W-:Y:S02]  /*29410*/  FADD R86, R86, R133 ;  /* 0x0000008556567221 */ /* 0x000fe40000000000 */
[----:B------:R-:W2:Y:S01]  /*29420*/  LDL R133, [R1+0x46c] ;  /* 0x00046c0001857983 */ /* 0x000ea20000100800 */
[----:B------:R-:W-:-:S04]  /*29430*/  FFMA R82, R72, 1.4426950216293334961, -R82 ;  /* 0x3fb8aa3b48527823 */ /* 0x000fc80000000852 */
[----:B------:R-:W-:Y:S01]  /*29440*/  FFMA R82, R72, 1.925963033500011079e-08, R82 ;  /* 0x32a5706048527823 */ /* 0x000fe20000000052 */
[----:B------:R-:W-:Y:S02]  /*29450*/  FADD R72, R86, R116 ;  /* 0x0000007456487221 */ /* 0x000fe40000000000 */
[----:B------:R-:W3:Y:S02]  /*29460*/  LDL R116, [R1+0x448] ;  /* 0x0004480001747983 */ /* 0x000ee40000100800 */
[----:B------:R-:W-:Y:S02]  /*29470*/  FADD R72, R72, R134 ;  /* 0x0000008648487221 */ /* 0x000fe40000000000 */
[----:B------:R-:W3:Y:S02]  /*29480*/  LDL R134, [R1+0x4a0] ;  /* 0x0004a00001867983 */ /* 0x000ee40000100800 */
[----:B----4-:R-:W-:Y:S01]  /*29490*/  FADD R72, R72, R114 ;  /* 0x0000007248487221 */ /* 0x010fe20000000000 */
[----:B------:R-:W0:Y:S01]  /*294a0*/  MUFU.EX2 R82, R82 ;  /* 0x0000005200527308 */ /* 0x000e220000000800 */
[----:B------:R-:W-:Y:S01]  /*294b0*/  SHF.L.U32 R74, R74, 0x17, RZ ;  /* 0x000000174a4a7819 */ /* 0x000fe200000006ff */
[----:B------:R-:W4:Y:S01]  /*294c0*/  LDL R114, [R1+0x4c0] ;  /* 0x0004c00001727983 */ /* 0x000f220000100800 */
[----:B------:R-:W-:-:S03]  /*294d0*/  FADD R72, R72, R118 ;  /* 0x0000007648487221 */ /* 0x000fc60000000000 */
[----:B------:R-:W4:Y:S01]  /*294e0*/  LDL R118, [R1+0x47c] ;  /* 0x00047c0001767983 */ /* 0x000f220000100800 */
[----:B------:R-:W-:-:S03]  /*294f0*/  FADD R72, R72, R120 ;  /* 0x0000007848487221 */ /* 0x000fc60000000000 */
[----:B------:R-:W4:Y:S01]  /*29500*/  LDL R120, [R1+0x468] ;  /* 0x0004680001787983 */ /* 0x000f220000100800 */
[----:B------:R-:W-:-:S03]  /*29510*/  FADD R86, R72, R119 ;  /* 0x0000007748567221 */ /* 0x000fc60000000000 */
[----:B------:R-:W4:Y:S01]  /*29520*/  LDL R119, [R1+0x458] ;  /* 0x0004580001777983 */ /* 0x000f220000100800 */
[----:B------:R-:W-:-:S03]  /*29530*/  FADD R86, R86, R177 ;  /* 0x000000b156567221 */ /* 0x000fc60000000000 */
[----:B------:R-:W4:Y:S01]  /*29540*/  LDL R177, [R1+0x4b0] ;  /* 0x0004b00001b17983 */ /* 0x000f220000100800 */
[----:B------:R-:W-:Y:S01]  /*29550*/  FADD R86, R86, R115 ;  /* 0x0000007356567221 */ /* 0x000fe20000000000 */
[----:B0-----:R-:W-:Y:S01]  /*29560*/  FMUL R72, R74, R82 ;  /* 0x000000524a487220 */ /* 0x001fe20000400000 */
[----:B------:R-:W-:Y:S01]  /*29570*/  FFMA.SAT R74, R73, R250, 0.5 ;  /* 0x3f000000494a7423 */ /* 0x000fe200000020fa */
[----:B------:R-:W4:Y:S03]  /*29580*/  LDL R115, [R1+0x478] ;  /* 0x0004780001737983 */ /* 0x000f260000100800 */
[----:B------:R-:W-:-:S04]  /*29590*/  FFMA.RM R74, R74, R124, 12582913 ;  /* 0x4b4000014a4a7423 */ /* 0x000fc8000000407c */
[----:B------:R-:W-:-:S04]  /*295a0*/  FADD R82, R74, -12583039 ;  /* 0xcb40007f4a527421 */ /* 0x000fc80000000000 */
[----:B------:R-:W-:-:S04]  /*295b0*/  FFMA R82, R73, 1.4426950216293334961, -R82 ;  /* 0x3fb8aa3b49527823 */ /* 0x000fc80000000852 */
[----:B------:R-:W-:Y:S01]  /*295c0*/  FFMA R82, R73, 1.925963033500011079e-08, R82 ;  /* 0x32a5706049527823 */ /* 0x000fe20000000052 */
[----:B------:R-:W-:Y:S02]  /*295d0*/  FADD R86, R86, R132 ;  /* 0x0000008456567221 */ /* 0x000fe40000000000 */
[----:B------:R-:W4:Y:S02]  /*295e0*/  LDL R132, [R1+0x48c] ;  /* 0x00048c0001847983 */ /* 0x000f240000100800 */
[----:B------:R-:W-:Y:S02]  /*295f0*/  FADD R86, R86, R131 ;  /* 0x0000008356567221 */ /* 0x000fe40000000000 */
[----:B------:R-:W4:Y:S02]  /*29600*/  LDL R131, [R1+0x464] ;  /* 0x0004640001837983 */ /* 0x000f240000100800 */
[----:B------:R-:W-:Y:S02]  /*29610*/  FADD R73, R86, R117 ;  /* 0x0000007556497221 */ /* 0x000fe40000000000 */
[----:B------:R-:W4:Y:S02]  /*29620*/  LDL R117, [R1+0x49c] ;  /* 0x00049c0001757983 */ /* 0x000f240000100800 */
[----:B--2---:R-:W-:-:S02]  /*29630*/  FADD R73, R73, R133 ;  /* 0x0000008549497221 */ /* 0x004fc40000000000 */
[----:B------:R-:W2:Y:S02]  /*29640*/  LDL R133, [R1+0x488] ;  /* 0x0004880001857983 */ /* 0x000ea40000100800 */
[----:B------:R-:W-:Y:S02]  /*29650*/  FADD R73, R73, R113 ;  /* 0x0000007149497221 */ /* 0x000fe40000000000 */
[----:B------:R-:W2:Y:S02]  /*29660*/  LDL R113, [R1+0x4a8] ;  /* 0x0004a80001717983 */ /* 0x000ea40000100800 */
[----:B---3--:R-:W-:Y:S02]  /*29670*/  FADD R73, R73, R116 ;  /* 0x0000007449497221 */ /* 0x008fe40000000000 */
[----:B------:R-:W3:Y:S02]  /*29680*/  LDL R116, [R1+0x474] ;  /* 0x0004740001747983 */ /* 0x000ee40000100800 */
[----:B------:R-:W-:-:S02]  /*29690*/  FADD R73, R73, R134 ;  /* 0x0000008649497221 */ /* 0x000fc40000000000 */
[----:B------:R-:W3:Y:S02]  /*296a0*/  LDL R134, [R1+0x4d0] ;  /* 0x0004d00001867983 */ /* 0x000ee40000100800 */
[----:B----4-:R-:W-:Y:S02]  /*296b0*/  FADD R86, R73, R118 ;  /* 0x0000007649567221 */ /* 0x010fe40000000000 */
[----:B------:R-:W4:Y:S02]  /*296c0*/  LDL R118, [R1+0x4ac] ;  /* 0x0004ac0001767983 */ /* 0x000f240000100800 */
[----:B------:R-:W-:Y:S02]  /*296d0*/  FADD R86, R86, R120 ;  /* 0x0000007856567221 */ /* 0x000fe40000000000 */
[----:B------:R-:W4:Y:S02]  /*296e0*/  LDL R120, [R1+0x498] ;  /* 0x0004980001787983 */ /* 0x000f240000100800 */
[----:B------:R-:W-:-:S02]  /*296f0*/  FADD R86, R86, R119 ;  /* 0x0000007756567221 */ /* 0x000fc40000000000 */
[----:B------:R-:W4:Y:S02]  /*29700*/  LDL R119, [R1+0x4e0] ;  /* 0x0004e00001777983 */ /* 0x000f240000100800 */
[----:B------:R-:W-:Y:S02]  /*29710*/  FADD R86, R86, R177 ;  /* 0x000000b156567221 */ /* 0x000fe40000000000 */
[----:B------:R-:W4:Y:S01]  /*29720*/  LDL R177, [R1+0x484] ;  /* 0x0004840001b17983 */ /* 0x000f220000100800 */
[----:B------:R-:W0:Y:S01]  /*29730*/  MUFU.EX2 R82, R82 ;  /* 0x0000005200527308 */ /* 0x000e220000000800 */
[----:B------:R-:W-:Y:S02]  /*29740*/  FADD R86, R86, R132 ;  /* 0x0000008456567221 */ /* 0x000fe40000000000 */
[----:B------:R-:W4:Y:S02]  /*29750*/  LDL R132, [R1+0x4bc] ;  /* 0x0004bc0001847983 */ /* 0x000f240000100800 */
[----:B------:R-:W-:-:S02]  /*29760*/  FADD R86, R86, R115 ;  /* 0x0000007356567221 */ /* 0x000fc40000000000 */
[----:B------:R-:W4:Y:S02]  /*29770*/  LDL R115, [R1+0x494] ;  /* 0x0004940001737983 */ /* 0x000f240000100800 */
[----:B------:R-:W-:Y:S02]  /*29780*/  FADD R86, R86, R131 ;  /* 0x0000008356567221 */ /* 0x000fe40000000000 */
[----:B------:R-:W4:Y:S02]  /*29790*/  LDL R131, [R1+0x4f0] ;  /* 0x0004f00001837983 */ /* 0x000f240000100800 */
[----:B------:R-:W-:Y:S01]  /*297a0*/  FADD R86, R86, R114 ;  /* 0x0000007256567221 */ /* 0x000fe20000000000 */
[----:B------:R-:W-:Y:S01]  /*297b0*/  SHF.L.U32 R74, R74, 0x17, RZ ;  /* 0x000000174a4a7819 */ /* 0x000fe200000006ff */
[----:B------:R-:W4:Y:S02]  /*297c0*/  LDL R114, [R1+0x510] ;  /* 0x0005100001727983 */ /* 0x000f240000100800 */
[----:B------:R-:W-:-:S02]  /*297d0*/  FADD R86, R86, R117 ;  /* 0x0000007556567221 */ /* 0x000fc40000000000 */
[----:B------:R-:W4:Y:S02]  /*297e0*/  LDL R117, [R1+0x4cc] ;  /* 0x0004cc0001757983 */ /* 0x000f240000100800 */
[----:B--2---:R-:W-:Y:S02]  /*297f0*/  FADD R86, R86, R133 ;  /* 0x0000008556567221 */ /* 0x004fe40000000000 */
        /* <DEDUP_REMOVED lines=10> */
[----:B------:R-:W4:Y:S01]  /*298a0*/  LDL R177, [R1+0x4b4] ;  /* 0x0004b40001b17983 */ /* 0x000f220000100800 */
[----:B0-----:R-:W-:Y:S01]  /*298b0*/  FMUL R73, R74, R82 ;  /* 0x000000524a497220 */ /* 0x001fe20000400000 */
[----:B------:R-:W-:-:S04]  /*298c0*/  FFMA.SAT R74, R228, R250, 0.5 ;  /* 0x3f000000e44a7423 */ /* 0x000fc800000020fa */
[----:B------:R-:W-:-:S04]  /*298d0*/  FFMA.RM R74, R74, R124, 12582913 ;  /* 0x4b4000014a4a7423 */ /* 0x000fc8000000407c */
[----:B------:R-:W-:-:S04]  /*298e0*/  FADD R82, R74, -12583039 ;  /* 0xcb40007f4a527421 */ /* 0x000fc80000000000 */
[----:B------:R-:W-:-:S04]  /*298f0*/  FFMA R82, R228, 1.4426950216293334961, -R82 ;  /* 0x3fb8aa3be4527823 */ /* 0x000fc80000000852 */
[----:B------:R-:W-:-:S06]  /*29900*/  FFMA R82, R228, 1.925963033500011079e-08, R82 ;  /* 0x32a57060e4527823 */ /* 0x000fcc0000000052 */
[----:B------:R-:W0:Y:S01]  /*29910*/  MUFU.EX2 R82, R82 ;  /* 0x0000005200527308 */ /* 0x000e220000000800 */
[----:B------:R-:W-:-:S04]  /*29920*/  IMAD.SHL.U32 R74, R74, 0x800000, RZ ;  /* 0x008000004a4a7824 */ /* 0x000fc800078e00ff */
[----:B0-----:R-:W-:Y:S01]  /*29930*/  FMUL R74, R74, R82 ;  /* 0x000000524a4a7220 */ /* 0x001fe20000400000 */
[----:B------:R-:W-:-:S04]  /*29940*/  FFMA.SAT R82, R75, R250, 0.5 ;  /* 0x3f0000004b527423 */ /* 0x000fc800000020fa */
[----:B------:R-:W-:-:S04]  /*29950*/  FFMA.RM R82, R82, R124, 12582913 ;  /* 0x4b40000152527423 */ /* 0x000fc8000000407c */
[----:B------:R-:W-:-:S04]  /*29960*/  FADD R86, R82, -12583039 ;  /* 0xcb40007f52567421 */ /* 0x000fc80000000000 */
[----:B------:R-:W-:-:S04]  /*29970*/  FFMA R86, R75, 1.4426950216293334961, -R86 ;  /* 0x3fb8aa3b4b567823 */ /* 0x000fc80000000856 */
[----:B------:R-:W-:Y:S01]  /*29980*/  FFMA R86, R75, 1.925963033500011079e-08, R86 ;  /* 0x32a570604b567823 */ /* 0x000fe20000000056 */
[----:B------:R-:W-:Y:S02]  /*29990*/  FADD R75, R94, R119 ;  /* 0x000000775e4b7221 */ /* 0x000fe40000000000 */
[----:B------:R-:W4:Y:S03]  /*299a0*/  LDL R119, [R1+0x4ec] ;  /* 0x0004ec0001777983 */ /* 0x000f260000100800 */
[----:B------:R-:W0:Y:S01]  /*299b0*/  MUFU.EX2 R86, R86 ;  /* 0x0000005600567308 */ /* 0x000e220000000800 */
[----:B------:R-:W-:Y:S01]  /*299c0*/  SHF.L.U32 R82, R82, 0x17, RZ ;  /* 0x0000001752527819 */ /* 0x000fe200000006ff */
[----:B------:R-:W-:Y:S02]  /*299d0*/  FADD R75, R75, R132 ;  /* 0x000000844b4b7221 */ /* 0x000fe40000000000 */
[----:B------:R-:W4:Y:S02]  /*299e0*/  LDL R132, [R1+0x4d8] ;  /* 0x0004d80001847983 */ /* 0x000f240000100800 */
[----:B------:R-:W-:-:S02]  /*299f0*/  FADD R75, R75, R113 ;  /* 0x000000714b4b7221 */ /* 0x000fc40000000000 */
[----:B------:R-:W4:Y:S02]  /*29a00*/  LDL R113, [R1+0x4f8] ;  /* 0x0004f80001717983 */ /* 0x000f240000100800 */
[----:B------:R-:W-:Y:S02]  /*29a10*/  FADD R75, R75, R115 ;  /* 0x000000734b4b7221 */ /* 0x000fe40000000000 */
[----:B------:R-:W4:Y:S02]  /*29a20*/  LDL R115, [R1+0x4c4] ;  /* 0x0004c40001737983 */ /* 0x000f240000100800 */
[----:B------:R-:W-:Y:S02]  /*29a30*/  FADD R75, R75, R131 ;  /* 0x000000834b4b7221 */ /* 0x000fe40000000000 */
[----:B------:R-:W4:Y:S02]  /*29a40*/  LDL R131, [R1+0x520] ;  /* 0x0005200001837983 */ /* 0x000f240000100800 */
[----:B------:R-:W-:-:S02]  /*29a50*/  FADD R94, R75, R117 ;  /* 0x000000754b5e7221 */ /* 0x000fc40000000000 */
[----:B------:R-:W4:Y:S02]  /*29a60*/  LDL R117, [R1+0x4fc] ;  /* 0x0004fc0001757983 */ /* 0x000f240000100800 */
[----:B--2---:R-:W-:Y:S02]  /*29a70*/  FADD R94, R94, R133 ;  /* 0x000000855e5e7221 */ /* 0x004fe40000000000 */
[----:B------:R-:W2:Y:S02]  /*29a80*/  LDL R133, [R1+0x4e8] ;  /* 0x0004e80001857983 */ /* 0x000ea40000100800 */
[----:B---3--:R-:W-:Y:S01]  /*29a90*/  FADD R94, R94, R116 ;  /* 0x000000745e5e7221 */ /* 0x008fe20000000000 */
[----:B0-----:R-:W-:Y:S01]  /*29aa0*/  FMUL R75, R82, R86 ;  /* 0x00000056524b7220 */ /* 0x001fe20000400000 */
[----:B------:R-:W3:Y:S02]  /*29ab0*/  LDL R116, [R1+0x530] ;  /* 0x0005300001747983 */ /* 0x000ee40000100800 */
[----:B------:R-:W-:-:S02]  /*29ac0*/  FADD R94, R94, R134 ;  /* 0x000000865e5e7221 */ /* 0x000fc40000000000 */
[----:B------:R-:W3:Y:S01]  /*29ad0*/  LDL R134, [R1+0x4d4] ;  /* 0x0004d40001867983 */ /* 0x000ee20000100800 */
[----:B------:R-:W-:-:S04]  /*29ae0*/  FFMA.SAT R82, R76, R250, 0.5 ;  /* 0x3f0000004c527423 */ /* 0x000fc800000020fa */
[----:B------:R-:W-:Y:S01]  /*29af0*/  FFMA.RM R82, R82, R124, 12582913 ;  /* 0x4b40000152527423 */ /* 0x000fe2000000407c */
[----:B----4-:R-:W-:-:S03]  /*29b00*/  FADD R94, R94, R118 ;  /* 0x000000765e5e7221 */ /* 0x010fc60000000000 */
[----:B------:R-:W-:Y:S01]  /*29b10*/  FADD R86, R82, -12583039 ;  /* 0xcb40007f52567421 */ /* 0x000fe20000000000 */
[----:B------:R-:W4:Y:S03]  /*29b20*/  LDL R118, [R1+0x50c] ;  /* 0x00050c0001767983 */ /* 0x000f260000100800 */
[----:B------:R-:W-:-:S04]  /*29b30*/  FFMA R86, R76, 1.4426950216293334961, -R86 ;  /* 0x3fb8aa3b4c567823 */ /* 0x000fc80000000856 */
[----:B------:R-:W-:Y:S01]  /*29b40*/  FFMA R86, R76, 1.925963033500011079e-08, R86 ;  /* 0x32a570604c567823 */ /* 0x000fe20000000056 */
[----:B------:R-:W-:Y:S02]  /*29b50*/  FADD R76, R94, R120 ;  /* 0x000000785e4c7221 */ /* 0x000fe40000000000 */
[----:B------:R-:W4:Y:S02]  /*29b60*/  LDL R120, [R1+0x4e4] ;  /* 0x0004e40001787983 */ /* 0x000f240000100800 */
[----:B------:R-:W-:Y:S02]  /*29b70*/  FADD R76, R76, R177 ;  /* 0x000000b14c4c7221 */ /* 0x000fe40000000000 */
[----:B------:R-:W4:Y:S02]  /*29b80*/  LDL R177, [R1+0x540] ;  /* 0x0005400001b17983 */ /* 0x000f240000100800 */
[----:B------:R-:W-:Y:S01]  /*29b90*/  FADD R76, R76, R114 ;  /* 0x000000724c4c7221 */ /* 0x000fe20000000000 */
        /* <DEDUP_REMOVED lines=15> */
[----:B------:R-:W-:Y:S01]  /*29c90*/  FFMA.RM R82, R82, R124, 12582913 ;  /* 0x4b40000152527423 */ /* 0x000fe2000000407c */
[----:B--2---:R-:W-:Y:S02]  /*29ca0*/  FADD R94, R94, R133 ;  /* 0x000000855e5e7221 */ /* 0x004fe40000000000 */
[----:B------:R-:W2:Y:S01]  /*29cb0*/  LDL R133, [R1+0x52c] ;  /* 0x00052c0001857983 */ /* 0x000ea20000100800 */
[----:B------:R-:W-:-:S04]  /*29cc0*/  FADD R86, R82, -12583039 ;  /* 0xcb40007f52567421 */ /* 0x000fc80000000000 */
[C---:B------:R-:W-:Y:S01]  /*29cd0*/  FFMA R86, R77.reuse, 1.4426950216293334961, -R86 ;  /* 0x3fb8aa3b4d567823 */ /* 0x040fe20000000856 */
[----:B---3--:R-:W-:Y:S02]  /*29ce0*/  FADD R94, R94, R134 ;  /* 0x000000865e5e7221 */ /* 0x008fe40000000000 */
[----:B------:R-:W3:Y:S01]  /*29cf0*/  LDL R134, [R1+0x504] ;  /* 0x0005040001867983 */ /* 0x000ee20000100800 */
[----:B------:R-:W-:Y:S01]  /*29d00*/  FFMA R86, R77, 1.925963033500011079e-08, R86 ;  /* 0x32a570604d567823 */ /* 0x000fe20000000056 */
[----:B------:R-:W-:Y:S02]  /*29d10*/  FADD R77, R94, R116 ;  /* 0x000000745e4d7221 */ /* 0x000fe40000000000 */
[----:B------:R-:W3:Y:S02]  /*29d20*/  LDL R116, [R1+0x53c] ;  /* 0x00053c0001747983 */ /* 0x000ee40000100800 */
[----:B----4-:R-:W-:Y:S02]  /*29d30*/  FADD R77, R77, R118 ;  /* 0x000000764d4d7221 */ /* 0x010fe40000000000 */
        /* <DEDUP_REMOVED lines=11> */
[----:B0-----:R-:W-:Y:S01]  /*29df0*/  FMUL R77, R82, R86 ;  /* 0x00000056524d7220 */ /* 0x001fe20000400000 */
[----:B------:R-:W-:-:S04]  /*29e00*/  FFMA.SAT R82, R78, R250, 0.5 ;  /* 0x3f0000004e527423 */ /* 0x000fc800000020fa */
        /* <DEDUP_REMOVED lines=16> */
[----:B------:R-:W-:Y:S01]  /*29f10*/  FADD R78, R78, R114 ;  /* 0x000000724e4e7221 */ /* 0x000fe20000000000 */
[----:B------:R-:W0:Y:S01]  /*29f20*/  MUFU.EX2 R86, R86 ;  /* 0x0000005600567308 */ /* 0x000e220000000800 */
[----:B------:R-:W-:Y:S01]  /*29f30*/  SHF.L.U32 R82, R82, 0x17, RZ ;  /* 0x0000001752527819 */ /* 0x000fe200000006ff */
[----:B------:R-:W3:Y:S01]  /*29f40*/  LDL R114, [R1+0x594] ;  /* 0x0005940001727983 */ /* 0x000ee20000100800 */
[----:B------:R-:W-:-:S03]  /*29f50*/  FADD R78, R78, R116 ;  /* 0x000000744e4e7221 */ /* 0x000fc60000000000 */
[----:B------:R-:W3:Y:S01]  /*29f60*/  LDL R116, [R1+0x560] ;  /* 0x0005600001747983 */ /* 0x000ee20000100800 */
[----:B----4-:R-:W-:-:S03]  /*29f70*/  FADD R78, R78, R118 ;  /* 0x000000764e4e7221 */ /* 0x010fc60000000000 */
        /* <DEDUP_REMOVED lines=21> */
[----:B------:R-:W-:Y:S01]  /*2a0d0*/  FADD R79, R79, R113 ;  /* 0x000000714f4f7221 */ /* 0x000fe20000000000 */
[----:B------:R-:W0:Y:S01]  /*2a0e0*/  MUFU.EX2 R86, R86 ;  /* 0x0000005600567308 */ /* 0x000e220000000800 */
[----:B------:R-:W-:Y:S01]  /*2a0f0*/  SHF.L.U32 R82, R82, 0x17, RZ ;  /* 0x0000001752527819 */ /* 0x000fe200000006ff */
[----:B------:R-:W2:Y:S01]  /*2a100*/  LDL R113, [R1+0x580] ;  /* 0x0005800001717983 */ /* 0x000ea20000100800 */
[----:B------:R-:W-:-:S03]  /*2a110*/  FADD R79, R79, R117 ;  /* 0x000000754f4f7221 */ /* 0x000fc60000000000 */
[----:B------:R-:W2:Y:S01]  /*2a120*/  LDL R117, [R1+0x1f8] ;  /* 0x0001f80001757983 */ /* 0x000ea20000100800 */
[----:B---3--:R-:W-:-:S03]  /*2a130*/  FADD R79, R79, R134 ;  /* 0x000000864f4f7221 */ /* 0x008fc60000000000 */
[----:B------:R-:W3:Y:S01]  /*2a140*/  LDL R134, [R1+0x5a0] ;  /* 0x0005a00001867983 */ /* 0x000ee20000100800 */
[----:B------:R-:W-:-:S03]  /*2a150*/  FADD R94, R79, R116 ;  /* 0x000000744f5e7221 */ /* 0x000fc60000000000 */
[----:B------:R-:W3:Y:S01]  /*2a160*/  LDL R116, [R1+0x584] ;  /* 0x0005840001747983 */ /* 0x000ee20000100800 */
[----:B----4-:R-:W-:-:S03]  /*2a170*/  FADD R94, R94, R118 ;  /* 0x000000765e5e7221 */ /* 0x010fc60000000000 */
[----:B------:R-:W4:Y:S01]  /*2a180*/  LDL R118, [R1+0x574] ;  /* 0x0005740001767983 */ /* 0x000f220000100800 */
[----:B------:R-:W-:Y:S01]  /*2a190*/  FADD R94, R94, R120 ;  /* 0x000000785e5e7221 */ /* 0x000fe20000000000 */
[----:B0-----:R-:W-:Y:S02]  /*2a1a0*/  FMUL R79, R82, R86 ;  /* 0x00000056524f7220 */ /* 0x001fe40000400000 */
[----:B------:R-:W4:Y:S01]  /*2a1b0*/  LDL R120, [R1+0x5ac] ;  /* 0x0005ac0001787983 */ /* 0x000f220000100800 */
[----:B------:R-:W-:-:S03]  /*2a1c0*/  FADD R94, R94, R177 ;  /* 0x000000b15e5e7221 */ /* 0x000fc60000000000 */
[----:B------:R-:W4:Y:S01]  /*2a1d0*/  LDL R177, [R1+0x210] ;  /* 0x0002100001b17983 */ /* 0x000f220000100800 */
        /* <DEDUP_REMOVED lines=17> */
[----:B--2---:R-:W-:-:S03]  /*2a2f0*/  FADD R80, R80, R133 ;  /* 0x0000008550507221 */ /* 0x004fc60000000000 */
        /* <DEDUP_REMOVED lines=40> */
[----:B------:R-:W4:Y:S01]  /*2a580*/  LDL R177, [R1+0x5f4] ;  /* 0x0005f40001b17983 */ /* 0x000f220000100800 */
[----:B------:R-:W0:Y:S01]  /*2a590*/  MUFU.EX2 R86, R86 ;  /* 0x0000005600567308 */ /* 0x000e220000000800 */
[----:B------:R-:W-:-:S05]  /*2a5a0*/  SHF.L.U32 R82, R82, 0x17, RZ ;  /* 0x0000001752527819 */ /* 0x000fca00000006ff */
[----:B0-----:R-:W-:Y:S01]  /*2a5b0*/  FMUL R81, R82, R86 ;  /* 0x0000005652517220 */ /* 0x001fe20000400000 */
[----:B------:R-:W-:-:S04]  /*2a5c0*/  FFMA.SAT R82, R232, R250, 0.5 ;  /* 0x3f000000e8527423 */ /* 0x000fc800000020fa */
[----:B------:R-:W-:-:S04]  /*2a5d0*/  FFMA.RM R82, R82, R124, 12582913 ;  /* 0x4b40000152527423 */ /* 0x000fc8000000407c */
[----:B------:R-:W-:-:S04]  /*2a5e0*/  FADD R86, R82, -12583039 ;  /* 0xcb40007f52567421 */ /* 0x000fc80000000000 */
[----:B------:R-:W-:Y:S01]  /*2a5f0*/  FFMA R86, R232, 1.4426950216293334961, -R86 ;  /* 0x3fb8aa3be8567823 */ /* 0x000fe20000000856 */
[----:B------:R-:W-:Y:S01]  /*2a600*/  FADD R94, R94, R114 ;  /* 0x000000725e5e7221 */ /* 0x000fe20000000000 */
[----:B------:R-:W-:Y:S01]  /*2a610*/  SHF.L.U32 R82, R82, 0x17, RZ ;  /* 0x0000001752527819 */ /* 0x000fe200000006ff */
[----:B------:R-:W4:Y:S01]  /*2a620*/  LDL R114, [R1+0x604] ;  /* 0x0006040001727983 */ /* 0x000f220000100800 */
[----:B------:R-:W-:Y:S01]  /*2a630*/  FFMA R86, R232, 1.925963033500011079e-08, R86 ;  /* 0x32a57060e8567823 */ /* 0x000fe20000000056 */
[----:B------:R-:W-:Y:S02]  /*2a640*/  FADD R94, R94, R120 ;  /* 0x000000785e5e7221 */ /* 0x000fe40000000000 */
[----:B------:R-:W4:Y:S03]  /*2a650*/  LDL R120, [R1+0x5d8] ;  /* 0x0005d80001787983 */ /* 0x000f260000100800 */
[----:B------:R-:W0:Y:S01]  /*2a660*/  MUFU.EX2 R86, R86 ;  /* 0x0000005600567308 */ /* 0x000e220000000800 */
[----:B------:R-:W-:-:S02]  /*2a670*/  FADD R94, R94, R119 ;  /* 0x000000775e5e7221 */ /* 0x000fc40000000000 */
[----:B------:R-:W4:Y:S01]  /*2a680*/  LDL R119, [R1+0x5c8] ;  /* 0x0005c80001777983 */ /* 0x000f220000100800 */
[----:B0-----:R-:W-:Y:S01]  /*2a690*/  FMUL R82, R82, R86 ;  /* 0x0000005652527220 */ /* 0x001fe20000400000 */
[----:B------:R-:W-:-:S04]  /*2a6a0*/  FFMA.SAT R86, R83, R250, 0.5 ;  /* 0x3f00000053567423 */ /* 0x000fc800000020fa */
[----:B------:R-:W-:Y:S01]  /*2a6b0*/  FFMA.RM R86, R86, R124, 12582913 ;  /* 0x4b40000156567423 */ /* 0x000fe2000000407c */
[----:B------:R-:W-:Y:S02]  /*2a6c0*/  FADD R94, R94, R132 ;  /* 0x000000845e5e7221 */ /* 0x000fe40000000000 */
[----:B------:R-:W4:Y:S02]  /*2a6d0*/  LDL R132, [R1+0x2a0] ;  /* 0x0002a00001847983 */ /* 0x000f240000100800 */
[----:B------:R-:W-:Y:S02]  /*2a6e0*/  FADD R94, R94, R131 ;  /* 0x000000835e5e7221 */ /* 0x000fe40000000000 */
[----:B------:R-:W4:Y:S02]  /*2a6f0*/  LDL R131, [R1+0x5fc] ;  /* 0x0005fc0001837983 */ /* 0x000f240000100800 */
[----:B------:R-:W-:Y:S02]  /*2a700*/  FADD R101, R94, R115 ;  /* 0x000000735e657221 */ /* 0x000fe40000000000 */
[----:B------:R-:W4:Y:S01]  /*2a710*/  LDL R115, [R1+0x5d4] ;  /* 0x0005d40001737983 */ /* 0x000f220000100800 */
[----:B------:R-:W-:Y:S01]  /*2a720*/  FADD R94, R86, -12583039 ;  /* 0xcb40007f565e7421 */ /* 0x000fe20000000000 */
[----:B--2---:R-:W-:-:S02]  /*2a730*/  FADD R101, R101, R133 ;  /* 0x0000008565657221 */ /* 0x004fc40000000000 */
[----:B------:R-:W2:Y:S01]  /*2a740*/  LDL R133, [R1+0x5e4] ;  /* 0x0005e40001857983 */ /* 0x000ea20000100800 */
[----:B------:R-:W-:Y:S01]  /*2a750*/  FFMA R94, R83, 1.4426950216293334961, -R94 ;  /* 0x3fb8aa3b535e7823 */ /* 0x000fe2000000085e */
[----:B---3--:R-:W-:Y:S02]  /*2a760*/  FADD R101, R101, R134 ;  /* 0x0000008665657221 */ /* 0x008fe40000000000 */
[----:B------:R-:W3:Y:S01]  /*2a770*/  LDL R134, [R1+0x2b0] ;  /* 0x0002b00001867983 */ /* 0x000ee20000100800 */
[----:B------:R-:W-:Y:S01]  /*2a780*/  FFMA R94, R83, 1.925963033500011079e-08, R94 ;  /* 0x32a57060535e7823 */ /* 0x000fe2000000005e */
[----:B------:R-:W-:Y:S02]  /*2a790*/  FADD R83, R101, R117 ;  /* 0x0000007565537221 */ /* 0x000fe40000000000 */
[----:B------:R-:W3:Y:S02]  /*2a7a0*/  LDL R117, [R1+0x5f0] ;  /* 0x0005f00001757983 */ /* 0x000ee40000100800 */
[----:B------:R-:W-:-:S02]  /*2a7b0*/  FADD R83, R83, R116 ;  /* 0x0000007453537221 */ /* 0x000fc40000000000 */
[----:B------:R-:W3:Y:S02]  /*2a7c0*/  LDL R116, [R1+0x5e0] ;  /* 0x0005e00001747983 */ /* 0x000ee40000100800 */
[----:B------:R-:W-:Y:S01]  /*2a7d0*/  FADD R83, R83, R113 ;  /* 0x0000007153537221 */ /* 0x000fe20000000000 */
[----:B------:R-:W0:Y:S01]  /*2a7e0*/  MUFU.EX2 R94, R94 ;  /* 0x0000005e005e7308 */ /* 0x000e220000000800 */
[----:B------:R-:W-:Y:S01]  /*2a7f0*/  IMAD.SHL.U32 R86, R86, 0x800000, RZ ;  /* 0x0080000056567824 */ /* 0x000fe200078e00ff */
        /* <DEDUP_REMOVED lines=10> */
[----:B------:R-:W-:Y:S01]  /*2a8a0*/  FADD R94, R86, -12583039 ;  /* 0xcb40007f565e7421 */ /* 0x000fe20000000000 */
[----:B------:R-:W-:Y:S02]  /*2a8b0*/  FADD R101, R101, R119 ;  /* 0x0000007765657221 */ /* 0x000fe40000000000 */
[----:B------:R-:W4:Y:S01]  /*2a8c0*/  LDL R119, [R1+0x5ec] ;  /* 0x0005ec0001777983 */ /* 0x000f220000100800 */
[----:B------:R-:W-:-:S04]  /*2a8d0*/  FFMA R94, R84, 1.4426950216293334961, -R94 ;  /* 0x3fb8aa3b545e7823 */ /* 0x000fc8000000085e */
[----:B------:R-:W-:Y:S01]  /*2a8e0*/  FFMA R94, R84, 1.925963033500011079e-08, R94 ;  /* 0x32a57060545e7823 */ /* 0x000fe2000000005e */
[----:B------:R-:W-:Y:S02]  /*2a8f0*/  FADD R101, R101, R132 ;  /* 0x0000008465657221 */ /* 0x000fe40000000000 */
[----:B------:R-:W4:Y:S02]  /*2a900*/  LDL R132, [R1+0x2b8] ;  /* 0x0002b80001847983 */ /* 0x000f240000100800 */
[----:B------:R-:W-:Y:S02]  /*2a910*/  FADD R101, R101, R131 ;  /* 0x0000008365657221 */ /* 0x000fe40000000000 */
[----:B------:R-:W4:Y:S02]  /*2a920*/  LDL R131, [R1+0x610] ;  /* 0x0006100001837983 */ /* 0x000f240000100800 */
[----:B--2---:R-:W-:Y:S02]  /*2a930*/  FADD R101, R101, R133 ;  /* 0x0000008565657221 */ /* 0x004fe40000000000 */
[----:B------:R-:W2:Y:S02]  /*2a940*/  LDL R133, [R1+0x600] ;  /* 0x0006000001857983 */ /* 0x000ea40000100800 */
[----:B------:R-:W-:-:S02]  /*2a950*/  FADD R84, R101, R115 ;  /* 0x0000007365547221 */ /* 0x000fc40000000000 */
        /* <DEDUP_REMOVED lines=31> */
[----:B------:R-:W-:Y:S02]  /*2ab50*/  FADD R85, R85, R113 ;  /* 0x0000007155557221 */ /* 0x000fe40000000000 */
[----:B------:R-:W2:Y:S02]  /*2ab60*/  LDL R113, [R1+0x21c] ;  /* 0x00021c0001717983 */ /* 0x000ea40000100800 */
[----:B------:R-:W-:-:S02]  /*2ab70*/  FADD R85, R85, R115 ;  /* 0x0000007355557221 */ /* 0x000fc40000000000 */
[----:B------:R-:W2:Y:S02]  /*2ab80*/  LDL R115, [R1+0x1f4] ;  /* 0x0001f40001737983 */ /* 0x000ea40000100800 */
[----:B---3--:R-:W-:Y:S02]  /*2ab90*/  FADD R85, R85, R134 ;  /* 0x0000008655557221 */ /* 0x008fe40000000000 */
[----:B------:R-:W3:Y:S02]  /*2aba0*/  LDL R134, [R1+0x2d0] ;  /* 0x0002d00001867983 */ /* 0x000ee40000100800 */
[----:B------:R-:W-:Y:S02]  /*2abb0*/  FADD R101, R85, R117 ;  /* 0x0000007555657221 */ /* 0x000fe40000000000 */
        /* <DEDUP_REMOVED lines=8> */
[----:B------:R-:W-:-:S02]  /*2ac40*/  FADD R101, R101, R120 ;  /* 0x0000007865657221 */ /* 0x000fc40000000000 */
[----:B------:R-:W4:Y:S02]  /*2ac50*/  LDL R120, [R1+0x230] ;  /* 0x0002300001787983 */ /* 0x000f240000100800 */
[----:B------:R-:W-:Y:S02]  /*2ac60*/  FADD R101, R101, R119 ;  /* 0x0000007765657221 */ /* 0x000fe40000000000 */
[----:B------:R-:W4:Y:S01]  /*2ac70*/  LDL R119, [R1+0x208] ;  /* 0x0002080001777983 */ /* 0x000f220000100800 */
[----:B0-----:R-:W-:Y:S01]  /*2ac80*/  FMUL R137, R137, R102 ;  /* 0x0000006689897220 */ /* 0x001fe20000400000 */
        /* <DEDUP_REMOVED lines=16> */
[----:B------:R-:W-:-:S03]  /*2ad90*/  FADD R102, R102, R116 ;  /* 0x0000007466667221 */ /* 0x000fc60000000000 */
[----:B------:R-:W3:Y:S01]  /*2ada0*/  LDL R116, [R1+0x24c] ;  /* 0x00024c0001747983 */ /* 0x000ee20000100800 */
[----:B----4-:R-:W-:-:S03]  /*2adb0*/  FADD R102, R102, R177 ;  /* 0x000000b166667221 */ /* 0x010fc60000000000 */
        /* <DEDUP_REMOVED lines=8> */
[----:B------:R-:W-:-:S05]  /*2ae40*/  SHF.L.U32 R86, R86, 0x17, RZ ;  /* 0x0000001756567819 */ /* 0x000fca00000006ff */
        /* <DEDUP_REMOVED lines=22> */
[----:B------:R-:W-:Y:S01]  /*2afb0*/  FFMA.RM R94, R94, R124, 12582913 ;  /* 0x4b4000015e5e7423 */ /* 0x000fe2000000407c */
[----:B--2---:R-:W-:Y:S02]  /*2afc0*/  FADD R102, R102, R133 ;  /* 0x0000008566667221 */ /* 0x004fe40000000000 */
[----:B------:R-:W2:Y:S02]  /*2afd0*/  LDL R133, [R1+0x258] ;  /* 0x0002580001857983 */ /* 0x000ea40000100800 */
[----:B------:R-:W-:Y:S02]  /*2afe0*/  FADD R102, R102, R115 ;  /* 0x0000007366667221 */ /* 0x000fe40000000000 */
[----:B------:R-:W2:Y:S02]  /*2aff0*/  LDL R115, [R1+0x318] ;  /* 0x0003180001737983 */ /* 0x000ea40000100800 */
[----:B---3--:R-:W-:Y:S02]  /*2b000*/  FADD R102, R102, R134 ;  /* 0x0000008666667221 */ /* 0x008fe40000000000 */
[----:B------:R-:W3:Y:S01]  /*2b010*/  LDL R134, [R1+0x244] ;  /* 0x0002440001867983 */ /* 0x000ee20000100800 */
[----:B------:R-:W-:-:S04]  /*2b020*/  FADD R101, R94, -12583039 ;  /* 0xcb40007f5e657421 */ /* 0x000fc80000000000 */
[----:B------:R-:W-:Y:S01]  /*2b030*/  FFMA R101, R88, 1.4426950216293334961, -R101 ;  /* 0x3fb8aa3b58657823 */ /* 0x000fe20000000865 */
[----:B------:R-:W-:Y:S02]  /*2b040*/  FADD R102, R102, R116 ;  /* 0x0000007466667221 */ /* 0x000fe40000000000 */
        /* <DEDUP_REMOVED lines=28> */
[----:B---3--:R-:W-:-:S02]  /*2b210*/  FADD R102, R102, R134 ;  /* 0x0000008666667221 */ /* 0x008fc40000000000 */
[----:B------:R-:W3:Y:S02]  /*2b220*/  LDL R134, [R1+0x27c] ;  /* 0x00027c0001867983 */ /* 0x000ee40000100800 */
[----:B------:R-:W-:Y:S02]  /*2b230*/  FADD R89, R102, R115 ;  /* 0x0000007366597221 */ /* 0x000fe40000000000 */
[----:B------:R-:W3:Y:S02]  /*2b240*/  LDL R115, [R1+0x29c] ;  /* 0x00029c0001737983 */ /* 0x000ee40000100800 */
[----:B------:R-:W-:Y:S02]  /*2b250*/  FADD R89, R89, R116 ;  /* 0x0000007459597221 */ /* 0x000fe40000000000 */
        /* <DEDUP_REMOVED lines=14> */
[----:B------:R-:W-:Y:S01]  /*2b340*/  FFMA.SAT R94, R90, R250, 0.5 ;  /* 0x3f0000005a5e7423 */ /* 0x000fe200000020fa */
[----:B------:R-:W-:Y:S02]  /*2b350*/  FADD R102, R102, R119 ;  /* 0x0000007766667221 */ /* 0x000fe40000000000 */
[----:B------:R-:W4:Y:S01]  /*2b360*/  LDL R119, [R1+0x298] ;  /* 0x0002980001777983 */ /* 0x000f220000100800 */
        /* <DEDUP_REMOVED lines=44> */
[----:B--2---:R-:W-:-:S03]  /*2b630*/  FADD R91, R91, R133 ;  /* 0x000000855b5b7221 */ /* 0x004fc60000000000 */
[----:B------:R-:W2:Y:S01]  /*2b640*/  LDL R133, [R1+0x388] ;  /* 0x0003880001857983 */ /* 0x000ea20000100800 */
[----:B---3--:R-:W-:-:S03]  /*2b650*/  FADD R91, R91, R134 ;  /* 0x000000865b5b7221 */ /* 0x008fc60000000000 */
[----:B------:R-:W3:Y:S01]  /*2b660*/  LDL R134, [R1+0x654] ;  /* 0x0006540001867983 */ /* 0x000ee20000100800 */
[----:B------:R-:W-:-:S03]  /*2b670*/  FADD R102, R91, R115 ;  /* 0x000000735b667221 */ /* 0x000fc60000000000 */
[----:B------:R-:W3:Y:S01]  /*2b680*/  LDL R115, [R1+0x644] ;  /* 0x0006440001737983 */ /* 0x000ee20000100800 */
[----:B------:R-:W-:-:S03]  /*2b690*/  FADD R102, R102, R116 ;  /* 0x0000007466667221 */ /* 0x000fc60000000000 */
[----:B------:R-:W3:Y:S01]  /*2b6a0*/  LDL R116, [R1+0x640] ;  /* 0x0006400001747983 */ /* 0x000ee20000100800 */
[----:B------:R-:W-:Y:S01]  /*2b6b0*/  FADD R102, R102, R117 ;  /* 0x0000007566667221 */ /* 0x000fe20000000000 */
[----:B0-----:R-:W-:Y:S02]  /*2b6c0*/  FMUL R91, R94, R101 ;  /* 0x000000655e5b7220 */ /* 0x001fe40000400000 */
[----:B------:R-:W3:Y:S01]  /*2b6d0*/  LDL R117, [R1+0x3a0] ;  /* 0x0003a00001757983 */ /* 0x000ee20000100800 */
[----:B----4-:R-:W-:-:S03]  /*2b6e0*/  FADD R102, R102, R177 ;  /* 0x000000b166667221 */ /* 0x010fc60000000000 */
        /* <DEDUP_REMOVED lines=14> */
[----:B------:R-:W-:Y:S01]  /*2b7d0*/  IMAD.SHL.U32 R94, R94, 0x800000, RZ ;  /* 0x008000005e5e7824 */ /* 0x000fe200078e00ff */
        /* <DEDUP_REMOVED lines=37> */
[----:B---3--:R-:W-:Y:S02]  /*2ba30*/  FADD R102, R102, R134 ;  /* 0x0000008666667221 */ /* 0x008fe40000000000 */
[----:B------:R-:W3:Y:S02]  /*2ba40*/  LDL R134, [R1+0x68c] ;  /* 0x00068c0001867983 */ /* 0x000ee40000100800 */
[----:B------:R-:W-:Y:S01]  /*2ba50*/  FADD R102, R102, R115 ;  /* 0x0000007366667221 */ /* 0x000fe20000000000 */
[----:B------:R-:W0:Y:S01]  /*2ba60*/  MUFU.EX2 R101, R101 ;  /* 0x0000006500657308 */ /* 0x000e220000000800 */
[----:B------:R-:W-:Y:S01]  /*2ba70*/  SHF.L.U32 R94, R94, 0x17, RZ ;  /* 0x000000175e5e7819 */ /* 0x000fe200000006ff */
[----:B------:R-:W3:Y:S01]  /*2ba80*/  LDL R115, [R1+0x3dc] ;  /* 0x0003dc0001737983 */ /* 0x000ee20000100800 */
[----:B----4-:R-:W-:-:S03]  /*2ba90*/  FADD R102, R102, R177 ;  /* 0x000000b166667221 */ /* 0x010fc60000000000 */
[----:B------:R-:W4:Y:S01]  /*2baa0*/  LDL R177, [R1+0x688] ;  /* 0x0006880001b17983 */ /* 0x000f220000100800 */
[----:B0-----:R-:W-:Y:S01]  /*2bab0*/  FMUL R93, R94, R101 ;  /* 0x000000655e5d7220 */ /* 0x001fe20000400000 */
[----:B------:R-:W-:-:S04]  /*2bac0*/  FFMA.SAT R94, R238, R250, 0.5 ;  /* 0x3f000000ee5e7423 */ /* 0x000fc800000020fa */
[----:B------:R-:W-:-:S04]  /*2bad0*/  FFMA.RM R94, R94, R124, 12582913 ;  /* 0x4b4000015e5e7423 */ /* 0x000fc8000000407c */
[----:B------:R-:W-:Y:S01]  /*2bae0*/  FADD R101, R94, -12583039 ;  /* 0xcb40007f5e657421 */ /* 0x000fe20000000000 */
[----:B------:R-:W-:Y:S02]  /*2baf0*/  FADD R102, R102, R116 ;  /* 0x0000007466667221 */ /* 0x000fe40000000000 */
[----:B------:R-:W4:Y:S01]  /*2bb00*/  LDL R116, [R1+0x6a8] ;  /* 0x0006a80001747983 */ /* 0x000f220000100800 */
[----:B------:R-:W-:Y:S01]  /*2bb10*/  FFMA R101, R238, 1.4426950216293334961, -R101 ;  /* 0x3fb8aa3bee657823 */ /* 0x000fe20000000865 */
[----:B------:R-:W-:Y:S01]  /*2bb20*/  FADD R102, R102, R114 ;  /* 0x0000007266667221 */ /* 0x000fe20000000000 */
[----:B------:R-:W-:Y:S01]  /*2bb30*/  SHF.L.U32 R94, R94, 0x17, RZ ;  /* 0x000000175e5e7819 */ /* 0x000fe200000006ff */
[----:B------:R-:W4:Y:S01]  /*2bb40*/  LDL R114, [R1+0x6cc] ;  /* 0x0006cc0001727983 */ /* 0x000f220000100800 */
[----:B------:R-:W-:-:S06]  /*2bb50*/  FFMA R101, R238, 1.925963033500011079e-08, R101 ;  /* 0x32a57060ee657823 */ /* 0x000fcc0000000065 */
[----:B------:R-:W0:Y:S01]  /*2bb60*/  MUFU.EX2 R101, R101 ;  /* 0x0000006500657308 */ /* 0x000e220000000800 */
[----:B------:R-:W-:Y:S02]  /*2bb70*/  FADD R102, R102, R118 ;  /* 0x0000007666667221 */ /* 0x000fe40000000000 */
[----:B------:R-:W4:Y:S02]  /*2bb80*/  LDL R118, [R1+0x698] ;  /* 0x0006980001767983 */ /* 0x000f240000100800 */
[----:B------:R-:W-:Y:S02]  /*2bb90*/  FADD R102, R102, R120 ;  /* 0x0000007866667221 */ /* 0x000fe40000000000 */
[----:B------:R-:W4:Y:S01]  /*2bba0*/  LDL R120, [R1+0x694] ;  /* 0x0006940001787983 */ /* 0x000f220000100800 */
[----:B0-----:R-:W-:Y:S01]  /*2bbb0*/  FMUL R94, R94, R101 ;  /* 0x000000655e5e7220 */ /* 0x001fe20000400000 */
[----:B------:R-:W-:Y:S02]  /*2bbc0*/  FADD R102, R102, R119 ;  /* 0x0000007766667221 */ /* 0x000fe40000000000 */
[----:B------:R-:W4:Y:S01]  /*2bbd0*/  LDL R119, [R1+0x3e8] ;  /* 0x0003e80001777983 */ /* 0x000f220000100800 */
[----:B------:R-:W-:-:S04]  /*2bbe0*/  FFMA.SAT R101, R95, R250, 0.5 ;  /* 0x3f0000005f657423 */ /* 0x000fc800000020fa */
[----:B------:R-:W-:Y:S01]  /*2bbf0*/  FFMA.RM R101, R101, R124, 12582913 ;  /* 0x4b40000165657423 */ /* 0x000fe2000000407c */
[----:B------:R-:W-:Y:S02]  /*2bc00*/  FADD R102, R102, R132 ;  /* 0x0000008466667221 */ /* 0x000fe40000000000 */
[----:B------:R-:W4:Y:S02]  /*2bc10*/  LDL R132, [R1+0x6b4] ;  /* 0x0006b40001847983 */ /* 0x000f240000100800 */
[----:B------:R-:W-:Y:S01]  /*2bc20*/  FADD R103, R102, R113 ;  /* 0x0000007166677221 */ /* 0x000fe20000000000 */
[----:B------:R-:W-:Y:S01]  /*2bc30*/  FADD R102, R101, -12583039 ;  /* 0xcb40007f65667421 */ /* 0x000fe20000000000 */
[----:B------:R-:W4:Y:S02]  /*2bc40*/  LDL R113, [R1+0x6b8] ;  /* 0x0006b80001717983 */ /* 0x000f240000100800 */
[----:B------:R-:W-:Y:S02]  /*2bc50*/  FADD R103, R103, R131 ;  /* 0x0000008367677221 */ /* 0x000fe40000000000 */
[----:B------:R-:W4:Y:S01]  /*2bc60*/  LDL R131, [R1+0x6a4] ;  /* 0x0006a40001837983 */ /* 0x000f220000100800 */
[----:B------:R-:W-:Y:S01]  /*2bc70*/  FFMA R102, R95, 1.4426950216293334961, -R102 ;  /* 0x3fb8aa3b5f667823 */ /* 0x000fe20000000866 */
[----:B------:R-:W-:-:S02]  /*2bc80*/  FADD R103, R103, R117 ;  /* 0x0000007567677221 */ /* 0x000fc40000000000 */
[----:B------:R-:W4:Y:S01]  /*2bc90*/  LDL R117, [R1+0x6b0] ;  /* 0x0006b00001757983 */ /* 0x000f220000100800 */
[----:B------:R-:W-:Y:S01]  /*2bca0*/  FFMA R102, R95, 1.925963033500011079e-08, R102 ;  /* 0x32a570605f667823 */ /* 0x000fe20000000066 */
[----:B--2---:R-:W-:Y:S02]  /*2bcb0*/  FADD R95, R103, R133 ;  /* 0x00000085675f7221 */ /* 0x004fe40000000000 */
[----:B------:R-:W2:Y:S02]  /*2bcc0*/  LDL R133, [R1+0x6a0] ;  /* 0x0006a00001857983 */ /* 0x000ea40000100800 */
[----:B---3--:R-:W-:Y:S02]  /*2bcd0*/  FADD R95, R95, R134 ;  /* 0x000000865f5f7221 */ /* 0x008fe40000000000 */
[----:B------:R-:W3:Y:S02]  /*2bce0*/  LDL R134, [R1+0x6c0] ;  /* 0x0006c00001867983 */ /* 0x000ee40000100800 */
[----:B----4-:R-:W-:-:S02]  /*2bcf0*/  FADD R95, R95, R177 ;  /* 0x000000b15f5f7221 */ /* 0x010fc40000000000 */
        /* <DEDUP_REMOVED lines=25> */
[----:B------:R-:W-:Y:S01]  /*2be90*/  FADD R96, R96, R112 ;  /* 0x0000007060607221 */ /* 0x000fe20000000000 */
[----:B------:R-:W0:Y:S01]  /*2bea0*/  MUFU.EX2 R102, R102 ;  /* 0x0000006600667308 */ /* 0x000e220000000800 */
[----:B------:R-:W-:Y:S01]  /*2beb0*/  SHF.L.U32 R101, R101, 0x17, RZ ;  /* 0x0000001765657819 */ /* 0x000fe200000006ff */
        /* <DEDUP_REMOVED lines=8> */
[----:B0-----:R-:W-:Y:S01]  /*2bf40*/  FMUL R96, R101, R102 ;  /* 0x0000006665607220 */ /* 0x001fe20000400000 */
[----:B------:R-:W-:Y:S01]  /*2bf50*/  FFMA.SAT R101, R97, R250, 0.5 ;  /* 0x3f00000061657423 */ /* 0x000fe200000020fa */
[----:B------:R-:W4:Y:S01]  /*2bf60*/  LDL R116, [R1+0x6ec] ;  /* 0x0006ec0001747983 */ /* 0x000f220000100800 */
[----:B------:R-:W-:Y:S02]  /*2bf70*/  FADD R103, R103, R114 ;  /* 0x0000007267677221 */ /* 0x000fe40000000000 */
[----:B------:R-:W-:Y:S01]  /*2bf80*/  FFMA.RM R101, R101, R124, 12582913 ;  /* 0x4b40000165657423 */ /* 0x000fe2000000407c */
[----:B------:R-:W0:Y:S01]  /*2bf90*/  MUFU.EX2 R111, R111 ;  /* 0x0000006f006f7308 */ /* 0x000e220000000800 */
[----:B------:R-:W4:Y:S02]  /*2bfa0*/  LDL R114, [R1+0x40] ;  /* 0x0000400001727983 */ /* 0x000f240000100800 */
[----:B------:R-:W-:-:S04]  /*2bfb0*/  FADD R102, R101, -12583039 ;  /* 0xcb40007f65667421 */ /* 0x000fc80000000000 */
[----:B------:R-:W-:-:S04]  /*2bfc0*/  FFMA R102, R97, 1.4426950216293334961, -R102 ;  /* 0x3fb8aa3b61667823 */ /* 0x000fc80000000866 */
[----:B------:R-:W-:Y:S01]  /*2bfd0*/  FFMA R102, R97, 1.925963033500011079e-08, R102 ;  /* 0x32a5706061667823 */ /* 0x000fe20000000066 */
[----:B------:R-:W-:Y:S02]  /*2bfe0*/  FADD R103, R103, R118 ;  /* 0x0000007667677221 */ /* 0x000fe40000000000 */
[----:B------:R-:W4:Y:S02]  /*2bff0*/  LDL R118, [R1+0x6e0] ;  /* 0x0006e00001767983 */ /* 0x000f240000100800 */
[----:B------:R-:W-:Y:S01]  /*2c000*/  FADD R103, R103, R113 ;  /* 0x0000007167677221 */ /* 0x000fe20000000000 */
[----:B------:R-:W1:Y:S01]  /*2c010*/  MUFU.EX2 R102, R102 ;  /* 0x0000006600667308 */ /* 0x000e620000000800 */
[----:B0-----:R-:W-:Y:S01]  /*2c020*/  FMUL R144, R144, R111 ;  /* 0x0000006f90907220 */ /* 0x001fe20000400000 */
[----:B------:R-:W-:Y:S01]  /*2c030*/  SHF.L.U32 R101, R101, 0x17, RZ ;  /* 0x0000001765657819 */ /* 0x000fe200000006ff */
[----:B------:R-:W-:Y:S01]  /*2c040*/  FADD R103, R103, R120 ;  /* 0x0000007867677221 */ /* 0x000fe20000000000 */
[----:B------:R-:W4:Y:S03]  /*2c050*/  LDL R111, [R1+0x2c] ;  /* 0x00002c00016f7983 */ /* 0x000f260000100800 */
[----:B------:R-:W-:Y:S01]  /*2c060*/  FADD R97, R103, R115 ;  /* 0x0000007367617221 */ /* 0x000fe20000000000 */
[----:B------:R-:W4:Y:S03]  /*2c070*/  LDL R120, [R1+0x6dc] ;  /* 0x0006dc0001787983 */ /* 0x000f260000100800 */
[----:B------:R-:W-:Y:S01]  /*2c080*/  FADD R97, R97, R119 ;  /* 0x0000007761617221 */ /* 0x000fe20000000000 */
[----:B------:R-:W4:Y:S04]  /*2c090*/  LDL R113, [R1+0x3c] ;  /* 0x00003c0001717983 */ /* 0x000f280000100800 */
[----:B------:R-:W4:Y:S04]  /*2c0a0*/  LDL R119, [R1+0x1b8] ;  /* 0x0001b80001777983 */ /* 0x000f280000100800 */
        /* <DEDUP_REMOVED lines=9> */
[----:B------:R-:W-:Y:S01]  /*2c140*/  FADD R103, R103, R117 ;  /* 0x0000007567677221 */ /* 0x000fe20000000000 */
[----:B-1----:R-:W-:Y:S02]  /*2c150*/  FMUL R97, R101, R102 ;  /* 0x0000006665617220 */ /* 0x002fe40000400000 */
[----:B------:R-:W3:Y:S01]  /*2c160*/  LDL R117, [R1+0x44] ;  /* 0x0000440001757983 */ /* 0x000ee20000100800 */
[----:B----4-:R-:W-:-:S03]  /*2c170*/  FADD R103, R103, R177 ;  /* 0x000000b167677221 */ /* 0x010fc60000000000 */
[----:B------:R-:W4:Y:S01]  /*2c180*/  LDL R177, [R1+0x30] ;  /* 0x0000300001b17983 */ /* 0x000f220000100800 */
[----:B------:R-:W-:-:S04]  /*2c190*/  FFMA.SAT R101, R98, R250, 0.5 ;  /* 0x3f00000062657423 */ /* 0x000fc800000020fa */
[----:B------:R-:W-:-:S04]  /*2c1a0*/  FFMA.RM R101, R101, R124, 12582913 ;  /* 0x4b40000165657423 */ /* 0x000fc8000000407c */
[----:B------:R-:W-:Y:S01]  /*2c1b0*/  FADD R102, R101, -12583039 ;  /* 0xcb40007f65667421 */ /* 0x000fe20000000000 */
[----:B------:R-:W-:-:S03]  /*2c1c0*/  FADD R103, R103, R116 ;  /* 0x0000007467677221 */ /* 0x000fc60000000000 */
[C---:B------:R-:W-:Y:S01]  /*2c1d0*/  FFMA R102, R98.reuse, 1.4426950216293334961, -R102 ;  /* 0x3fb8aa3b62667823 */ /* 0x040fe20000000866 */
[----:B------:R-:W4:Y:S03]  /*2c1e0*/  LDL R116, [R1+0x50] ;  /* 0x0000500001747983 */ /* 0x000f260000100800 */
[----:B------:R-:W-:Y:S01]  /*2c1f0*/  FFMA R102, R98, 1.925963033500011079e-08, R102 ;  /* 0x32a5706062667823 */ /* 0x000fe20000000066 */
        /* <DEDUP_REMOVED lines=12> */
[----:B---3--:R-:W-:Y:S02]  /*2c2c0*/  FADD R103, R98, R134 ;  /* 0x0000008662677221 */ /* 0x008fe40000000000 */
[----:B------:R-:W3:Y:S02]  /*2c2d0*/  LDL R134, [R1] ;  /* 0x0000000001867983 */ /* 0x000ee40000100800 */
[----:B----4-:R-:W-:Y:S02]  /*2c2e0*/  FADD R103, R103, R177 ;  /* 0x000000b167677221 */ /* 0x010fe40000000000 */
[----:B------:R-:W4:Y:S01]  /*2c2f0*/  LDL R177, [R1+0x4] ;  /* 0x0000040001b17983 */ /* 0x000f220000100800 */
[----:B------:R-:W0:Y:S01]  /*2c300*/  MUFU.EX2 R102, R102 ;  /* 0x0000006600667308 */ /* 0x000e220000000800 */
[----:B------:R-:W-:Y:S01]  /*2c310*/  SHF.L.U32 R101, R101, 0x17, RZ ;  /* 0x0000001765657819 */ /* 0x000fe200000006ff */
[----:B------:R-:W-:-:S04]  /*2c320*/  FADD R103, R103, R111 ;  /* 0x0000006f67677221 */ /* 0x000fc80000000000 */
[----:B------:R-:W-:Y:S01]  /*2c330*/  FADD R103, R103, R110 ;  /* 0x0000006e67677221 */ /* 0x000fe20000000000 */
[----:B0-----:R-:W-:Y:S01]  /*2c340*/  FMUL R98, R101, R102 ;  /* 0x0000006665627220 */ /* 0x001fe20000400000 */
[----:B------:R-:W-:-:S04]  /*2c350*/  FFMA.SAT R101, R99, R250, 0.5 ;  /* 0x3f00000063657423 */ /* 0x000fc800000020fa */
[----:B------:R-:W-:-:S04]  /*2c360*/  FFMA.RM R101, R101, R124, 12582913 ;  /* 0x4b40000165657423 */ /* 0x000fc8000000407c */
[----:B------:R-:W-:Y:S01]  /*2c370*/  FADD R102, R101, -12583039 ;  /* 0xcb40007f65667421 */ /* 0x000fe20000000000 */
[----:B------:R-:W-:-:S03]  /*2c380*/  FADD R103, R103, R112 ;  /* 0x0000007067677221 */ /* 0x000fc60000000000 */
[----:B------:R-:W-:-:S04]  /*2c390*/  FFMA R102, R99, 1.4426950216293334961, -R102 ;  /* 0x3fb8aa3b63667823 */ /* 0x000fc80000000866 */
[----:B------:R-:W-:Y:S01]  /*2c3a0*/  FFMA R102, R99, 1.925963033500011079e-08, R102 ;  /* 0x32a5706063667823 */ /* 0x000fe20000000066 */
[----:B------:R-:W-:-:S04]  /*2c3b0*/  FADD R99, R103, R114 ;  /* 0x0000007267637221 */ /* 0x000fc80000000000 */
[----:B------:R-:W-:-:S04]  /*2c3c0*/  FADD R99, R99, R113 ;  /* 0x0000007163637221 */ /* 0x000fc80000000000 */
[----:B------:R-:W-:Y:S01]  /*2c3d0*/  FADD R99, R99, R115 ;  /* 0x0000007363637221 */ /* 0x000fe20000000000 */
[----:B------:R-:W0:Y:S03]  /*2c3e0*/  MUFU.EX2 R102, R102 ;  /* 0x0000006600667308 */ /* 0x000e260000000800 */
[----:B------:R-:W-:-:S04]  /*2c3f0*/  FADD R99, R99, R117 ;  /* 0x0000007563637221 */ /* 0x000fc80000000000 */
[----:B------:R-:W-:-:S04]  /*2c400*/  FADD R99, R99, R116 ;  /* 0x0000007463637221 */ /* 0x000fc80000000000 */
[----:B------:R-:W-:Y:S01]  /*2c410*/  FADD R103, R99, R118 ;  /* 0x0000007663677221 */ /* 0x000fe20000000000 */
[----:B------:R-:W-:-:S03]  /*2c420*/  SHF.L.U32 R101, R101, 0x17, RZ ;  /* 0x0000001765657819 */ /* 0x000fc600000006ff */
[----:B------:R-:W-:Y:S02]  /*2c430*/  FADD R103, R103, R120 ;  /* 0x0000007867677221 */ /* 0x000fe40000000000 */
[----:B0-----:R-:W-:Y:S01]  /*2c440*/  FMUL R99, R101, R102 ;  /* 0x0000006665637220 */ /* 0x001fe20000400000 */
[----:B------:R-:W-:Y:S01]  /*2c450*/  FFMA.SAT R101, R100, R250, 0.5 ;  /* 0x3f00000064657423 */ /* 0x000fe200000020fa */
[----:B------:R-:W-:-:S03]  /*2c460*/  FADD R103, R103, R119 ;  /* 0x0000007767677221 */ /* 0x000fc60000000000 */
[----:B------:R-:W-:-:S04]  /*2c470*/  FFMA.RM R101, R101, R124, 12582913 ;  /* 0x4b40000165657423 */ /* 0x000fc8000000407c */
[----:B------:R-:W-:-:S04]  /*2c480*/  FADD R102, R101, -12583039 ;  /* 0xcb40007f65667421 */ /* 0x000fc80000000000 */
[----:B------:R-:W-:-:S04]  /*2c490*/  FFMA R102, R100, 1.4426950216293334961, -R102 ;  /* 0x3fb8aa3b64667823 */ /* 0x000fc80000000866 */
[----:B------:R-:W-:Y:S01]  /*2c4a0*/  FFMA R102, R100, 1.925963033500011079e-08, R102 ;  /* 0x32a5706064667823 */ /* 0x000fe20000000066 */
[----:B------:R-:W-:Y:S02]  /*2c4b0*/  FADD R103, R103, R131 ;  /* 0x0000008367677221 */ /* 0x000fe40000000000 */
[----:B------:R-:W4:Y:S02]  /*2c4c0*/  LDL R131, [R1+0x80] ;  /* 0x0000800001837983 */ /* 0x000f240000100800 */
[----:B------:R-:W-:-:S04]  /*2c4d0*/  FADD R103, R103, R132 ;  /* 0x0000008467677221 */ /* 0x000fc80000000000 */
[----:B--2---:R-:W-:Y:S02]  /*2c4e0*/  FADD R100, R103, R133 ;  /* 0x0000008567647221 */ /* 0x004fe40000000000 */
[----:B------:R-:W2:Y:S02]  /*2c4f0*/  LDL R133, [R1+0x124] ;  /* 0x0001240001857983 */ /* 0x000ea40000100800 */
[----:B---3--:R-:W-:Y:S02]  /*2c500*/  FADD R100, R100, R134 ;  /* 0x0000008664647221 */ /* 0x008fe40000000000 */
[----:B------:R-:W3:Y:S02]  /*2c510*/  LDL R134, [R1+0x18c] ;  /* 0x00018c0001867983 */ /* 0x000ee40000100800 */
[----:B----4-:R-:W-:Y:S02]  /*2c520*/  FADD R100, R100, R177 ;  /* 0x000000b164647221 */ /* 0x010fe40000000000 */
[----:B------:R-:W4:Y:S01]  /*2c530*/  LDL R177, [R1+0x1a0] ;  /* 0x0001a00001b17983 */ /* 0x000f220000100800 */
[----:B------:R-:W0:Y:S01]  /*2c540*/  MUFU.EX2 R102, R102 ;  /* 0x0000006600667308 */ /* 0x000e220000000800 */
[----:B------:R-:W-:Y:S01]  /*2c550*/  FADD R100, R100, R252 ;  /* 0x000000fc64647221 */ /* 0x000fe20000000000 */
[----:B------:R-:W-:-:S03]  /*2c560*/  SHF.L.U32 R101, R101, 0x17, RZ ;  /* 0x0000001765657819 */ /* 0x000fc600000006ff */
[----:B------:R-:W-:-:S04]  /*2c570*/  FADD R100, R100, R247 ;  /* 0x000000f764647221 */ /* 0x000fc80000000000 */
[----:B------:R-:W-:-:S04]  /*2c580*/  FADD R103, R100, R243 ;  /* 0x000000f364677221 */ /* 0x000fc80000000000 */
[----:B------:R-:W-:Y:S01]  /*2c590*/  FADD R103, R103, R245 ;  /* 0x000000f567677221 */ /* 0x000fe20000000000 */
[----:B0-----:R-:W-:Y:S01]  /*2c5a0*/  FMUL R100, R101, R102 ;  /* 0x0000006665647220 */ /* 0x001fe20000400000 */
[----:B------:R-:W-:Y:S02]  /*2c5b0*/  FFMA.SAT R101, R216, R250, 0.5 ;  /* 0x3f000000d8657423 */ /* 0x000fe400000020fa */
[----:B------:R-:W-:Y:S02]  /*2c5c0*/  FADD R103, R103, R241 ;  /* 0x000000f167677221 */ /* 0x000fe40000000000 */
[----:B------:R-:W-:Y:S02]  /*2c5d0*/  FFMA.RM R101, R101, R124, 12582913 ;  /* 0x4b40000165657423 */ /* 0x000fe4000000407c */
[----:B------:R-:W-:Y:S02]  /*2c5e0*/  FADD R103, R103, R240 ;  /* 0x000000f067677221 */ /* 0x000fe40000000000 */
[----:B------:R-:W-:-:S02]  /*2c5f0*/  FADD R102, R101, -12583039 ;  /* 0xcb40007f65667421 */ /* 0x000fc40000000000 */
[----:B------:R-:W-:Y:S02]  /*2c600*/  FADD R103, R103, R237 ;  /* 0x000000ed67677221 */ /* 0x000fe40000000000 */
[C---:B------:R-:W-:Y:S02]  /*2c610*/  FFMA R102, R216.reuse, 1.4426950216293334961, -R102 ;  /* 0x3fb8aa3bd8667823 */ /* 0x040fe40000000866 */
[----:B------:R-:W-:Y:S02]  /*2c620*/  FADD R103, R103, R239 ;  /* 0x000000ef67677221 */ /* 0x000fe40000000000 */
[----:B------:R-:W-:Y:S02]  /*2c630*/  FFMA R102, R216, 1.925963033500011079e-08, R102 ;  /* 0x32a57060d8667823 */ /* 0x000fe40000000066 */
[----:B------:R-:W-:-:S04]  /*2c640*/  FADD R103, R103, R236 ;  /* 0x000000ec67677221 */ /* 0x000fc80000000000 */
[----:B------:R-:W0:Y:S01]  /*2c650*/  MUFU.EX2 R102, R102 ;  /* 0x0000006600667308 */ /* 0x000e220000000800 */
[----:B------:R-:W-:-:S04]  /*2c660*/  FADD R103, R103, R235 ;  /* 0x000000eb67677221 */ /* 0x000fc80000000000 */
[----:B------:R-:W-:-:S03]  /*2c670*/  FADD R103, R103, R233 ;  /* 0x000000e967677221 */ /* 0x000fc60000000000 */
[----:B------:R-:W1:Y:S01]  /*2c680*/  MUFU.EX2 R104, R104 ;  /* 0x0000006800687308 */ /* 0x000e620000000800 */
[----:B------:R-:W-:-:S04]  /*2c690*/  IMAD.SHL.U32 R101, R101, 0x800000, RZ ;  /* 0x0080000065657824 */ /* 0x000fc800078e00ff */
[----:B0-----:R-:W-:Y:S01]  /*2c6a0*/  FMUL R101, R101, R102 ;  /* 0x0000006665657220 */ /* 0x001fe20000400000 */
[----:B------:R-:W-:-:S04]  /*2c6b0*/  FFMA.SAT R102, R242, R250, 0.5 ;  /* 0x3f000000f2667423 */ /* 0x000fc800000020fa */
[----:B------:R-:W-:Y:S01]  /*2c6c0*/  FFMA.RM R102, R102, R124, 12582913 ;  /* 0x4b40000166667423 */ /* 0x000fe2000000407c */
[----:B-1----:R-:W-:Y:S01]  /*2c6d0*/  FMUL R142, R142, R104 ;  /* 0x000000688e8e7220 */ /* 0x002fe20000400000 */
[----:B------:R-:W-:Y:S01]  /*2c6e0*/  MUFU.EX2 R108, R108 ;  /* 0x0000006c006c7308 */ /* 0x000fe20000000800 */
[----:B------:R-:W-:-:S04]  /*2c6f0*/  FADD R103, R103, R131 ;  /* 0x0000008367677221 */ /* 0x000fc80000000000 */
[----:B------:R-:W-:-:S04]  /*2c700*/  FADD R103, R103, R231 ;  /* 0x000000e767677221 */ /* 0x000fc80000000000 */
[----:B------:R-:W-:-:S04]  /*2c710*/  FADD R103, R103, R230 ;  /* 0x000000e667677221 */ /* 0x000fc80000000000 */
[----:B------:R-:W-:Y:S01]  /*2c720*/  FADD R104, R103, R229 ;  /* 0x000000e567687221 */ /* 0x000fe20000000000 */
[----:B------:R-:W-:-:S04]  /*2c730*/  FADD R103, R102, -12583039 ;  /* 0xcb40007f66677421 */ /* 0x000fc80000000000 */
[----:B------:R-:W-:Y:S01]  /*2c740*/  FFMA R103, R242, 1.4426950216293334961, -R103 ;  /* 0x3fb8aa3bf2677823 */ /* 0x000fe20000000867 */
[----:B--2---:R-:W-:-:S03]  /*2c750*/  FADD R104, R104, R133 ;  /* 0x0000008568687221 */ /* 0x004fc60000000000 */
[----:B------:R-:W-:Y:S01]  /*2c760*/  FFMA R103, R242, 1.925963033500011079e-08, R103 ;  /* 0x32a57060f2677823 */ /* 0x000fe20000000067 */
[----:B------:R-:W-:-:S05]  /*2c770*/  FADD R104, R104, R227 ;  /* 0x000000e368687221 */ /* 0x000fca0000000000 */
[----:B------:R-:W0:Y:S01]  /*2c780*/  MUFU.EX2 R103, R103 ;  /* 0x0000006700677308 */ /* 0x000e220000000800 */
[----:B---3--:R-:W-:Y:S01]  /*2c790*/  FADD R104, R104, R134 ;  /* 0x0000008668687221 */ /* 0x008fe20000000000 */
[----:B------:R-:W-:Y:S01]  /*2c7a0*/  SHF.L.U32 R102, R102, 0x17, RZ ;  /* 0x0000001766667819 */ /* 0x000fe200000006ff */
[----:B------:R-:W2:Y:S02]  /*2c7b0*/  LDL.LU R134, [R1+0xc] ;  /* 0x00000c0001867983 */ /* 0x000ea40000300800 */
[----:B----4-:R-:W-:Y:S02]  /*2c7c0*/  FADD R104, R104, R177 ;  /* 0x000000b168687221 */ /* 0x010fe40000000000 */
[----:B0-----:R-:W-:Y:S01]  /*2c7d0*/  FMUL R102, R102, R103 ;  /* 0x0000006766667220 */ /* 0x001fe20000400000 */
[----:B------:R-:W3:Y:S01]  /*2c7e0*/  LDL.LU R177, [R1+0x10] ;  /* 0x0000100001b17983 */ /* 0x000ee20000300800 */
[----:B------:R-:W-:Y:S01]  /*2c7f0*/  FADD R104, R104, R212 ;  /* 0x000000d468687221 */ /* 0x000fe20000000000 */
[----:B------:R-:W-:Y:S01]  /*2c800*/  FFMA.SAT R103, R217, R250, 0.5 ;  /* 0x3f000000d9677423 */ /* 0x000fe200000020fa */
[----:B------:R-:W-:Y:S01]  /*2c810*/  FMUL R139, R139, R108 ;  /* 0x0000006c8b8b7220 */ /* 0x000fe20000400000 */
[----:B------:R-:W4:Y:S01]  /*2c820*/  LDL.LU R133, [R1+0x14] ;  /* 0x0000140001857983 */ /* 0x000f220000300800 */
[----:B------:R-:W-:-:S04]  /*2c830*/  FADD R104, R104, R213 ;  /* 0x000000d568687221 */ /* 0x000fc80000000000 */
[----:B------:R-:W-:-:S04]  /*2c840*/  FADD R104, R104, R214 ;  /* 0x000000d668687221 */ /* 0x000fc80000000000 */
[----:B------:R-:W-:Y:S01]  /*2c850*/  FADD R104, R104, R215 ;  /* 0x000000d768687221 */ /* 0x000fe20000000000 */
[----:B------:R-:W-:-:S03]  /*2c860*/  FFMA.RM R103, R103, R124, 12582913 ;  /* 0x4b40000167677423 */ /* 0x000fc6000000407c */
[----:B------:R-:W-:-:S04]  /*2c870*/  FADD R104, R104, R208 ;  /* 0x000000d068687221 */ /* 0x000fc80000000000 */
[----:B------:R-:W-:Y:S01]  /*2c880*/  FADD R105, R104, R209 ;  /* 0x000000d168697221 */ /* 0x000fe20000000000 */
[----:B------:R-:W-:-:S03]  /*2c890*/  FADD R104, R103, -12583039 ;  /* 0xcb40007f67687421 */ /* 0x000fc60000000000 */
[----:B------:R-:W-:Y:S01]  /*2c8a0*/  FADD R105, R105, R210 ;  /* 0x000000d269697221 */ /* 0x000fe20000000000 */
[----:B------:R-:W-:-:S03]  /*2c8b0*/  FFMA R104, R217, 1.4426950216293334961, -R104 ;  /* 0x3fb8aa3bd9687823 */ /* 0x000fc60000000868 */
[----:B------:R-:W-:Y:S01]  /*2c8c0*/  FADD R105, R105, R211 ;  /* 0x000000d369697221 */ /* 0x000fe20000000000 */
[----:B------:R-:W-:-:S03]  /*2c8d0*/  FFMA R104, R217, 1.925963033500011079e-08, R104 ;  /* 0x32a57060d9687823 */ /* 0x000fc60000000068 */
[----:B------:R-:W-:-:S03]  /*2c8e0*/  FADD R105, R105, R204 ;  /* 0x000000cc69697221 */ /* 0x000fc60000000000 */
[----:B------:R-:W0:Y:S01]  /*2c8f0*/  MUFU.EX2 R104, R104 ;  /* 0x0000006800687308 */ /* 0x000e220000000800 */
[----:B------:R-:W-:-:S04]  /*2c900*/  FADD R105, R105, R205 ;  /* 0x000000cd69697221 */ /* 0x000fc80000000000 */
        /* <DEDUP_REMOVED lines=48> */
[----:B------:R-:W-:Y:S02]  /*2cc10*/  FFMA R107, R244, 1.4426950216293334961, -R107 ;  /* 0x3fb8aa3bf46b7823 */ /* 0x000fe4000000086b */
        /* <DEDUP_REMOVED lines=77> */
[----:B------:R-:W-:-:S04]  /*2d0f0*/  FADD R112, R112, R121 ;  /* 0x0000007970707221 */ /* 0x000fc80000000000 */
[----:B------:R-:W-:Y:S01]  /*2d100*/  FADD R112, R112, R128 ;  /* 0x0000008070707221 */ /* 0x000fe20000000000 */
[----:B------:R-:W-:-:S03]  /*2d110*/  IMAD.SHL.U32 R110, R110, 0x800000, RZ ;  /* 0x008000006e6e7824 */ /* 0x000fc600078e00ff */
        /* <DEDUP_REMOVED lines=21> */
[----:B--2---:R-:W-:Y:S02]  /*2d270*/  FFMA.SAT R112, R134, R250, 0.5 ;  /* 0x3f00000086707423 */ /* 0x004fe400000020fa */
        /* <DEDUP_REMOVED lines=17> */
[----:B---3--:R-:W-:Y:S02]  /*2d390*/  FFMA.SAT R113, R177, R250, 0.5 ;  /* 0x3f000000b1717423 */ /* 0x008fe400000020fa */
[----:B------:R-:W-:Y:S02]  /*2d3a0*/  FADD R114, R114, R21 ;  /* 0x0000001572727221 */ /* 0x000fe40000000000 */
[----:B------:R-:W-:Y:S02]  /*2d3b0*/  FFMA.RM R113, R113, R124, 12582913 ;  /* 0x4b40000171717423 */ /* 0x000fe4000000407c */
[----:B------:R-:W-:Y:S02]  /*2d3c0*/  FADD R115, R114, R22 ;  /* 0x0000001672737221 */ /* 0x000fe40000000000 */
[----:B------:R-:W-:-:S04]  /*2d3d0*/  FADD R114, R113, -12583039 ;  /* 0xcb40007f71727421 */ /* 0x000fc80000000000 */
[----:B------:R-:W-:-:S04]  /*2d3e0*/  FFMA R114, R177, 1.4426950216293334961, -R114 ;  /* 0x3fb8aa3bb1727823 */ /* 0x000fc80000000872 */
[----:B------:R-:W-:Y:S02]  /*2d3f0*/  FFMA R114, R177, 1.925963033500011079e-08, R114 ;  /* 0x32a57060b1727823 */ /* 0x000fe40000000072 */
[----:B------:R-:W2:Y:S01]  /*2d400*/  LDL.LU R177, [R1+0x18] ;  /* 0x0000180001b17983 */ /* 0x000ea20000300800 */
[----:B------:R-:W-:-:S03]  /*2d410*/  FADD R115, R115, R23 ;  /* 0x0000001773737221 */ /* 0x000fc60000000000 */
[----:B------:R-:W0:Y:S01]  /*2d420*/  MUFU.EX2 R114, R114 ;  /* 0x0000007200727308 */ /* 0x000e220000000800 */
[----:B------:R-:W-:Y:S01]  /*2d430*/  FADD R115, R115, R24 ;  /* 0x0000001873737221 */ /* 0x000fe20000000000 */
[----:B------:R-:W-:Y:S01]  /*2d440*/  SHF.L.U32 R113, R113, 0x17, RZ ;  /* 0x0000001771717819 */ /* 0x000fe200000006ff */
[----:B------:R-:W3:Y:S02]  /*2d450*/  LDL.LU R134, [R1+0x1c] ;  /* 0x00001c0001867983 */ /* 0x000ee40000300800 */
[----:B------:R-:W-:-:S04]  /*2d460*/  FADD R115, R115, R25 ;  /* 0x0000001973737221 */ /* 0x000fc80000000000 */
[----:B------:R-:W-:-:S04]  /*2d470*/  FADD R115, R115, R26 ;  /* 0x0000001a73737221 */ /* 0x000fc80000000000 */
[----:B------:R-:W-:-:S04]  /*2d480*/  FADD R115, R115, R27 ;  /* 0x0000001b73737221 */ /* 0x000fc80000000000 */
[----:B------:R-:W-:-:S04]  /*2d490*/  FADD R115, R115, R28 ;  /* 0x0000001c73737221 */ /* 0x000fc80000000000 */
[----:B------:R-:W-:Y:S01]  /*2d4a0*/  FADD R115, R115, R29 ;  /* 0x0000001d73737221 */ /* 0x000fe20000000000 */
[----:B0-----:R-:W-:Y:S01]  /*2d4b0*/  FMUL R113, R113, R114 ;  /* 0x0000007271717220 */ /* 0x001fe20000400000 */
[----:B------:R-:W-:Y:S02]  /*2d4c0*/  FFMA.SAT R114, R248, R250, 0.5 ;  /* 0x3f000000f8727423 */ /* 0x000fe400000020fa */
[----:B------:R-:W-:Y:S02]  /*2d4d0*/  FADD R115, R115, R30 ;  /* 0x0000001e73737221 */ /* 0x000fe40000000000 */
[----:B------:R-:W-:Y:S02]  /*2d4e0*/  FFMA.RM R114, R114, R124, 12582913 ;  /* 0x4b40000172727423 */ /* 0x000fe4000000407c */
        /* <DEDUP_REMOVED lines=16> */
[----:B----4-:R-:W-:Y:S02]  /*2d5f0*/  FFMA.SAT R115, R133, R250, 0.5 ;  /* 0x3f00000085737423 */ /* 0x010fe400000020fa */
        /* <DEDUP_REMOVED lines=16> */
[----:B0-----:R-:W-:-:S03]  /*2d700*/  FMUL R115, R115, R116 ;  /* 0x0000007473737220 */ /* 0x001fc60000400000 */
[----:B------:R-:W-:-:S04]  /*2d710*/  FADD R117, R117, R51 ;  /* 0x0000003375757221 */ /* 0x000fc80000000000 */
[----:B------:R-:W-:Y:S01]  /*2d720*/  FADD R118, R117, R52 ;  /* 0x0000003475767221 */ /* 0x000fe20000000000 */
[----:B--2---:R-:W-:-:S04]  /*2d730*/  FFMA.SAT R116, R177, R250, 0.5 ;  /* 0x3f000000b1747423 */ /* 0x004fc800000020fa */
[----:B------:R-:W-:-:S04]  /*2d740*/  FFMA.RM R116, R116, R124, 12582913 ;  /* 0x4b40000174747423 */ /* 0x000fc8000000407c */
[----:B------:R-:W-:-:S04]  /*2d750*/  FADD R117, R116, -12583039 ;  /* 0xcb40007f74757421 */ /* 0x000fc80000000000 */
[----:B------:R-:W-:-:S04]  /*2d760*/  FFMA R117, R177, 1.4426950216293334961, -R117 ;  /* 0x3fb8aa3bb1757823 */ /* 0x000fc80000000875 */
[----:B------:R-:W-:Y:S02]  /*2d770*/  FFMA R117, R177, 1.925963033500011079e-08, R117 ;  /* 0x32a57060b1757823 */ /* 0x000fe40000000075 */
[----:B------:R-:W2:Y:S01]  /*2d780*/  LDL.LU R177, [R1+0x20] ;  /* 0x0000200001b17983 */ /* 0x000ea20000300800 */
[----:B------:R-:W-:-:S04]  /*2d790*/  FADD R118, R118, R53 ;  /* 0x0000003576767221 */ /* 0x000fc80000000000 */
[----:B------:R-:W-:Y:S01]  /*2d7a0*/  FADD R118, R118, R54 ;  /* 0x0000003676767221 */ /* 0x000fe20000000000 */
[----:B------:R-:W0:Y:S03]  /*2d7b0*/  MUFU.EX2 R117, R117 ;  /* 0x0000007500757308 */ /* 0x000e260000000800 */
[----:B------:R-:W-:-:S04]  /*2d7c0*/  FADD R118, R118, R55 ;  /* 0x0000003776767221 */ /* 0x000fc80000000000 */
[----:B------:R-:W-:-:S04]  /*2d7d0*/  FADD R118, R118, R56 ;  /* 0x0000003876767221 */ /* 0x000fc80000000000 */
[----:B------:R-:W-:Y:S01]  /*2d7e0*/  FADD R118, R118, R57 ;  /* 0x0000003976767221 */ /* 0x000fe20000000000 */
[----:B------:R-:W-:-:S03]  /*2d7f0*/  SHF.L.U32 R116, R116, 0x17, RZ ;  /* 0x0000001774747819 */ /* 0x000fc600000006ff */
[----:B------:R-:W-:-:S04]  /*2d800*/  FADD R118, R118, R58 ;  /* 0x0000003a76767221 */ /* 0x000fc80000000000 */
[----:B------:R-:W-:Y:S01]  /*2d810*/  FADD R118, R118, R59 ;  /* 0x0000003b76767221 */ /* 0x000fe20000000000 */
[----:B0-----:R-:W-:Y:S01]  /*2d820*/  FMUL R116, R116, R117 ;  /* 0x0000007574747220 */ /* 0x001fe20000400000 */
[----:B---3--:R-:W-:Y:S02]  /*2d830*/  FFMA.SAT R117, R134, R250, 0.5 ;  /* 0x3f00000086757423 */ /* 0x008fe400000020fa */
        /* <DEDUP_REMOVED lines=49> */
[----:B------:R-:W-:Y:S01]  /*2db50*/  FADD R131, R131, R94 ;  /* 0x0000005e83837221 */ /* 0x000fe20000000000 */
[----:B--2---:R-:W-:-:S04]  /*2db60*/  FFMA.SAT R119, R177, R250, 0.5 ;  /* 0x3f000000b1777423 */ /* 0x004fc800000020fa */
        /* <DEDUP_REMOVED lines=12> */
[----:B------:R-:W-:-:S04]  /*2dc30*/  FADD R127, R131, R95 ;  /* 0x0000005f837f7221 */ /* 0x000fc80000000000 */
[----:B------:R-:W-:Y:S01]  /*2dc40*/  FADD R127, R127, R96 ;  /* 0x000000607f7f7221 */ /* 0x000fe20000000000 */
[----:B------:R-:W0:Y:S03]  /*2dc50*/  MUFU.EX2 R126, R126 ;  /* 0x0000007e007e7308 */ /* 0x000e260000000800 */
        /* <DEDUP_REMOVED lines=10> */
[----:B------:R-:W-:-:S04]  /*2dd00*/  FADD R127, R126, -12583039 ;  /* 0xcb40007f7e7f7421 */ /* 0x000fc80000000000 */
[----:B------:R-:W-:-:S04]  /*2dd10*/  FFMA R127, R122, 1.4426950216293334961, -R127 ;  /* 0x3fb8aa3b7a7f7823 */ /* 0x000fc8000000087f */
[----:B------:R-:W-:Y:S02]  /*2dd20*/  FFMA R127, R122, 1.925963033500011079e-08, R127 ;  /* 0x32a570607a7f7823 */ /* 0x000fe4000000007f */
[----:B------:R0:W5:Y:S01]  /*2dd30*/  LDL.LU R122, [R1+0x700] ;  /* 0x00070000017a7983 */ /* 0x0001620000300800 */
[----:B------:R-:W-:-:S04]  /*2dd40*/  FADD R131, R131, R103 ;  /* 0x0000006783837221 */ /* 0x000fc80000000000 */
[----:B------:R-:W-:-:S04]  /*2dd50*/  FADD R131, R131, R104 ;  /* 0x0000006883837221 */ /* 0x000fc80000000000 */
[----:B------:R-:W-:-:S04]  /*2dd60*/  FADD R131, R131, R105 ;  /* 0x0000006983837221 */ /* 0x000fc80000000000 */
[----:B------:R-:W-:Y:S02]  /*2dd70*/  FADD R132, R131, R106 ;  /* 0x0000006a83847221 */ /* 0x000fe40000000000 */
[----:B------:R1:W2:Y:S02]  /*2dd80*/  MUFU.EX2 R131, R127 ;  /* 0x0000007f00837308 */ /* 0x0002a40000000800 */
[----:B------:R-:W-:-:S04]  /*2dd90*/  FADD R132, R132, R107 ;  /* 0x0000006b84847221 */ /* 0x000fc80000000000 */
[----:B------:R-:W-:-:S04]  /*2dda0*/  FADD R132, R132, R108 ;  /* 0x0000006c84847221 */ /* 0x000fc80000000000 */
[----:B------:R-:W-:Y:S01]  /*2ddb0*/  FADD R132, R132, R109 ;  /* 0x0000006d84847221 */ /* 0x000fe20000000000 */
[-C--:B-1----:R-:W-:Y:S01]  /*2ddc0*/  FFMA.SAT R127, R249, R250.reuse, 0.5 ;  /* 0x3f000000f97f7423 */ /* 0x082fe200000020fa */
[----:B------:R-:W-:Y:S02]  /*2ddd0*/  FFMA.SAT R250, R125, R250, 0.5 ;  /* 0x3f0000007dfa7423 */ /* 0x000fe400000020fa */
[----:B------:R-:W-:Y:S01]  /*2dde0*/  FADD R132, R132, R110 ;  /* 0x0000006e84847221 */ /* 0x000fe20000000000 */
[----:B------:R-:W-:Y:S01]  /*2ddf0*/  SHF.L.U32 R126, R126, 0x17, RZ ;  /* 0x000000177e7e7819 */ /* 0x000fe200000006ff */
[-C--:B------:R-:W-:Y:S01]  /*2de00*/  FFMA.RM R127, R127, R124.reuse, 12582913 ;  /* 0x4b4000017f7f7423 */ /* 0x080fe2000000407c */
[----:B------:R-:W-:Y:S01]  /*2de10*/  FFMA.RM R250, R250, R124, 12582913 ;  /* 0x4b400001fafa7423 */ /* 0x000fe2000000407c */
[----:B------:R-:W-:Y:S02]  /*2de20*/  FADD R124, R132, R111 ;  /* 0x0000006f847c7221 */ /* 0x000fe40000000000 */
[----:B--2---:R-:W-:Y:S01]  /*2de30*/  FMUL R131, R126, R131 ;  /* 0x000000837e837220 */ /* 0x004fe20000400000 */
[----:B------:R-:W-:Y:S01]  /*2de40*/  FADD R126, R127, -12583039 ;  /* 0xcb40007f7f7e7421 */ /* 0x000fe20000000000 */
[----:B------:R-:W-:-:S03]  /*2de50*/  FADD R124, R124, R112 ;  /* 0x000000707c7c7221 */ /* 0x000fc60000000000 */
[----:B------:R-:W-:Y:S01]  /*2de60*/  FFMA R126, R249, 1.4426950216293334961, -R126 ;  /* 0x3fb8aa3bf97e7823 */ /* 0x000fe2000000087e */
[----:B------:R-:W-:-:S03]  /*2de70*/  FADD R124, R124, R113 ;  /* 0x000000717c7c7221 */ /* 0x000fc60000000000 */
[----:B------:R-:W-:Y:S01]  /*2de80*/  FFMA R249, R249, 1.925963033500011079e-08, R126 ;  /* 0x32a57060f9f97823 */ /* 0x000fe2000000007e */
[----:B------:R-:W-:Y:S01]  /*2de90*/  FADD R124, R124, R114 ;  /* 0x000000727c7c7221 */ /* 0x000fe20000000000 */
[----:B------:R-:W-:-:S03]  /*2dea0*/  FADD R126, R250, -12583039 ;  /* 0xcb40007ffa7e7421 */ /* 0x000fc60000000000 */
[----:B------:R-:W-:Y:S01]  /*2deb0*/  FADD R124, R124, R115 ;  /* 0x000000737c7c7221 */ /* 0x000fe20000000000 */
[----:B------:R-:W-:-:S03]  /*2dec0*/  FFMA R126, R125, 1.4426950216293334961, -R126 ;  /* 0x3fb8aa3b7d7e7823 */ /* 0x000fc6000000087e */
[----:B------:R-:W-:Y:S01]  /*2ded0*/  FADD R124, R124, R116 ;  /* 0x000000747c7c7221 */ /* 0x000fe20000000000 */
[----:B------:R-:W-:Y:S01]  /*2dee0*/  FFMA R126, R125, 1.925963033500011079e-08, R126 ;  /* 0x32a570607d7e7823 */ /* 0x000fe2000000007e */
[----:B------:R-:W1:Y:S02]  /*2def0*/  MUFU.EX2 R132, R249 ;  /* 0x000000f900847308 */ /* 0x000e640000000800 */
[----:B------:R-:W-:-:S04]  /*2df00*/  FADD R124, R124, R117 ;  /* 0x000000757c7c7221 */ /* 0x000fc80000000000 */
[----:B------:R-:W-:Y:S02]  /*2df10*/  FADD R124, R124, R118 ;  /* 0x000000767c7c7221 */ /* 0x000fe40000000000 */
[----:B------:R-:W2:Y:S02]  /*2df20*/  MUFU.EX2 R126, R126 ;  /* 0x0000007e007e7308 */ /* 0x000ea40000000800 */
[----:B------:R-:W-:Y:S01]  /*2df30*/  FADD R124, R124, R119 ;  /* 0x000000777c7c7221 */ /* 0x000fe20000000000 */
[----:B------:R-:W-:-:S05]  /*2df40*/  SHF.L.U32 R127, R127, 0x17, RZ ;  /* 0x000000177f7f7819 */ /* 0x000fca00000006ff */
[----:B------:R-:W3:Y:S01]  /*2df50*/  MUFU.EX2 R134, R123 ;  /* 0x0000007b00867308 */ /* 0x000ee20000000800 */
[----:B------:R-:W-:Y:S01]  /*2df60*/  FADD R124, R124, R120 ;  /* 0x000000787c7c7221 */ /* 0x000fe20000000000 */
[----:B------:R-:W-:Y:S01]  /*2df70*/  SHF.L.U32 R133, R250, 0x17, RZ ;  /* 0x00000017fa857819 */ /* 0x000fe200000006ff */
[----:B-1----:R-:W-:Y:S02]  /*2df80*/  FMUL R132, R127, R132 ;  /* 0x000000847f847220 */ /* 0x002fe40000400000 */
[----:B------:R-:W-:Y:S01]  /*2df90*/  FADD R124, R124, R131 ;  /* 0x000000837c7c7221 */ /* 0x000fe20000000000 */
[----:B------:R-:W-:Y:S01]  /*2dfa0*/  SHF.L.U32 R251, R251, 0x17, RZ ;  /* 0x00000017fbfb7819 */ /* 0x000fe200000006ff */
[----:B--2---:R-:W-:Y:S02]  /*2dfb0*/  FMUL R133, R133, R126 ;  /* 0x0000007e85857220 */ /* 0x004fe40000400000 */
[----:B------:R-:W-:-:S04]  /*2dfc0*/  FADD R124, R124, R132 ;  /* 0x000000847c7c7221 */ /* 0x000fc80000000000 */
[----:B------:R-:W-:Y:S01]  /*2dfd0*/  FADD R124, R124, R133 ;  /* 0x000000857c7c7221 */ /* 0x000fe20000000000 */
[----:B---3--:R-:W-:-:S04]  /*2dfe0*/  FMUL R134, R251, R134 ;  /* 0x00000086fb867220 */ /* 0x008fc80000400000 */
        /* <DEDUP_REMOVED lines=13> */
[----:B------:R-:W2:Y:S01]  /*2e0c0*/  LDL.LU R222, [R1+0x6f8] ;  /* 0x0006f80001de7983 */ /* 0x000ea20000300800 */
[----:B------:R-:W2:Y:S01]  /*2e0d0*/  LDC.64 R126, c[0x0][0x210] ;  /* 0x00008400ff7e7b82 */ /* 0x000ea20000000a00 */
[----:B-----5:R-:W-:Y:S01]  /*2e0e0*/  ISETP.GT.AND P0, PT, R123, R122, PT ;  /* 0x0000007a7b00720c */ /* 0x020fe20003f04270 */
[----:B------:R-:W-:Y:S01]  /*2e0f0*/  BSSY B2, `(.L_x_2310) ;  /* 0x0000061000027945 */ /* 0x000fe20003800000 */
[----:B01----:R-:W-:Y:S01]  /*2e100*/  FADD R177, R177, R124 ;  /* 0x0000007cb1b17221 */ /* 0x003fe20000000000 */
[----:B--2---:R-:W-:-:S10]  /*2e110*/  IMAD.WIDE R124, R222, 0x2, R126 ;  /* 0x00000002de7c7825 */ /* 0x004fd400078e027e */
[----:B------:R-:W-:Y:S05]  /*2e120*/  @P0 BRA `(.L_x_2311) ;  /* 0x0000000400640947 */ /* 0x000fea0003800000 */
[----:B------:R-:W0:Y:S01]  /*2e130*/  MUFU.RCP R126, R177 ;  /* 0x000000b1007e7308 */ /* 0x000e220000001000 */
[----:B------:R-:W-:Y:S07]  /*2e140*/  BSSY B3, `(.L_x_2312) ;  /* 0x000000c000037945 */ /* 0x000fee0003800000 */
[----:B------:R-:W1:Y:S01]  /*2e150*/  FCHK P0, R218, R177 ;  /* 0x000000b1da007302 */ /* 0x000e620000000000 */
[----:B0-----:R-:W-:-:S04]  /*2e160*/  FFMA R127, -R177, R126, 1 ;  /* 0x3f800000b17f7423 */ /* 0x001fc8000000017e */
[----:B------:R-:W-:-:S04]  /*2e170*/  FFMA R126, R126, R127, R126 ;  /* 0x0000007f7e7e7223 */ /* 0x000fc8000000007e */
[----:B------:R-:W-:-:S04]  /*2e180*/  FFMA R127, R218, R126, RZ ;  /* 0x0000007eda7f7223 */ /* 0x000fc800000000ff */
[----:B------:R-:W-:-:S04]  /*2e190*/  FFMA R216, -R177, R127, R218 ;  /* 0x0000007fb1d87223 */ /* 0x000fc800000001da */
[----:B------:R-:W-:Y:S01]  /*2e1a0*/  FFMA R216, R126, R216, R127 ;  /* 0x000000d87ed87223 */ /* 0x000fe2000000007f */
[----:B-1----:R-:W-:Y:S06]  /*2e1b0*/  @!P0 BRA `(.L_x_2313) ;  /* 0x0000000000108947 */ /* 0x002fec0003800000 */
[----:B------:R-:W-:Y:S02]  /*2e1c0*/  MOV R126, R218 ;  /* 0x000000da007e7202 */ /* 0x000fe40000000f00 */
[----:B------:R-:W-:-:S07]  /*2e1d0*/  MOV R127, 0x2e1f0 ;  /* 0x0002e1f0007f7802 */ /* 0x000fce0000000f00 */
[----:B------:R-:W-:Y:S05]  /*2e1e0*/  CALL.REL.NOINC `($__internal_0_$__cuda_sm3x_div_rn_noftz_f32_slowpath) ;  /* 0x0000031400307944 */ /* 0x000fea0003c00000 */
[----:B------:R-:W-:-:S07]  /*2e1f0*/  MOV R216, R217 ;  /* 0x000000d900d87202 */ /* 0x000fce0000000f00 */
.L_x_2313:
[----:B------:R-:W-:Y:S05]  /*2e200*/  BSYNC B3 ;  /* 0x0000000000037941 */ /* 0x000fea0003800000 */
.L_x_2312:
[----:B------:R-:W-:Y:S01]  /*2e210*/  ISETP.GE.AND P0, PT, R123, R122, PT ;  /* 0x0000007a7b00720c */ /* 0x000fe20003f06270 */
[----:B------:R-:W0:Y:S01]  /*2e220*/  F2F.BF16.F32 R216, R216 ;  /* 0x000000d800d87304 */ /* 0x000e220000202000 */
[----:B------:R-:W-:Y:S11]  /*2e230*/  BSSY B3, `(.L_x_2314) ;  /* 0x0000013000037945 */ /* 0x000ff60003800000 */
[----:B------:R-:W-:Y:S01]  /*2e240*/  @P0 PRMT R222, RZ, 0x7610, R222 ;  /* 0x00007610ffde0816 */ /* 0x000fe200000000de */
[----:B------:R-:W-:Y:S06]  /*2e250*/  @P0 BRA `(.L_x_2315) ;  /* 0x0000000000400947 */ /* 0x000fec0003800000 */
[----:B------:R-:W2:Y:S01]  /*2e260*/  LDL R218, [R1+0x454] ;  /* 0x0004540001da7983 */ /* 0x000ea20000100800 */
[----:B------:R-:W1:Y:S01]  /*2e270*/  MUFU.RCP R126, R177 ;  /* 0x000000b1007e7308 */ /* 0x000e620000001000 */
[----:B------:R-:W-:Y:S01]  /*2e280*/  BSSY B4, `(.L_x_2316) ;  /* 0x000000c000047945 */ /* 0x000fe20003800000 */
[----:B-1----:R-:W-:-:S04]  /*2e290*/  FFMA R127, -R177, R126, 1 ;  /* 0x3f800000b17f7423 */ /* 0x002fc8000000017e */
[----:B------:R-:W-:Y:S02]  /*2e2a0*/  FFMA R126, R126, R127, R126 ;  /* 0x0000007f7e7e7223 */ /* 0x000fe4000000007e */
[----:B--2---:R-:W1:Y:S02]  /*2e2b0*/  FCHK P0, R218, R177 ;  /* 0x000000b1da007302 */ /* 0x004e640000000000 */
[----:B------:R-:W-:-:S04]  /*2e2c0*/  FFMA R127, R218, R126, RZ ;  /* 0x0000007eda7f7223 */ /* 0x000fc800000000ff */
[----:B------:R-:W-:-:S04]  /*2e2d0*/  FFMA R217, -R177, R127, R218 ;  /* 0x0000007fb1d97223 */ /* 0x000fc800000001da */
[----:B------:R-:W-:Y:S01]  /*2e2e0*/  FFMA R222, R126, R217, R127 ;  /* 0x000000d97ede7223 */ /* 0x000fe2000000007f */
[----:B-1----:R-:W-:Y:S06]  /*2e2f0*/  @!P0 BRA `(.L_x_2317) ;  /* 0x0000000000108947 */ /* 0x002fec0003800000 */
[----:B------:R-:W-:Y:S01]  /*2e300*/  IMAD.MOV.U32 R126, RZ, RZ, R218 ;  /* 0x000000ffff7e7224 */ /* 0x000fe200078e00da */
[----:B------:R-:W-:-:S07]  /*2e310*/  MOV R127, 0x2e330 ;  /* 0x0002e330007f7802 */ /* 0x000fce0000000f00 */
[----:B0-----:R-:W-:Y:S05]  /*2e320*/  CALL.REL.NOINC `($__internal_0_$__cuda_sm3x_div_rn_noftz_f32_slowpath) ;  /* 0x0000031000e07944 */ /* 0x001fea0003c00000 */
[----:B------:R-:W-:-:S07]  /*2e330*/  MOV R222, R217 ;  /* 0x000000d900de7202 */ /* 0x000fce0000000f00 */
.L_x_2317:
[----:B------:R-:W-:Y:S05]  /*2e340*/  BSYNC B4 ;  /* 0x0000000000047941 */ /* 0x000fea0003800000 */
.L_x_2316:
[----:B------:R-:W-:-:S07]  /*2e350*/  F2FP.BF16.F32.PACK_AB R222, RZ, R222 ;  /* 0x000000deffde723e */ /* 0x000fce00000010ff */
.L_x_2315:
[----:B------:R-:W-:Y:S05]  /*2e360*/  BSYNC B3 ;  /* 0x0000000000037941 */ /* 0x000fea0003800000 */
.L_x_2314:
[----:B------:R-:W-:Y:S01]  /*2e370*/  IADD3 R126, R123, 0x2, RZ ;  /* 0x000000027b7e7810 */ /* 0x000fe20007ffe0ff */
[----:B------:R-:W-:Y:S03]  /*2e380*/  BSSY B3, `(.L_x_2318) ;  /* 0x0000015000037945 */ /* 0x000fe60003800000 */
[----:B------:R-:W-:-:S13]  /*2e390*/  ISETP.GT.AND P0, PT, R126, R122, PT ;  /* 0x0000007a7e00720c */ /* 0x000fda0003f04270 */
[----:B------:R-:W-:Y:S05]  /*2e3a0*/  @P0 BRA `(.L_x_2319) ;  /* 0x0000000000440947 */ /* 0x000fea0003800000 */
        /* <DEDUP_REMOVED lines=10> */
[----:B------:R-:W-:Y:S02]  /*2e450*/  MOV R126, R218 ;  /* 0x000000da007e7202 */ /* 0x000fe40000000f00 */
[----:B------:R-:W-:-:S07]  /*2e460*/  MOV R127, 0x2e480 ;  /* 0x0002e480007f7802 */ /* 0x000fce0000000f00 */
[----:B0-----:R-:W-:Y:S05]  /*2e470*/  CALL.REL.NOINC `($__internal_0_$__cuda_sm3x_div_rn_noftz_f32_slowpath) ;  /* 0x00000310008c7944 */ /* 0x001fea0003c00000 */
[----:B------:R-:W-:-:S07]  /*2e480*/  MOV R223, R217 ;  /* 0x000000d900df7202 */ /* 0x000fce0000000f00 */
.L_x_2321:
[----:B------:R-:W-:Y:S05]  /*2e490*/  BSYNC B4 ;  /* 0x0000000000047941 */ /* 0x000fea0003800000 */
.L_x_2320:
[----:B------:R-:W-:Y:S01]  /*2e4a0*/  F2FP.BF16.F32.PACK_AB R223, RZ, R223 ;  /* 0x000000dfffdf723e */ /* 0x000fe200000010ff */
[----:B------:R-:W-:Y:S06]  /*2e4b0*/  BRA `(.L_x_2322) ;  /* 0x0000000000047947 */ /* 0x000fec0003800000 */
.L_x_2319:
[----:B------:R-:W-:-:S07]  /*2e4c0*/  PRMT R223, RZ, 0x7610, R223 ;  /* 0x00007610ffdf7816 */ /* 0x000fce00000000df */
.L_x_2322:
[----:B------:R-:W-:Y:S05]  /*2e4d0*/  BSYNC B3 ;  /* 0x0000000000037941 */ /* 0x000fea0003800000 */
.L_x_2318:
        /* <DEDUP_REMOVED lines=18> */
.L_x_2326:
[----:B------:R-:W-:Y:S05]  /*2e600*/  BSYNC B4 ;  /* 0x0000000000047941 */ /* 0x000fea0003800000 */
.L_x_2325:
[----:B------:R-:W-:Y:S01]  /*2e610*/  F2FP.BF16.F32.PACK_AB R126, RZ, R126 ;  /* 0x0000007eff7e723e */ /* 0x000fe200000010ff */
[----:B------:R-:W-:Y:S06]  /*2e620*/  BRA `(.L_x_2327) ;  /* 0x0000000000047947 */ /* 0x000fec0003800000 */
.L_x_2324:
[----:B------:R-:W-:-:S07]  /*2e630*/  PRMT R126, RZ, 0x7610, R126 ;  /* 0x00007610ff7e7816 */ /* 0x000fce000000007e */
.L_x_2327:
[----:B------:R-:W-:Y:S05]  /*2e640*/  BSYNC B3 ;  /* 0x0000000000037941 */ /* 0x000fea0003800000 */
.L_x_2323:
[----:B------:R-:W-:Y:S02]  /*2e650*/  LOP3.LUT R127, R222, 0xffff, RZ, 0xc0, !PT ;  /* 0x0000ffffde7f7812 */ /* 0x000fe400078ec0ff */
[----:B------:R-:W-:-:S03]  /*2e660*/  PRMT R223, R223, 0x5410, R126 ;  /* 0x00005410dfdf7816 */ /* 0x000fc6000000007e */
[----:B------:R-:W-:-:S05]  /*2e670*/  IMAD.WIDE.U32 R126, R127, 0x10000, RZ ;  /* 0x000100007f7e7825 */ /* 0x000fca00078e00ff */
[----:B------:R-:W-:Y:S02]  /*2e680*/  LOP3.LUT R127, R223, R127, RZ, 0xfc, !PT ;  /* 0x0000007fdf7f7212 */ /* 0x000fe400078efcff */
[----:B0-----:R-:W-:-:S05]  /*2e690*/  LOP3.LUT R126, R126, R216, RZ, 0xfc, !PT ;  /* 0x000000d87e7e7212 */ /* 0x001fca00078efcff */
[----:B------:R1:W-:Y:S01]  /*2e6a0*/  STG.E.64 desc[UR4][R124.64], R126 ;  /* 0x0000007e7c007986 */ /* 0x0003e2000c101b04 */
[----:B------:R-:W-:Y:S05]  /*2e6b0*/  BRA `(.L_x_2328) ;  /* 0x0000000000107947 */ /* 0x000fea0003800000 */
.L_x_2311:
[----:B------:R-:W2:Y:S02]  /*2e6c0*/  LDL.LU R126, [R1+0x6fc] ;  /* 0x0006fc00017e7983 */ /* 0x000ea40000300800 */
[----:B--2---:R-:W-:-:S13]  /*2e6d0*/  ISETP.GE.AND P0, PT, R123, R126, PT ;  /* 0x0000007e7b00720c */ /* 0x004fda0003f06270 */
[----:B------:R-:W-:Y:S05]  /*2e6e0*/  @P0 EXIT ;  /* 0x000000000000094d */ /* 0x000fea0003800000 */
[----:B------:R0:W-:Y:S02]  /*2e6f0*/  STG.E.64 desc[UR4][R124.64], RZ ;  /* 0x000000ff7c007986 */ /* 0x0001e4000c101b04 */
.L_x_2328:
[----:B------:R-:W-:Y:S05]  /*2e700*/  BSYNC B2 ;  /* 0x0000000000027941 */ /* 0x000fea0003800000 */
.L_x_2310:
[----:B-1----:R-:W-:Y:S01]  /*2e710*/  IADD3 R126, R123, 0x80, RZ ;  /* 0x000000807b7e7810 */ /* 0x002fe20007ffe0ff */
        /* <DEDUP_REMOVED lines=17> */
.L_x_2332:
[----:B------:R-:W-:Y:S05]  /*2e830*/  BSYNC B3 ;  /* 0x0000000000037941 */ /* 0x000fea0003800000 */
.L_x_2331:
[----:B------:R-:W-:Y:S01]  /*2e840*/  IADD3 R126, R123, 0x81, RZ ;  /* 0x000000817b7e7810 */ /* 0x000fe20007ffe0ff */
[----:B------:R-:W1:Y:S01]  /*2e850*/  F2F.BF16.F32 R216, R216 ;  /* 0x000000d800d87304 */ /* 0x000e620000202000 */
[----:B------:R-:W-:Y:S02]  /*2e860*/  BSSY B3, `(.L_x_2333) ;  /* 0x0000015000037945 */ /* 0x000fe40003800000 */
[----:B------:R-:W-:-:S13]  /*2e870*/  ISETP.GT.AND P0, PT, R126, R122, PT ;  /* 0x0000007a7e00720c */ /* 0x000fda0003f04270 */
[----:B-1----:R-:W-:Y:S05]  /*2e880*/  @P0 BRA `(.L_x_2334) ;  /* 0x0000000000440947 */ /* 0x002fea0003800000 */
        /* <DEDUP_REMOVED lines=14> */
.L_x_2336:
[----:B------:R-:W-:Y:S05]  /*2e970*/  BSYNC B4 ;  /* 0x0000000000047941 */ /* 0x000fea0003800000 */
.L_x_2335:
[----:B------:R-:W-:Y:S01]  /*2e980*/  F2FP.BF16.F32.PACK_AB R222, RZ, R222 ;  /* 0x000000deffde723e */ /* 0x000fe200000010ff */
[----:B------:R-:W-:Y:S06]  /*2e990*/  BRA `(.L_x_2337) ;  /* 0x0000000000047947 */ /* 0x000fec0003800000 */
.L_x_2334:
[----:B------:R-:W-:-:S07]  /*2e9a0*/  PRMT R222, RZ, 0x7610, R222 ;  /* 0x00007610ffde7816 */ /* 0x000fce00000000de */
.L_x_2337:
[----:B------:R-:W-:Y:S05]  /*2e9b0*/  BSYNC B3 ;  /* 0x0000000000037941 */ /* 0x000fea0003800000 */
.L_x_2333:
        /* <DEDUP_REMOVED lines=18> */
.L_x_2341:
[----:B------:R-:W-:Y:S05]  /*2eae0*/  BSYNC B4 ;  /* 0x0000000000047941 */ /* 0x000fea0003800000 */
.L_x_2340:
[----:B------:R-:W-:Y:S01]  /*2eaf0*/  F2FP.BF16.F32.PACK_AB R223, RZ, R223 ;  /* 0x000000dfffdf723e */ /* 0x000fe200000010ff */
[----:B------:R-:W-:Y:S06]  /*2eb00*/  BRA `(.L_x_2342) ;  /* 0x0000000000047947 */ /* 0x000fec0003800000 */
.L_x_2339:
[----:B------:R-:W-:-:S07]  /*2eb10*/  PRMT R223, RZ, 0x7610, R223 ;  /* 0x00007610ffdf7816 */ /* 0x000fce00000000df */
.L_x_2342:
[----:B------:R-:W-:Y:S05]  /*2eb20*/  BSYNC B3 ;  /* 0x0000000000037941 */ /* 0x000fea0003800000 */
.L_x_2338:
        /* <DEDUP_REMOVED lines=18> */
.L_x_2346:
[----:B------:R-:W-:Y:S05]  /*2ec50*/  BSYNC B4 ;  /* 0x0000000000047941 */ /* 0x000fea0003800000 */
.L_x_2345:
[----:B------:R-:W-:Y:S01]  /*2ec60*/  F2FP.BF16.F32.PACK_AB R126, RZ, R126 ;  /* 0x0000007eff7e723e */ /* 0x000fe200000010ff */
[----:B------:R-:W-:Y:S06]  /*2ec70*/  BRA `(.L_x_2347) ;  /* 0x0000000000047947 */ /* 0x000fec0003800000 */
.L_x_2344:
[----:B------:R-:W-:-:S07]  /*2ec80*/  PRMT R126, RZ, 0x7610, R126 ;  /* 0x00007610ff7e7816 */ /* 0x000fce000000007e */
.L_x_2347:
[----:B------:R-:W-:Y:S05]  /*2ec90*/  BSYNC B3 ;  /* 0x0000000000037941 */ /* 0x000fea0003800000 */
.L_x_2343:
[----:B------:R-:W-:Y:S02]  /*2eca0*/  LOP3.LUT R127, R222, 0xffff, RZ, 0xc0, !PT ;  /* 0x0000ffffde7f7812 */ /* 0x000fe400078ec0ff */
[----:B------:R-:W-:-:S03]  /*2ecb0*/  PRMT R223, R223, 0x5410, R126 ;  /* 0x00005410dfdf7816 */ /* 0x000fc6000000007e */
[----:B------:R-:W-:-:S05]  /*2ecc0*/  IMAD.WIDE.U32 R126, R127, 0x10000, RZ ;  /* 0x000100007f7e7825 */ /* 0x000fca00078e00ff */
[----:B------:R-:W-:Y:S02]  /*2ecd0*/  LOP3.LUT R127, R223, R127, RZ, 0xfc, !PT ;  /* 0x0000007fdf7f7212 */ /* 0x000fe400078efcff */
[----:B------:R-:W-:-:S05]  /*2ece0*/  LOP3.LUT R126, R126, R216, RZ, 0xfc, !PT ;  /* 0x000000d87e7e7212 */ /* 0x000fca00078efcff */
[----:B------:R1:W-:Y:S01]  /*2ecf0*/  STG.E.64 desc[UR4][R124.64+0x100], R126 ;  /* 0x0001007e7c007986 */ /* 0x0003e2000c101b04 */
[----:B------:R-:W-:Y:S05]  /*2ed00*/  BRA `(.L_x_2348) ;  /* 0x0000000000107947 */ /* 0x000fea0003800000 */
.L_x_2330:
[----:B------:R-:W-:Y:S02]  /*2ed10*/  ULDC UR6, c[0x0][0x22c] ;  /* 0x00008b0000067ab9 */ /* 0x000fe40000000800 */
[----:B------:R-:W-:-:S13]  /*2ed20*/  ISETP.GE.AND P0, PT, R126, UR6, PT ;  /* 0x000000067e007c0c */ /* 0x000fda000bf06270 */
[----:B------:R-:W-:Y:S05]  /*2ed30*/  @P0 EXIT ;  /* 0x000000000000094d */ /* 0x000fea0003800000 */
[----:B------:R2:W-:Y:S02]  /*2ed40*/  STG.E.64 desc[UR4][R124.64+0x100], RZ ;  /* 0x000100ff7c007986 */ /* 0x0005e4000c101b04 */
.L_x_2348:
[----:B------:R-:W-:Y:S05]  /*2ed50*/  BSYNC B2 ;  /* 0x0000000000027941 */ /* 0x000fea0003800000 */
.L_x_2329:
[----:B-1----:R-:W-:Y:S01]  /*2ed60*/  IADD3 R126, R123, 0x100, RZ ;  /* 0x000001007b7e7810 */ /* 0x002fe20007ffe0ff */
[----:B------:R-:W-:Y:S03]  /*2ed70*/  BSSY B2, `(.L_x_2349) ;  /* 0x0000063000027945 */ /* 0x000fe60003800000 */
[----:B------:R-:W-:-:S13]  /*2ed80*/  ISETP.GT.AND P0, PT, R126, R122, PT ;  /* 0x0000007a7e00720c */ /* 0x000fda0003f04270 */
[----:B------:R-:W-:Y:S05]  /*2ed90*/  @P0 BRA `(.L_x_2350) ;  /* 0x0000000400700947 */ /* 0x000fea0003800000 */
[----:B------:R-:W3:Y:S01]  /*2eda0*/  LDL R218, [R1+0x480] ;  /* 0x0004800001da7983 */ /* 0x000ee20000100800 */
[----:B------:R-:W1:Y:S01]  /*2edb0*/  MUFU.RCP R126, R177 ;  /* 0x000000b1007e7308 */ /* 0x000e620000001000 */
[----:B------:R-:W-:Y:S01]  /*2edc0*/  BSSY B3, `(.L_x_2351) ;  /* 0x000000c000037945 */ /* 0x000fe20003800000 */
[----:B-1----:R-:W-:-:S04]  /*2edd0*/  FFMA R127, -R177, R126, 1 ;  /* 0x3f800000b17f7423 */ /* 0x002fc8000000017e */
[----:B------:R-:W-:Y:S02]  /*2ede0*/  FFMA R126, R126, R127, R126 ;  /* 0x0000007f7e7e7223 */ /* 0x000fe4000000007e */
[----:B---3--:R-:W1:Y:S02]  /*2edf0*/  FCHK P0, R218, R177 ;  /* 0x000000b1da007302 */ /* 0x008e640000000000 */
[----:B------:R-:W-:-:S04]  /*2ee00*/  FFMA R127, R218, R126, RZ ;  /* 0x0000007eda7f7223 */ /* 0x000fc800000000ff */
[----:B------:R-:W-:-:S04]  /*2ee10*/  FFMA R216, -R177, R127, R218 ;  /* 0x0000007fb1d87223 */ /* 0x000fc800000001da */
[----:B------:R-:W-:Y:S01]  /*2ee20*/  FFMA R216, R126, R216, R127 ;  /* 0x000000d87ed87223 */ /* 0x000fe2000000007f */
[----:B-1----:R-:W-:Y:S06]  /*2ee30*/  @!P0 BRA `(.L_x_2352) ;  /* 0x0000000000108947 */ /* 0x002fec0003800000 */
[----:B------:R-:W-:Y:S02]  /*2ee40*/  MOV R126, R218 ;  /* 0x000000da007e7202 */ /* 0x000fe40000000f00 */
[----:B------:R-:W-:-:S07]  /*2ee50*/  MOV R127, 0x2ee70 ;  /* 0x0002ee70007f7802 */ /* 0x000fce0000000f00 */
[----:B0-2---:R-:W-:Y:S05]  /*2ee60*/  CALL.REL.NOINC `($__internal_0_$__cuda_sm3x_div_rn_noftz_f32_slowpath) ;  /* 0x0000030800107944 */ /* 0x005fea0003c00000 */
[----:B------:R-:W-:-:S07]  /*2ee70*/  MOV R216, R217 ;  /* 0x000000d900d87202 */ /* 0x000fce0000000f00 */
.L_x_2352:
[----:B------:R-:W-:Y:S05]  /*2ee80*/  BSYNC B3 ;  /* 0x0000000000037941 */ /* 0x000fea0003800000 */
.L_x_2351:
[----:B------:R-:W-:Y:S01]  /*2ee90*/  IADD3 R126, R123, 0x101, RZ ;  /* 0x000001017b7e7810 */ /* 0x000fe20007ffe0ff */
[----:B------:R-:W1:Y:S01]  /*2eea0*/  F2F.BF16.F32 R216, R216 ;  /* 0x000000d800d87304 */ /* 0x000e620000202000 */
[----:B------:R-:W-:Y:S02]  /*2eeb0*/  BSSY B3, `(.L_x_2353) ;  /* 0x0000015000037945 */ /* 0x000fe40003800000 */
[----:B------:R-:W-:-:S13]  /*2eec0*/  ISETP.GT.AND P0, PT, R126, R122, PT ;  /* 0x0000007a7e00720c */ /* 0x000fda0003f04270 */
[----:B-1----:R-:W-:Y:S05]  /*2eed0*/  @P0 BRA `(.L_x_2354) ;  /* 0x0000000000440947 */ /* 0x002fea0003800000 */
        /* <DEDUP_REMOVED lines=14> */
.L_x_2356:
[----:B------:R-:W-:Y:S05]  /*2efc0*/  BSYNC B4 ;  /* 0x0000000000047941 */ /* 0x000fea0003800000 */
.L_x_2355:
[----:B------:R-:W-:Y:S01]  /*2efd0*/  F2FP.BF16.F32.PACK_AB R222, RZ, R222 ;  /* 0x000000deffde723e */ /* 0x000fe200000010ff */
[----:B------:R-:W-:Y:S06]  /*2efe0*/  BRA `(.L_x_2357) ;  /* 0x0000000000047947 */ /* 0x000fec0003800000 */
.L_x_2354:
[----:B------:R-:W-:-:S07]  /*2eff0*/  PRMT R222, RZ, 0x7610, R222 ;  /* 0x00007610ffde7816 */ /* 0x000fce00000000de */
.L_x_2357:
[----:B------:R-:W-:Y:S05]  /*2f000*/  BSYNC B3 ;  /* 0x0000000000037941 */ /* 0x000fea0003800000 */
.L_x_2353:
[----:B------:R-:W-:Y:S01]  /*2f010*/  IADD3 R126, R123, 0x102, RZ ;  /* 0x000001027b7e7810 */ /* 0x000fe20007ffe0ff */
        /* <DEDUP_REMOVED lines=13> */
[----:B------:R-:W-:Y:S01]  /*2f0f0*/  IMAD.MOV.U32 R126, RZ, RZ, R218 ;  /* 0x000000ffff7e7224 */ /* 0x000fe200078e00da */
[----:B------:R-:W-:-:S07]  /*2f100*/  MOV R127, 0x2f120 ;  /* 0x0002f120007f7802 */ /* 0x000fce0000000f00 */
[----:B0-2---:R-:W-:Y:S05]  /*2f110*/  CALL.REL.NOINC `($__internal_0_$__cuda_sm3x_div_rn_noftz_f32_slowpath) ;  /* 0x0000030400647944 */ /* 0x005fea0003c00000 */
[----:B------:R-:W-:-:S07]  /*2f120*/  MOV R223, R217 ;  /* 0x000000d900df7202 */ /* 0x000fce0000000f00 */
.L_x_2361:
[----:B------:R-:W-:Y:S05]  /*2f130*/  BSYNC B4 ;  /* 0x0000000000047941 */ /* 0x000fea0003800000 */
.L_x_2360:
[----:B------:R-:W-:Y:S01]  /*2f140*/  F2FP.BF16.F32.PACK_AB R223, RZ, R223 ;  /* 0x000000dfffdf723e */ /* 0x000fe200000010ff */
[----:B------:R-:W-:Y:S06]  /*2f150*/  BRA `(.L_x_2362) ;  /* 0x0000000000047947 */ /* 0x000fec0003800000 */
.L_x_2359:
[----:B------:R-:W-:-:S07]  /*2f160*/  PRMT R223, RZ, 0x7610, R223 ;  /* 0x00007610ffdf7816 */ /* 0x000fce00000000df */
.L_x_2362:
[----:B------:R-:W-:Y:S05]  /*2f170*/  BSYNC B3 ;  /* 0x0000000000037941 */ /* 0x000fea0003800000 */
.L_x_2358:
        /* <DEDUP_REMOVED lines=18> */
.L_x_2366:
[----:B------:R-:W-:Y:S05]  /*2f2a0*/  BSYNC B4 ;  /* 0x0000000000047941 */ /* 0x000fea0003800000 */
.L_x_2365:
[----:B------:R-:W-:Y:S01]  /*2f2b0*/  F2FP.BF16.F32.PACK_AB R126, RZ, R126 ;  /* 0x0000007eff7e723e */ /* 0x000fe200000010ff */
[----:B------:R-:W-:Y:S06]  /*2f2c0*/  BRA `(.L_x_2367) ;  /* 0x0000000000047947 */ /* 0x000fec0003800000 */
.L_x_2364:
[----:B------:R-:W-:-:S07]  /*2f2d0*/  PRMT R126, RZ, 0x7610, R126 ;  /* 0x00007610ff7e7816 */ /* 0x000fce000000007e */
.L_x_2367:
[----:B------:R-:W-:Y:S05]  /*2f2e0*/  BSYNC B3 ;  /* 0x0000000000037941 */ /* 0x000fea0003800000 */
.L_x_2363:
[----:B------:R-:W-:Y:S02]  /*2f2f0*/  LOP3.LUT R127, R222, 0xffff, RZ, 0xc0, !PT ;  /* 0x0000ffffde7f7812 */ /* 0x000fe400078ec0ff */
[----:B------:R-:W-:-:S03]  /*2f300*/  PRMT R223, R223, 0x5410, R126 ;  /* 0x00005410dfdf7816 */ /* 0x000fc6000000007e */
[----:B------:R-:W-:-:S05]  /*2f310*/  IMAD.WIDE.U32 R126, R127, 0x10000, RZ ;  /* 0x000100007f7e7825 */ /* 0x000fca00078e00ff */
[----:B------:R-:W-:Y:S02]  /*2f320*/  LOP3.LUT R127, R223, R127, RZ, 0xfc, !PT ;  /* 0x0000007fdf7f7212 */ /* 0x000fe400078efcff */
[----:B------:R-:W-:-:S05]  /*2f330*/  LOP3.LUT R126, R126, R216, RZ, 0xfc, !PT ;  /* 0x000000d87e7e7212 */ /* 0x000fca00078efcff */
[----:B------:R1:W-:Y:S01]  /*2f340*/  STG.E.64 desc[UR4][R124.64+0x200], R126 ;  /* 0x0002007e7c007986 */ /* 0x0003e2000c101b04 */
[----:B------:R-:W-:Y:S05]  /*2f350*/  BRA `(.L_x_2368) ;  /* 0x0000000000107947 */ /* 0x000fea0003800000 */
.L_x_2350:
[----:B------:R-:W-:Y:S02]  /*2f360*/  ULDC UR6, c[0x0][0x22c] ;  /* 0x00008b0000067ab9 */ /* 0x000fe40000000800 */
[----:B------:R-:W-:-:S13]  /*2f370*/  ISETP.GE.AND P0, PT, R126, UR6, PT ;  /* 0x000000067e007c0c */ /* 0x000fda000bf06270 */
[----:B------:R-:W-:Y:S05]  /*2f380*/  @P0 EXIT ;  /* 0x000000000000094d */ /* 0x000fea0003800000 */
[----:B------:R3:W-:Y:S02]  /*2f390*/  STG.E.64 desc[UR4][R124.64+0x200], RZ ;  /* 0x000200ff7c007986 */ /* 0x0007e4000c101b04 */
.L_x_2368:
[----:B------:R-:W-:Y:S05]  /*2f3a0*/  BSYNC B2 ;  /* 0x0000000000027941 */ /* 0x000fea0003800000 */
.L_x_2349:
[----:B-1----:R-:W-:Y:S01]  /*2f3b0*/  IADD3 R126, R123, 0x180, RZ ;  /* 0x000001807b7e7810 */ /* 0x002fe20007ffe0ff */
[----:B------:R-:W-:Y:S03]  /*2f3c0*/  BSSY B2, `(.L_x_2369) ;  /* 0x0000063000027945 */ /* 0x000fe60003800000 */
[----:B------:R-:W-:-:S13]  /*2f3d0*/  ISETP.GT.AND P0, PT, R126, R122, PT ;  /* 0x0000007a7e00720c */ /* 0x000fda0003f04270 */
[----:B------:R-:W-:Y:S05]  /*2f3e0*/  @P0 BRA `(.L_x_2370) ;  /* 0x0000000400700947 */ /* 0x000fea0003800000 */
[----:B------:R-:W4:Y:S01]  /*2f3f0*/  LDL R218, [R1+0x490] ;  /* 0x0004900001da7983 */ /* 0x000f220000100800 */
[----:B------:R-:W1:Y:S01]  /*2f400*/  MUFU.RCP R126, R177 ;  /* 0x000000b1007e7308 */ /* 0x000e620000001000 */
[----:B------:R-:W-:Y:S01]  /*2f410*/  BSSY B3, `(.L_x_2371) ;  /* 0x000000c000037945 */ /* 0x000fe20003800000 */
[----:B-1----:R-:W-:-:S04]  /*2f420*/  FFMA R127, -R177, R126, 1 ;  /* 0x3f800000b17f7423 */ /* 0x002fc8000000017e */
[----:B------:R-:W-:Y:S02]  /*2f430*/  FFMA R126, R126, R127, R126 ;  /* 0x0000007f7e7e7223 */ /* 0x000fe4000000007e */
[----:B----4-:R-:W1:Y:S02]  /*2f440*/  FCHK P0, R218, R177 ;  /* 0x000000b1da007302 */ /* 0x010e640000000000 */
[----:B------:R-:W-:-:S04]  /*2f450*/  FFMA R127, R218, R126, RZ ;  /* 0x0000007eda7f7223 */ /* 0x000fc800000000ff */
[----:B------:R-:W-:-:S04]  /*2f460*/  FFMA R216, -R177, R127, R218 ;  /* 0x0000007fb1d87223 */ /* 0x000fc800000001da */
[----:B------:R-:W-:Y:S01]  /*2f470*/  FFMA R216, R126, R216, R127 ;  /* 0x000000d87ed87223 */ /* 0x000fe2000000007f */
[----:B-1----:R-:W-:Y:S06]  /*2f480*/  @!P0 BRA `(.L_x_2372) ;  /* 0x0000000000108947 */ /* 0x002fec0003800000 */
[----:B------:R-:W-:Y:S02]  /*2f490*/  MOV R126, R218 ;  /* 0x000000da007e7202 */ /* 0x000fe40000000f00 */
[----:B------:R-:W-:-:S07]  /*2f4a0*/  MOV R127, 0x2f4c0 ;  /* 0x0002f4c0007f7802 */ /* 0x000fce0000000f00 */
[----:B0-23--:R-:W-:Y:S05]  /*2f4b0*/  CALL.REL.NOINC `($__internal_0_$__cuda_sm3x_div_rn_noftz_f32_slowpath) ;  /* 0x00000300007c7944 */ /* 0x00dfea0003c00000 */
[----:B------:R-:W-:-:S07]  /*2f4c0*/  MOV R216, R217 ;  /* 0x000000d900d87202 */ /* 0x000fce0000000f00 */
.L_x_2372:
[----:B------:R-:W-:Y:S05]  /*2f4d0*/  BSYNC B3 ;  /* 0x0000000000037941 */ /* 0x000fea0003800000 */
.L_x_2371:
[----:B------:R-:W-:Y:S01]  /*2f4e0*/  IADD3 R126, R123, 0x181, RZ ;  /* 0x000001817b7e7810 */ /* 0x000fe20007ffe0ff */
[----:B------:R-:W1:Y:S01]  /*2f4f0*/  F2F.BF16.F32 R216, R216 ;  /* 0x000000d800d87304 */ /* 0x000e620000202000 */
[----:B------:R-:W-:Y:S02]  /*2f500*/  BSSY B3, `(.L_x_2373) ;  /* 0x0000015000037945 */ /* 0x000fe40003800000 */
[----:B------:R-:W-:-:S13]  /*2f510*/  ISETP.GT.AND P0, PT, R126, R122, PT ;  /* 0x0000007a7e00720c */ /* 0x000fda0003f04270 */
[----:B-1----:R-:W-:Y:S05]  /*2f520*/  @P0 BRA `(.L_x_2374) ;  /* 0x0000000000440947 */ /* 0x002fea0003800000 */
        /* <DEDUP_REMOVED lines=10> */
[----:B------:R-:W-:Y:S01]  /*2f5d0*/  IMAD.MOV.U32 R126, RZ, RZ, R218 ;  /* 0x000000ffff7e7224 */ /* 0x000fe200078e00da */
[----:B------:R-:W-:-:S07]  /*2f5e0*/  MOV R127, 0x2f600 ;  /* 0x0002f600007f7802 */ /* 0x000fce0000000f00 */
[----:B0-23--:R-:W-:Y:S05]  /*2f5f0*/  CALL.REL.NOINC `($__internal_0_$__cuda_sm3x_div_rn_noftz_f32_slowpath) ;  /* 0x00000300002c7944 */ /* 0x00dfea0003c00000 */
[----:B------:R-:W-:-:S07]  /*2f600*/  MOV R222, R217 ;  /* 0x000000d900de7202 */ /* 0x000fce0000000f00 */
.L_x_2376:
[----:B------:R-:W-:Y:S05]  /*2f610*/  BSYNC B4 ;  /* 0x0000000000047941 */ /* 0x000fea0003800000 */
.L_x_2375:
[----:B------:R-:W-:Y:S01]  /*2f620*/  F2FP.BF16.F32.PACK_AB R222, RZ, R222 ;  /* 0x000000deffde723e */ /* 0x000fe200000010ff */
[----:B------:R-:W-:Y:S06]  /*2f630*/  BRA `(.L_x_2377) ;  /* 0x0000000000047947 */ /* 0x000fec0003800000 */
.L_x_2374:
[----:B------:R-:W-:-:S07]  /*2f640*/  PRMT R222, RZ, 0x7610, R222 ;  /* 0x00007610ffde7816 */ /* 0x000fce00000000de */
.L_x_2377:
[----:B------:R-:W-:Y:S05]  /*2f650*/  BSYNC B3 ;  /* 0x0000000000037941 */ /* 0x000fea0003800000 */
.L_x_2373:
[----:B------:R-:W-:Y:S01]  /*2f660*/  IADD3 R126, R123, 0x182, RZ ;  /* 0x000001827b7e7810 */ /* 0x000fe20007ffe0ff */
        /* <DEDUP_REMOVED lines=17> */
.L_x_2381:
[----:B------:R-:W-:Y:S05]  /*2f780*/  BSYNC B4 ;  /* 0x0000000000047941 */ /* 0x000fea0003800000 */
.L_x_2380:
[----:B------:R-:W-:Y:S01]  /*2f790*/  F2FP.BF16.F32.PACK_AB R223, RZ, R223 ;  /* 0x000000dfffdf723e */ /* 0x000fe200000010ff */
[----:B------:R-:W-:Y:S06]  /*2f7a0*/  BRA `(.L_x_2382) ;  /* 0x0000000000047947 */ /* 0x000fec0003800000 */
.L_x_2379:
[----:B------:R-:W-:-:S07]  /*2f7b0*/  PRMT R223, RZ, 0x7610, R223 ;  /* 0x00007610ffdf7816 */ /* 0x000fce00000000df */
.L_x_2382:
[----:B------:R-:W-:Y:S05]  /*2f7c0*/  BSYNC B3 ;  /* 0x0000000000037941 */ /* 0x000fea0003800000 */
.L_x_2378:
        /* <DEDUP_REMOVED lines=18> */
.L_x_2386:
[----:B------:R-:W-:Y:S05]  /*2f8f0*/  BSYNC B4 ;  /* 0x0000000000047941 */ /* 0x000fea0003800000 */
.L_x_2385:
[----:B------:R-:W-:Y:S01]  /*2f900*/  F2FP.BF16.F32.PACK_AB R126, RZ, R126 ;  /* 0x0000007eff7e723e */ /* 0x000fe200000010ff */
[----:B------:R-:W-:Y:S06]  /*2f910*/  BRA `(.L_x_2387) ;  /* 0x0000000000047947 */ /* 0x000fec0003800000 */
.L_x_2384:
[----:B------:R-:W-:-:S07]  /*2f920*/  PRMT R126, RZ, 0x7610, R126 ;  /* 0x00007610ff7e7816 */ /* 0x000fce000000007e */
.L_x_2387:
[----:B------:R-:W-:Y:S05]  /*2f930*/  BSYNC B3 ;  /* 0x0000000000037941 */ /* 0x000fea0003800000 */
.L_x_2383:
[----:B------:R-:W-:Y:S02]  /*2f940*/  LOP3.LUT R127, R222, 0xffff, RZ, 0xc0, !PT ;  /* 0x0000ffffde7f7812 */ /* 0x000fe400078ec0ff */
[----:B------:R-:W-:-:S03]  /*2f950*/  PRMT R223, R223, 0x5410, R126 ;  /* 0x00005410dfdf7816 */ /* 0x000fc6000000007e */
[----:B------:R-:W-:-:S05]  /*2f960*/  IMAD.WIDE.U32 R126, R127, 0x10000, RZ ;  /* 0x000100007f7e7825 */ /* 0x000fca00078e00ff */
[----:B------:R-:W-:Y:S02]  /*2f970*/  LOP3.LUT R127, R223, R127, RZ, 0xfc, !PT ;  /* 0x0000007fdf7f7212 */ /* 0x000fe400078efcff */
[----:B------:R-:W-:-:S05]  /*2f980*/  LOP3.LUT R126, R126, R216, RZ, 0xfc, !PT ;  /* 0x000000d87e7e7212 */ /* 0x000fca00078efcff */
[----:B------:R1:W-:Y:S01]  /*2f990*/  STG.E.64 desc[UR4][R124.64+0x300], R126 ;  /* 0x0003007e7c007986 */ /* 0x0003e2000c101b04 */
[----:B------:R-:W-:Y:S05]  /*2f9a0*/  BRA `(.L_x_2388) ;  /* 0x0000000000107947 */ /* 0x000fea0003800000 */
.L_x_2370:
[----:B------:R-:W-:Y:S02]  /*2f9b0*/  ULDC UR6, c[0x0][0x22c] ;  /* 0x00008b0000067ab9 */ /* 0x000fe40000000800 */
[----:B------:R-:W-:-:S13]  /*2f9c0*/  ISETP.GE.AND P0, PT, R126, UR6, PT ;  /* 0x000000067e007c0c */ /* 0x000fda000bf06270 */
[----:B------:R-:W-:Y:S05]  /*2f9d0*/  @P0 EXIT ;  /* 0x000000000000094d */ /* 0x000fea0003800000 */
[----:B------:R4:W-:Y:S02]  /*2f9e0*/  STG.E.64 desc[UR4][R124.64+0x300], RZ ;  /* 0x000300ff7c007986 */ /* 0x0009e4000c101b04 */
.L_x_2388:
[----:B------:R-:W-:Y:S05]  /*2f9f0*/  BSYNC B2 ;  /* 0x0000000000027941 */ /* 0x000fea0003800000 */
.L_x_2369:
[----:B-1----:R-:W-:Y:S01]  /*2fa00*/  IADD3 R126, R123, 0x200, RZ ;  /* 0x000002007b7e7810 */ /* 0x002fe20007ffe0ff */
[----:B------:R-:W-:Y:S03]  /*2fa10*/  BSSY B2, `(.L_x_2389) ;  /* 0x0000063000027945 */ /* 0x000fe60003800000 */
[----:B------:R-:W-:-:S13]  /*2fa20*/  ISETP.GT.AND P0, PT, R126, R122, PT ;  /* 0x0000007a7e00720c */ /* 0x000fda0003f04270 */
[----:B------:R-:W-:Y:S05]  /*2fa30*/  @P0 BRA `(.L_x_2390) ;  /* 0x0000000400700947 */ /* 0x000fea0003800000 */
[----:B------:R-:W5:Y:S01]  /*2fa40*/  LDL R218, [R1+0x4a0] ;  /* 0x0004a00001da7983 */ /* 0x000f620000100800 */
[----:B------:R-:W1:Y:S01]  /*2fa50*/  MUFU.RCP R126, R177 ;  /* 0x000000b1007e7308 */ /* 0x000e620000001000 */
[----:B------:R-:W-:Y:S01]  /*2fa60*/  BSSY B3, `(.L_x_2391) ;  /* 0x000000c000037945 */ /* 0x000fe20003800000 */
[----:B-1----:R-:W-:-:S04]  /*2fa70*/  FFMA R127, -R177, R126, 1 ;  /* 0x3f800000b17f7423 */ /* 0x002fc8000000017e */
[----:B------:R-:W-:Y:S02]  /*2fa80*/  FFMA R126, R126, R127, R126 ;  /* 0x0000007f7e7e7223 */ /* 0x000fe4000000007e */
[----:B-----5:R-:W1:Y:S02]  /*2fa90*/  FCHK P0, R218, R177 ;  /* 0x000000b1da007302 */ /* 0x020e640000000000 */
[----:B------:R-:W-:-:S04]  /*2faa0*/  FFMA R127, R218, R126, RZ ;  /* 0x0000007eda7f7223 */ /* 0x000fc800000000ff */
[----:B------:R-:W-:-:S04]  /*2fab0*/  FFMA R216, -R177, R127, R218 ;  /* 0x0000007fb1d87223 */ /* 0x000fc800000001da */
[----:B------:R-:W-:Y:S01]  /*2fac0*/  FFMA R216, R126, R216, R127 ;  /* 0x000000d87ed87223 */ /* 0x000fe2000000007f */
[----:B-1----:R-:W-:Y:S06]  /*2fad0*/  @!P0 BRA `(.L_x_2392) ;  /* 0x0000000000108947 */ /* 0x002fec0003800000 */
[----:B------:R-:W-:Y:S01]  /*2fae0*/  IMAD.MOV.U32 R126, RZ, RZ, R218 ;  /* 0x000000ffff7e7224 */ /* 0x000fe200078e00da */
[----:B------:R-:W-:-:S07]  /*2faf0*/  MOV R127, 0x2fb10 ;  /* 0x0002fb10007f7802 */ /* 0x000fce0000000f00 */
[----:B0-234-:R-:W-:Y:S05]  /*2fb00*/  CALL.REL.NOINC `($__internal_0_$__cuda_sm3x_div_rn_noftz_f32_slowpath) ;  /* 0x000002f800e87944 */ /* 0x01dfea0003c00000 */
[----:B------:R-:W-:-:S07]  /*2fb10*/  MOV R216, R217 ;  /* 0x000000d900d87202 */ /* 0x000fce0000000f00 */
.L_x_2392:
[----:B------:R-:W-:Y:S05]  /*2fb20*/  BSYNC B3 ;  /* 0x0000000000037941 */ /* 0x000fea0003800000 */
.L_x_2391:
[----:B------:R-:W-:Y:S01]  /*2fb30*/  IADD3 R126, R123, 0x201, RZ ;  /* 0x000002017b7e7810 */ /* 0x000fe20007ffe0ff */
[----:B------:R-:W1:Y:S01]  /*2fb40*/  F2F.BF16.F32 R216, R216 ;  /* 0x000000d800d87304 */ /* 0x000e620000202000 */
[----:B------:R-:W-:Y:S02]  /*2fb50*/  BSSY B3, `(.L_x_2393) ;  /* 0x0000015000037945 */ /* 0x000fe40003800000 */
[----:B------:R-:W-:-:S13]  /*2fb60*/  ISETP.GT.AND P0, PT, R126, R122, PT ;  /* 0x0000007a7e00720c */ /* 0x000fda0003f04270 */
[----:B-1----:R-:W-:Y:S05]  /*2fb70*/  @P0 BRA `(.L_x_2394) ;  /* 0x0000000000440947 */ /* 0x002fea0003800000 */
        /* <DEDUP_REMOVED lines=10> */
[----:B------:R-:W-:Y:S02]  /*2fc20*/  MOV R126, R218 ;  /* 0x000000da007e7202 */ /* 0x000fe40000000f00 */
[----:B------:R-:W-:-:S07]  /*2fc30*/  MOV R127, 0x2fc50 ;  /* 0x0002fc50007f7802 */ /* 0x000fce0000000f00 */
[----:B0-234-:R-:W-:Y:S05]  /*2fc40*/  CALL.REL.NOINC `($__internal_0_$__cuda_sm3x_div_rn_noftz_f32_slowpath) ;  /* 0x000002f800987944 */ /* 0x01dfea0003c00000 */
[----:B------:R-:W-:-:S07]  /*2fc50*/  MOV R222, R217 ;  /* 0x000000d900de7202 */ /* 0x000fce0000000f00 */
.L_x_2396:
[----:B------:R-:W-:Y:S05]  /*2fc60*/  BSYNC B4 ;  /* 0x0000000000047941 */ /* 0x000fea0003800000 */
.L_x_2395:
[----:B------:R-:W-:Y:S01]  /*2fc70*/  F2FP.BF16.F32.PACK_AB R222, RZ, R222 ;  /* 0x000000deffde723e */ /* 0x000fe200000010ff */
[----:B------:R-:W-:Y:S06]  /*2fc80*/  BRA `(.L_x_2397) ;  /* 0x0000000000047947 */ /* 0x000fec0003800000 */
.L_x_2394:
[----:B------:R-:W-:-:S07]  /*2fc90*/  PRMT R222, RZ, 0x7610, R222 ;  /* 0x00007610ffde7816 */ /* 0x000fce00000000de */
.L_x_2397:
[----:B------:R-:W-:Y:S05]  /*2fca0*/  BSYNC B3 ;  /* 0x0000000000037941 */ /* 0x000fea0003800000 */
.L_x_2393:
[----:B------:R-:W-:Y:S01]  /*2fcb0*/  IADD3 R126, R123, 0x202, RZ ;  /* 0x000002027b7e7810 */ /* 0x000fe20007ffe0ff */
        /* <DEDUP_REMOVED lines=17> */
.L_x_2401:
[----:B------:R-:W-:Y:S05]  /*2fdd0*/  BSYNC B4 ;  /* 0x0000000000047941 */ /* 0x000fea0003800000 */
.L_x_2400:
[----:B------:R-:W-:Y:S01]  /*2fde0*/  F2FP.BF16.F32.PACK_AB R223, RZ, R223 ;  /* 0x000000dfffdf723e */ /* 0x000fe200000010ff */
[----:B------:R-:W-:Y:S06]  /*2fdf0*/  BRA `(.L_x_2402) ;  /* 0x0000000000047947 */ /* 0x000fec0003800000 */
.L_x_2399:
[----:B------:R-:W-:-:S07]  /*2fe00*/  PRMT R223, RZ, 0x7610, R223 ;  /* 0x00007610ffdf7816 */ /* 0x000fce00000000df */
.L_x_2402:
[----:B------:R-:W-:Y:S05]  /*2fe10*/  BSYNC B3 ;  /* 0x0000000000037941 */ /* 0x000fea0003800000 */
.L_x_2398:
        /* <DEDUP_REMOVED lines=18> */
.L_x_2406:
[----:B------:R-:W-:Y:S05]  /*2ff40*/  BSYNC B4 ;  /* 0x0000000000047941 */ /* 0x000fea0003800000 */
.L_x_2405:
[----:B------:R-:W-:Y:S01]  /*2ff50*/  F2FP.BF16.F32.PACK_AB R126, RZ, R126 ;  /* 0x0000007eff7e723e */ /* 0x000fe200000010ff */
[----:B------:R-:W-:Y:S06]  /*2ff60*/  BRA `(.L_x_2407) ;  /* 0x0000000000047947 */ /* 0x000fec0003800000 */
.L_x_2404:
[----:B------:R-:W-:-:S07]  /*2ff70*/  PRMT R126, RZ, 0x7610, R126 ;  /* 0x00007610ff7e7816 */ /* 0x000fce000000007e */
.L_x_2407:
[----:B------:R-:W-:Y:S05]  /*2ff80*/  BSYNC B3 ;  /* 0x0000000000037941 */ /* 0x000fea0003800000 */
.L_x_2403:
[----:B------:R-:W-:Y:S02]  /*2ff90*/  LOP3.LUT R127, R222, 0xffff, RZ, 0xc0, !PT ;  /* 0x0000ffffde7f7812 */ /* 0x000fe400078ec0ff */
[----:B------:R-:W-:-:S03]  /*2ffa0*/  PRMT R223, R223, 0x5410, R126 ;  /* 0x00005410dfdf7816 */ /* 0x000fc6000000007e */
[----:B------:R-:W-:-:S05]  /*2ffb0*/  IMAD.WIDE.U32 R126, R127, 0x10000, RZ ;  /* 0x000100007f7e7825 */ /* 0x000fca00078e00ff */
[----:B------:R-:W-:Y:S02]  /*2ffc0*/  LOP3.LUT R127, R223, R127, RZ, 0xfc, !PT ;  /* 0x0000007fdf7f7212 */ /* 0x000fe400078efcff */
[----:B------:R-:W-:-:S05]  /*2ffd0*/  LOP3.LUT R126, R126, R216, RZ, 0xfc, !PT ;  /* 0x000000d87e7e7212 */ /* 0x000fca00078efcff */
[----:B------:R1:W-:Y:S01]  /*2ffe0*/  STG.E.64 desc[UR4][R124.64+0x400], R126 ;  /* 0x0004007e7c007986 */ /* 0x0003e2000c101b04 */
[----:B------:R-:W-:Y:S05]  /*2fff0*/  BRA `(.L_x_2408) ;  /* 0x0000000000107947 */ /* 0x000fea0003800000 */
.L_x_2390:
[----:B------:R-:W-:Y:S02]  /*30000*/  ULDC UR6, c[0x0][0x22c] ;  /* 0x00008b0000067ab9 */ /* 0x000fe40000000800 */
[----:B------:R-:W-:-:S13]  /*30010*/  ISETP.GE.AND P0, PT, R126, UR6, PT ;  /* 0x000000067e007c0c */ /* 0x000fda000bf06270 */
[----:B------:R-:W-:Y:S05]  /*30020*/  @P0 EXIT ;  /* 0x000000000000094d */ /* 0x000fea0003800000 */
[----:B------:R1:W-:Y:S02]  /*30030*/  STG.E.64 desc[UR4][R124.64+0x400], RZ ;  /* 0x000400ff7c007986 */ /* 0x0003e4000c101b04 */
.L_x_2408:
[----:B------:R-:W-:Y:S05]  /*30040*/  BSYNC B2 ;  /* 0x0000000000027941 */ /* 0x000fea0003800000 */
.L_x_2389:
        /* <DEDUP_REMOVED lines=18> */
.L_x_2412:
[----:B------:R-:W-:Y:S05]  /*30170*/  BSYNC B3 ;  /* 0x0000000000037941 */ /* 0x000fea0003800000 */
.L_x_2411:
        /* <DEDUP_REMOVED lines=19> */
.L_x_2416:
[----:B------:R-:W-:Y:S05]  /*302b0*/  BSYNC B4 ;  /* 0x0000000000047941 */ /* 0x000fea0003800000 */
.L_x_2415:
[----:B------:R-:W-:Y:S01]  /*302c0*/  F2FP.BF16.F32.PACK_AB R222, RZ, R222 ;  /* 0x000000deffde723e */ /* 0x000fe200000010ff */
[----:B------:R-:W-:Y:S06]  /*302d0*/  BRA `(.L_x_2417) ;  /* 0x0000000000047947 */ /* 0x000fec0003800000 */
.L_x_2414:
[----:B------:R-:W-:-:S07]  /*302e0*/  PRMT R222, RZ, 0x7610, R222 ;  /* 0x00007610ffde7816 */ /* 0x000fce00000000de */
.L_x_2417:
[----:B------:R-:W-:Y:S05]  /*302f0*/  BSYNC B3 ;  /* 0x0000000000037941 */ /* 0x000fea0003800000 */
.L_x_2413:
        /* <DEDUP_REMOVED lines=18> */
.L_x_2421:
[----:B------:R-:W-:Y:S05]  /*30420*/  BSYNC B4 ;  /* 0x0000000000047941 */ /* 0x000fea0003800000 */
.L_x_2420:
[----:B------:R-:W-:Y:S01]  /*30430*/  F2FP.BF16.F32.PACK_AB R223, RZ, R223 ;  /* 0x000000dfffdf723e */ /* 0x000fe200000010ff */
[----:B------:R-:W-:Y:S06]  /*30440*/  BRA `(.L_x_2422) ;  /* 0x0000000000047947 */ /* 0x000fec0003800000 */
.L_x_2419:
[----:B------:R-:W-:-:S07]  /*30450*/  PRMT R223, RZ, 0x7610, R223 ;  /* 0x00007610ffdf7816 */ /* 0x000fce00000000df */
.L_x_2422:
[----:B------:R-:W-:Y:S05]  /*30460*/  BSYNC B3 ;  /* 0x0000000000037941 */ /* 0x000fea0003800000 */
.L_x_2418:
        /* <DEDUP_REMOVED lines=18> */
.L_x_2426:
[----:B------:R-:W-:Y:S05]  /*30590*/  BSYNC B4 ;  /* 0x0000000000047941 */ /* 0x000fea0003800000 */
.L_x_2425:
[----:B------:R-:W-:Y:S01]  /*305a0*/  F2FP.BF16.F32.PACK_AB R126, RZ, R126 ;  /* 0x0000007eff7e723e */ /* 0x000fe200000010ff */
[----:B------:R-:W-:Y:S06]  /*305b0*/  BRA `(.L_x_2427) ;  /* 0x0000000000047947 */ /* 0x000fec0003800000 */
.L_x_2424:
[----:B------:R-:W-:-:S07]  /*305c0*/  PRMT R126, RZ, 0x7610, R126 ;  /* 0x00007610ff7e7816 */ /* 0x000fce000000007e */
.L_x_2427:
[----:B------:R-:W-:Y:S05]  /*305d0*/  BSYNC B3 ;  /* 0x0000000000037941 */ /* 0x000fea0003800000 */
.L_x_2423:
[----:B------:R-:W-:Y:S02]  /*305e0*/  LOP3.LUT R127, R222, 0xffff, RZ, 0xc0, !PT ;  /* 0x0000ffffde7f7812 */ /* 0x000fe400078ec0ff */
[----:B------:R-:W-:-:S03]  /*305f0*/  PRMT R223, R223, 0x5410, R126 ;  /* 0x00005410dfdf7816 */ /* 0x000fc6000000007e */
[----:B------:R-:W-:-:S05]  /*30600*/  IMAD.WIDE.U32 R126, R127, 0x10000, RZ ;  /* 0x000100007f7e7825 */ /* 0x000fca00078e00ff */
[----:B------:R-:W-:Y:S02]  /*30610*/  LOP3.LUT R127, R223, R127, RZ, 0xfc, !PT ;  /* 0x0000007fdf7f7212 */ /* 0x000fe400078efcff */
[----:B------:R-:W-:-:S05]  /*30620*/  LOP3.LUT R126, R126, R216, RZ, 0xfc, !PT ;  /* 0x000000d87e7e7212 */ /* 0x000fca00078efcff */
[----:B------:R1:W-:Y:S01]  /*30630*/  STG.E.64 desc[UR4][R124.64+0x500], R126 ;  /* 0x0005007e7c007986 */ /* 0x0003e2000c101b04 */
[----:B------:R-:W-:Y:S05]  /*30640*/  BRA `(.L_x_2428) ;  /* 0x0000000000107947 */ /* 0x000fea0003800000 */
.L_x_2410:
[----:B------:R-:W-:Y:S02]  /*30650*/  ULDC UR6, c[0x0][0x22c] ;  /* 0x00008b0000067ab9 */ /* 0x000fe40000000800 */
[----:B------:R-:W-:-:S13]  /*30660*/  ISETP.GE.AND P0, PT, R126, UR6, PT ;  /* 0x000000067e007c0c */ /* 0x000fda000bf06270 */
[----:B------:R-:W-:Y:S05]  /*30670*/  @P0 EXIT ;  /* 0x000000000000094d */ /* 0x000fea0003800000 */
[----:B------:R1:W-:Y:S02]  /*30680*/  STG.E.64 desc[UR4][R124.64+0x500], RZ ;  /* 0x000500ff7c007986 */ /* 0x0003e4000c101b04 */
.L_x_2428:
[----:B------:R-:W-:Y:S05]  /*30690*/  BSYNC B2 ;  /* 0x0000000000027941 */ /* 0x000fea0003800000 */
.L_x_2409:
        /* <DEDUP_REMOVED lines=18> */
.L_x_2432:
[----:B------:R-:W-:Y:S05]  /*307c0*/  BSYNC B3 ;  /* 0x0000000000037941 */ /* 0x000fea0003800000 */
.L_x_2431:
        /* <DEDUP_REMOVED lines=19> */
.L_x_2436:
[----:B------:R-:W-:Y:S05]  /*30900*/  BSYNC B4 ;  /* 0x0000000000047941 */ /* 0x000fea0003800000 */
.L_x_2435:
[----:B------:R-:W-:Y:S01]  /*30910*/  F2FP.BF16.F32.PACK_AB R222, RZ, R222 ;  /* 0x000000deffde723e */ /* 0x000fe200000010ff */
[----:B------:R-:W-:Y:S06]  /*30920*/  BRA `(.L_x_2437) ;  /* 0x0000000000047947 */ /* 0x000fec0003800000 */
.L_x_2434:
[----:B------:R-:W-:-:S07]  /*30930*/  PRMT R222, RZ, 0x7610, R222 ;  /* 0x00007610ffde7816 */ /* 0x000fce00000000de */
.L_x_2437:
[----:B------:R-:W-:Y:S05]  /*30940*/  BSYNC B3 ;  /* 0x0000000000037941 */ /* 0x000fea0003800000 */
.L_x_2433:
        /* <DEDUP_REMOVED lines=18> */
.L_x_2441:
[----:B------:R-:W-:Y:S05]  /*30a70*/  BSYNC B4 ;  /* 0x0000000000047941 */ /* 0x000fea0003800000 */
.L_x_2440:
[----:B------:R-:W-:Y:S01]  /*30a80*/  F2FP.BF16.F32.PACK_AB R223, RZ, R223 ;  /* 0x000000dfffdf723e */ /* 0x000fe200000010ff */
[----:B------:R-:W-:Y:S06]  /*30a90*/  BRA `(.L_x_2442) ;  /* 0x0000000000047947 */ /* 0x000fec0003800000 */
.L_x_2439:
[----:B------:R-:W-:-:S07]  /*30aa0*/  PRMT R223, RZ, 0x7610, R223 ;  /* 0x00007610ffdf7816 */ /* 0x000fce00000000df */
.L_x_2442:
[----:B------:R-:W-:Y:S05]  /*30ab0*/  BSYNC B3 ;  /* 0x0000000000037941 */ /* 0x000fea0003800000 */
.L_x_2438:
        /* <DEDUP_REMOVED lines=18> */
.L_x_2446:
[----:B------:R-:W-:Y:S05]  /*30be0*/  BSYNC B4 ;  /* 0x0000000000047941 */ /* 0x000fea0003800000 */
.L_x_2445:
[----:B------:R-:W-:Y:S01]  /*30bf0*/  F2FP.BF16.F32.PACK_AB R126, RZ, R126 ;  /* 0x0000007eff7e723e */ /* 0x000fe200000010ff */
[----:B------:R-:W-:Y:S06]  /*30c00*/  BRA `(.L_x_2447) ;  /* 0x0000000000047947 */ /* 0x000fec0003800000 */
.L_x_2444:
[----:B------:R-:W-:-:S07]  /*30c10*/  PRMT R126, RZ, 0x7610, R126 ;  /* 0x00007610ff7e7816 */ /* 0x000fce000000007e */
.L_x_2447:
[----:B------:R-:W-:Y:S05]  /*30c20*/  BSYNC B3 ;  /* 0x0000000000037941 */ /* 0x000fea0003800000 */
.L_x_2443:
[----:B------:R-:W-:Y:S02]  /*30c30*/  LOP3.LUT R127, R222, 0xffff, RZ, 0xc0, !PT ;  /* 0x0000ffffde7f7812 */ /* 0x000fe400078ec0ff */
[----:B------:R-:W-:-:S03]  /*30c40*/  PRMT R223, R223, 0x5410, R126 ;  /* 0x00005410dfdf7816 */ /* 0x000fc6000000007e */
[----:B------:R-:W-:-:S05]  /*30c50*/  IMAD.WIDE.U32 R126, R127, 0x10000, RZ ;  /* 0x000100007f7e7825 */ /* 0x000fca00078e00ff */
[----:B------:R-:W-:Y:S02]  /*30c60*/  LOP3.LUT R127, R223, R127, RZ, 0xfc, !PT ;  /* 0x0000007fdf7f7212 */ /* 0x000fe400078efcff */
[----:B------:R-:W-:-:S05]  /*30c70*/  LOP3.LUT R126, R126, R216, RZ, 0xfc, !PT ;  /* 0x000000d87e7e7212 */ /* 0x000fca00078efcff */
[----:B------:R1:W-:Y:S01]  /*30c80*/  STG.E.64 desc[UR4][R124.64+0x600], R126 ;  /* 0x0006007e7c007986 */ /* 0x0003e2000c101b04 */
[----:B------:R-:W-:Y:S05]  /*30c90*/  BRA `(.L_x_2448) ;  /* 0x0000000000107947 */ /* 0x000fea0003800000 */
.L_x_2430:
[----:B------:R-:W-:Y:S02]  /*30ca0*/  ULDC UR6, c[0x0][0x22c] ;  /* 0x00008b0000067ab9 */ /* 0x000fe40000000800 */
[----:B------:R-:W-:-:S13]  /*30cb0*/  ISETP.GE.AND P0, PT, R126, UR6, PT ;  /* 0x000000067e007c0c */ /* 0x000fda000bf06270 */
[----:B------:R-:W-:Y:S05]  /*30cc0*/  @P0 EXIT ;  /* 0x000000000000094d */ /* 0x000fea0003800000 */
[----:B------:R1:W-:Y:S02]  /*30cd0*/  STG.E.64 desc[UR4][R124.64+0x600], RZ ;  /* 0x000600ff7c007986 */ /* 0x0003e4000c101b04 */
.L_x_2448:
[----:B------:R-:W-:Y:S05]  /*30ce0*/  BSYNC B2 ;  /* 0x0000000000027941 */ /* 0x000fea0003800000 */
.L_x_2429:
        /* <DEDUP_REMOVED lines=18> */
.L_x_2452:
[----:B------:R-:W-:Y:S05]  /*30e10*/  BSYNC B3 ;  /* 0x0000000000037941 */ /* 0x000fea0003800000 */
.L_x_2451:
        /* <DEDUP_REMOVED lines=19> */
.L_x_2456:
[----:B------:R-:W-:Y:S05]  /*30f50*/  BSYNC B4 ;  /* 0x0000000000047941 */ /* 0x000fea0003800000 */
.L_x_2455:
[----:B------:R-:W-:Y:S01]  /*30f60*/  F2FP.BF16.F32.PACK_AB R222, RZ, R222 ;  /* 0x000000deffde723e */ /* 0x000fe200000010ff */
[----:B------:R-:W-:Y:S06]  /*30f70*/  BRA `(.L_x_2457) ;  /* 0x0000000000047947 */ /* 0x000fec0003800000 */
.L_x_2454:
[----:B------:R-:W-:-:S07]  /*30f80*/  PRMT R222, RZ, 0x7610, R222 ;  /* 0x00007610ffde7816 */ /* 0x000fce00000000de */
.L_x_2457:
[----:B------:R-:W-:Y:S05]  /*30f90*/  BSYNC B3 ;  /* 0x0000000000037941 */ /* 0x000fea0003800000 */
.L_x_2453:
        /* <DEDUP_REMOVED lines=18> */
.L_x_2461:
[----:B------:R-:W-:Y:S05]  /*310c0*/  BSYNC B4 ;  /* 0x0000000000047941 */ /* 0x000fea0003800000 */
.L_x_2460:
[----:B------:R-:W-:Y:S01]  /*310d0*/  F2FP.BF16.F32.PACK_AB R223, RZ, R223 ;  /* 0x000000dfffdf723e */ /* 0x000fe200000010ff */
[----:B------:R-:W-:Y:S06]  /*310e0*/  BRA `(.L_x_2462) ;  /* 0x0000000000047947 */ /* 0x000fec0003800000 */
.L_x_2459:
[----:B------:R-:W-:-:S07]  /*310f0*/  PRMT R223, RZ, 0x7610, R223 ;  /* 0x00007610ffdf7816 */ /* 0x000fce00000000df */
.L_x_2462:
[----:B------:R-:W-:Y:S05]  /*31100*/  BSYNC B3 ;  /* 0x0000000000037941 */ /* 0x000fea0003800000 */
.L_x_2458:
        /* <DEDUP_REMOVED lines=18> */
.L_x_2466:
[----:B------:R-:W-:Y:S05]  /*31230*/  BSYNC B4 ;  /* 0x0000000000047941 */ /* 0x000fea0003800000 */
.L_x_2465:
[----:B------:R-:W-:Y:S01]  /*31240*/  F2FP.BF16.F32.PACK_AB R126, RZ, R126 ;  /* 0x0000007eff7e723e */ /* 0x000fe200000010ff */
[----:B------:R-:W-:Y:S06]  /*31250*/  BRA `(.L_x_2467) ;  /* 0x0000000000047947 */ /* 0x000fec0003800000 */
.L_x_2464:
[----:B------:R-:W-:-:S07]  /*31260*/  PRMT R126, RZ, 0x7610, R126 ;  /* 0x00007610ff7e7816 */ /* 0x000fce000000007e */
.L_x_2467:
[----:B------:R-:W-:Y:S05]  /*31270*/  BSYNC B3 ;  /* 0x0000000000037941 */ /* 0x000fea0003800000 */
.L_x_2463:
[----:B------:R-:W-:Y:S02]  /*31280*/  LOP3.LUT R127, R222, 0xffff, RZ, 0xc0, !PT ;  /* 0x0000ffffde7f7812 */ /* 0x000fe400078ec0ff */
[----:B------:R-:W-:-:S03]  /*31290*/  PRMT R223, R223, 0x5410, R126 ;  /* 0x00005410dfdf7816 */ /* 0x000fc6000000007e */
[----:B------:R-:W-:-:S05]  /*312a0*/  IMAD.WIDE.U32 R126, R127, 0x10000, RZ ;  /* 0x000100007f7e7825 */ /* 0x000fca00078e00ff */
[----:B------:R-:W-:Y:S02]  /*312b0*/  LOP3.LUT R127, R223, R127, RZ, 0xfc, !PT ;  /* 0x0000007fdf7f7212 */ /* 0x000fe400078efcff */
[----:B------:R-:W-:-:S05]  /*312c0*/  LOP3.LUT R126, R126, R216, RZ, 0xfc, !PT ;  /* 0x000000d87e7e7212 */ /* 0x000fca00078efcff */
[----:B------:R1:W-:Y:S01]  /*312d0*/  STG.E.64 desc[UR4][R124.64+0x700], R126 ;  /* 0x0007007e7c007986 */ /* 0x0003e2000c101b04 */
[----:B------:R-:W-:Y:S05]  /*312e0*/  BRA `(.L_x_2468) ;  /* 0x0000000000107947 */ /* 0x000fea0003800000 */
.L_x_2450:
[----:B------:R-:W-:Y:S02]  /*312f0*/  ULDC UR6, c[0x0][0x22c] ;  /* 0x00008b0000067ab9 */ /* 0x000fe40000000800 */
[----:B------:R-:W-:-:S13]  /*31300*/  ISETP.GE.AND P0, PT, R126, UR6, PT ;  /* 0x000000067e007c0c */ /* 0x000fda000bf06270 */
[----:B------:R-:W-:Y:S05]  /*31310*/  @P0 EXIT ;  /* 0x000000000000094d */ /* 0x000fea0003800000 */
[----:B------:R1:W-:Y:S02]  /*31320*/  STG.E.64 desc[UR4][R124.64+0x700], RZ ;  /* 0x000700ff7c007986 */ /* 0x0003e4000c101b04 */
.L_x_2468:
[----:B------:R-:W-:Y:S05]  /*31330*/  BSYNC B2 ;  /* 0x0000000000027941 */ /* 0x000fea0003800000 */
.L_x_2449:
        /* <DEDUP_REMOVED lines=18> */
.L_x_2472:
[----:B------:R-:W-:Y:S05]  /*31460*/  BSYNC B3 ;  /* 0x0000000000037941 */ /* 0x000fea0003800000 */
.L_x_2471:
        /* <DEDUP_REMOVED lines=19> */
.L_x_2476:
[----:B------:R-:W-:Y:S05]  /*315a0*/  BSYNC B4 ;  /* 0x0000000000047941 */ /* 0x000fea0003800000 */
.L_x_2475:
[----:B------:R-:W-:Y:S01]  /*315b0*/  F2FP.BF16.F32.PACK_AB R222, RZ, R222 ;  /* 0x000000deffde723e */ /* 0x000fe200000010ff */
[----:B------:R-:W-:Y:S06]  /*315c0*/  BRA `(.L_x_2477) ;  /* 0x0000000000047947 */ /* 0x000fec0003800000 */
.L_x_2474:
[----:B------:R-:W-:-:S07]  /*315d0*/  PRMT R222, RZ, 0x7610, R222 ;  /* 0x00007610ffde7816 */ /* 0x000fce00000000de */
.L_x_2477:
[----:B------:R-:W-:Y:S05]  /*315e0*/  BSYNC B3 ;  /* 0x0000000000037941 */ /* 0x000fea0003800000 */
.L_x_2473:
        /* <DEDUP_REMOVED lines=18> */
.L_x_2481:
[----:B------:R-:W-:Y:S05]  /*31710*/  BSYNC B4 ;  /* 0x0000000000047941 */ /* 0x000fea0003800000 */
.L_x_2480:
[----:B------:R-:W-:Y:S01]  /*31720*/  F2FP.BF16.F32.PACK_AB R223, RZ, R223 ;  /* 0x000000dfffdf723e */ /* 0x000fe200000010ff */
[----:B------:R-:W-:Y:S06]  /*31730*/  BRA `(.L_x_2482) ;  /* 0x0000000000047947 */ /* 0x000fec0003800000 */
.L_x_2479:
[----:B------:R-:W-:-:S07]  /*31740*/  PRMT R223, RZ, 0x7610, R223 ;  /* 0x00007610ffdf7816 */ /* 0x000fce00000000df */
.L_x_2482:
[----:B------:R-:W-:Y:S05]  /*31750*/  BSYNC B3 ;  /* 0x0000000000037941 */ /* 0x000fea0003800000 */
.L_x_2478:
        /* <DEDUP_REMOVED lines=18> */
.L_x_2486:
[----:B------:R-:W-:Y:S05]  /*31880*/  BSYNC B4 ;  /* 0x0000000000047941 */ /* 0x000fea0003800000 */
.L_x_2485:
[----:B------:R-:W-:Y:S01]  /*31890*/  F2FP.BF16.F32.PACK_AB R126, RZ, R126 ;  /* 0x0000007eff7e723e */ /* 0x000fe200000010ff */
[----:B------:R-:W-:Y:S06]  /*318a0*/  BRA `(.L_x_2487) ;  /* 0x0000000000047947 */ /* 0x000fec0003800000 */
.L_x_2484:
[----:B------:R-:W-:-:S07]  /*318b0*/  PRMT R126, RZ, 0x7610, R126 ;  /* 0x00007610ff7e7816 */ /* 0x000fce000000007e */
.L_x_2487:
[----:B------:R-:W-:Y:S05]  /*318c0*/  BSYNC B3 ;  /* 0x0000000000037941 */ /* 0x000fea0003800000 */
.L_x_2483:
[----:B------:R-:W-:Y:S02]  /*318d0*/  LOP3.LUT R127, R222, 0xffff, RZ, 0xc0, !PT ;  /* 0x0000ffffde7f7812 */ /* 0x000fe400078ec0ff */
[----:B------:R-:W-:-:S03]  /*318e0*/  PRMT R223, R223, 0x5410, R126 ;  /* 0x00005410dfdf7816 */ /* 0x000fc6000000007e */
[----:B------:R-:W-:-:S05]  /*318f0*/  IMAD.WIDE.U32 R126, R127, 0x10000, RZ ;  /* 0x000100007f7e7825 */ /* 0x000fca00078e00ff */
[----:B------:R-:W-:Y:S02]  /*31900*/  LOP3.LUT R127, R223, R127, RZ, 0xfc, !PT ;  /* 0x0000007fdf7f7212 */ /* 0x000fe400078efcff */
[----:B------:R-:W-:-:S05]  /*31910*/  LOP3.LUT R126, R126, R216, RZ, 0xfc, !PT ;  /* 0x000000d87e7e7212 */ /* 0x000fca00078efcff */
[----:B------:R1:W-:Y:S01]  /*31920*/  STG.E.64 desc[UR4][R124.64+0x800], R126 ;  /* 0x0008007e7c007986 */ /* 0x0003e2000c101b04 */
[----:B------:R-:W-:Y:S05]  /*31930*/  BRA `(.L_x_2488) ;  /* 0x0000000000107947 */ /* 0x000fea0003800000 */
.L_x_2470:
[----:B------:R-:W-:Y:S02]  /*31940*/  ULDC UR6, c[0x0][0x22c] ;  /* 0x00008b0000067ab9 */ /* 0x000fe40000000800 */
[----:B------:R-:W-:-:S13]  /*31950*/  ISETP.GE.AND P0, PT, R126, UR6, PT ;  /* 0x000000067e007c0c */ /* 0x000fda000bf06270 */
[----:B------:R-:W-:Y:S05]  /*31960*/  @P0 EXIT ;  /* 0x000000000000094d */ /* 0x000fea0003800000 */
[----:B------:R1:W-:Y:S02]  /*31970*/  STG.E.64 desc[UR4][R124.64+0x800], RZ ;  /* 0x000800ff7c007986 */ /* 0x0003e4000c101b04 */
.L_x_2488:
[----:B------:R-:W-:Y:S05]  /*31980*/  BSYNC B2 ;  /* 0x0000000000027941 */ /* 0x000fea0003800000 */
.L_x_2469:
        /* <DEDUP_REMOVED lines=18> */
.L_x_2492:
[----:B------:R-:W-:Y:S05]  /*31ab0*/  BSYNC B3 ;  /* 0x0000000000037941 */ /* 0x000fea0003800000 */
.L_x_2491:
        /* <DEDUP_REMOVED lines=19> */
.L_x_2496:
[----:B------:R-:W-:Y:S05]  /*31bf0*/  BSYNC B4 ;  /* 0x0000000000047941 */ /* 0x000fea0003800000 */
.L_x_2495:
[----:B------:R-:W-:Y:S01]  /*31c00*/  F2FP.BF16.F32.PACK_AB R222, RZ, R222 ;  /* 0x000000deffde723e */ /* 0x000fe200000010ff */
[----:B------:R-:W-:Y:S06]  /*31c10*/  BRA `(.L_x_2497) ;  /* 0x0000000000047947 */ /* 0x000fec0003800000 */
.L_x_2494:
[----:B------:R-:W-:-:S07]  /*31c20*/  PRMT R222, RZ, 0x7610, R222 ;  /* 0x00007610ffde7816 */ /* 0x000fce00000000de */
.L_x_2497:
[----:B------:R-:W-:Y:S05]  /*31c30*/  BSYNC B3 ;  /* 0x0000000000037941 */ /* 0x000fea0003800000 */
.L_x_2493:
        /* <DEDUP_REMOVED lines=18> */
.L_x_2501:
[----:B------:R-:W-:Y:S05]  /*31d60*/  BSYNC B4 ;  /* 0x0000000000047941 */ /* 0x000fea0003800000 */
.L_x_2500:
[----:B------:R-:W-:Y:S01]  /*31d70*/  F2FP.BF16.F32.PACK_AB R223, RZ, R223 ;  /* 0x000000dfffdf723e */ /* 0x000fe200000010ff */
[----:B------:R-:W-:Y:S06]  /*31d80*/  BRA `(.L_x_2502) ;  /* 0x0000000000047947 */ /* 0x000fec0003800000 */
.L_x_2499:
[----:B------:R-:W-:-:S07]  /*31d90*/  PRMT R223, RZ, 0x7610, R223 ;  /* 0x00007610ffdf7816 */ /* 0x000fce00000000df */
.L_x_2502:
[----:B------:R-:W-:Y:S05]  /*31da0*/  BSYNC B3 ;  /* 0x0000000000037941 */ /* 0x000fea0003800000 */
.L_x_2498:
        /* <DEDUP_REMOVED lines=18> */
.L_x_2506:
[----:B------:R-:W-:Y:S05]  /*31ed0*/  BSYNC B4 ;  /* 0x0000000000047941 */ /* 0x000fea0003800000 */
.L_x_2505:
[----:B------:R-:W-:Y:S01]  /*31ee0*/  F2FP.BF16.F32.PACK_AB R126, RZ, R126 ;  /* 0x0000007eff7e723e */ /* 0x000fe200000010ff */
[----:B------:R-:W-:Y:S06]  /*31ef0*/  BRA `(.L_x_2507) ;  /* 0x0000000000047947 */ /* 0x000fec0003800000 */
.L_x_2504:
[----:B------:R-:W-:-:S07]  /*31f00*/  PRMT R126, RZ, 0x7610, R126 ;  /* 0x00007610ff7e7816 */ /* 0x000fce000000007e */
.L_x_2507:
[----:B------:R-:W-:Y:S05]  /*31f10*/  BSYNC B3 ;  /* 0x0000000000037941 */ /* 0x000fea0003800000 */
.L_x_2503:
[----:B------:R-:W-:Y:S02]  /*31f20*/  LOP3.LUT R127, R222, 0xffff, RZ, 0xc0, !PT ;  /* 0x0000ffffde7f7812 */ /* 0x000fe400078ec0ff */
[----:B------:R-:W-:-:S03]  /*31f30*/  PRMT R223, R223, 0x5410, R126 ;  /* 0x00005410dfdf7816 */ /* 0x000fc6000000007e */
[----:B------:R-:W-:-:S05]  /*31f40*/  IMAD.WIDE.U32 R126, R127, 0x10000, RZ ;  /* 0x000100007f7e7825 */ /* 0x000fca00078e00ff */
[----:B------:R-:W-:Y:S02]  /*31f50*/  LOP3.LUT R127, R223, R127, RZ, 0xfc, !PT ;  /* 0x0000007fdf7f7212 */ /* 0x000fe400078efcff */
[----:B------:R-:W-:-:S05]  /*31f60*/  LOP3.LUT R126, R126, R216, RZ, 0xfc, !PT ;  /* 0x000000d87e7e7212 */ /* 0x000fca00078efcff */
[----:B------:R1:W-:Y:S01]  /*31f70*/  STG.E.64 desc[UR4][R124.64+0x900], R126 ;  /* 0x0009007e7c007986 */ /* 0x0003e2000c101b04 */
[----:B------:R-:W-:Y:S05]  /*31f80*/  BRA `(.L_x_2508) ;  /* 0x0000000000107947 */ /* 0x000fea0003800000 */
.L_x_2490:
[----:B------:R-:W-:Y:S02]  /*31f90*/  ULDC UR6, c[0x0][0x22c] ;  /* 0x00008b0000067ab9 */ /* 0x000fe40000000800 */
[----:B------:R-:W-:-:S13]  /*31fa0*/  ISETP.GE.AND P0, PT, R126, UR6, PT ;  /* 0x000000067e007c0c */ /* 0x000fda000bf06270 */
[----:B------:R-:W-:Y:S05]  /*31fb0*/  @P0 EXIT ;  /* 0x000000000000094d */ /* 0x000fea0003800000 */
[----:B------:R1:W-:Y:S02]  /*31fc0*/  STG.E.64 desc[UR4][R124.64+0x900], RZ ;  /* 0x000900ff7c007986 */ /* 0x0003e4000c101b04 */
.L_x_2508:
[----:B------:R-:W-:Y:S05]  /*31fd0*/  BSYNC B2 ;  /* 0x0000000000027941 */ /* 0x000fea0003800000 */
.L_x_2489:
        /* <DEDUP_REMOVED lines=18> */
.L_x_2512:
[----:B------:R-:W-:Y:S05]  /*32100*/  BSYNC B3 ;  /* 0x0000000000037941 */ /* 0x000fea0003800000 */
.L_x_2511:
        /* <DEDUP_REMOVED lines=19> */
.L_x_2516:
[----:B------:R-:W-:Y:S05]  /*32240*/  BSYNC B4 ;  /* 0x0000000000047941 */ /* 0x000fea0003800000 */
.L_x_2515:
[----:B------:R-:W-:Y:S01]  /*32250*/  F2FP.BF16.F32.PACK_AB R222, RZ, R222 ;  /* 0x000000deffde723e */ /* 0x000fe200000010ff */
[----:B------:R-:W-:Y:S06]  /*32260*/  BRA `(.L_x_2517) ;  /* 0x0000000000047947 */ /* 0x000fec0003800000 */
.L_x_2514:
[----:B------:R-:W-:-:S07]  /*32270*/  PRMT R222, RZ, 0x7610, R222 ;  /* 0x00007610ffde7816 */ /* 0x000fce00000000de */
.L_x_2517:
[----:B------:R-:W-:Y:S05]  /*32280*/  BSYNC B3 ;  /* 0x0000000000037941 */ /* 0x000fea0003800000 */
.L_x_2513:
        /* <DEDUP_REMOVED lines=18> */
.L_x_2521:
[----:B------:R-:W-:Y:S05]  /*323b0*/  BSYNC B4 ;  /* 0x0000000000047941 */ /* 0x000fea0003800000 */
.L_x_2520:
[----:B------:R-:W-:Y:S01]  /*323c0*/  F2FP.BF16.F32.PACK_AB R223, RZ, R223 ;  /* 0x000000dfffdf723e */ /* 0x000fe200000010ff */
[----:B------:R-:W-:Y:S06]  /*323d0*/  BRA `(.L_x_2522) ;  /* 0x0000000000047947 */ /* 0x000fec0003800000 */
.L_x_2519:
[----:B------:R-:W-:-:S07]  /*323e0*/  PRMT R223, RZ, 0x7610, R223 ;  /* 0x00007610ffdf7816 */ /* 0x000fce00000000df */
.L_x_2522:
[----:B------:R-:W-:Y:S05]  /*323f0*/  BSYNC B3 ;  /* 0x0000000000037941 */ /* 0x000fea0003800000 */
.L_x_2518:
        /* <DEDUP_REMOVED lines=18> */
.L_x_2526:
[----:B------:R-:W-:Y:S05]  /*32520*/  BSYNC B4 ;  /* 0x0000000000047941 */ /* 0x000fea0003800000 */
.L_x_2525:
[----:B------:R-:W-:Y:S01]  /*32530*/  F2FP.BF16.F32.PACK_AB R126, RZ, R126 ;  /* 0x0000007eff7e723e */ /* 0x000fe200000010ff */
[----:B------:R-:W-:Y:S06]  /*32540*/  BRA `(.L_x_2527) ;  /* 0x0000000000047947 */ /* 0x000fec0003800000 */
.L_x_2524:
[----:B------:R-:W-:-:S07]  /*32550*/  PRMT R126, RZ, 0x7610, R126 ;  /* 0x00007610ff7e7816 */ /* 0x000fce000000007e */
.L_x_2527:
[----:B------:R-:W-:Y:S05]  /*32560*/  BSYNC B3 ;  /* 0x0000000000037941 */ /* 0x000fea0003800000 */
.L_x_2523:
[----:B------:R-:W-:Y:S02]  /*32570*/  LOP3.LUT R127, R222, 0xffff, RZ, 0xc0, !PT ;  /* 0x0000ffffde7f7812 */ /* 0x000fe400078ec0ff */
[----:B------:R-:W-:-:S03]  /*32580*/  PRMT R223, R223, 0x5410, R126 ;  /* 0x00005410dfdf7816 */ /* 0x000fc6000000007e */
[----:B------:R-:W-:-:S05]  /*32590*/  IMAD.WIDE.U32 R126, R127, 0x10000, RZ ;  /* 0x000100007f7e7825 */ /* 0x000fca00078e00ff */
[----:B------:R-:W-:Y:S02]  /*325a0*/  LOP3.LUT R127, R223, R127, RZ, 0xfc, !PT ;  /* 0x0000007fdf7f7212 */ /* 0x000fe400078efcff */
[----:B------:R-:W-:-:S05]  /*325b0*/  LOP3.LUT R126, R126, R216, RZ, 0xfc, !PT ;  /* 0x000000d87e7e7212 */ /* 0x000fca00078efcff */
[----:B------:R1:W-:Y:S01]  /*325c0*/  STG.E.64 desc[UR4][R124.64+0xa00], R126 ;  /* 0x000a007e7c007986 */ /* 0x0003e2000c101b04 */
[----:B------:R-:W-:Y:S05]  /*325d0*/  BRA `(.L_x_2528) ;  /* 0x0000000000107947 */ /* 0x000fea0003800000 */
.L_x_2510:
[----:B------:R-:W-:Y:S02]  /*325e0*/  ULDC UR6, c[0x0][0x22c] ;  /* 0x00008b0000067ab9 */ /* 0x000fe40000000800 */
[----:B------:R-:W-:-:S13]  /*325f0*/  ISETP.GE.AND P0, PT, R126, UR6, PT ;  /* 0x000000067e007c0c */ /* 0x000fda000bf06270 */
[----:B------:R-:W-:Y:S05]  /*32600*/  @P0 EXIT ;  /* 0x000000000000094d */ /* 0x000fea0003800000 */
[----:B------:R1:W-:Y:S02]  /*32610*/  STG.E.64 desc[UR4][R124.64+0xa00], RZ ;  /* 0x000a00ff7c007986 */ /* 0x0003e4000c101b04 */
.L_x_2528:
[----:B------:R-:W-:Y:S05]  /*32620*/  BSYNC B2 ;  /* 0x0000000000027941 */ /* 0x000fea0003800000 */
.L_x_2509:
        /* <DEDUP_REMOVED lines=18> */
.L_x_2532:
[----:B------:R-:W-:Y:S05]  /*32750*/  BSYNC B3 ;  /* 0x0000000000037941 */ /* 0x000fea0003800000 */
.L_x_2531:
        /* <DEDUP_REMOVED lines=19> */
.L_x_2536:
[----:B------:R-:W-:Y:S05]  /*32890*/  BSYNC B4 ;  /* 0x0000000000047941 */ /* 0x000fea0003800000 */
.L_x_2535:
[----:B------:R-:W-:Y:S01]  /*328a0*/  F2FP.BF16.F32.PACK_AB R222, RZ, R222 ;  /* 0x000000deffde723e */ /* 0x000fe200000010ff */
[----:B------:R-:W-:Y:S06]  /*328b0*/  BRA `(.L_x_2537) ;  /* 0x0000000000047947 */ /* 0x000fec0003800000 */
.L_x_2534:
[----:B------:R-:W-:-:S07]  /*328c0*/  PRMT R222, RZ, 0x7610, R222 ;  /* 0x00007610ffde7816 */ /* 0x000fce00000000de */
.L_x_2537:
[----:B------:R-:W-:Y:S05]  /*328d0*/  BSYNC B3 ;  /* 0x0000000000037941 */ /* 0x000fea0003800000 */
.L_x_2533:
        /* <DEDUP_REMOVED lines=18> */
.L_x_2541:
[----:B------:R-:W-:Y:S05]  /*32a00*/  BSYNC B4 ;  /* 0x0000000000047941 */ /* 0x000fea0003800000 */
.L_x_2540:
[----:B------:R-:W-:Y:S01]  /*32a10*/  F2FP.BF16.F32.PACK_AB R223, RZ, R223 ;  /* 0x000000dfffdf723e */ /* 0x000fe200000010ff */
[----:B------:R-:W-:Y:S06]  /*32a20*/  BRA `(.L_x_2542) ;  /* 0x0000000000047947 */ /* 0x000fec0003800000 */
.L_x_2539:
[----:B------:R-:W-:-:S07]  /*32a30*/  PRMT R223, RZ, 0x7610, R223 ;  /* 0x00007610ffdf7816 */ /* 0x000fce00000000df */
.L_x_2542:
[----:B------:R-:W-:Y:S05]  /*32a40*/  BSYNC B3 ;  /* 0x0000000000037941 */ /* 0x000fea0003800000 */
.L_x_2538:
        /* <DEDUP_REMOVED lines=18> */
.L_x_2546:
[----:B------:R-:W-:Y:S05]  /*32b70*/  BSYNC B4 ;  /* 0x0000000000047941 */ /* 0x000fea0003800000 */
.L_x_2545:
[----:B------:R-:W-:Y:S01]  /*32b80*/  F2FP.BF16.F32.PACK_AB R126, RZ, R126 ;  /* 0x0000007eff7e723e */ /* 0x000fe200000010ff */
[----:B------:R-:W-:Y:S06]  /*32b90*/  BRA `(.L_x_2547) ;  /* 0x0000000000047947 */ /* 0x000fec0003800000 */
.L_x_2544:
[----:B------:R-:W-:-:S07]  /*32ba0*/  PRMT R126, RZ, 0x7610, R126 ;  /* 0x00007610ff7e7816 */ /* 0x000fce000000007e */
.L_x_2547:
[----:B------:R-:W-:Y:S05]  /*32bb0*/  BSYNC B3 ;  /* 0x0000000000037941 */ /* 0x000fea0003800000 */
.L_x_2543:
[----:B------:R-:W-:Y:S02]  /*32bc0*/  LOP3.LUT R127, R222, 0xffff, RZ, 0xc0, !PT ;  /* 0x0000ffffde7f7812 */ /* 0x000fe400078ec0ff */
[----:B------:R-:W-:-:S03]  /*32bd0*/  PRMT R223, R223, 0x5410, R126 ;  /* 0x00005410dfdf7816 */ /* 0x000fc6000000007e */
[----:B------:R-:W-:-:S05]  /*32be0*/  IMAD.WIDE.U32 R126, R127, 0x10000, RZ ;  /* 0x000100007f7e7825 */ /* 0x000fca00078e00ff */
[----:B------:R-:W-:Y:S02]  /*32bf0*/  LOP3.LUT R127, R223, R127, RZ, 0xfc, !PT ;  /* 0x0000007fdf7f7212 */ /* 0x000fe400078efcff */
[----:B------:R-:W-:-:S05]  /*32c00*/  LOP3.LUT R126, R126, R216, RZ, 0xfc, !PT ;  /* 0x000000d87e7e7212 */ /* 0x000fca00078efcff */
[----:B------:R1:W-:Y:S01]  /*32c10*/  STG.E.64 desc[UR4][R124.64+0xb00], R126 ;  /* 0x000b007e7c007986 */ /* 0x0003e2000c101b04 */
[----:B------:R-:W-:Y:S05]  /*32c20*/  BRA `(.L_x_2548) ;  /* 0x0000000000107947 */ /* 0x000fea0003800000 */
.L_x_2530:
[----:B------:R-:W-:Y:S02]  /*32c30*/  ULDC UR6, c[0x0][0x22c] ;  /* 0x00008b0000067ab9 */ /* 0x000fe40000000800 */
[----:B------:R-:W-:-:S13]  /*32c40*/  ISETP.GE.AND P0, PT, R126, UR6, PT ;  /* 0x000000067e007c0c */ /* 0x000fda000bf06270 */
[----:B------:R-:W-:Y:S05]  /*32c50*/  @P0 EXIT ;  /* 0x000000000000094d */ /* 0x000fea0003800000 */
[----:B------:R1:W-:Y:S02]  /*32c60*/  STG.E.64 desc[UR4][R124.64+0xb00], RZ ;  /* 0x000b00ff7c007986 */ /* 0x0003e4000c101b04 */
.L_x_2548:
[----:B------:R-:W-:Y:S05]  /*32c70*/  BSYNC B2 ;  /* 0x0000000000027941 */ /* 0x000fea0003800000 */
.L_x_2529:
        /* <DEDUP_REMOVED lines=18> */
.L_x_2552:
[----:B------:R-:W-:Y:S05]  /*32da0*/  BSYNC B3 ;  /* 0x0000000000037941 */ /* 0x000fea0003800000 */
.L_x_2551:
        /* <DEDUP_REMOVED lines=19> */
.L_x_2556:
[----:B------:R-:W-:Y:S05]  /*32ee0*/  BSYNC B4 ;  /* 0x0000000000047941 */ /* 0x000fea0003800000 */
.L_x_2555:
[----:B------:R-:W-:Y:S01]  /*32ef0*/  F2FP.BF16.F32.PACK_AB R222, RZ, R222 ;  /* 0x000000deffde723e */ /* 0x000fe200000010ff */
[----:B------:R-:W-:Y:S06]  /*32f00*/  BRA `(.L_x_2557) ;  /* 0x0000000000047947 */ /* 0x000fec0003800000 */
.L_x_2554:
[----:B------:R-:W-:-:S07]  /*32f10*/  PRMT R222, RZ, 0x7610, R222 ;  /* 0x00007610ffde7816 */ /* 0x000fce00000000de */
.L_x_2557:
[----:B------:R-:W-:Y:S05]  /*32f20*/  BSYNC B3 ;  /* 0x0000000000037941 */ /* 0x000fea0003800000 */
.L_x_2553:
        /* <DEDUP_REMOVED lines=18> */
.L_x_2561:
[----:B------:R-:W-:Y:S05]  /*33050*/  BSYNC B4 ;  /* 0x0000000000047941 */ /* 0x000fea0003800000 */
.L_x_2560:
[----:B------:R-:W-:Y:S01]  /*33060*/  F2FP.BF16.F32.PACK_AB R223, RZ, R223 ;  /* 0x000000dfffdf723e */ /* 0x000fe200000010ff */
[----:B------:R-:W-:Y:S06]  /*33070*/  BRA `(.L_x_2562) ;  /* 0x0000000000047947 */ /* 0x000fec0003800000 */
.L_x_2559:
[----:B------:R-:W-:-:S07]  /*33080*/  PRMT R223, RZ, 0x7610, R223 ;  /* 0x00007610ffdf7816 */ /* 0x000fce00000000df */
.L_x_2562:
[----:B------:R-:W-:Y:S05]  /*33090*/  BSYNC B3 ;  /* 0x0000000000037941 */ /* 0x000fea0003800000 */
.L_x_2558:
        /* <DEDUP_REMOVED lines=18> */
.L_x_2566:
[----:B------:R-:W-:Y:S05]  /*331c0*/  BSYNC B4 ;  /* 0x0000000000047941 */ /* 0x000fea0003800000 */
.L_x_2565:
[----:B------:R-:W-:Y:S01]  /*331d0*/  F2FP.BF16.F32.PACK_AB R126, RZ, R126 ;  /* 0x0000007eff7e723e */ /* 0x000fe200000010ff */
[----:B------:R-:W-:Y:S06]  /*331e0*/  BRA `(.L_x_2567) ;  /* 0x0000000000047947 */ /* 0x000fec0003800000 */
.L_x_2564:
[----:B------:R-:W-:-:S07]  /*331f0*/  PRMT R126, RZ, 0x7610, R126 ;  /* 0x00007610ff7e7816 */ /* 0x000fce000000007e */
.L_x_2567:
[----:B------:R-:W-:Y:S05]  /*33200*/  BSYNC B3 ;  /* 0x0000000000037941 */ /* 0x000fea0003800000 */
.L_x_2563:
[----:B------:R-:W-:Y:S02]  /*33210*/  LOP3.LUT R127, R222, 0xffff, RZ, 0xc0, !PT ;  /* 0x0000ffffde7f7812 */ /* 0x000fe400078ec0ff */
[----:B------:R-:W-:-:S03]  /*33220*/  PRMT R223, R223, 0x5410, R126 ;  /* 0x00005410dfdf7816 */ /* 0x000fc6000000007e */
[----:B------:R-:W-:-:S05]  /*33230*/  IMAD.WIDE.U32 R126, R127, 0x10000, RZ ;  /* 0x000100007f7e7825 */ /* 0x000fca00078e00ff */
[----:B------:R-:W-:Y:S02]  /*33240*/  LOP3.LUT R127, R223, R127, RZ, 0xfc, !PT ;  /* 0x0000007fdf7f7212 */ /* 0x000fe400078efcff */
[----:B------:R-:W-:-:S05]  /*33250*/  LOP3.LUT R126, R126, R216, RZ, 0xfc, !PT ;  /* 0x000000d87e7e7212 */ /* 0x000fca00078efcff */
[----:B------:R1:W-:Y:S01]  /*33260*/  STG.E.64 desc[UR4][R124.64+0xc00], R126 ;  /* 0x000c007e7c007986 */ /* 0x0003e2000c101b04 */
[----:B------:R-:W-:Y:S05]  /*33270*/  BRA `(.L_x_2568) ;  /* 0x0000000000107947 */ /* 0x000fea0003800000 */
.L_x_2550:
[----:B------:R-:W-:Y:S02]  /*33280*/  ULDC UR6, c[0x0][0x22c] ;  /* 0x00008b0000067ab9 */ /* 0x000fe40000000800 */
[----:B------:R-:W-:-:S13]  /*33290*/  ISETP.GE.AND P0, PT, R126, UR6, PT ;  /* 0x000000067e007c0c */ /* 0x000fda000bf06270 */
[----:B------:R-:W-:Y:S05]  /*332a0*/  @P0 EXIT ;  /* 0x000000000000094d */ /* 0x000fea0003800000 */
[----:B------:R1:W-:Y:S02]  /*332b0*/  STG.E.64 desc[UR4][R124.64+0xc00], RZ ;  /* 0x000c00ff7c007986 */ /* 0x0003e4000c101b04 */
.L_x_2568:
[----:B------:R-:W-:Y:S05]  /*332c0*/  BSYNC B2 ;  /* 0x0000000000027941 */ /* 0x000fea0003800000 */
.L_x_2549:
        /* <DEDUP_REMOVED lines=18> */
.L_x_2572:
[----:B------:R-:W-:Y:S05]  /*333f0*/  BSYNC B3 ;  /* 0x0000000000037941 */ /* 0x000fea0003800000 */
.L_x_2571:
        /* <DEDUP_REMOVED lines=19> */
.L_x_2576:
[----:B------:R-:W-:Y:S05]  /*33530*/  BSYNC B4 ;  /* 0x0000000000047941 */ /* 0x000fea0003800000 */
.L_x_2575:
[----:B------:R-:W-:Y:S01]  /*33540*/  F2FP.BF16.F32.PACK_AB R222, RZ, R222 ;  /* 0x000000deffde723e */ /* 0x000fe200000010ff */
[----:B------:R-:W-:Y:S06]  /*33550*/  BRA `(.L_x_2577) ;  /* 0x0000000000047947 */ /* 0x000fec0003800000 */
.L_x_2574:
[----:B------:R-:W-:-:S07]  /*33560*/  PRMT R222, RZ, 0x7610, R222 ;  /* 0x00007610ffde7816 */ /* 0x000fce00000000de */
.L_x_2577:
[----:B------:R-:W-:Y:S05]  /*33570*/  BSYNC B3 ;  /* 0x0000000000037941 */ /* 0x000fea0003800000 */
.L_x_2573:
        /* <DEDUP_REMOVED lines=18> */
.L_x_2581:
[----:B------:R-:W-:Y:S05]  /*336a0*/  BSYNC B4 ;  /* 0x0000000000047941 */ /* 0x000fea0003800000 */
.L_x_2580:
[----:B------:R-:W-:Y:S01]  /*336b0*/  F2FP.BF16.F32.PACK_AB R223, RZ, R223 ;  /* 0x000000dfffdf723e */ /* 0x000fe200000010ff */
[----:B------:R-:W-:Y:S06]  /*336c0*/  BRA `(.L_x_2582) ;  /* 0x0000000000047947 */ /* 0x000fec0003800000 */
.L_x_2579:
[----:B------:R-:W-:-:S07]  /*336d0*/  PRMT R223, RZ, 0x7610, R223 ;  /* 0x00007610ffdf7816 */ /* 0x000fce00000000df */
.L_x_2582:
[----:B------:R-:W-:Y:S05]  /*336e0*/  BSYNC B3 ;  /* 0x0000000000037941 */ /* 0x000fea0003800000 */
.L_x_2578:
        /* <DEDUP_REMOVED lines=18> */
.L_x_2586:
[----:B------:R-:W-:Y:S05]  /*33810*/  BSYNC B4 ;  /* 0x0000000000047941 */ /* 0x000fea0003800000 */
.L_x_2585:
[----:B------:R-:W-:Y:S01]  /*33820*/  F2FP.BF16.F32.PACK_AB R126, RZ, R126 ;  /* 0x0000007eff7e723e */ /* 0x000fe200000010ff */
[----:B------:R-:W-:Y:S06]  /*33830*/  BRA `(.L_x_2587) ;  /* 0x0000000000047947 */ /* 0x000fec0003800000 */
.L_x_2584:
[----:B------:R-:W-:-:S07]  /*33840*/  PRMT R126, RZ, 0x7610, R126 ;  /* 0x00007610ff7e7816 */ /* 0x000fce000000007e */
.L_x_2587:
[----:B------:R-:W-:Y:S05]  /*33850*/  BSYNC B3 ;  /* 0x0000000000037941 */ /* 0x000fea0003800000 */
.L_x_2583:
[----:B------:R-:W-:Y:S02]  /*33860*/  LOP3.LUT R127, R222, 0xffff, RZ, 0xc0, !PT ;  /* 0x0000ffffde7f7812 */ /* 0x000fe400078ec0ff */
[----:B------:R-:W-:-:S03]  /*33870*/  PRMT R223, R223, 0x5410, R126 ;  /* 0x00005410dfdf7816 */ /* 0x000fc6000000007e */
[----:B------:R-:W-:-:S05]  /*33880*/  IMAD.WIDE.U32 R126, R127, 0x10000, RZ ;  /* 0x000100007f7e7825 */ /* 0x000fca00078e00ff */
[----:B------:R-:W-:Y:S02]  /*33890*/  LOP3.LUT R127, R223, R127, RZ, 0xfc, !PT ;  /* 0x0000007fdf7f7212 */ /* 0x000fe400078efcff */
[----:B------:R-:W-:-:S05]  /*338a0*/  LOP3.LUT R126, R126, R216, RZ, 0xfc, !PT ;  /* 0x000000d87e7e7212 */ /* 0x000fca00078efcff */
[----:B------:R1:W-:Y:S01]  /*338b0*/  STG.E.64 desc[UR4][R124.64+0xd00], R126 ;  /* 0x000d007e7c007986 */ /* 0x0003e2000c101b04 */
[----:B------:R-:W-:Y:S05]  /*338c0*/  BRA `(.L_x_2588) ;  /* 0x0000000000107947 */ /* 0x000fea0003800000 */
.L_x_2570:
[----:B------:R-:W-:Y:S02]  /*338d0*/  ULDC UR6, c[0x0][0x22c] ;  /* 0x00008b0000067ab9 */ /* 0x000fe40000000800 */
[----:B------:R-:W-:-:S13]  /*338e0*/  ISETP.GE.AND P0, PT, R126, UR6, PT ;  /* 0x000000067e007c0c */ /* 0x000fda000bf06270 */
[----:B------:R-:W-:Y:S05]  /*338f0*/  @P0 EXIT ;  /* 0x000000000000094d */ /* 0x000fea0003800000 */
[----:B------:R1:W-:Y:S02]  /*33900*/  STG.E.64 desc[UR4][R124.64+0xd00], RZ ;  /* 0x000d00ff7c007986 */ /* 0x0003e4000c101b04 */
.L_x_2588:
[----:B------:R-:W-:Y:S05]  /*33910*/  BSYNC B2 ;  /* 0x0000000000027941 */ /* 0x000fea0003800000 */
.L_x_2569:
        /* <DEDUP_REMOVED lines=18> */
.L_x_2592:
[----:B------:R-:W-:Y:S05]  /*33a40*/  BSYNC B3 ;  /* 0x0000000000037941 */ /* 0x000fea0003800000 */
.L_x_2591:
        /* <DEDUP_REMOVED lines=19> */
.L_x_2596:
[----:B------:R-:W-:Y:S05]  /*33b80*/  BSYNC B4 ;  /* 0x0000000000047941 */ /* 0x000fea0003800000 */
.L_x_2595:
[----:B------:R-:W-:Y:S01]  /*33b90*/  F2FP.BF16.F32.PACK_AB R222, RZ, R222 ;  /* 0x000000deffde723e */ /* 0x000fe200000010ff */
[----:B------:R-:W-:Y:S06]  /*33ba0*/  BRA `(.L_x_2597) ;  /* 0x0000000000047947 */ /* 0x000fec0003800000 */
.L_x_2594:
[----:B------:R-:W-:-:S07]  /*33bb0*/  PRMT R222, RZ, 0x7610, R222 ;  /* 0x00007610ffde7816 */ /* 0x000fce00000000de */
.L_x_2597:
[----:B------:R-:W-:Y:S05]  /*33bc0*/  BSYNC B3 ;  /* 0x0000000000037941 */ /* 0x000fea0003800000 */
.L_x_2593:
        /* <DEDUP_REMOVED lines=18> */
.L_x_2601:
[----:B------:R-:W-:Y:S05]  /*33cf0*/  BSYNC B4 ;  /* 0x0000000000047941 */ /* 0x000fea0003800000 */
.L_x_2600:
[----:B------:R-:W-:Y:S01]  /*33d00*/  F2FP.BF16.F32.PACK_AB R223, RZ, R223 ;  /* 0x000000dfffdf723e */ /* 0x000fe200000010ff */
[----:B------:R-:W-:Y:S06]  /*33d10*/  BRA `(.L_x_2602) ;  /* 0x0000000000047947 */ /* 0x000fec0003800000 */
.L_x_2599:
[----:B------:R-:W-:-:S07]  /*33d20*/  PRMT R223, RZ, 0x7610, R223 ;  /* 0x00007610ffdf7816 */ /* 0x000fce00000000df */
.L_x_2602:
[----:B------:R-:W-:Y:S05]  /*33d30*/  BSYNC B3 ;  /* 0x0000000000037941 */ /* 0x000fea0003800000 */
.L_x_2598:
        /* <DEDUP_REMOVED lines=18> */
.L_x_2606:
[----:B------:R-:W-:Y:S05]  /*33e60*/  BSYNC B4 ;  /* 0x0000000000047941 */ /* 0x000fea0003800000 */
.L_x_2605:
[----:B------:R-:W-:Y:S01]  /*33e70*/  F2FP.BF16.F32.PACK_AB R126, RZ, R126 ;  /* 0x0000007eff7e723e */ /* 0x000fe200000010ff */
[----:B------:R-:W-:Y:S06]  /*33e80*/  BRA `(.L_x_2607) ;  /* 0x0000000000047947 */ /* 0x000fec0003800000 */
.L_x_2604:
[----:B------:R-:W-:-:S07]  /*33e90*/  PRMT R126, RZ, 0x7610, R126 ;  /* 0x00007610ff7e7816 */ /* 0x000fce000000007e */
.L_x_2607:
[----:B------:R-:W-:Y:S05]  /*33ea0*/  BSYNC B3 ;  /* 0x0000000000037941 */ /* 0x000fea0003800000 */
.L_x_2603:
[----:B------:R-:W-:Y:S02]  /*33eb0*/  LOP3.LUT R127, R222, 0xffff, RZ, 0xc0, !PT ;  /* 0x0000ffffde7f7812 */ /* 0x000fe400078ec0ff */
[----:B------:R-:W-:-:S03]  /*33ec0*/  PRMT R223, R223, 0x5410, R126 ;  /* 0x00005410dfdf7816 */ /* 0x000fc6000000007e */
[----:B------:R-:W-:-:S05]  /*33ed0*/  IMAD.WIDE.U32 R126, R127, 0x10000, RZ ;  /* 0x000100007f7e7825 */ /* 0x000fca00078e00ff */
[----:B------:R-:W-:Y:S02]  /*33ee0*/  LOP3.LUT R127, R223, R127, RZ, 0xfc, !PT ;  /* 0x0000007fdf7f7212 */ /* 0x000fe400078efcff */
[----:B------:R-:W-:-:S05]  /*33ef0*/  LOP3.LUT R126, R126, R216, RZ, 0xfc, !PT ;  /* 0x000000d87e7e7212 */ /* 0x000fca00078efcff */
[----:B------:R1:W-:Y:S01]  /*33f00*/  STG.E.64 desc[UR4][R124.64+0xe00], R126 ;  /* 0x000e007e7c007986 */ /* 0x0003e2000c101b04 */
[----:B------:R-:W-:Y:S05]  /*33f10*/  BRA `(.L_x_2608) ;  /* 0x0000000000107947 */ /* 0x000fea0003800000 */
.L_x_2590:
[----:B------:R-:W-:Y:S02]  /*33f20*/  ULDC UR6, c[0x0][0x22c] ;  /* 0x00008b0000067ab9 */ /* 0x000fe40000000800 */
[----:B------:R-:W-:-:S13]  /*33f30*/  ISETP.GE.AND P0, PT, R126, UR6, PT ;  /* 0x000000067e007c0c */ /* 0x000fda000bf06270 */
[----:B------:R-:W-:Y:S05]  /*33f40*/  @P0 EXIT ;  /* 0x000000000000094d */ /* 0x000fea0003800000 */
[----:B------:R1:W-:Y:S02]  /*33f50*/  STG.E.64 desc[UR4][R124.64+0xe00], RZ ;  /* 0x000e00ff7c007986 */ /* 0x0003e4000c101b04 */
.L_x_2608:
[----:B------:R-:W-:Y:S05]  /*33f60*/  BSYNC B2 ;  /* 0x0000000000027941 */ /* 0x000fea0003800000 */
.L_x_2589:
        /* <DEDUP_REMOVED lines=18> */
.L_x_2612:
[----:B------:R-:W-:Y:S05]  /*34090*/  BSYNC B3 ;  /* 0x0000000000037941 */ /* 0x000fea0003800000 */
.L_x_2611:
        /* <DEDUP_REMOVED lines=19> */
.L_x_2616:
[----:B------:R-:W-:Y:S05]  /*341d0*/  BSYNC B4 ;  /* 0x0000000000047941 */ /* 0x000fea0003800000 */
.L_x_2615:
[----:B------:R-:W-:Y:S01]  /*341e0*/  F2FP.BF16.F32.PACK_AB R222, RZ, R222 ;  /* 0x000000deffde723e */ /* 0x000fe200000010ff */
[----:B------:R-:W-:Y:S06]  /*341f0*/  BRA `(.L_x_2617) ;  /* 0x0000000000047947 */ /* 0x000fec0003800000 */
.L_x_2614:
[----:B------:R-:W-:-:S07]  /*34200*/  PRMT R222, RZ, 0x7610, R222 ;  /* 0x00007610ffde7816 */ /* 0x000fce00000000de */
.L_x_2617:
[----:B------:R-:W-:Y:S05]  /*34210*/  BSYNC B3 ;  /* 0x0000000000037941 */ /* 0x000fea0003800000 */
.L_x_2613:
        /* <DEDUP_REMOVED lines=18> */
.L_x_2621:
[----:B------:R-:W-:Y:S05]  /*34340*/  BSYNC B4 ;  /* 0x0000000000047941 */ /* 0x000fea0003800000 */
.L_x_2620:
[----:B------:R-:W-:Y:S01]  /*34350*/  F2FP.BF16.F32.PACK_AB R223, RZ, R223 ;  /* 0x000000dfffdf723e */ /* 0x000fe200000010ff */
[----:B------:R-:W-:Y:S06]  /*34360*/  BRA `(.L_x_2622) ;  /* 0x0000000000047947 */ /* 0x000fec0003800000 */
.L_x_2619:
[----:B------:R-:W-:-:S07]  /*34370*/  PRMT R223, RZ, 0x7610, R223 ;  /* 0x00007610ffdf7816 */ /* 0x000fce00000000df */
.L_x_2622:
[----:B------:R-:W-:Y:S05]  /*34380*/  BSYNC B3 ;  /* 0x0000000000037941 */ /* 0x000fea0003800000 */
.L_x_2618:
        /* <DEDUP_REMOVED lines=18> */
.L_x_2626:
[----:B------:R-:W-:Y:S05]  /*344b0*/  BSYNC B4 ;  /* 0x0000000000047941 */ /* 0x000fea0003800000 */
.L_x_2625:
[----:B------:R-:W-:Y:S01]  /*344c0*/  F2FP.BF16.F32.PACK_AB R126, RZ, R126 ;  /* 0x0000007eff7e723e */ /* 0x000fe200000010ff */
[----:B------:R-:W-:Y:S06]  /*344d0*/  BRA `(.L_x_2627) ;  /* 0x0000000000047947 */ /* 0x000fec0003800000 */
.L_x_2624:
[----:B------:R-:W-:-:S07]  /*344e0*/  PRMT R126, RZ, 0x7610, R126 ;  /* 0x00007610ff7e7816 */ /* 0x000fce000000007e */
.L_x_2627:
[----:B------:R-:W-:Y:S05]  /*344f0*/  BSYNC B3 ;  /* 0x0000000000037941 */ /* 0x000fea0003800000 */
.L_x_2623:
[----:B------:R-:W-:Y:S02]  /*34500*/  LOP3.LUT R127, R222, 0xffff, RZ, 0xc0, !PT ;  /* 0x0000ffffde7f7812 */ /* 0x000fe400078ec0ff */
[----:B------:R-:W-:-:S03]  /*34510*/  PRMT R223, R223, 0x5410, R126 ;  /* 0x00005410dfdf7816 */ /* 0x000fc6000000007e */
[----:B------:R-:W-:-:S05]  /*34520*/  IMAD.WIDE.U32 R126, R127, 0x10000, RZ ;  /* 0x000100007f7e7825 */ /* 0x000fca00078e00ff */
[----:B------:R-:W-:Y:S02]  /*34530*/  LOP3.LUT R127, R223, R127, RZ, 0xfc, !PT ;  /* 0x0000007fdf7f7212 */ /* 0x000fe400078efcff */
[----:B------:R-:W-:-:S05]  /*34540*/  LOP3.LUT R126, R126, R216, RZ, 0xfc, !PT ;  /* 0x000000d87e7e7212 */ /* 0x000fca00078efcff */
[----:B------:R1:W-:Y:S01]  /*34550*/  STG.E.64 desc[UR4][R124.64+0xf00], R126 ;  /* 0x000f007e7c007986 */ /* 0x0003e2000c101b04 */
[----:B------:R-:W-:Y:S05]  /*34560*/  BRA `(.L_x_2628) ;  /* 0x0000000000107947 */ /* 0x000fea0003800000 */
.L_x_2610:
[----:B------:R-:W-:Y:S02]  /*34570*/  ULDC UR6, c[0x0][0x22c] ;  /* 0x00008b0000067ab9 */ /* 0x000fe40000000800 */
[----:B------:R-:W-:-:S13]  /*34580*/  ISETP.GE.AND P0, PT, R126, UR6, PT ;  /* 0x000000067e007c0c */ /* 0x000fda000bf06270 */
[----:B------:R-:W-:Y:S05]  /*34590*/  @P0 EXIT ;  /* 0x000000000000094d */ /* 0x000fea0003800000 */
[----:B------:R1:W-:Y:S02]  /*345a0*/  STG.E.64 desc[UR4][R124.64+0xf00], RZ ;  /* 0x000f00ff7c007986 */ /* 0x0003e4000c101b04 */
.L_x_2628:
[----:B------:R-:W-:Y:S05]  /*345b0*/  BSYNC B2 ;  /* 0x0000000000027941 */ /* 0x000fea0003800000 */
.L_x_2609:
        /* <DEDUP_REMOVED lines=18> */
.L_x_2632:
[----:B------:R-:W-:Y:S05]  /*346e0*/  BSYNC B3 ;  /* 0x0000000000037941 */ /* 0x000fea0003800000 */
.L_x_2631:
        /* <DEDUP_REMOVED lines=19> */
.L_x_2636:
[----:B------:R-:W-:Y:S05]  /*34820*/  BSYNC B4 ;  /* 0x0000000000047941 */ /* 0x000fea0003800000 */
.L_x_2635:
[----:B------:R-:W-:Y:S01]  /*34830*/  F2FP.BF16.F32.PACK_AB R222, RZ, R222 ;  /* 0x000000deffde723e */ /* 0x000fe200000010ff */
[----:B------:R-:W-:Y:S06]  /*34840*/  BRA `(.L_x_2637) ;  /* 0x0000000000047947 */ /* 0x000fec0003800000 */
.L_x_2634:
[----:B------:R-:W-:-:S07]  /*34850*/  PRMT R222, RZ, 0x7610, R222 ;  /* 0x00007610ffde7816 */ /* 0x000fce00000000de */
.L_x_2637:
[----:B------:R-:W-:Y:S05]  /*34860*/  BSYNC B3 ;  /* 0x0000000000037941 */ /* 0x000fea0003800000 */
.L_x_2633:
        /* <DEDUP_REMOVED lines=18> */
.L_x_2641:
[----:B------:R-:W-:Y:S05]  /*34990*/  BSYNC B4 ;  /* 0x0000000000047941 */ /* 0x000fea0003800000 */
.L_x_2640:
[----:B------:R-:W-:Y:S01]  /*349a0*/  F2FP.BF16.F32.PACK_AB R223, RZ, R223 ;  /* 0x000000dfffdf723e */ /* 0x000fe200000010ff */
[----:B------:R-:W-:Y:S06]  /*349b0*/  BRA `(.L_x_2642) ;  /* 0x0000000000047947 */ /* 0x000fec0003800000 */
.L_x_2639:
[----:B------:R-:W-:-:S07]  /*349c0*/  PRMT R223, RZ, 0x7610, R223 ;  /* 0x00007610ffdf7816 */ /* 0x000fce00000000df */
.L_x_2642:
[----:B------:R-:W-:Y:S05]  /*349d0*/  BSYNC B3 ;  /* 0x0000000000037941 */ /* 0x000fea0003800000 */
.L_x_2638:
        /* <DEDUP_REMOVED lines=18> */
.L_x_2646:
[----:B------:R-:W-:Y:S05]  /*34b00*/  BSYNC B4 ;  /* 0x0000000000047941 */ /* 0x000fea0003800000 */
.L_x_2645:
[----:B------:R-:W-:Y:S01]  /*34b10*/  F2FP.BF16.F32.PACK_AB R126, RZ, R126 ;  /* 0x0000007eff7e723e */ /* 0x000fe200000010ff */
[----:B------:R-:W-:Y:S06]  /*34b20*/  BRA `(.L_x_2647) ;  /* 0x0000000000047947 */ /* 0x000fec0003800000 */
.L_x_2644:
[----:B------:R-:W-:-:S07]  /*34b30*/  PRMT R126, RZ, 0x7610, R126 ;  /* 0x00007610ff7e7816 */ /* 0x000fce000000007e */
.L_x_2647:
[----:B------:R-:W-:Y:S05]  /*34b40*/  BSYNC B3 ;  /* 0x0000000000037941 */ /* 0x000fea0003800000 */
.L_x_2643:
[----:B------:R-:W-:Y:S02]  /*34b50*/  LOP3.LUT R127, R222, 0xffff, RZ, 0xc0, !PT ;  /* 0x0000ffffde7f7812 */ /* 0x000fe400078ec0ff */
[----:B------:R-:W-:-:S03]  /*34b60*/  PRMT R223, R223, 0x5410, R126 ;  /* 0x00005410dfdf7816 */ /* 0x000fc6000000007e */
[----:B------:R-:W-:-:S05]  /*34b70*/  IMAD.WIDE.U32 R126, R127, 0x10000, RZ ;  /* 0x000100007f7e7825 */ /* 0x000fca00078e00ff */
[----:B------:R-:W-:Y:S02]  /*34b80*/  LOP3.LUT R127, R223, R127, RZ, 0xfc, !PT ;  /* 0x0000007fdf7f7212 */ /* 0x000fe400078efcff */
[----:B------:R-:W-:-:S05]  /*34b90*/  LOP3.LUT R126, R126, R216, RZ, 0xfc, !PT ;  /* 0x000000d87e7e7212 */ /* 0x000fca00078efcff */
[----:B------:R1:W-:Y:S01]  /*34ba0*/  STG.E.64 desc[UR4][R124.64+0x1000], R126 ;  /* 0x0010007e7c007986 */ /* 0x0003e2000c101b04 */
[----:B------:R-:W-:Y:S05]  /*34bb0*/  BRA `(.L_x_2648) ;  /* 0x0000000000107947 */ /* 0x000fea0003800000 */
.L_x_2630:
[----:B------:R-:W-:Y:S02]  /*34bc0*/  ULDC UR6, c[0x0][0x22c] ;  /* 0x00008b0000067ab9 */ /* 0x000fe40000000800 */
[----:B------:R-:W-:-:S13]  /*34bd0*/  ISETP.GE.AND P0, PT, R126, UR6, PT ;  /* 0x000000067e007c0c */ /* 0x000fda000bf06270 */
[----:B------:R-:W-:Y:S05]  /*34be0*/  @P0 EXIT ;  /* 0x000000000000094d */ /* 0x000fea0003800000 */
[----:B------:R1:W-:Y:S02]  /*34bf0*/  STG.E.64 desc[UR4][R124.64+0x1000], RZ ;  /* 0x001000ff7c007986 */ /* 0x0003e4000c101b04 */
.L_x_2648:
[----:B------:R-:W-:Y:S05]  /*34c00*/  BSYNC B2 ;  /* 0x0000000000027941 */ /* 0x000fea0003800000 */
.L_x_2629:
        /* <DEDUP_REMOVED lines=18> */
.L_x_2652:
[----:B------:R-:W-:Y:S05]  /*34d30*/  BSYNC B3 ;  /* 0x0000000000037941 */ /* 0x000fea0003800000 */
.L_x_2651:
        /* <DEDUP_REMOVED lines=19> */
.L_x_2656:
[----:B------:R-:W-:Y:S05]  /*34e70*/  BSYNC B4 ;  /* 0x0000000000047941 */ /* 0x000fea0003800000 */
.L_x_2655:
[----:B------:R-:W-:Y:S01]  /*34e80*/  F2FP.BF16.F32.PACK_AB R222, RZ, R222 ;  /* 0x000000deffde723e */ /* 0x000fe200000010ff */
[----:B------:R-:W-:Y:S06]  /*34e90*/  BRA `(.L_x_2657) ;  /* 0x0000000000047947 */ /* 0x000fec0003800000 */
.L_x_2654:
[----:B------:R-:W-:-:S07]  /*34ea0*/  PRMT R222, RZ, 0x7610, R222 ;  /* 0x00007610ffde7816 */ /* 0x000fce00000000de */
.L_x_2657:
[----:B------:R-:W-:Y:S05]  /*34eb0*/  BSYNC B3 ;  /* 0x0000000000037941 */ /* 0x000fea0003800000 */
.L_x_2653:
        /* <DEDUP_REMOVED lines=18> */
.L_x_2661:
[----:B------:R-:W-:Y:S05]  /*34fe0*/  BSYNC B4 ;  /* 0x0000000000047941 */ /* 0x000fea0003800000 */
.L_x_2660:
[----:B------:R-:W-:Y:S01]  /*34ff0*/  F2FP.BF16.F32.PACK_AB R223, RZ, R223 ;  /* 0x000000dfffdf723e */ /* 0x000fe200000010ff */
[----:B------:R-:W-:Y:S06]  /*35000*/  BRA `(.L_x_2662) ;  /* 0x0000000000047947 */ /* 0x000fec0003800000 */
.L_x_2659:
[----:B------:R-:W-:-:S07]  /*35010*/  PRMT R223, RZ, 0x7610, R223 ;  /* 0x00007610ffdf7816 */ /* 0x000fce00000000df */
.L_x_2662:
[----:B------:R-:W-:Y:S05]  /*35020*/  BSYNC B3 ;  /* 0x0000000000037941 */ /* 0x000fea0003800000 */
.L_x_2658:
        /* <DEDUP_REMOVED lines=18> */
.L_x_2666:
[----:B------:R-:W-:Y:S05]  /*35150*/  BSYNC B4 ;  /* 0x0000000000047941 */ /* 0x000fea0003800000 */
.L_x_2665:
[----:B------:R-:W-:Y:S01]  /*35160*/  F2FP.BF16.F32.PACK_AB R126, RZ, R126 ;  /* 0x0000007eff7e723e */ /* 0x000fe200000010ff */
[----:B------:R-:W-:Y:S06]  /*35170*/  BRA `(.L_x_2667) ;  /* 0x0000000000047947 */ /* 0x000fec0003800000 */
.L_x_2664:
[----:B------:R-:W-:-:S07]  /*35180*/  PRMT R126, RZ, 0x7610, R126 ;  /* 0x00007610ff7e7816 */ /* 0x000fce000000007e */
.L_x_2667:
[----:B------:R-:W-:Y:S05]  /*35190*/  BSYNC B3 ;  /* 0x0000000000037941 */ /* 0x000fea0003800000 */
.L_x_2663:
[----:B------:R-:W-:Y:S02]  /*351a0*/  LOP3.LUT R127, R222, 0xffff, RZ, 0xc0, !PT ;  /* 0x0000ffffde7f7812 */ /* 0x000fe400078ec0ff */
[----:B------:R-:W-:-:S03]  /*351b0*/  PRMT R223, R223, 0x5410, R126 ;  /* 0x00005410dfdf7816 */ /* 0x000fc6000000007e */
[----:B------:R-:W-:-:S05]  /*351c0*/  IMAD.WIDE.U32 R126, R127, 0x10000, RZ ;  /* 0x000100007f7e7825 */ /* 0x000fca00078e00ff */
[----:B------:R-:W-:Y:S02]  /*351d0*/  LOP3.LUT R127, R223, R127, RZ, 0xfc, !PT ;  /* 0x0000007fdf7f7212 */ /* 0x000fe400078efcff */
[----:B------:R-:W-:-:S05]  /*351e0*/  LOP3.LUT R126, R126, R216, RZ, 0xfc, !PT ;  /* 0x000000d87e7e7212 */ /* 0x000fca00078efcff */
[----:B------:R1:W-:Y:S01]  /*351f0*/  STG.E.64 desc[UR4][R124.64+0x1100], R126 ;  /* 0x0011007e7c007986 */ /* 0x0003e2000c101b04 */
[----:B------:R-:W-:Y:S05]  /*35200*/  BRA `(.L_x_2668) ;  /* 0x0000000000107947 */ /* 0x000fea0003800000 */
.L_x_2650:
[----:B------:R-:W-:Y:S02]  /*35210*/  ULDC UR6, c[0x0][0x22c] ;  /* 0x00008b0000067ab9 */ /* 0x000fe40000000800 */
[----:B------:R-:W-:-:S13]  /*35220*/  ISETP.GE.AND P0, PT, R126, UR6, PT ;  /* 0x000000067e007c0c */ /* 0x000fda000bf06270 */
[----:B------:R-:W-:Y:S05]  /*35230*/  @P0 EXIT ;  /* 0x000000000000094d */ /* 0x000fea0003800000 */
[----:B------:R1:W-:Y:S02]  /*35240*/  STG.E.64 desc[UR4][R124.64+0x1100], RZ ;  /* 0x001100ff7c007986 */ /* 0x0003e4000c101b04 */
.L_x_2668:
[----:B------:R-:W-:Y:S05]  /*35250*/  BSYNC B2 ;  /* 0x0000000000027941 */ /* 0x000fea0003800000 */
.L_x_2649:
        /* <DEDUP_REMOVED lines=18> */
.L_x_2672:
[----:B------:R-:W-:Y:S05]  /*35380*/  BSYNC B3 ;  /* 0x0000000000037941 */ /* 0x000fea0003800000 */
.L_x_2671:
        /* <DEDUP_REMOVED lines=19> */
.L_x_2676:
[----:B------:R-:W-:Y:S05]  /*354c0*/  BSYNC B4 ;  /* 0x0000000000047941 */ /* 0x000fea0003800000 */
.L_x_2675:
[----:B------:R-:W-:Y:S01]  /*354d0*/  F2FP.BF16.F32.PACK_AB R222, RZ, R222 ;  /* 0x000000deffde723e */ /* 0x000fe200000010ff */
[----:B------:R-:W-:Y:S06]  /*354e0*/  BRA `(.L_x_2677) ;  /* 0x0000000000047947 */ /* 0x000fec0003800000 */
.L_x_2674:
[----:B------:R-:W-:-:S07]  /*354f0*/  PRMT R222, RZ, 0x7610, R222 ;  /* 0x00007610ffde7816 */ /* 0x000fce00000000de */
.L_x_2677:
[----:B------:R-:W-:Y:S05]  /*35500*/  BSYNC B3 ;  /* 0x0000000000037941 */ /* 0x000fea0003800000 */
.L_x_2673:
        /* <DEDUP_REMOVED lines=18> */
.L_x_2681:
[----:B------:R-:W-:Y:S05]  /*35630*/  BSYNC B4 ;  /* 0x0000000000047941 */ /* 0x000fea0003800000 */
.L_x_2680:
[----:B------:R-:W-:Y:S01]  /*35640*/  F2FP.BF16.F32.PACK_AB R223, RZ, R223 ;  /* 0x000000dfffdf723e */ /* 0x000fe200000010ff */
[----:B------:R-:W-:Y:S06]  /*35650*/  BRA `(.L_x_2682) ;  /* 0x0000000000047947 */ /* 0x000fec0003800000 */
.L_x_2679:
[----:B------:R-:W-:-:S07]  /*35660*/  PRMT R223, RZ, 0x7610, R223 ;  /* 0x00007610ffdf7816 */ /* 0x000fce00000000df */
.L_x_2682:
[----:B------:R-:W-:Y:S05]  /*35670*/  BSYNC B3 ;  /* 0x0000000000037941 */ /* 0x000fea0003800000 */
.L_x_2678:
        /* <DEDUP_REMOVED lines=18> */
.L_x_2686:
[----:B------:R-:W-:Y:S05]  /*357a0*/  BSYNC B4 ;  /* 0x0000000000047941 */ /* 0x000fea0003800000 */
.L_x_2685:
[----:B------:R-:W-:Y:S01]  /*357b0*/  F2FP.BF16.F32.PACK_AB R126, RZ, R126 ;  /* 0x0000007eff7e723e */ /* 0x000fe200000010ff */
[----:B------:R-:W-:Y:S06]  /*357c0*/  BRA `(.L_x_2687) ;  /* 0x0000000000047947 */ /* 0x000fec0003800000 */
.L_x_2684:
[----:B------:R-:W-:-:S07]  /*357d0*/  PRMT R126, RZ, 0x7610, R126 ;  /* 0x00007610ff7e7816 */ /* 0x000fce000000007e */
.L_x_2687:
[----:B------:R-:W-:Y:S05]  /*357e0*/  BSYNC B3 ;  /* 0x0000000000037941 */ /* 0x000fea0003800000 */
.L_x_2683:
[----:B------:R-:W-:Y:S02]  /*357f0*/  LOP3.LUT R127, R222, 0xffff, RZ, 0xc0, !PT ;  /* 0x0000ffffde7f7812 */ /* 0x000fe400078ec0ff */
[----:B------:R-:W-:-:S03]  /*35800*/  PRMT R223, R223, 0x5410, R126 ;  /* 0x00005410dfdf7816 */ /* 0x000fc6000000007e */
[----:B------:R-:W-:-:S05]  /*35810*/  IMAD.WIDE.U32 R126, R127, 0x10000, RZ ;  /* 0x000100007f7e7825 */ /* 0x000fca00078e00ff */
[----:B------:R-:W-:Y:S02]  /*35820*/  LOP3.LUT R127, R223, R127, RZ, 0xfc, !PT ;  /* 0x0000007fdf7f7212 */ /* 0x000fe400078efcff */
[----:B------:R-:W-:-:S05]  /*35830*/  LOP3.LUT R126, R126, R216, RZ, 0xfc, !PT ;  /* 0x000000d87e7e7212 */ /* 0x000fca00078efcff */
[----:B------:R1:W-:Y:S01]  /*35840*/  STG.E.64 desc[UR4][R124.64+0x1200], R126 ;  /* 0x0012007e7c007986 */ /* 0x0003e2000c101b04 */
[----:B------:R-:W-:Y:S05]  /*35850*/  BRA `(.L_x_2688) ;  /* 0x0000000000107947 */ /* 0x000fea0003800000 */
.L_x_2670:
[----:B------:R-:W-:Y:S02]  /*35860*/  ULDC UR6, c[0x0][0x22c] ;  /* 0x00008b0000067ab9 */ /* 0x000fe40000000800 */
[----:B------:R-:W-:-:S13]  /*35870*/  ISETP.GE.AND P0, PT, R126, UR6, PT ;  /* 0x000000067e007c0c */ /* 0x000fda000bf06270 */
[----:B------:R-:W-:Y:S05]  /*35880*/  @P0 EXIT ;  /* 0x000000000000094d */ /* 0x000fea0003800000 */
[----:B------:R1:W-:Y:S02]  /*35890*/  STG.E.64 desc[UR4][R124.64+0x1200], RZ ;  /* 0x001200ff7c007986 */ /* 0x0003e4000c101b04 */
.L_x_2688:
[----:B------:R-:W-:Y:S05]  /*358a0*/  BSYNC B2 ;  /* 0x0000000000027941 */ /* 0x000fea0003800000 */
.L_x_2669:
        /* <DEDUP_REMOVED lines=18> */
.L_x_2692:
[----:B------:R-:W-:Y:S05]  /*359d0*/  BSYNC B3 ;  /* 0x0000000000037941 */ /* 0x000fea0003800000 */
.L_x_2691:
        /* <DEDUP_REMOVED lines=19> */
.L_x_2696:
[----:B------:R-:W-:Y:S05]  /*35b10*/  BSYNC B4 ;  /* 0x0000000000047941 */ /* 0x000fea0003800000 */
.L_x_2695:
[----:B------:R-:W-:Y:S01]  /*35b20*/  F2FP.BF16.F32.PACK_AB R222, RZ, R222 ;  /* 0x000000deffde723e */ /* 0x000fe200000010ff */
[----:B------:R-:W-:Y:S06]  /*35b30*/  BRA `(.L_x_2697) ;  /* 0x0000000000047947 */ /* 0x000fec0003800000 */
.L_x_2694:
[----:B------:R-:W-:-:S07]  /*35b40*/  PRMT R222, RZ, 0x7610, R222 ;  /* 0x00007610ffde7816 */ /* 0x000fce00000000de */
.L_x_2697:
[----:B------:R-:W-:Y:S05]  /*35b50*/  BSYNC B3 ;  /* 0x0000000000037941 */ /* 0x000fea0003800000 */
.L_x_2693:
        /* <DEDUP_REMOVED lines=18> */
.L_x_2701:
[----:B------:R-:W-:Y:S05]  /*35c80*/  BSYNC B4 ;  /* 0x0000000000047941 */ /* 0x000fea0003800000 */
.L_x_2700:
[----:B------:R-:W-:Y:S01]  /*35c90*/  F2FP.BF16.F32.PACK_AB R223, RZ, R223 ;  /* 0x000000dfffdf723e */ /* 0x000fe200000010ff */
[----:B------:R-:W-:Y:S06]  /*35ca0*/  BRA `(.L_x_2702) ;  /* 0x0000000000047947 */ /* 0x000fec0003800000 */
.L_x_2699:
[----:B------:R-:W-:-:S07]  /*35cb0*/  PRMT R223, RZ, 0x7610, R223 ;  /* 0x00007610ffdf7816 */ /* 0x000fce00000000df */
.L_x_2702:
[----:B------:R-:W-:Y:S05]  /*35cc0*/  BSYNC B3 ;  /* 0x0000000000037941 */ /* 0x000fea0003800000 */
.L_x_2698:
        /* <DEDUP_REMOVED lines=18> */
.L_x_2706:
[----:B------:R-:W-:Y:S05]  /*35df0*/  BSYNC B4 ;  /* 0x0000000000047941 */ /* 0x000fea0003800000 */
.L_x_2705:
[----:B------:R-:W-:Y:S01]  /*35e00*/  F2FP.BF16.F32.PACK_AB R126, RZ, R126 ;  /* 0x0000007eff7e723e */ /* 0x000fe200000010ff */
[----:B------:R-:W-:Y:S06]  /*35e10*/  BRA `(.L_x_2707) ;  /* 0x0000000000047947 */ /* 0x000fec0003800000 */
.L_x_2704:
[----:B------:R-:W-:-:S07]  /*35e20*/  PRMT R126, RZ, 0x7610, R126 ;  /* 0x00007610ff7e7816 */ /* 0x000fce000000007e */
.L_x_2707:
[----:B------:R-:W-:Y:S05]  /*35e30*/  BSYNC B3 ;  /* 0x0000000000037941 */ /* 0x000fea0003800000 */
.L_x_2703:
[----:B------:R-:W-:Y:S02]  /*35e40*/  PRMT R223, R223, 0x5410, R126 ;  /* 0x00005410dfdf7816 */ /* 0x000fe4000000007e */
[----:B------:R-:W-:-:S05]  /*35e50*/  LOP3.LUT R126, R222, 0xffff, RZ, 0xc0, !PT ;  /* 0x0000ffffde7e7812 */ /* 0x000fca00078ec0ff */
[----:B------:R-:W-:-:S05]  /*35e60*/  IMAD.WIDE.U32 R126, R126, 0x10000, RZ ;  /* 0x000100007e7e7825 */ /* 0x000fca00078e00ff */
[----:B------:R-:W-:Y:S02]  /*35e70*/  LOP3.LUT R127, R223, R127, RZ, 0xfc, !PT ;  /* 0x0000007fdf7f7212 */ /* 0x000fe400078efcff */
[----:B------:R-:W-:-:S05]  /*35e80*/  LOP3.LUT R126, R126, R216, RZ, 0xfc, !PT ;  /* 0x000000d87e7e7212 */ /* 0x000fca00078efcff */
[----:B------:R1:W-:Y:S01]  /*35e90*/  STG.E.64 desc[UR4][R124.64+0x1300], R126 ;  /* 0x0013007e7c007986 */ /* 0x0003e2000c101b04 */
[----:B------:R-:W-:Y:S05]  /*35ea0*/  BRA `(.L_x_2708) ;  /* 0x0000000000107947 */ /* 0x000fea0003800000 */
.L_x_2690:
[----:B------:R-:W-:Y:S02]  /*35eb0*/  ULDC UR6, c[0x0][0x22c] ;  /* 0x00008b0000067ab9 */ /* 0x000fe40000000800 */
[----:B------:R-:W-:-:S13]  /*35ec0*/  ISETP.GE.AND P0, PT, R126, UR6, PT ;  /* 0x000000067e007c0c */ /* 0x000fda000bf06270 */
[----:B------:R-:W-:Y:S05]  /*35ed0*/  @P0 EXIT ;  /* 0x000000000000094d */ /* 0x000fea0003800000 */
[----:B------:R1:W-:Y:S02]  /*35ee0*/  STG.E.64 desc[UR4][R124.64+0x1300], RZ ;  /* 0x001300ff7c007986 */ /* 0x0003e4000c101b04 */
.L_x_2708:
[----:B------:R-:W-:Y:S05]  /*35ef0*/  BSYNC B2 ;  /* 0x0000000000027941 */ /* 0x000fea0003800000 */
.L_x_2689:
        /* <DEDUP_REMOVED lines=18> */
.L_x_2712:
[----:B------:R-:W-:Y:S05]  /*36020*/  BSYNC B3 ;  /* 0x0000000000037941 */ /* 0x000fea0003800000 */
.L_x_2711:
        /* <DEDUP_REMOVED lines=19> */
.L_x_2716:
[----:B------:R-:W-:Y:S05]  /*36160*/  BSYNC B4 ;  /* 0x0000000000047941 */ /* 0x000fea0003800000 */
.L_x_2715:
[----:B------:R-:W-:Y:S01]  /*36170*/  F2FP.BF16.F32.PACK_AB R222, RZ, R222 ;  /* 0x000000deffde723e */ /* 0x000fe200000010ff */
[----:B------:R-:W-:Y:S06]  /*36180*/  BRA `(.L_x_2717) ;  /* 0x0000000000047947 */ /* 0x000fec0003800000 */
.L_x_2714:
[----:B------:R-:W-:-:S07]  /*36190*/  PRMT R222, RZ, 0x7610, R222 ;  /* 0x00007610ffde7816 */ /* 0x000fce00000000de */
.L_x_2717:
[----:B------:R-:W-:Y:S05]  /*361a0*/  BSYNC B3 ;  /* 0x0000000000037941 */ /* 0x000fea0003800000 */
.L_x_2713:
        /* <DEDUP_REMOVED lines=18> */
.L_x_2721:
[----:B------:R-:W-:Y:S05]  /*362d0*/  BSYNC B4 ;  /* 0x0000000000047941 */ /* 0x000fea0003800000 */
.L_x_2720:
[----:B------:R-:W-:Y:S01]  /*362e0*/  F2FP.BF16.F32.PACK_AB R223, RZ, R223 ;  /* 0x000000dfffdf723e */ /* 0x000fe200000010ff */
[----:B------:R-:W-:Y:S06]  /*362f0*/  BRA `(.L_x_2722) ;  /* 0x0000000000047947 */ /* 0x000fec0003800000 */
.L_x_2719:
[----:B------:R-:W-:-:S07]  /*36300*/  PRMT R223, RZ, 0x7610, R223 ;  /* 0x00007610ffdf7816 */ /* 0x000fce00000000df */
.L_x_2722:
[----:B------:R-:W-:Y:S05]  /*36310*/  BSYNC B3 ;  /* 0x0000000000037941 */ /* 0x000fea0003800000 */
.L_x_2718:
        /* <DEDUP_REMOVED lines=18> */
.L_x_2726:
[----:B------:R-:W-:Y:S05]  /*36440*/  BSYNC B4 ;  /* 0x0000000000047941 */ /* 0x000fea0003800000 */
.L_x_2725:
[----:B------:R-:W-:Y:S01]  /*36450*/  F2FP.BF16.F32.PACK_AB R126, RZ, R126 ;  /* 0x0000007eff7e723e */ /* 0x000fe200000010ff */
[----:B------:R-:W-:Y:S06]  /*36460*/  BRA `(.L_x_2727) ;  /* 0x0000000000047947 */ /* 0x000fec0003800000 */
.L_x_2724:
[----:B------:R-:W-:-:S07]  /*36470*/  PRMT R126, RZ, 0x7610, R126 ;  /* 0x00007610ff7e7816 */ /* 0x000fce000000007e */
.L_x_2727:
[----:B------:R-:W-:Y:S05]  /*36480*/  BSYNC B3 ;  /* 0x0000000000037941 */ /* 0x000fea0003800000 */
.L_x_2723:
[----:B------:R-:W-:Y:S02]  /*36490*/  PRMT R223, R223, 0x5410, R126 ;  /* 0x00005410dfdf7816 */ /* 0x000fe4000000007e */
[----:B------:R-:W-:-:S05]  /*364a0*/  LOP3.LUT R126, R222, 0xffff, RZ, 0xc0, !PT ;  /* 0x0000ffffde7e7812 */ /* 0x000fca00078ec0ff */
[----:B------:R-:W-:-:S05]  /*364b0*/  IMAD.WIDE.U32 R126, R126, 0x10000, RZ ;  /* 0x000100007e7e7825 */ /* 0x000fca00078e00ff */
[----:B------:R-:W-:Y:S02]  /*364c0*/  LOP3.LUT R127, R223, R127, RZ, 0xfc, !PT ;  /* 0x0000007fdf7f7212 */ /* 0x000fe400078efcff */
[----:B------:R-:W-:-:S05]  /*364d0*/  LOP3.LUT R126, R126, R216, RZ, 0xfc, !PT ;  /* 0x000000d87e7e7212 */ /* 0x000fca00078efcff */
[----:B------:R1:W-:Y:S01]  /*364e0*/  STG.E.64 desc[UR4][R124.64+0x1400], R126 ;  /* 0x0014007e7c007986 */ /* 0x0003e2000c101b04 */
[----:B------:R-:W-:Y:S05]  /*364f0*/  BRA `(.L_x_2728) ;  /* 0x0000000000107947 */ /* 0x000fea0003800000 */
.L_x_2710:
[----:B------:R-:W-:Y:S02]  /*36500*/  ULDC UR6, c[0x0][0x22c] ;  /* 0x00008b0000067ab9 */ /* 0x000fe40000000800 */
[----:B------:R-:W-:-:S13]  /*36510*/  ISETP.GE.AND P0, PT, R126, UR6, PT ;  /* 0x000000067e007c0c */ /* 0x000fda000bf06270 */
[----:B------:R-:W-:Y:S05]  /*36520*/  @P0 EXIT ;  /* 0x000000000000094d */ /* 0x000fea0003800000 */
[----:B------:R1:W-:Y:S02]  /*36530*/  STG.E.64 desc[UR4][R124.64+0x1400], RZ ;  /* 0x001400ff7c007986 */ /* 0x0003e4000c101b04 */
.L_x_2728:
[----:B------:R-:W-:Y:S05]  /*36540*/  BSYNC B2 ;  /* 0x0000000000027941 */ /* 0x000fea0003800000 */
.L_x_2709:
        /* <DEDUP_REMOVED lines=18> */
.L_x_2732:
[----:B------:R-:W-:Y:S05]  /*36670*/  BSYNC B3 ;  /* 0x0000000000037941 */ /* 0x000fea0003800000 */
.L_x_2731:
        /* <DEDUP_REMOVED lines=19> */
.L_x_2736:
[----:B------:R-:W-:Y:S05]  /*367b0*/  BSYNC B4 ;  /* 0x0000000000047941 */ /* 0x000fea0003800000 */
.L_x_2735:
[----:B------:R-:W-:Y:S01]  /*367c0*/  F2FP.BF16.F32.PACK_AB R222, RZ, R222 ;  /* 0x000000deffde723e */ /* 0x000fe200000010ff */
[----:B------:R-:W-:Y:S06]  /*367d0*/  BRA `(.L_x_2737) ;  /* 0x0000000000047947 */ /* 0x000fec0003800000 */
.L_x_2734:
[----:B------:R-:W-:-:S07]  /*367e0*/  PRMT R222, RZ, 0x7610, R222 ;  /* 0x00007610ffde7816 */ /* 0x000fce00000000de */
.L_x_2737:
[----:B------:R-:W-:Y:S05]  /*367f0*/  BSYNC B3 ;  /* 0x0000000000037941 */ /* 0x000fea0003800000 */
.L_x_2733:
        /* <DEDUP_REMOVED lines=18> */
.L_x_2741:
[----:B------:R-:W-:Y:S05]  /*36920*/  BSYNC B4 ;  /* 0x0000000000047941 */ /* 0x000fea0003800000 */
.L_x_2740:
[----:B------:R-:W-:Y:S01]  /*36930*/  F2FP.BF16.F32.PACK_AB R223, RZ, R223 ;  /* 0x000000dfffdf723e */ /* 0x000fe200000010ff */
[----:B------:R-:W-:Y:S06]  /*36940*/  BRA `(.L_x_2742) ;  /* 0x0000000000047947 */ /* 0x000fec0003800000 */
.L_x_2739:
[----:B------:R-:W-:-:S07]  /*36950*/  PRMT R223, RZ, 0x7610, R223 ;  /* 0x00007610ffdf7816 */ /* 0x000fce00000000df */
.L_x_2742:
[----:B------:R-:W-:Y:S05]  /*36960*/  BSYNC B3 ;  /* 0x0000000000037941 */ /* 0x000fea0003800000 */
.L_x_2738:
        /* <DEDUP_REMOVED lines=18> */
.L_x_2746:
[----:B------:R-:W-:Y:S05]  /*36a90*/  BSYNC B4 ;  /* 0x0000000000047941 */ /* 0x000fea0003800000 */
.L_x_2745:
[----:B------:R-:W-:Y:S01]  /*36aa0*/  F2FP.BF16.F32.PACK_AB R126, RZ, R126 ;  /* 0x0000007eff7e723e */ /* 0x000fe200000010ff */
[----:B------:R-:W-:Y:S06]  /*36ab0*/  BRA `(.L_x_2747) ;  /* 0x0000000000047947 */ /* 0x000fec0003800000 */
.L_x_2744:
[----:B------:R-:W-:-:S07]  /*36ac0*/  PRMT R126, RZ, 0x7610, R126 ;  /* 0x00007610ff7e7816 */ /* 0x000fce000000007e */
.L_x_2747:
[----:B------:R-:W-:Y:S05]  /*36ad0*/  BSYNC B3 ;  /* 0x0000000000037941 */ /* 0x000fea0003800000 */
.L_x_2743:
[----:B------:R-:W-:Y:S02]  /*36ae0*/  PRMT R223, R223, 0x5410, R126 ;  /* 0x00005410dfdf7816 */ /* 0x000fe4000000007e */
[----:B------:R-:W-:-:S05]  /*36af0*/  LOP3.LUT R126, R222, 0xffff, RZ, 0xc0, !PT ;  /* 0x0000ffffde7e7812 */ /* 0x000fca00078ec0ff */
[----:B------:R-:W-:-:S05]  /*36b00*/  IMAD.WIDE.U32 R126, R126, 0x10000, RZ ;  /* 0x000100007e7e7825 */ /* 0x000fca00078e00ff */
[----:B------:R-:W-:Y:S02]  /*36b10*/  LOP3.LUT R127, R223, R127, RZ, 0xfc, !PT ;  /* 0x0000007fdf7f7212 */ /* 0x000fe400078efcff */
[----:B------:R-:W-:-:S05]  /*36b20*/  LOP3.LUT R126, R126, R216, RZ, 0xfc, !PT ;  /* 0x000000d87e7e7212 */ /* 0x000fca00078efcff */
[----:B------:R1:W-:Y:S01]  /*36b30*/  STG.E.64 desc[UR4][R124.64+0x1500], R126 ;  /* 0x0015007e7c007986 */ /* 0x0003e2000c101b04 */
[----:B------:R-:W-:Y:S05]  /*36b40*/  BRA `(.L_x_2748) ;  /* 0x0000000000107947 */ /* 0x000fea0003800000 */
.L_x_2730:
[----:B------:R-:W-:Y:S02]  /*36b50*/  ULDC UR6, c[0x0][0x22c] ;  /* 0x00008b0000067ab9 */ /* 0x000fe40000000800 */
[----:B------:R-:W-:-:S13]  /*36b60*/  ISETP.GE.AND P0, PT, R126, UR6, PT ;  /* 0x000000067e007c0c */ /* 0x000fda000bf06270 */
[----:B------:R-:W-:Y:S05]  /*36b70*/  @P0 EXIT ;  /* 0x000000000000094d */ /* 0x000fea0003800000 */
[----:B------:R1:W-:Y:S02]  /*36b80*/  STG.E.64 desc[UR4][R124.64+0x1500], RZ ;  /* 0x001500ff7c007986 */ /* 0x0003e4000c101b04 */
.L_x_2748:
[----:B------:R-:W-:Y:S05]  /*36b90*/  BSYNC B2 ;  /* 0x0000000000027941 */ /* 0x000fea0003800000 */
.L_x_2729:
        /* <DEDUP_REMOVED lines=18> */
.L_x_2752:
[----:B------:R-:W-:Y:S05]  /*36cc0*/  BSYNC B3 ;  /* 0x0000000000037941 */ /* 0x000fea0003800000 */
.L_x_2751:
        /* <DEDUP_REMOVED lines=19> */
.L_x_2756:
[----:B------:R-:W-:Y:S05]  /*36e00*/  BSYNC B4 ;  /* 0x0000000000047941 */ /* 0x000fea0003800000 */
.L_x_2755:
[----:B------:R-:W-:Y:S01]  /*36e10*/  F2FP.BF16.F32.PACK_AB R222, RZ, R222 ;  /* 0x000000deffde723e */ /* 0x000fe200000010ff */
[----:B------:R-:W-:Y:S06]  /*36e20*/  BRA `(.L_x_2757) ;  /* 0x0000000000047947 */ /* 0x000fec0003800000 */
.L_x_2754:
[----:B------:R-:W-:-:S07]  /*36e30*/  PRMT R222, RZ, 0x7610, R222 ;  /* 0x00007610ffde7816 */ /* 0x000fce00000000de */
.L_x_2757:
[----:B------:R-:W-:Y:S05]  /*36e40*/  BSYNC B3 ;  /* 0x0000000000037941 */ /* 0x000fea0003800000 */
.L_x_2753:
        /* <DEDUP_REMOVED lines=18> */
.L_x_2761:
[----:B------:R-:W-:Y:S05]  /*36f70*/  BSYNC B4 ;  /* 0x0000000000047941 */ /* 0x000fea0003800000 */
.L_x_2760:
[----:B------:R-:W-:Y:S01]  /*36f80*/  F2FP.BF16.F32.PACK_AB R223, RZ, R223 ;  /* 0x000000dfffdf723e */ /* 0x000fe200000010ff */
[----:B------:R-:W-:Y:S06]  /*36f90*/  BRA `(.L_x_2762) ;  /* 0x0000000000047947 */ /* 0x000fec0003800000 */
.L_x_2759:
[----:B------:R-:W-:-:S07]  /*36fa0*/  PRMT R223, RZ, 0x7610, R223 ;  /* 0x00007610ffdf7816 */ /* 0x000fce00000000df */
.L_x_2762:
[----:B------:R-:W-:Y:S05]  /*36fb0*/  BSYNC B3 ;  /* 0x0000000000037941 */ /* 0x000fea0003800000 */
.L_x_2758:
        /* <DEDUP_REMOVED lines=18> */
.L_x_2766:
[----:B------:R-:W-:Y:S05]  /*370e0*/  BSYNC B4 ;  /* 0x0000000000047941 */ /* 0x000fea0003800000 */
.L_x_2765:
[----:B------:R-:W-:Y:S01]  /*370f0*/  F2FP.BF16.F32.PACK_AB R126, RZ, R126 ;  /* 0x0000007eff7e723e */ /* 0x000fe200000010ff */
[----:B------:R-:W-:Y:S06]  /*37100*/  BRA `(.L_x_2767) ;  /* 0x0000000000047947 */ /* 0x000fec0003800000 */
.L_x_2764:
[----:B------:R-:W-:-:S07]  /*37110*/  PRMT R126, RZ, 0x7610, R126 ;  /* 0x00007610ff7e7816 */ /* 0x000fce000000007e */
.L_x_2767:
[----:B------:R-:W-:Y:S05]  /*37120*/  BSYNC B3 ;  /* 0x0000000000037941 */ /* 0x000fea0003800000 */
.L_x_2763:
[----:B------:R-:W-:Y:S02]  /*37130*/  PRMT R223, R223, 0x5410, R126 ;  /* 0x00005410dfdf7816 */ /* 0x000fe4000000007e */
[----:B------:R-:W-:-:S05]  /*37140*/  LOP3.LUT R126, R222, 0xffff, RZ, 0xc0, !PT ;  /* 0x0000ffffde7e7812 */ /* 0x000fca00078ec0ff */
[----:B------:R-:W-:-:S05]  /*37150*/  IMAD.WIDE.U32 R126, R126, 0x10000, RZ ;  /* 0x000100007e7e7825 */ /* 0x000fca00078e00ff */
[----:B------:R-:W-:Y:S02]  /*37160*/  LOP3.LUT R127, R223, R127, RZ, 0xfc, !PT ;  /* 0x0000007fdf7f7212 */ /* 0x000fe400078efcff */
[----:B------:R-:W-:-:S05]  /*37170*/  LOP3.LUT R126, R126, R216, RZ, 0xfc, !PT ;  /* 0x000000d87e7e7212 */ /* 0x000fca00078efcff */
[----:B------:R1:W-:Y:S01]  /*37180*/  STG.E.64 desc[UR4][R124.64+0x1600], R126 ;  /* 0x0016007e7c007986 */ /* 0x0003e2000c101b04 */
[----:B------:R-:W-:Y:S05]  /*37190*/  BRA `(.L_x_2768) ;  /* 0x0000000000107947 */ /* 0x000fea0003800000 */
.L_x_2750:
[----:B------:R-:W-:Y:S02]  /*371a0*/  ULDC UR6, c[0x0][0x22c] ;  /* 0x00008b0000067ab9 */ /* 0x000fe40000000800 */
[----:B------:R-:W-:-:S13]  /*371b0*/  ISETP.GE.AND P0, PT, R126, UR6, PT ;  /* 0x000000067e007c0c */ /* 0x000fda000bf06270 */
[----:B------:R-:W-:Y:S05]  /*371c0*/  @P0 EXIT ;  /* 0x000000000000094d */ /* 0x000fea0003800000 */
[----:B------:R1:W-:Y:S02]  /*371d0*/  STG.E.64 desc[UR4][R124.64+0x1600], RZ ;  /* 0x001600ff7c007986 */ /* 0x0003e4000c101b04 */
.L_x_2768:
[----:B------:R-:W-:Y:S05]  /*371e0*/  BSYNC B2 ;  /* 0x0000000000027941 */ /* 0x000fea0003800000 */
.L_x_2749:
        /* <DEDUP_REMOVED lines=18> */
.L_x_2772:
[----:B------:R-:W-:Y:S05]  /*37310*/  BSYNC B3 ;  /* 0x0000000000037941 */ /* 0x000fea0003800000 */
.L_x_2771:
        /* <DEDUP_REMOVED lines=19> */
.L_x_2776:
[----:B------:R-:W-:Y:S05]  /*37450*/  BSYNC B4 ;  /* 0x0000000000047941 */ /* 0x000fea0003800000 */
.L_x_2775:
[----:B------:R-:W-:Y:S01]  /*37460*/  F2FP.BF16.F32.PACK_AB R222, RZ, R222 ;  /* 0x000000deffde723e */ /* 0x000fe200000010ff */
[----:B------:R-:W-:Y:S06]  /*37470*/  BRA `(.L_x_2777) ;  /* 0x0000000000047947 */ /* 0x000fec0003800000 */
.L_x_2774:
[----:B------:R-:W-:-:S07]  /*37480*/  PRMT R222, RZ, 0x7610, R222 ;  /* 0x00007610ffde7816 */ /* 0x000fce00000000de */
.L_x_2777:
[----:B------:R-:W-:Y:S05]  /*37490*/  BSYNC B3 ;  /* 0x0000000000037941 */ /* 0x000fea0003800000 */
.L_x_2773:
        /* <DEDUP_REMOVED lines=18> */
.L_x_2781:
[----:B------:R-:W-:Y:S05]  /*375c0*/  BSYNC B4 ;  /* 0x0000000000047941 */ /* 0x000fea0003800000 */
.L_x_2780:
[----:B------:R-:W-:Y:S01]  /*375d0*/  F2FP.BF16.F32.PACK_AB R223, RZ, R223 ;  /* 0x000000dfffdf723e */ /* 0x000fe200000010ff */
[----:B------:R-:W-:Y:S06]  /*375e0*/  BRA `(.L_x_2782) ;  /* 0x0000000000047947 */ /* 0x000fec0003800000 */
.L_x_2779:
[----:B------:R-:W-:-:S07]  /*375f0*/  PRMT R223, RZ, 0x7610, R223 ;  /* 0x00007610ffdf7816 */ /* 0x000fce00000000df */
.L_x_2782:
[----:B------:R-:W-:Y:S05]  /*37600*/  BSYNC B3 ;  /* 0x0000000000037941 */ /* 0x000fea0003800000 */
.L_x_2778:
        /* <DEDUP_REMOVED lines=18> */
.L_x_2786:
[----:B------:R-:W-:Y:S05]  /*37730*/  BSYNC B4 ;  /* 0x0000000000047941 */ /* 0x000fea0003800000 */
.L_x_2785:
[----:B------:R-:W-:Y:S01]  /*37740*/  F2FP.BF16.F32.PACK_AB R126, RZ, R126 ;  /* 0x0000007eff7e723e */ /* 0x000fe200000010ff */
[----:B------:R-:W-:Y:S06]  /*37750*/  BRA `(.L_x_2787) ;  /* 0x0000000000047947 */ /* 0x000fec0003800000 */
.L_x_2784:
[----:B------:R-:W-:-:S07]  /*37760*/  PRMT R126, RZ, 0x7610, R126 ;  /* 0x00007610ff7e7816 */ /* 0x000fce000000007e */
.L_x_2787:
[----:B------:R-:W-:Y:S05]  /*37770*/  BSYNC B3 ;  /* 0x0000000000037941 */ /* 0x000fea0003800000 */
.L_x_2783:
[----:B------:R-:W-:Y:S02]  /*37780*/  PRMT R223, R223, 0x5410, R126 ;  /* 0x00005410dfdf7816 */ /* 0x000fe4000000007e */
[----:B------:R-:W-:-:S05]  /*37790*/  LOP3.LUT R126, R222, 0xffff, RZ, 0xc0, !PT ;  /* 0x0000ffffde7e7812 */ /* 0x000fca00078ec0ff */
[----:B------:R-:W-:-:S05]  /*377a0*/  IMAD.WIDE.U32 R126, R126, 0x10000, RZ ;  /* 0x000100007e7e7825 */ /* 0x000fca00078e00ff */
[----:B------:R-:W-:Y:S02]  /*377b0*/  LOP3.LUT R127, R223, R127, RZ, 0xfc, !PT ;  /* 0x0000007fdf7f7212 */ /* 0x000fe400078efcff */
[----:B------:R-:W-:-:S05]  /*377c0*/  LOP3.LUT R126, R126, R216, RZ, 0xfc, !PT ;  /* 0x000000d87e7e7212 */ /* 0x000fca00078efcff */
[----:B------:R1:W-:Y:S01]  /*377d0*/  STG.E.64 desc[UR4][R124.64+0x1700], R126 ;  /* 0x0017007e7c007986 */ /* 0x0003e2000c101b04 */
[----:B------:R-:W-:Y:S05]  /*377e0*/  BRA `(.L_x_2788) ;  /* 0x0000000000107947 */ /* 0x000fea0003800000 */
.L_x_2770:
[----:B------:R-:W-:Y:S02]  /*377f0*/  ULDC UR6, c[0x0][0x22c] ;  /* 0x00008b0000067ab9 */ /* 0x000fe40000000800 */
[----:B------:R-:W-:-:S13]  /*37800*/  ISETP.GE.AND P0, PT, R126, UR6, PT ;  /* 0x000000067e007c0c */ /* 0x000fda000bf06270 */
[----:B------:R-:W-:Y:S05]  /*37810*/  @P0 EXIT ;  /* 0x000000000000094d */ /* 0x000fea0003800000 */
[----:B------:R1:W-:Y:S02]  /*37820*/  STG.E.64 desc[UR4][R124.64+0x1700], RZ ;  /* 0x001700ff7c007986 */ /* 0x0003e4000c101b04 */
.L_x_2788:
[----:B------:R-:W-:Y:S05]  /*37830*/  BSYNC B2 ;  /* 0x0000000000027941 */ /* 0x000fea0003800000 */
.L_x_2769:
        /* <DEDUP_REMOVED lines=18> */
.L_x_2792:
[----:B------:R-:W-:Y:S05]  /*37960*/  BSYNC B3 ;  /* 0x0000000000037941 */ /* 0x000fea0003800000 */
.L_x_2791:
        /* <DEDUP_REMOVED lines=19> */
.L_x_2796:
[----:B------:R-:W-:Y:S05]  /*37aa0*/  BSYNC B4 ;  /* 0x0000000000047941 */ /* 0x000fea0003800000 */
.L_x_2795:
[----:B------:R-:W-:Y:S01]  /*37ab0*/  F2FP.BF16.F32.PACK_AB R222, RZ, R222 ;  /* 0x000000deffde723e */ /* 0x000fe200000010ff */
[----:B------:R-:W-:Y:S06]  /*37ac0*/  BRA `(.L_x_2797) ;  /* 0x0000000000047947 */ /* 0x000fec0003800000 */
.L_x_2794:
[----:B------:R-:W-:-:S07]  /*37ad0*/  PRMT R222, RZ, 0x7610, R222 ;  /* 0x00007610ffde7816 */ /* 0x000fce00000000de */
.L_x_2797:
[----:B------:R-:W-:Y:S05]  /*37ae0*/  BSYNC B3 ;  /* 0x0000000000037941 */ /* 0x000fea0003800000 */
.L_x_2793:
        /* <DEDUP_REMOVED lines=18> */
.L_x_2801:
[----:B------:R-:W-:Y:S05]  /*37c10*/  BSYNC B4 ;  /* 0x0000000000047941 */ /* 0x000fea0003800000 */
.L_x_2800:
[----:B------:R-:W-:Y:S01]  /*37c20*/  F2FP.BF16.F32.PACK_AB R223, RZ, R223 ;  /* 0x000000dfffdf723e */ /* 0x000fe200000010ff */
[----:B------:R-:W-:Y:S06]  /*37c30*/  BRA `(.L_x_2802) ;  /* 0x0000000000047947 */ /* 0x000fec0003800000 */
.L_x_2799:
[----:B------:R-:W-:-:S07]  /*37c40*/  PRMT R223, RZ, 0x7610, R223 ;  /* 0x00007610ffdf7816 */ /* 0x000fce00000000df */
.L_x_2802:
[----:B------:R-:W-:Y:S05]  /*37c50*/  BSYNC B3 ;  /* 0x0000000000037941 */ /* 0x000fea0003800000 */
.L_x_2798:
        /* <DEDUP_REMOVED lines=18> */
.L_x_2806:
[----:B------:R-:W-:Y:S05]  /*37d80*/  BSYNC B4 ;  /* 0x0000000000047941 */ /* 0x000fea0003800000 */
.L_x_2805:
[----:B------:R-:W-:Y:S01]  /*37d90*/  F2FP.BF16.F32.PACK_AB R126, RZ, R126 ;  /* 0x0000007eff7e723e */ /* 0x000fe200000010ff */
[----:B------:R-:W-:Y:S06]  /*37da0*/  BRA `(.L_x_2807) ;  /* 0x0000000000047947 */ /* 0x000fec0003800000 */
.L_x_2804:
[----:B------:R-:W-:-:S07]  /*37db0*/  PRMT R126, RZ, 0x7610, R126 ;  /* 0x00007610ff7e7816 */ /* 0x000fce000000007e */
.L_x_2807:
[----:B------:R-:W-:Y:S05]  /*37dc0*/  BSYNC B3 ;  /* 0x0000000000037941 */ /* 0x000fea0003800000 */
.L_x_2803:
[----:B------:R-:W-:Y:S02]  /*37dd0*/  PRMT R223, R223, 0x5410, R126 ;  /* 0x00005410dfdf7816 */ /* 0x000fe4000000007e */
[----:B------:R-:W-:-:S05]  /*37de0*/  LOP3.LUT R126, R222, 0xffff, RZ, 0xc0, !PT ;  /* 0x0000ffffde7e7812 */ /* 0x000fca00078ec0ff */
[----:B------:R-:W-:-:S05]  /*37df0*/  IMAD.WIDE.U32 R126, R126, 0x10000, RZ ;  /* 0x000100007e7e7825 */ /* 0x000fca00078e00ff */
[----:B------:R-:W-:Y:S02]  /*37e00*/  LOP3.LUT R127, R223, R127, RZ, 0xfc, !PT ;  /* 0x0000007fdf7f7212 */ /* 0x000fe400078efcff */
[----:B------:R-:W-:-:S05]  /*37e10*/  LOP3.LUT R126, R126, R216, RZ, 0xfc, !PT ;  /* 0x000000d87e7e7212 */ /* 0x000fca00078efcff */
[----:B------:R1:W-:Y:S01]  /*37e20*/  STG.E.64 desc[UR4][R124.64+0x1800], R126 ;  /* 0x0018007e7c007986 */ /* 0x0003e2000c101b04 */
[----:B------:R-:W-:Y:S05]  /*37e30*/  BRA `(.L_x_2808) ;  /* 0x0000000000107947 */ /* 0x000fea0003800000 */
.L_x_2790:
[----:B------:R-:W-:Y:S02]  /*37e40*/  ULDC UR6, c[0x0][0x22c] ;  /* 0x00008b0000067ab9 */ /* 0x000fe40000000800 */
[----:B------:R-:W-:-:S13]  /*37e50*/  ISETP.GE.AND P0, PT, R126, UR6, PT ;  /* 0x000000067e007c0c */ /* 0x000fda000bf06270 */
[----:B------:R-:W-:Y:S05]  /*37e60*/  @P0 EXIT ;  /* 0x000000000000094d */ /* 0x000fea0003800000 */
[----:B------:R1:W-:Y:S02]  /*37e70*/  STG.E.64 desc[UR4][R124.64+0x1800], RZ ;  /* 0x001800ff7c007986 */ /* 0x0003e4000c101b04 */
.L_x_2808:
[----:B------:R-:W-:Y:S05]  /*37e80*/  BSYNC B2 ;  /* 0x0000000000027941 */ /* 0x000fea0003800000 */
.L_x_2789:
        /* <DEDUP_REMOVED lines=18> */
.L_x_2812:
[----:B------:R-:W-:Y:S05]  /*37fb0*/  BSYNC B3 ;  /* 0x0000000000037941 */ /* 0x000fea0003800000 */
.L_x_2811:
        /* <DEDUP_REMOVED lines=19> */
.L_x_2816:
[----:B------:R-:W-:Y:S05]  /*380f0*/  BSYNC B4 ;  /* 0x0000000000047941 */ /* 0x000fea0003800000 */
.L_x_2815:
[----:B------:R-:W-:Y:S01]  /*38100*/  F2FP.BF16.F32.PACK_AB R222, RZ, R222 ;  /* 0x000000deffde723e */ /* 0x000fe200000010ff */
[----:B------:R-:W-:Y:S06]  /*38110*/  BRA `(.L_x_2817) ;  /* 0x0000000000047947 */ /* 0x000fec0003800000 */
.L_x_2814:
[----:B------:R-:W-:-:S07]  /*38120*/  PRMT R222, RZ, 0x7610, R222 ;  /* 0x00007610ffde7816 */ /* 0x000fce00000000de */
.L_x_2817:
[----:B------:R-:W-:Y:S05]  /*38130*/  BSYNC B3 ;  /* 0x0000000000037941 */ /* 0x000fea0003800000 */
.L_x_2813:
        /* <DEDUP_REMOVED lines=18> */
.L_x_2821:
[----:B------:R-:W-:Y:S05]  /*38260*/  BSYNC B4 ;  /* 0x0000000000047941 */ /* 0x000fea0003800000 */
.L_x_2820:
[----:B------:R-:W-:Y:S01]  /*38270*/  F2FP.BF16.F32.PACK_AB R223, RZ, R223 ;  /* 0x000000dfffdf723e */ /* 0x000fe200000010ff */
[----:B------:R-:W-:Y:S06]  /*38280*/  BRA `(.L_x_2822) ;  /* 0x0000000000047947 */ /* 0x000fec0003800000 */
.L_x_2819:
[----:B------:R-:W-:-:S07]  /*38290*/  PRMT R223, RZ, 0x7610, R223 ;  /* 0x00007610ffdf7816 */ /* 0x000fce00000000df */
.L_x_2822:
[----:B------:R-:W-:Y:S05]  /*382a0*/  BSYNC B3 ;  /* 0x0000000000037941 */ /* 0x000fea0003800000 */
.L_x_2818:
        /* <DEDUP_REMOVED lines=18> */
.L_x_2826:
[----:B------:R-:W-:Y:S05]  /*383d0*/  BSYNC B4 ;  /* 0x0000000000047941 */ /* 0x000fea0003800000 */
.L_x_2825:
[----:B------:R-:W-:Y:S01]  /*383e0*/  F2FP.BF16.F32.PACK_AB R126, RZ, R126 ;  /* 0x0000007eff7e723e */ /* 0x000fe200000010ff */
[----:B------:R-:W-:Y:S06]  /*383f0*/  BRA `(.L_x_2827) ;  /* 0x0000000000047947 */ /* 0x000fec0003800000 */
.L_x_2824:
[----:B------:R-:W-:-:S07]  /*38400*/  PRMT R126, RZ, 0x7610, R126 ;  /* 0x00007610ff7e7816 */ /* 0x000fce000000007e */
.L_x_2827:
[----:B------:R-:W-:Y:S05]  /*38410*/  BSYNC B3 ;  /* 0x0000000000037941 */ /* 0x000fea0003800000 */
.L_x_2823:
[----:B------:R-:W-:Y:S02]  /*38420*/  PRMT R223, R223, 0x5410, R126 ;  /* 0x00005410dfdf7816 */ /* 0x000fe4000000007e */
[----:B------:R-:W-:-:S05]  /*38430*/  LOP3.LUT R126, R222, 0xffff, RZ, 0xc0, !PT ;  /* 0x0000ffffde7e7812 */ /* 0x000fca00078ec0ff */
[----:B------:R-:W-:-:S05]  /*38440*/  IMAD.WIDE.U32 R126, R126, 0x10000, RZ ;  /* 0x000100007e7e7825 */ /* 0x000fca00078e00ff */
[----:B------:R-:W-:Y:S02]  /*38450*/  LOP3.LUT R127, R223, R127, RZ, 0xfc, !PT ;  /* 0x0000007fdf7f7212 */ /* 0x000fe400078efcff */
[----:B------:R-:W-:-:S05]  /*38460*/  LOP3.LUT R126, R126, R216, RZ, 0xfc, !PT ;  /* 0x000000d87e7e7212 */ /* 0x000fca00078efcff */
[----:B------:R1:W-:Y:S01]  /*38470*/  STG.E.64 desc[UR4][R124.64+0x1900], R126 ;  /* 0x0019007e7c007986 */ /* 0x0003e2000c101b04 */
[----:B------:R-:W-:Y:S05]  /*38480*/  BRA `(.L_x_2828) ;  /* 0x0000000000107947 */ /* 0x000fea0003800000 */
.L_x_2810:
[----:B------:R-:W-:Y:S02]  /*38490*/  ULDC UR6, c[0x0][0x22c] ;  /* 0x00008b0000067ab9 */ /* 0x000fe40000000800 */
[----:B------:R-:W-:-:S13]  /*384a0*/  ISETP.GE.AND P0, PT, R126, UR6, PT ;  /* 0x000000067e007c0c */ /* 0x000fda000bf06270 */
[----:B------:R-:W-:Y:S05]  /*384b0*/  @P0 EXIT ;  /* 0x000000000000094d */ /* 0x000fea0003800000 */
[----:B------:R1:W-:Y:S02]  /*384c0*/  STG.E.64 desc[UR4][R124.64+0x1900], RZ ;  /* 0x001900ff7c007986 */ /* 0x0003e4000c101b04 */
.L_x_2828:
[----:B------:R-:W-:Y:S05]  /*384d0*/  BSYNC B2 ;  /* 0x0000000000027941 */ /* 0x000fea0003800000 */
.L_x_2809:
        /* <DEDUP_REMOVED lines=18> */
.L_x_2832:
[----:B------:R-:W-:Y:S05]  /*38600*/  BSYNC B3 ;  /* 0x0000000000037941 */ /* 0x000fea0003800000 */
.L_x_2831:
        /* <DEDUP_REMOVED lines=19> */
.L_x_2836:
[----:B------:R-:W-:Y:S05]  /*38740*/  BSYNC B4 ;  /* 0x0000000000047941 */ /* 0x000fea0003800000 */
.L_x_2835:
[----:B------:R-:W-:Y:S01]  /*38750*/  F2FP.BF16.F32.PACK_AB R222, RZ, R222 ;  /* 0x000000deffde723e */ /* 0x000fe200000010ff */
[----:B------:R-:W-:Y:S06]  /*38760*/  BRA `(.L_x_2837) ;  /* 0x0000000000047947 */ /* 0x000fec0003800000 */
.L_x_2834:
[----:B------:R-:W-:-:S07]  /*38770*/  PRMT R222, RZ, 0x7610, R222 ;  /* 0x00007610ffde7816 */ /* 0x000fce00000000de */
.L_x_2837:
[----:B------:R-:W-:Y:S05]  /*38780*/  BSYNC B3 ;  /* 0x0000000000037941 */ /* 0x000fea0003800000 */
.L_x_2833:
        /* <DEDUP_REMOVED lines=18> */
.L_x_2841:
[----:B------:R-:W-:Y:S05]  /*388b0*/  BSYNC B4 ;  /* 0x0000000000047941 */ /* 0x000fea0003800000 */
.L_x_2840:
[----:B------:R-:W-:Y:S01]  /*388c0*/  F2FP.BF16.F32.PACK_AB R223, RZ, R223 ;  /* 0x000000dfffdf723e */ /* 0x000fe200000010ff */
[----:B------:R-:W-:Y:S06]  /*388d0*/  BRA `(.L_x_2842) ;  /* 0x0000000000047947 */ /* 0x000fec0003800000 */
.L_x_2839:
[----:B------:R-:W-:-:S07]  /*388e0*/  PRMT R223, RZ, 0x7610, R223 ;  /* 0x00007610ffdf7816 */ /* 0x000fce00000000df */
.L_x_2842:
[----:B------:R-:W-:Y:S05]  /*388f0*/  BSYNC B3 ;  /* 0x0000000000037941 */ /* 0x000fea0003800000 */
.L_x_2838:
        /* <DEDUP_REMOVED lines=18> */
.L_x_2846:
[----:B------:R-:W-:Y:S05]  /*38a20*/  BSYNC B4 ;  /* 0x0000000000047941 */ /* 0x000fea0003800000 */
.L_x_2845:
[----:B------:R-:W-:Y:S01]  /*38a30*/  F2FP.BF16.F32.PACK_AB R126, RZ, R126 ;  /* 0x0000007eff7e723e */ /* 0x000fe200000010ff */
[----:B------:R-:W-:Y:S06]  /*38a40*/  BRA `(.L_x_2847) ;  /* 0x0000000000047947 */ /* 0x000fec0003800000 */
.L_x_2844:
[----:B------:R-:W-:-:S07]  /*38a50*/  PRMT R126, RZ, 0x7610, R126 ;  /* 0x00007610ff7e7816 */ /* 0x000fce000000007e */
.L_x_2847:
[----:B------:R-:W-:Y:S05]  /*38a60*/  BSYNC B3 ;  /* 0x0000000000037941 */ /* 0x000fea0003800000 */
.L_x_2843:
[----:B------:R-:W-:Y:S02]  /*38a70*/  PRMT R223, R223, 0x5410, R126 ;  /* 0x00005410dfdf7816 */ /* 0x000fe4000000007e */
[----:B------:R-:W-:-:S05]  /*38a80*/  LOP3.LUT R126, R222, 0xffff, RZ, 0xc0, !PT ;  /* 0x0000ffffde7e7812 */ /* 0x000fca00078ec0ff */
[----:B------:R-:W-:-:S05]  /*38a90*/  IMAD.WIDE.U32 R126, R126, 0x10000, RZ ;  /* 0x000100007e7e7825 */ /* 0x000fca00078e00ff */
[----:B------:R-:W-:Y:S02]  /*38aa0*/  LOP3.LUT R127, R223, R127, RZ, 0xfc, !PT ;  /* 0x0000007fdf7f7212 */ /* 0x000fe400078efcff */
[----:B------:R-:W-:-:S05]  /*38ab0*/  LOP3.LUT R126, R126, R216, RZ, 0xfc, !PT ;  /* 0x000000d87e7e7212 */ /* 0x000fca00078efcff */
[----:B------:R1:W-:Y:S01]  /*38ac0*/  STG.E.64 desc[UR4][R124.64+0x1a00], R126 ;  /* 0x001a007e7c007986 */ /* 0x0003e2000c101b04 */
[----:B------:R-:W-:Y:S05]  /*38ad0*/  BRA `(.L_x_2848) ;  /* 0x0000000000107947 */ /* 0x000fea0003800000 */
.L_x_2830:
[----:B------:R-:W-:Y:S02]  /*38ae0*/  ULDC UR6, c[0x0][0x22c] ;  /* 0x00008b0000067ab9 */ /* 0x000fe40000000800 */
[----:B------:R-:W-:-:S13]  /*38af0*/  ISETP.GE.AND P0, PT, R126, UR6, PT ;  /* 0x000000067e007c0c */ /* 0x000fda000bf06270 */
[----:B------:R-:W-:Y:S05]  /*38b00*/  @P0 EXIT ;  /* 0x000000000000094d */ /* 0x000fea0003800000 */
[----:B------:R1:W-:Y:S02]  /*38b10*/  STG.E.64 desc[UR4][R124.64+0x1a00], RZ ;  /* 0x001a00ff7c007986 */ /* 0x0003e4000c101b04 */
.L_x_2848:
[----:B------:R-:W-:Y:S05]  /*38b20*/  BSYNC B2 ;  /* 0x0000000000027941 */ /* 0x000fea0003800000 */
.L_x_2829:
        /* <DEDUP_REMOVED lines=18> */
.L_x_2852:
[----:B------:R-:W-:Y:S05]  /*38c50*/  BSYNC B3 ;  /* 0x0000000000037941 */ /* 0x000fea0003800000 */
.L_x_2851:
        /* <DEDUP_REMOVED lines=19> */
.L_x_2856:
[----:B------:R-:W-:Y:S05]  /*38d90*/  BSYNC B4 ;  /* 0x0000000000047941 */ /* 0x000fea0003800000 */
.L_x_2855:
[----:B------:R-:W-:Y:S01]  /*38da0*/  F2FP.BF16.F32.PACK_AB R222, RZ, R222 ;  /* 0x000000deffde723e */ /* 0x000fe200000010ff */
[----:B------:R-:W-:Y:S06]  /*38db0*/  BRA `(.L_x_2857) ;  /* 0x0000000000047947 */ /* 0x000fec0003800000 */
.L_x_2854:
[----:B------:R-:W-:-:S07]  /*38dc0*/  PRMT R222, RZ, 0x7610, R222 ;  /* 0x00007610ffde7816 */ /* 0x000fce00000000de */
.L_x_2857:
[----:B------:R-:W-:Y:S05]  /*38dd0*/  BSYNC B3 ;  /* 0x0000000000037941 */ /* 0x000fea0003800000 */
.L_x_2853:
        /* <DEDUP_REMOVED lines=18> */
.L_x_2861:
[----:B------:R-:W-:Y:S05]  /*38f00*/  BSYNC B4 ;  /* 0x0000000000047941 */ /* 0x000fea0003800000 */
.L_x_2860:
[----:B------:R-:W-:Y:S01]  /*38f10*/  F2FP.BF16.F32.PACK_AB R223, RZ, R223 ;  /* 0x000000dfffdf723e */ /* 0x000fe200000010ff */
[----:B------:R-:W-:Y:S06]  /*38f20*/  BRA `(.L_x_2862) ;  /* 0x0000000000047947 */ /* 0x000fec0003800000 */
.L_x_2859:
[----:B------:R-:W-:-:S07]  /*38f30*/  PRMT R223, RZ, 0x7610, R223 ;  /* 0x00007610ffdf7816 */ /* 0x000fce00000000df */
.L_x_2862:
[----:B------:R-:W-:Y:S05]  /*38f40*/  BSYNC B3 ;  /* 0x0000000000037941 */ /* 0x000fea0003800000 */
.L_x_2858:
        /* <DEDUP_REMOVED lines=18> */
.L_x_2866:
[----:B------:R-:W-:Y:S05]  /*39070*/  BSYNC B4 ;  /* 0x0000000000047941 */ /* 0x000fea0003800000 */
.L_x_2865:
[----:B------:R-:W-:Y:S01]  /*39080*/  F2FP.BF16.F32.PACK_AB R126, RZ, R126 ;  /* 0x0000007eff7e723e */ /* 0x000fe200000010ff */
[----:B------:R-:W-:Y:S06]  /*39090*/  BRA `(.L_x_2867) ;  /* 0x0000000000047947 */ /* 0x000fec0003800000 */
.L_x_2864:
[----:B------:R-:W-:-:S07]  /*390a0*/  PRMT R126, RZ, 0x7610, R126 ;  /* 0x00007610ff7e7816 */ /* 0x000fce000000007e */
.L_x_2867:
[----:B------:R-:W-:Y:S05]  /*390b0*/  BSYNC B3 ;  /* 0x0000000000037941 */ /* 0x000fea0003800000 */
.L_x_2863:
[----:B------:R-:W-:Y:S02]  /*390c0*/  PRMT R223, R223, 0x5410, R126 ;  /* 0x00005410dfdf7816 */ /* 0x000fe4000000007e */
[----:B------:R-:W-:-:S05]  /*390d0*/  LOP3.LUT R126, R222, 0xffff, RZ, 0xc0, !PT ;  /* 0x0000ffffde7e7812 */ /* 0x000fca00078ec0ff */
[----:B------:R-:W-:-:S05]  /*390e0*/  IMAD.WIDE.U32 R126, R126, 0x10000, RZ ;  /* 0x000100007e7e7825 */ /* 0x000fca00078e00ff */
[----:B------:R-:W-:Y:S02]  /*390f0*/  LOP3.LUT R127, R223, R127, RZ, 0xfc, !PT ;  /* 0x0000007fdf7f7212 */ /* 0x000fe400078efcff */
[----:B------:R-:W-:-:S05]  /*39100*/  LOP3.LUT R126, R126, R216, RZ, 0xfc, !PT ;  /* 0x000000d87e7e7212 */ /* 0x000fca00078efcff */
[----:B------:R1:W-:Y:S01]  /*39110*/  STG.E.64 desc[UR4][R124.64+0x1b00], R126 ;  /* 0x001b007e7c007986 */ /* 0x0003e2000c101b04 */
[----:B------:R-:W-:Y:S05]  /*39120*/  BRA `(.L_x_2868) ;  /* 0x0000000000107947 */ /* 0x000fea0003800000 */
.L_x_2850:
[----:B------:R-:W-:Y:S02]  /*39130*/  ULDC UR6, c[0x0][0x22c] ;  /* 0x00008b0000067ab9 */ /* 0x000fe40000000800 */
[----:B------:R-:W-:-:S13]  /*39140*/  ISETP.GE.AND P0, PT, R126, UR6, PT ;  /* 0x000000067e007c0c */ /* 0x000fda000bf06270 */
[----:B------:R-:W-:Y:S05]  /*39150*/  @P0 EXIT ;  /* 0x000000000000094d */ /* 0x000fea0003800000 */
[----:B------:R1:W-:Y:S02]  /*39160*/  STG.E.64 desc[UR4][R124.64+0x1b00], RZ ;  /* 0x001b00ff7c007986 */ /* 0x0003e4000c101b04 */
.L_x_2868:
[----:B------:R-:W-:Y:S05]  /*39170*/  BSYNC B2 ;  /* 0x0000000000027941 */ /* 0x000fea0003800000 */
.L_x_2849:
        /* <DEDUP_REMOVED lines=18> */
.L_x_2872:
[----:B------:R-:W-:Y:S05]  /*392a0*/  BSYNC B3 ;  /* 0x0000000000037941 */ /* 0x000fea0003800000 */
.L_x_2871:
        /* <DEDUP_REMOVED lines=19> */
.L_x_2876:
[----:B------:R-:W-:Y:S05]  /*393e0*/  BSYNC B4 ;  /* 0x0000000000047941 */ /* 0x000fea0003800000 */
.L_x_2875:
[----:B------:R-:W-:Y:S01]  /*393f0*/  F2FP.BF16.F32.PACK_AB R222, RZ, R222 ;  /* 0x000000deffde723e */ /* 0x000fe200000010ff */
[----:B------:R-:W-:Y:S06]  /*39400*/  BRA `(.L_x_2877) ;  /* 0x0000000000047947 */ /* 0x000fec0003800000 */
.L_x_2874:
[----:B------:R-:W-:-:S07]  /*39410*/  PRMT R222, RZ, 0x7610, R222 ;  /* 0x00007610ffde7816 */ /* 0x000fce00000000de */
.L_x_2877:
[----:B------:R-:W-:Y:S05]  /*39420*/  BSYNC B3 ;  /* 0x0000000000037941 */ /* 0x000fea0003800000 */
.L_x_2873:
        /* <DEDUP_REMOVED lines=18> */
.L_x_2881:
[----:B------:R-:W-:Y:S05]  /*39550*/  BSYNC B4 ;  /* 0x0000000000047941 */ /* 0x000fea0003800000 */
.L_x_2880:
[----:B------:R-:W-:Y:S01]  /*39560*/  F2FP.BF16.F32.PACK_AB R223, RZ, R223 ;  /* 0x000000dfffdf723e */ /* 0x000fe200000010ff */
[----:B------:R-:W-:Y:S06]  /*39570*/  BRA `(.L_x_2882) ;  /* 0x0000000000047947 */ /* 0x000fec0003800000 */
.L_x_2879:
[----:B------:R-:W-:-:S07]  /*39580*/  PRMT R223, RZ, 0x7610, R223 ;  /* 0x00007610ffdf7816 */ /* 0x000fce00000000df */
.L_x_2882:
[----:B------:R-:W-:Y:S05]  /*39590*/  BSYNC B3 ;  /* 0x0000000000037941 */ /* 0x000fea0003800000 */
.L_x_2878:
        /* <DEDUP_REMOVED lines=18> */
.L_x_2886:
[----:B------:R-:W-:Y:S05]  /*396c0*/  BSYNC B4 ;  /* 0x0000000000047941 */ /* 0x000fea0003800000 */
.L_x_2885:
[----:B------:R-:W-:Y:S01]  /*396d0*/  F2FP.BF16.F32.PACK_AB R126, RZ, R126 ;  /* 0x0000007eff7e723e */ /* 0x000fe200000010ff */
[----:B------:R-:W-:Y:S06]  /*396e0*/  BRA `(.L_x_2887) ;  /* 0x0000000000047947 */ /* 0x000fec0003800000 */
.L_x_2884:
[----:B------:R-:W-:-:S07]  /*396f0*/  PRMT R126, RZ, 0x7610, R126 ;  /* 0x00007610ff7e7816 */ /* 0x000fce000000007e */
.L_x_2887:
[----:B------:R-:W-:Y:S05]  /*39700*/  BSYNC B3 ;  /* 0x0000000000037941 */ /* 0x000fea0003800000 */
.L_x_2883:
[----:B------:R-:W-:Y:S02]  /*39710*/  PRMT R223, R223, 0x5410, R126 ;  /* 0x00005410dfdf7816 */ /* 0x000fe4000000007e */
[----:B------:R-:W-:-:S05]  /*39720*/  LOP3.LUT R126, R222, 0xffff, RZ, 0xc0, !PT ;  /* 0x0000ffffde7e7812 */ /* 0x000fca00078ec0ff */
[----:B------:R-:W-:-:S05]  /*39730*/  IMAD.WIDE.U32 R126, R126, 0x10000, RZ ;  /* 0x000100007e7e7825 */ /* 0x000fca00078e00ff */
[----:B------:R-:W-:Y:S02]  /*39740*/  LOP3.LUT R127, R223, R127, RZ, 0xfc, !PT ;  /* 0x0000007fdf7f7212 */ /* 0x000fe400078efcff */
[----:B------:R-:W-:-:S05]  /*39750*/  LOP3.LUT R126, R126, R216, RZ, 0xfc, !PT ;  /* 0x000000d87e7e7212 */ /* 0x000fca00078efcff */
[----:B------:R1:W-:Y:S01]  /*39760*/  STG.E.64 desc[UR4][R124.64+0x1c00], R126 ;  /* 0x001c007e7c007986 */ /* 0x0003e2000c101b04 */
[----:B------:R-:W-:Y:S05]  /*39770*/  BRA `(.L_x_2888) ;  /* 0x0000000000107947 */ /* 0x000fea0003800000 */
.L_x_2870:
[----:B------:R-:W-:Y:S02]  /*39780*/  ULDC UR6, c[0x0][0x22c] ;  /* 0x00008b0000067ab9 */ /* 0x000fe40000000800 */
[----:B------:R-:W-:-:S13]  /*39790*/  ISETP.GE.AND P0, PT, R126, UR6, PT ;  /* 0x000000067e007c0c */ /* 0x000fda000bf06270 */
[----:B------:R-:W-:Y:S05]  /*397a0*/  @P0 EXIT ;  /* 0x000000000000094d */ /* 0x000fea0003800000 */
[----:B------:R1:W-:Y:S02]  /*397b0*/  STG.E.64 desc[UR4][R124.64+0x1c00], RZ ;  /* 0x001c00ff7c007986 */ /* 0x0003e4000c101b04 */
.L_x_2888:
[----:B------:R-:W-:Y:S05]  /*397c0*/  BSYNC B2 ;  /* 0x0000000000027941 */ /* 0x000fea0003800000 */
.L_x_2869:
        /* <DEDUP_REMOVED lines=18> */
.L_x_2892:
[----:B------:R-:W-:Y:S05]  /*398f0*/  BSYNC B3 ;  /* 0x0000000000037941 */ /* 0x000fea0003800000 */
.L_x_2891:
        /* <DEDUP_REMOVED lines=19> */
.L_x_2896:
[----:B------:R-:W-:Y:S05]  /*39a30*/  BSYNC B4 ;  /* 0x0000000000047941 */ /* 0x000fea0003800000 */
.L_x_2895:
[----:B------:R-:W-:Y:S01]  /*39a40*/  F2FP.BF16.F32.PACK_AB R222, RZ, R222 ;  /* 0x000000deffde723e */ /* 0x000fe200000010ff */
[----:B------:R-:W-:Y:S06]  /*39a50*/  BRA `(.L_x_2897) ;  /* 0x0000000000047947 */ /* 0x000fec0003800000 */
.L_x_2894:
[----:B------:R-:W-:-:S07]  /*39a60*/  PRMT R222, RZ, 0x7610, R222 ;  /* 0x00007610ffde7816 */ /* 0x000fce00000000de */
.L_x_2897:
[----:B------:R-:W-:Y:S05]  /*39a70*/  BSYNC B3 ;  /* 0x0000000000037941 */ /* 0x000fea0003800000 */
.L_x_2893:
        /* <DEDUP_REMOVED lines=18> */
.L_x_2901:
[----:B------:R-:W-:Y:S05]  /*39ba0*/  BSYNC B4 ;  /* 0x0000000000047941 */ /* 0x000fea0003800000 */
.L_x_2900:
[----:B------:R-:W-:Y:S01]  /*39bb0*/  F2FP.BF16.F32.PACK_AB R223, RZ, R223 ;  /* 0x000000dfffdf723e */ /* 0x000fe200000010ff */
[----:B------:R-:W-:Y:S06]  /*39bc0*/  BRA `(.L_x_2902) ;  /* 0x0000000000047947 */ /* 0x000fec0003800000 */
.L_x_2899:
[----:B------:R-:W-:-:S07]  /*39bd0*/  PRMT R223, RZ, 0x7610, R223 ;  /* 0x00007610ffdf7816 */ /* 0x000fce00000000df */
.L_x_2902:
[----:B------:R-:W-:Y:S05]  /*39be0*/  BSYNC B3 ;  /* 0x0000000000037941 */ /* 0x000fea0003800000 */
.L_x_2898:
        /* <DEDUP_REMOVED lines=18> */
.L_x_2906:
[----:B------:R-:W-:Y:S05]  /*39d10*/  BSYNC B4 ;  /* 0x0000000000047941 */ /* 0x000fea0003800000 */
.L_x_2905:
[----:B------:R-:W-:Y:S01]  /*39d20*/  F2FP.BF16.F32.PACK_AB R126, RZ, R126 ;  /* 0x0000007eff7e723e */ /* 0x000fe200000010ff */
[----:B------:R-:W-:Y:S06]  /*39d30*/  BRA `(.L_x_2907) ;  /* 0x0000000000047947 */ /* 0x000fec0003800000 */
.L_x_2904:
[----:B------:R-:W-:-:S07]  /*39d40*/  PRMT R126, RZ, 0x7610, R126 ;  /* 0x00007610ff7e7816 */ /* 0x000fce000000007e */
.L_x_2907:
[----:B------:R-:W-:Y:S05]  /*39d50*/  BSYNC B3 ;  /* 0x0000000000037941 */ /* 0x000fea0003800000 */
.L_x_2903:
[----:B------:R-:W-:Y:S02]  /*39d60*/  PRMT R223, R223, 0x5410, R126 ;  /* 0x00005410dfdf7816 */ /* 0x000fe4000000007e */
[----:B------:R-:W-:-:S05]  /*39d70*/  LOP3.LUT R126, R222, 0xffff, RZ, 0xc0, !PT ;  /* 0x0000ffffde7e7812 */ /* 0x000fca00078ec0ff */
[----:B------:R-:W-:-:S05]  /*39d80*/  IMAD.WIDE.U32 R126, R126, 0x10000, RZ ;  /* 0x000100007e7e7825 */ /* 0x000fca00078e00ff */
[----:B------:R-:W-:Y:S02]  /*39d90*/  LOP3.LUT R127, R223, R127, RZ, 0xfc, !PT ;  /* 0x0000007fdf7f7212 */ /* 0x000fe400078efcff */
[----:B------:R-:W-:-:S05]  /*39da0*/  LOP3.LUT R126, R126, R216, RZ, 0xfc, !PT ;  /* 0x000000d87e7e7212 */ /* 0x000fca00078efcff */
[----:B------:R1:W-:Y:S01]  /*39db0*/  STG.E.64 desc[UR4][R124.64+0x1d00], R126 ;  /* 0x001d007e7c007986 */ /* 0x0003e2000c101b04 */
[----:B------:R-:W-:Y:S05]  /*39dc0*/  BRA `(.L_x_2908) ;  /* 0x0000000000107947 */ /* 0x000fea0003800000 */
.L_x_2890:
[----:B------:R-:W-:Y:S02]  /*39dd0*/  ULDC UR6, c[0x0][0x22c] ;  /* 0x00008b0000067ab9 */ /* 0x000fe40000000800 */
[----:B------:R-:W-:-:S13]  /*39de0*/  ISETP.GE.AND P0, PT, R126, UR6, PT ;  /* 0x000000067e007c0c */ /* 0x000fda000bf06270 */
[----:B------:R-:W-:Y:S05]  /*39df0*/  @P0 EXIT ;  /* 0x000000000000094d */ /* 0x000fea0003800000 */
[----:B------:R1:W-:Y:S02]  /*39e00*/  STG.E.64 desc[UR4][R124.64+0x1d00], RZ ;  /* 0x001d00ff7c007986 */ /* 0x0003e4000c101b04 */
.L_x_2908:
[----:B------:R-:W-:Y:S05]  /*39e10*/  BSYNC B2 ;  /* 0x0000000000027941 */ /* 0x000fea0003800000 */
.L_x_2889:
        /* <DEDUP_REMOVED lines=18> */
.L_x_2912:
[----:B------:R-:W-:Y:S05]  /*39f40*/  BSYNC B3 ;  /* 0x0000000000037941 */ /* 0x000fea0003800000 */
.L_x_2911:
        /* <DEDUP_REMOVED lines=19> */
.L_x_2916:
[----:B------:R-:W-:Y:S05]  /*3a080*/  BSYNC B4 ;  /* 0x0000000000047941 */ /* 0x000fea0003800000 */
.L_x_2915:
[----:B------:R-:W-:Y:S01]  /*3a090*/  F2FP.BF16.F32.PACK_AB R222, RZ, R222 ;  /* 0x000000deffde723e */ /* 0x000fe200000010ff */
[----:B------:R-:W-:Y:S06]  /*3a0a0*/  BRA `(.L_x_2917) ;  /* 0x0000000000047947 */ /* 0x000fec0003800000 */
.L_x_2914:
[----:B------:R-:W-:-:S07]  /*3a0b0*/  PRMT R222, RZ, 0x7610, R222 ;  /* 0x00007610ffde7816 */ /* 0x000fce00000000de */
.L_x_2917:
[----:B------:R-:W-:Y:S05]  /*3a0c0*/  BSYNC B3 ;  /* 0x0000000000037941 */ /* 0x000fea0003800000 */
.L_x_2913:
        /* <DEDUP_REMOVED lines=18> */
.L_x_2921:
[----:B------:R-:W-:Y:S05]  /*3a1f0*/  BSYNC B4 ;  /* 0x0000000000047941 */ /* 0x000fea0003800000 */
.L_x_2920:
[----:B------:R-:W-:Y:S01]  /*3a200*/  F2FP.BF16.F32.PACK_AB R223, RZ, R223 ;  /* 0x000000dfffdf723e */ /* 0x000fe200000010ff */
[----:B------:R-:W-:Y:S06]  /*3a210*/  BRA `(.L_x_2922) ;  /* 0x0000000000047947 */ /* 0x000fec0003800000 */
.L_x_2919:
[----:B------:R-:W-:-:S07]  /*3a220*/  PRMT R223, RZ, 0x7610, R223 ;  /* 0x00007610ffdf7816 */ /* 0x000fce00000000df */
.L_x_2922:
[----:B------:R-:W-:Y:S05]  /*3a230*/  BSYNC B3 ;  /* 0x0000000000037941 */ /* 0x000fea0003800000 */
.L_x_2918:
        /* <DEDUP_REMOVED lines=18> */
.L_x_2926:
[----:B------:R-:W-:Y:S05]  /*3a360*/  BSYNC B4 ;  /* 0x0000000000047941 */ /* 0x000fea0003800000 */
.L_x_2925:
[----:B------:R-:W-:Y:S01]  /*3a370*/  F2FP.BF16.F32.PACK_AB R126, RZ, R126 ;  /* 0x0000007eff7e723e */ /* 0x000fe200000010ff */
[----:B------:R-:W-:Y:S06]  /*3a380*/  BRA `(.L_x_2927) ;  /* 0x0000000000047947 */ /* 0x000fec0003800000 */
.L_x_2924:
[----:B------:R-:W-:-:S07]  /*3a390*/  PRMT R126, RZ, 0x7610, R126 ;  /* 0x00007610ff7e7816 */ /* 0x000fce000000007e */
.L_x_2927:
[----:B------:R-:W-:Y:S05]  /*3a3a0*/  BSYNC B3 ;  /* 0x0000000000037941 */ /* 0x000fea0003800000 */
.L_x_2923:
[----:B------:R-:W-:Y:S02]  /*3a3b0*/  PRMT R223, R223, 0x5410, R126 ;  /* 0x00005410dfdf7816 */ /* 0x000fe4000000007e */
[----:B------:R-:W-:-:S05]  /*3a3c0*/  LOP3.LUT R126, R222, 0xffff, RZ, 0xc0, !PT ;  /* 0x0000ffffde7e7812 */ /* 0x000fca00078ec0ff */
[----:B------:R-:W-:-:S05]  /*3a3d0*/  IMAD.WIDE.U32 R126, R126, 0x10000, RZ ;  /* 0x000100007e7e7825 */ /* 0x000fca00078e00ff */
[----:B------:R-:W-:Y:S02]  /*3a3e0*/  LOP3.LUT R127, R223, R127, RZ, 0xfc, !PT ;  /* 0x0000007fdf7f7212 */ /* 0x000fe400078efcff */
[----:B------:R-:W-:-:S05]  /*3a3f0*/  LOP3.LUT R126, R126, R216, RZ, 0xfc, !PT ;  /* 0x000000d87e7e7212 */ /* 0x000fca00078efcff */
[----:B------:R1:W-:Y:S01]  /*3a400*/  STG.E.64 desc[UR4][R124.64+0x1e00], R126 ;  /* 0x001e007e7c007986 */ /* 0x0003e2000c101b04 */
[----:B------:R-:W-:Y:S05]  /*3a410*/  BRA `(.L_x_2928) ;  /* 0x0000000000107947 */ /* 0x000fea0003800000 */
.L_x_2910:
[----:B------:R-:W-:Y:S02]  /*3a420*/  ULDC UR6, c[0x0][0x22c] ;  /* 0x00008b0000067ab9 */ /* 0x000fe40000000800 */
[----:B------:R-:W-:-:S13]  /*3a430*/  ISETP.GE.AND P0, PT, R126, UR6, PT ;  /* 0x000000067e007c0c */ /* 0x000fda000bf06270 */
[----:B------:R-:W-:Y:S05]  /*3a440*/  @P0 EXIT ;  /* 0x000000000000094d */ /* 0x000fea0003800000 */
[----:B------:R1:W-:Y:S02]  /*3a450*/  STG.E.64 desc[UR4][R124.64+0x1e00], RZ ;  /* 0x001e00ff7c007986 */ /* 0x0003e4000c101b04 */
.L_x_2928:
[----:B------:R-:W-:Y:S05]  /*3a460*/  BSYNC B2 ;  /* 0x0000000000027941 */ /* 0x000fea0003800000 */
.L_x_2909:
        /* <DEDUP_REMOVED lines=18> */
.L_x_2932:
[----:B------:R-:W-:Y:S05]  /*3a590*/  BSYNC B3 ;  /* 0x0000000000037941 */ /* 0x000fea0003800000 */
.L_x_2931:
        /* <DEDUP_REMOVED lines=19> */
.L_x_2936:
[----:B------:R-:W-:Y:S05]  /*3a6d0*/  BSYNC B4 ;  /* 0x0000000000047941 */ /* 0x000fea0003800000 */
.L_x_2935:
[----:B------:R-:W-:Y:S01]  /*3a6e0*/  F2FP.BF16.F32.PACK_AB R222, RZ, R222 ;  /* 0x000000deffde723e */ /* 0x000fe200000010ff */
[----:B------:R-:W-:Y:S06]  /*3a6f0*/  BRA `(.L_x_2937) ;  /* 0x0000000000047947 */ /* 0x000fec0003800000 */
.L_x_2934:
[----:B------:R-:W-:-:S07]  /*3a700*/  PRMT R222, RZ, 0x7610, R222 ;  /* 0x00007610ffde7816 */ /* 0x000fce00000000de */
.L_x_2937:
[----:B------:R-:W-:Y:S05]  /*3a710*/  BSYNC B3 ;  /* 0x0000000000037941 */ /* 0x000fea0003800000 */
.L_x_2933:
        /* <DEDUP_REMOVED lines=18> */
.L_x_2941:
[----:B------:R-:W-:Y:S05]  /*3a840*/  BSYNC B4 ;  /* 0x0000000000047941 */ /* 0x000fea0003800000 */
.L_x_2940:
[----:B------:R-:W-:Y:S01]  /*3a850*/  F2FP.BF16.F32.PACK_AB R223, RZ, R223 ;  /* 0x000000dfffdf723e */ /* 0x000fe200000010ff */
[----:B------:R-:W-:Y:S06]  /*3a860*/  BRA `(.L_x_2942) ;  /* 0x0000000000047947 */ /* 0x000fec0003800000 */
.L_x_2939:
[----:B------:R-:W-:-:S07]  /*3a870*/  PRMT R223, RZ, 0x7610, R223 ;  /* 0x00007610ffdf7816 */ /* 0x000fce00000000df */
.L_x_2942:
[----:B------:R-:W-:Y:S05]  /*3a880*/  BSYNC B3 ;  /* 0x0000000000037941 */ /* 0x000fea0003800000 */
.L_x_2938:
        /* <DEDUP_REMOVED lines=18> */
.L_x_2946:
[----:B------:R-:W-:Y:S05]  /*3a9b0*/  BSYNC B4 ;  /* 0x0000000000047941 */ /* 0x000fea0003800000 */
.L_x_2945:
[----:B------:R-:W-:Y:S01]  /*3a9c0*/  F2FP.BF16.F32.PACK_AB R126, RZ, R126 ;  /* 0x0000007eff7e723e */ /* 0x000fe200000010ff */
[----:B------:R-:W-:Y:S06]  /*3a9d0*/  BRA `(.L_x_2947) ;  /* 0x0000000000047947 */ /* 0x000fec0003800000 */
.L_x_2944:
[----:B------:R-:W-:-:S07]  /*3a9e0*/  PRMT R126, RZ, 0x7610, R126 ;  /* 0x00007610ff7e7816 */ /* 0x000fce000000007e */
.L_x_2947:
[----:B------:R-:W-:Y:S05]  /*3a9f0*/  BSYNC B3 ;  /* 0x0000000000037941 */ /* 0x000fea0003800000 */
.L_x_2943:
[----:B------:R-:W-:Y:S02]  /*3aa00*/  PRMT R223, R223, 0x5410, R126 ;  /* 0x00005410dfdf7816 */ /* 0x000fe4000000007e */
[----:B------:R-:W-:-:S05]  /*3aa10*/  LOP3.LUT R126, R222, 0xffff, RZ, 0xc0, !PT ;  /* 0x0000ffffde7e7812 */ /* 0x000fca00078ec0ff */
[----:B------:R-:W-:-:S05]  /*3aa20*/  IMAD.WIDE.U32 R126, R126, 0x10000, RZ ;  /* 0x000100007e7e7825 */ /* 0x000fca00078e00ff */
[----:B------:R-:W-:Y:S02]  /*3aa30*/  LOP3.LUT R127, R223, R127, RZ, 0xfc, !PT ;  /* 0x0000007fdf7f7212 */ /* 0x000fe400078efcff */
[----:B------:R-:W-:-:S05]  /*3aa40*/  LOP3.LUT R126, R126, R216, RZ, 0xfc, !PT ;  /* 0x000000d87e7e7212 */ /* 0x000fca00078efcff */
[----:B------:R1:W-:Y:S01]  /*3aa50*/  STG.E.64 desc[UR4][R124.64+0x1f00], R126 ;  /* 0x001f007e7c007986 */ /* 0x0003e2000c101b04 */
[----:B------:R-:W-:Y:S05]  /*3aa60*/  BRA `(.L_x_2948) ;  /* 0x0000000000107947 */ /* 0x000fea0003800000 */
.L_x_2930:
[----:B------:R-:W-:Y:S02]  /*3aa70*/  ULDC UR6, c[0x0][0x22c] ;  /* 0x00008b0000067ab9 */ /* 0x000fe40000000800 */
[----:B------:R-:W-:-:S13]  /*3aa80*/  ISETP.GE.AND P0, PT, R126, UR6, PT ;  /* 0x000000067e007c0c */ /* 0x000fda000bf06270 */
[----:B------:R-:W-:Y:S05]  /*3aa90*/  @P0 EXIT ;  /* 0x000000000000094d */ /* 0x000fea0003800000 */
[----:B------:R1:W-:Y:S02]  /*3aaa0*/  STG.E.64 desc[UR4][R124.64+0x1f00], RZ ;  /* 0x001f00ff7c007986 */ /* 0x0003e4000c101b04 */
.L_x_2948:
[----:B------:R-:W-:Y:S05]  /*3aab0*/  BSYNC B2 ;  /* 0x0000000000027941 */ /* 0x000fea0003800000 */
.L_x_2929:
        /* <DEDUP_REMOVED lines=18> */
.L_x_2952:
[----:B------:R-:W-:Y:S05]  /*3abe0*/  BSYNC B3 ;  /* 0x0000000000037941 */ /* 0x000fea0003800000 */
.L_x_2951:
        /* <DEDUP_REMOVED lines=19> */
.L_x_2956:
[----:B------:R-:W-:Y:S05]  /*3ad20*/  BSYNC B4 ;  /* 0x0000000000047941 */ /* 0x000fea0003800000 */
.L_x_2955:
[----:B------:R-:W-:Y:S01]  /*3ad30*/  F2FP.BF16.F32.PACK_AB R222, RZ, R222 ;  /* 0x000000deffde723e */ /* 0x000fe200000010ff */
[----:B------:R-:W-:Y:S06]  /*3ad40*/  BRA `(.L_x_2957) ;  /* 0x0000000000047947 */ /* 0x000fec0003800000 */
.L_x_2954:
[----:B------:R-:W-:-:S07]  /*3ad50*/  PRMT R222, RZ, 0x7610, R222 ;  /* 0x00007610ffde7816 */ /* 0x000fce00000000de */
.L_x_2957:
[----:B------:R-:W-:Y:S05]  /*3ad60*/  BSYNC B3 ;  /* 0x0000000000037941 */ /* 0x000fea0003800000 */
.L_x_2953:
        /* <DEDUP_REMOVED lines=18> */
.L_x_2961:
[----:B------:R-:W-:Y:S05]  /*3ae90*/  BSYNC B4 ;  /* 0x0000000000047941 */ /* 0x000fea0003800000 */
.L_x_2960:
[----:B------:R-:W-:Y:S01]  /*3aea0*/  F2FP.BF16.F32.PACK_AB R223, RZ, R223 ;  /* 0x000000dfffdf723e */ /* 0x000fe200000010ff */
[----:B------:R-:W-:Y:S06]  /*3aeb0*/  BRA `(.L_x_2962) ;  /* 0x0000000000047947 */ /* 0x000fec0003800000 */
.L_x_2959:
[----:B------:R-:W-:-:S07]  /*3aec0*/  PRMT R223, RZ, 0x7610, R223 ;  /* 0x00007610ffdf7816 */ /* 0x000fce00000000df */
.L_x_2962:
[----:B------:R-:W-:Y:S05]  /*3aed0*/  BSYNC B3 ;  /* 0x0000000000037941 */ /* 0x000fea0003800000 */
.L_x_2958:
        /* <DEDUP_REMOVED lines=18> */
.L_x_2966:
[----:B------:R-:W-:Y:S05]  /*3b000*/  BSYNC B4 ;  /* 0x0000000000047941 */ /* 0x000fea0003800000 */
.L_x_2965:
[----:B------:R-:W-:Y:S01]  /*3b010*/  F2FP.BF16.F32.PACK_AB R126, RZ, R126 ;  /* 0x0000007eff7e723e */ /* 0x000fe200000010ff */
[----:B------:R-:W-:Y:S06]  /*3b020*/  BRA `(.L_x_2967) ;  /* 0x0000000000047947 */ /* 0x000fec0003800000 */
.L_x_2964:
[----:B------:R-:W-:-:S07]  /*3b030*/  PRMT R126, RZ, 0x7610, R126 ;  /* 0x00007610ff7e7816 */ /* 0x000fce000000007e */
.L_x_2967:
[----:B------:R-:W-:Y:S05]  /*3b040*/  BSYNC B3 ;  /* 0x0000000000037941 */ /* 0x000fea0003800000 */
.L_x_2963:
[----:B------:R-:W-:Y:S02]  /*3b050*/  PRMT R223, R223, 0x5410, R126 ;  /* 0x00005410dfdf7816 */ /* 0x000fe4000000007e */
[----:B------:R-:W-:-:S05]  /*3b060*/  LOP3.LUT R126, R222, 0xffff, RZ, 0xc0, !PT ;  /* 0x0000ffffde7e7812 */ /* 0x000fca00078ec0ff */
[----:B------:R-:W-:-:S05]  /*3b070*/  IMAD.WIDE.U32 R126, R126, 0x10000, RZ ;  /* 0x000100007e7e7825 */ /* 0x000fca00078e00ff */
[----:B------:R-:W-:Y:S02]  /*3b080*/  LOP3.LUT R127, R223, R127, RZ, 0xfc, !PT ;  /* 0x0000007fdf7f7212 */ /* 0x000fe400078efcff */
[----:B------:R-:W-:-:S05]  /*3b090*/  LOP3.LUT R126, R126, R216, RZ, 0xfc, !PT ;  /* 0x000000d87e7e7212 */ /* 0x000fca00078efcff */
[----:B------:R1:W-:Y:S01]  /*3b0a0*/  STG.E.64 desc[UR4][R124.64+0x2000], R126 ;  /* 0x0020007e7c007986 */ /* 0x0003e2000c101b04 */
[----:B------:R-:W-:Y:S05]  /*3b0b0*/  BRA `(.L_x_2968) ;  /* 0x0000000000107947 */ /* 0x000fea0003800000 */
.L_x_2950:
[----:B------:R-:W-:Y:S02]  /*3b0c0*/  ULDC UR6, c[0x0][0x22c] ;  /* 0x00008b0000067ab9 */ /* 0x000fe40000000800 */
[----:B------:R-:W-:-:S13]  /*3b0d0*/  ISETP.GE.AND P0, PT, R126, UR6, PT ;  /* 0x000000067e007c0c */ /* 0x000fda000bf06270 */
[----:B------:R-:W-:Y:S05]  /*3b0e0*/  @P0 EXIT ;  /* 0x000000000000094d */ /* 0x000fea0003800000 */
[----:B------:R1:W-:Y:S02]  /*3b0f0*/  STG.E.64 desc[UR4][R124.64+0x2000], RZ ;  /* 0x002000ff7c007986 */ /* 0x0003e4000c101b04 */
.L_x_2968:
[----:B------:R-:W-:Y:S05]  /*3b100*/  BSYNC B2 ;  /* 0x0000000000027941 */ /* 0x000fea0003800000 */
.L_x_2949:
        /* <DEDUP_REMOVED lines=18> */
.L_x_2972:
[----:B------:R-:W-:Y:S05]  /*3b230*/  BSYNC B3 ;  /* 0x0000000000037941 */ /* 0x000fea0003800000 */
.L_x_2971:
        /* <DEDUP_REMOVED lines=19> */
.L_x_2976:
[----:B------:R-:W-:Y:S05]  /*3b370*/  BSYNC B4 ;  /* 0x0000000000047941 */ /* 0x000fea0003800000 */
.L_x_2975:
[----:B------:R-:W-:Y:S01]  /*3b380*/  F2FP.BF16.F32.PACK_AB R222, RZ, R222 ;  /* 0x000000deffde723e */ /* 0x000fe200000010ff */
[----:B------:R-:W-:Y:S06]  /*3b390*/  BRA `(.L_x_2977) ;  /* 0x0000000000047947 */ /* 0x000fec0003800000 */
.L_x_2974:
[----:B------:R-:W-:-:S07]  /*3b3a0*/  PRMT R222, RZ, 0x7610, R222 ;  /* 0x00007610ffde7816 */ /* 0x000fce00000000de */
.L_x_2977:
[----:B------:R-:W-:Y:S05]  /*3b3b0*/  BSYNC B3 ;  /* 0x0000000000037941 */ /* 0x000fea0003800000 */
.L_x_2973:
        /* <DEDUP_REMOVED lines=18> */
.L_x_2981:
[----:B------:R-:W-:Y:S05]  /*3b4e0*/  BSYNC B4 ;  /* 0x0000000000047941 */ /* 0x000fea0003800000 */
.L_x_2980:
[----:B------:R-:W-:Y:S01]  /*3b4f0*/  F2FP.BF16.F32.PACK_AB R223, RZ, R223 ;  /* 0x000000dfffdf723e */ /* 0x000fe200000010ff */
[----:B------:R-:W-:Y:S06]  /*3b500*/  BRA `(.L_x_2982) ;  /* 0x0000000000047947 */ /* 0x000fec0003800000 */
.L_x_2979:
[----:B------:R-:W-:-:S07]  /*3b510*/  PRMT R223, RZ, 0x7610, R223 ;  /* 0x00007610ffdf7816 */ /* 0x000fce00000000df */
.L_x_2982:
[----:B------:R-:W-:Y:S05]  /*3b520*/  BSYNC B3 ;  /* 0x0000000000037941 */ /* 0x000fea0003800000 */
.L_x_2978:
        /* <DEDUP_REMOVED lines=18> */
.L_x_2986:
[----:B------:R-:W-:Y:S05]  /*3b650*/  BSYNC B4 ;  /* 0x0000000000047941 */ /* 0x000fea0003800000 */
.L_x_2985:
[----:B------:R-:W-:Y:S01]  /*3b660*/  F2FP.BF16.F32.PACK_AB R126, RZ, R126 ;  /* 0x0000007eff7e723e */ /* 0x000fe200000010ff */
[----:B------:R-:W-:Y:S06]  /*3b670*/  BRA `(.L_x_2987) ;  /* 0x0000000000047947 */ /* 0x000fec0003800000 */
.L_x_2984:
[----:B------:R-:W-:-:S07]  /*3b680*/  PRMT R126, RZ, 0x7610, R126 ;  /* 0x00007610ff7e7816 */ /* 0x000fce000000007e */
.L_x_2987:
[----:B------:R-:W-:Y:S05]  /*3b690*/  BSYNC B3 ;  /* 0x0000000000037941 */ /* 0x000fea0003800000 */
.L_x_2983:
[----:B------:R-:W-:Y:S02]  /*3b6a0*/  PRMT R223, R223, 0x5410, R126 ;  /* 0x00005410dfdf7816 */ /* 0x000fe4000000007e */
[----:B------:R-:W-:-:S05]  /*3b6b0*/  LOP3.LUT R126, R222, 0xffff, RZ, 0xc0, !PT ;  /* 0x0000ffffde7e7812 */ /* 0x000fca00078ec0ff */
[----:B------:R-:W-:-:S05]  /*3b6c0*/  IMAD.WIDE.U32 R126, R126, 0x10000, RZ ;  /* 0x000100007e7e7825 */ /* 0x000fca00078e00ff */
[----:B------:R-:W-:Y:S02]  /*3b6d0*/  LOP3.LUT R127, R223, R127, RZ, 0xfc, !PT ;  /* 0x0000007fdf7f7212 */ /* 0x000fe400078efcff */
[----:B------:R-:W-:-:S05]  /*3b6e0*/  LOP3.LUT R126, R126, R216, RZ, 0xfc, !PT ;  /* 0x000000d87e7e7212 */ /* 0x000fca00078efcff */
[----:B------:R1:W-:Y:S01]  /*3b6f0*/  STG.E.64 desc[UR4][R124.64+0x2100], R126 ;  /* 0x0021007e7c007986 */ /* 0x0003e2000c101b04 */
[----:B------:R-:W-:Y:S05]  /*3b700*/  BRA `(.L_x_2988) ;  /* 0x0000000000107947 */ /* 0x000fea0003800000 */
.L_x_2970:
[----:B------:R-:W-:Y:S02]  /*3b710*/  ULDC UR6, c[0x0][0x22c] ;  /* 0x00008b0000067ab9 */ /* 0x000fe40000000800 */
[----:B------:R-:W-:-:S13]  /*3b720*/  ISETP.GE.AND P0, PT, R126, UR6, PT ;  /* 0x000000067e007c0c */ /* 0x000fda000bf06270 */
[----:B------:R-:W-:Y:S05]  /*3b730*/  @P0 EXIT ;  /* 0x000000000000094d */ /* 0x000fea0003800000 */
[----:B------:R1:W-:Y:S02]  /*3b740*/  STG.E.64 desc[UR4][R124.64+0x2100], RZ ;  /* 0x002100ff7c007986 */ /* 0x0003e4000c101b04 */
.L_x_2988:
[----:B------:R-:W-:Y:S05]  /*3b750*/  BSYNC B2 ;  /* 0x0000000000027941 */ /* 0x000fea0003800000 */
.L_x_2969:
        /* <DEDUP_REMOVED lines=18> */
.L_x_2992:
[----:B------:R-:W-:Y:S05]  /*3b880*/  BSYNC B3 ;  /* 0x0000000000037941 */ /* 0x000fea0003800000 */
.L_x_2991:
        /* <DEDUP_REMOVED lines=19> */
.L_x_2996:
[----:B------:R-:W-:Y:S05]  /*3b9c0*/  BSYNC B4 ;  /* 0x0000000000047941 */ /* 0x000fea0003800000 */
.L_x_2995:
[----:B------:R-:W-:Y:S01]  /*3b9d0*/  F2FP.BF16.F32.PACK_AB R222, RZ, R222 ;  /* 0x000000deffde723e */ /* 0x000fe200000010ff */
[----:B------:R-:W-:Y:S06]  /*3b9e0*/  BRA `(.L_x_2997) ;  /* 0x0000000000047947 */ /* 0x000fec0003800000 */
.L_x_2994:
[----:B------:R-:W-:-:S07]  /*3b9f0*/  PRMT R222, RZ, 0x7610, R222 ;  /* 0x00007610ffde7816 */ /* 0x000fce00000000de */
.L_x_2997:
[----:B------:R-:W-:Y:S05]  /*3ba00*/  BSYNC B3 ;  /* 0x0000000000037941 */ /* 0x000fea0003800000 */
.L_x_2993:
        /* <DEDUP_REMOVED lines=18> */
.L_x_3001:
[----:B------:R-:W-:Y:S05]  /*3bb30*/  BSYNC B4 ;  /* 0x0000000000047941 */ /* 0x000fea0003800000 */
.L_x_3000:
[----:B------:R-:W-:Y:S01]  /*3bb40*/  F2FP.BF16.F32.PACK_AB R223, RZ, R223 ;  /* 0x000000dfffdf723e */ /* 0x000fe200000010ff */
[----:B------:R-:W-:Y:S06]  /*3bb50*/  BRA `(.L_x_3002) ;  /* 0x0000000000047947 */ /* 0x000fec0003800000 */
.L_x_2999:
[----:B------:R-:W-:-:S07]  /*3bb60*/  PRMT R223, RZ, 0x7610, R223 ;  /* 0x00007610ffdf7816 */ /* 0x000fce00000000df */
.L_x_3002:
[----:B------:R-:W-:Y:S05]  /*3bb70*/  BSYNC B3 ;  /* 0x0000000000037941 */ /* 0x000fea0003800000 */
.L_x_2998:
        /* <DEDUP_REMOVED lines=18> */
.L_x_3006:
[----:B------:R-:W-:Y:S05]  /*3bca0*/  BSYNC B4 ;  /* 0x0000000000047941 */ /* 0x000fea0003800000 */
.L_x_3005:
[----:B------:R-:W-:Y:S01]  /*3bcb0*/  F2FP.BF16.F32.PACK_AB R126, RZ, R126 ;  /* 0x0000007eff7e723e */ /* 0x000fe200000010ff */
[----:B------:R-:W-:Y:S06]  /*3bcc0*/  BRA `(.L_x_3007) ;  /* 0x0000000000047947 */ /* 0x000fec0003800000 */
.L_x_3004:
[----:B------:R-:W-:-:S07]  /*3bcd0*/  PRMT R126, RZ, 0x7610, R126 ;  /* 0x00007610ff7e7816 */ /* 0x000fce000000007e */
.L_x_3007:
[----:B------:R-:W-:Y:S05]  /*3bce0*/  BSYNC B3 ;  /* 0x0000000000037941 */ /* 0x000fea0003800000 */
.L_x_3003:
[----:B------:R-:W-:Y:S02]  /*3bcf0*/  PRMT R223, R223, 0x5410, R126 ;  /* 0x00005410dfdf7816 */ /* 0x000fe4000000007e */
[----:B------:R-:W-:-:S05]  /*3bd00*/  LOP3.LUT R126, R222, 0xffff, RZ, 0xc0, !PT ;  /* 0x0000ffffde7e7812 */ /* 0x000fca00078ec0ff */
[----:B------:R-:W-:-:S05]  /*3bd10*/  IMAD.WIDE.U32 R126, R126, 0x10000, RZ ;  /* 0x000100007e7e7825 */ /* 0x000fca00078e00ff */
[----:B------:R-:W-:Y:S02]  /*3bd20*/  LOP3.LUT R127, R223, R127, RZ, 0xfc, !PT ;  /* 0x0000007fdf7f7212 */ /* 0x000fe400078efcff */
[----:B------:R-:W-:-:S05]  /*3bd30*/  LOP3.LUT R126, R126, R216, RZ, 0xfc, !PT ;  /* 0x000000d87e7e7212 */ /* 0x000fca00078efcff */
[----:B------:R1:W-:Y:S01]  /*3bd40*/  STG.E.64 desc[UR4][R124.64+0x2200], R126 ;  /* 0x0022007e7c007986 */ /* 0x0003e2000c101b04 */
[----:B------:R-:W-:Y:S05]  /*3bd50*/  BRA `(.L_x_3008) ;  /* 0x0000000000107947 */ /* 0x000fea0003800000 */
.L_x_2990:
[----:B------:R-:W-:Y:S02]  /*3bd60*/  ULDC UR6, c[0x0][0x22c] ;  /* 0x00008b0000067ab9 */ /* 0x000fe40000000800 */
[----:B------:R-:W-:-:S13]  /*3bd70*/  ISETP.GE.AND P0, PT, R126, UR6, PT ;  /* 0x000000067e007c0c */ /* 0x000fda000bf06270 */
[----:B------:R-:W-:Y:S05]  /*3bd80*/  @P0 EXIT ;  /* 0x000000000000094d */ /* 0x000fea0003800000 */
[----:B------:R1:W-:Y:S02]  /*3bd90*/  STG.E.64 desc[UR4][R124.64+0x2200], RZ ;  /* 0x002200ff7c007986 */ /* 0x0003e4000c101b04 */
.L_x_3008:
[----:B------:R-:W-:Y:S05]  /*3bda0*/  BSYNC B2 ;  /* 0x0000000000027941 */ /* 0x000fea0003800000 */
.L_x_2989:
        /* <DEDUP_REMOVED lines=18> */
.L_x_3012:
[----:B------:R-:W-:Y:S05]  /*3bed0*/  BSYNC B3 ;  /* 0x0000000000037941 */ /* 0x000fea0003800000 */
.L_x_3011:
        /* <DEDUP_REMOVED lines=19> */
.L_x_3016:
[----:B------:R-:W-:Y:S05]  /*3c010*/  BSYNC B4 ;  /* 0x0000000000047941 */ /* 0x000fea0003800000 */
.L_x_3015:
[----:B------:R-:W-:Y:S01]  /*3c020*/  F2FP.BF16.F32.PACK_AB R222, RZ, R222 ;  /* 0x000000deffde723e */ /* 0x000fe200000010ff */
[----:B------:R-:W-:Y:S06]  /*3c030*/  BRA `(.L_x_3017) ;  /* 0x0000000000047947 */ /* 0x000fec0003800000 */
.L_x_3014:
[----:B------:R-:W-:-:S07]  /*3c040*/  PRMT R222, RZ, 0x7610, R222 ;  /* 0x00007610ffde7816 */ /* 0x000fce00000000de */
.L_x_3017:
[----:B------:R-:W-:Y:S05]  /*3c050*/  BSYNC B3 ;  /* 0x0000000000037941 */ /* 0x000fea0003800000 */
.L_x_3013:
        /* <DEDUP_REMOVED lines=18> */
.L_x_3021:
[----:B------:R-:W-:Y:S05]  /*3c180*/  BSYNC B4 ;  /* 0x0000000000047941 */ /* 0x000fea0003800000 */
.L_x_3020:
[----:B------:R-:W-:Y:S01]  /*3c190*/  F2FP.BF16.F32.PACK_AB R223, RZ, R223 ;  /* 0x000000dfffdf723e */ /* 0x000fe200000010ff */
[----:B------:R-:W-:Y:S06]  /*3c1a0*/  BRA `(.L_x_3022) ;  /* 0x0000000000047947 */ /* 0x000fec0003800000 */
.L_x_3019:
[----:B------:R-:W-:-:S07]  /*3c1b0*/  PRMT R223, RZ, 0x7610, R223 ;  /* 0x00007610ffdf7816 */ /* 0x000fce00000000df */
.L_x_3022:
[----:B------:R-:W-:Y:S05]  /*3c1c0*/  BSYNC B3 ;  /* 0x0000000000037941 */ /* 0x000fea0003800000 */
.L_x_3018:
        /* <DEDUP_REMOVED lines=18> */
.L_x_3026:
[----:B------:R-:W-:Y:S05]  /*3c2f0*/  BSYNC B4 ;  /* 0x0000000000047941 */ /* 0x000fea0003800000 */
.L_x_3025:
[----:B------:R-:W-:Y:S01]  /*3c300*/  F2FP.BF16.F32.PACK_AB R126, RZ, R126 ;  /* 0x0000007eff7e723e */ /* 0x000fe200000010ff */
[----:B------:R-:W-:Y:S06]  /*3c310*/  BRA `(.L_x_3027) ;  /* 0x0000000000047947 */ /* 0x000fec0003800000 */
.L_x_3024:
[----:B------:R-:W-:-:S07]  /*3c320*/  PRMT R126, RZ, 0x7610, R126 ;  /* 0x00007610ff7e7816 */ /* 0x000fce000000007e */
.L_x_3027:
[----:B------:R-:W-:Y:S05]  /*3c330*/  BSYNC B3 ;  /* 0x0000000000037941 */ /* 0x000fea0003800000 */
.L_x_3023:
[----:B------:R-:W-:Y:S02]  /*3c340*/  PRMT R223, R223, 0x5410, R126 ;  /* 0x00005410dfdf7816 */ /* 0x000fe4000000007e */
[----:B------:R-:W-:-:S05]  /*3c350*/  LOP3.LUT R126, R222, 0xffff, RZ, 0xc0, !PT ;  /* 0x0000ffffde7e7812 */ /* 0x000fca00078ec0ff */
[----:B------:R-:W-:-:S05]  /*3c360*/  IMAD.WIDE.U32 R126, R126, 0x10000, RZ ;  /* 0x000100007e7e7825 */ /* 0x000fca00078e00ff */
[----:B------:R-:W-:Y:S02]  /*3c370*/  LOP3.LUT R127, R223, R127, RZ, 0xfc, !PT ;  /* 0x0000007fdf7f7212 */ /* 0x000fe400078efcff */
[----:B------:R-:W-:-:S05]  /*3c380*/  LOP3.LUT R126, R126, R216, RZ, 0xfc, !PT ;  /* 0x000000d87e7e7212 */ /* 0x000fca00078efcff */
[----:B------:R1:W-:Y:S01]  /*3c390*/  STG.E.64 desc[UR4][R124.64+0x2300], R126 ;  /* 0x0023007e7c007986 */ /* 0x0003e2000c101b04 */
[----:B------:R-:W-:Y:S05]  /*3c3a0*/  BRA `(.L_x_3028) ;  /* 0x0000000000107947 */ /* 0x000fea0003800000 */
.L_x_3010:
[----:B------:R-:W-:Y:S02]  /*3c3b0*/  ULDC UR6, c[0x0][0x22c] ;  /* 0x00008b0000067ab9 */ /* 0x000fe40000000800 */
[----:B------:R-:W-:-:S13]  /*3c3c0*/  ISETP.GE.AND P0, PT, R126, UR6, PT ;  /* 0x000000067e007c0c */ /* 0x000fda000bf06270 */
[----:B------:R-:W-:Y:S05]  /*3c3d0*/  @P0 EXIT ;  /* 0x000000000000094d */ /* 0x000fea0003800000 */
[----:B------:R1:W-:Y:S02]  /*3c3e0*/  STG.E.64 desc[UR4][R124.64+0x2300], RZ ;  /* 0x002300ff7c007986 */ /* 0x0003e4000c101b04 */
.L_x_3028:
[----:B------:R-:W-:Y:S05]  /*3c3f0*/  BSYNC B2 ;  /* 0x0000000000027941 */ /* 0x000fea0003800000 */
.L_x_3009:
        /* <DEDUP_REMOVED lines=18> */
.L_x_3032:
[----:B------:R-:W-:Y:S05]  /*3c520*/  BSYNC B3 ;  /* 0x0000000000037941 */ /* 0x000fea0003800000 */
.L_x_3031:
        /* <DEDUP_REMOVED lines=19> */
.L_x_3036:
[----:B------:R-:W-:Y:S05]  /*3c660*/  BSYNC B4 ;  /* 0x0000000000047941 */ /* 0x000fea0003800000 */
.L_x_3035:
[----:B------:R-:W-:Y:S01]  /*3c670*/  F2FP.BF16.F32.PACK_AB R222, RZ, R222 ;  /* 0x000000deffde723e */ /* 0x000fe200000010ff */
[----:B------:R-:W-:Y:S06]  /*3c680*/  BRA `(.L_x_3037) ;  /* 0x0000000000047947 */ /* 0x000fec0003800000 */
.L_x_3034:
[----:B------:R-:W-:-:S07]  /*3c690*/  PRMT R222, RZ, 0x7610, R222 ;  /* 0x00007610ffde7816 */ /* 0x000fce00000000de */
.L_x_3037:
[----:B------:R-:W-:Y:S05]  /*3c6a0*/  BSYNC B3 ;  /* 0x0000000000037941 */ /* 0x000fea0003800000 */
.L_x_3033:
        /* <DEDUP_REMOVED lines=18> */
.L_x_3041:
[----:B------:R-:W-:Y:S05]  /*3c7d0*/  BSYNC B4 ;  /* 0x0000000000047941 */ /* 0x000fea0003800000 */
.L_x_3040:
[----:B------:R-:W-:Y:S01]  /*3c7e0*/  F2FP.BF16.F32.PACK_AB R223, RZ, R223 ;  /* 0x000000dfffdf723e */ /* 0x000fe200000010ff */
[----:B------:R-:W-:Y:S06]  /*3c7f0*/  BRA `(.L_x_3042) ;  /* 0x0000000000047947 */ /* 0x000fec0003800000 */
.L_x_3039:
[----:B------:R-:W-:-:S07]  /*3c800*/  PRMT R223, RZ, 0x7610, R223 ;  /* 0x00007610ffdf7816 */ /* 0x000fce00000000df */
.L_x_3042:
[----:B------:R-:W-:Y:S05]  /*3c810*/  BSYNC B3 ;  /* 0x0000000000037941 */ /* 0x000fea0003800000 */
.L_x_3038:
        /* <DEDUP_REMOVED lines=18> */
.L_x_3046:
[----:B------:R-:W-:Y:S05]  /*3c940*/  BSYNC B4 ;  /* 0x0000000000047941 */ /* 0x000fea0003800000 */
.L_x_3045:
[----:B------:R-:W-:Y:S01]  /*3c950*/  F2FP.BF16.F32.PACK_AB R126, RZ, R126 ;  /* 0x0000007eff7e723e */ /* 0x000fe200000010ff */
[----:B------:R-:W-:Y:S06]  /*3c960*/  BRA `(.L_x_3047) ;  /* 0x0000000000047947 */ /* 0x000fec0003800000 */
.L_x_3044:
[----:B------:R-:W-:-:S07]  /*3c970*/  PRMT R126, RZ, 0x7610, R126 ;  /* 0x00007610ff7e7816 */ /* 0x000fce000000007e */
.L_x_3047:
[----:B------:R-:W-:Y:S05]  /*3c980*/  BSYNC B3 ;  /* 0x0000000000037941 */ /* 0x000fea0003800000 */
.L_x_3043:
[----:B------:R-:W-:Y:S02]  /*3c990*/  PRMT R223, R223, 0x5410, R126 ;  /* 0x00005410dfdf7816 */ /* 0x000fe4000000007e */
[----:B------:R-:W-:-:S05]  /*3c9a0*/  LOP3.LUT R126, R222, 0xffff, RZ, 0xc0, !PT ;  /* 0x0000ffffde7e7812 */ /* 0x000fca00078ec0ff */
[----:B------:R-:W-:-:S05]  /*3c9b0*/  IMAD.WIDE.U32 R126, R126, 0x10000, RZ ;  /* 0x000100007e7e7825 */ /* 0x000fca00078e00ff */
[----:B------:R-:W-:Y:S02]  /*3c9c0*/  LOP3.LUT R127, R223, R127, RZ, 0xfc, !PT ;  /* 0x0000007fdf7f7212 */ /* 0x000fe400078efcff */
[----:B------:R-:W-:-:S05]  /*3c9d0*/  LOP3.LUT R126, R126, R216, RZ, 0xfc, !PT ;  /* 0x000000d87e7e7212 */ /* 0x000fca00078efcff */
[----:B------:R1:W-:Y:S01]  /*3c9e0*/  STG.E.64 desc[UR4][R124.64+0x2400], R126 ;  /* 0x0024007e7c007986 */ /* 0x0003e2000c101b04 */
[----:B------:R-:W-:Y:S05]  /*3c9f0*/  BRA `(.L_x_3048) ;  /* 0x0000000000107947 */ /* 0x000fea0003800000 */
.L_x_3030:
[----:B------:R-:W-:Y:S02]  /*3ca00*/  ULDC UR6, c[0x0][0x22c] ;  /* 0x00008b0000067ab9 */ /* 0x000fe40000000800 */
[----:B------:R-:W-:-:S13]  /*3ca10*/  ISETP.GE.AND P0, PT, R126, UR6, PT ;  /* 0x000000067e007c0c */ /* 0x000fda000bf06270 */
[----:B------:R-:W-:Y:S05]  /*3ca20*/  @P0 EXIT ;  /* 0x000000000000094d */ /* 0x000fea0003800000 */
[----:B------:R1:W-:Y:S02]  /*3ca30*/  STG.E.64 desc[UR4][R124.64+0x2400], RZ ;  /* 0x002400ff7c007986 */ /* 0x0003e4000c101b04 */
.L_x_3048:
[----:B------:R-:W-:Y:S05]  /*3ca40*/  BSYNC B2 ;  /* 0x0000000000027941 */ /* 0x000fea0003800000 */
.L_x_3029:
        /* <DEDUP_REMOVED lines=18> */
.L_x_3052:
[----:B------:R-:W-:Y:S05]  /*3cb70*/  BSYNC B3 ;  /* 0x0000000000037941 */ /* 0x000fea0003800000 */
.L_x_3051:
        /* <DEDUP_REMOVED lines=19> */
.L_x_3056:
[----:B------:R-:W-:Y:S05]  /*3ccb0*/  BSYNC B4 ;  /* 0x0000000000047941 */ /* 0x000fea0003800000 */
.L_x_3055:
[----:B------:R-:W-:Y:S01]  /*3ccc0*/  F2FP.BF16.F32.PACK_AB R222, RZ, R222 ;  /* 0x000000deffde723e */ /* 0x000fe200000010ff */
[----:B------:R-:W-:Y:S06]  /*3ccd0*/  BRA `(.L_x_3057) ;  /* 0x0000000000047947 */ /* 0x000fec0003800000 */
.L_x_3054:
[----:B------:R-:W-:-:S07]  /*3cce0*/  PRMT R222, RZ, 0x7610, R222 ;  /* 0x00007610ffde7816 */ /* 0x000fce00000000de */
.L_x_3057:
[----:B------:R-:W-:Y:S05]  /*3ccf0*/  BSYNC B3 ;  /* 0x0000000000037941 */ /* 0x000fea0003800000 */
.L_x_3053:
        /* <DEDUP_REMOVED lines=18> */
.L_x_3061:
[----:B------:R-:W-:Y:S05]  /*3ce20*/  BSYNC B4 ;  /* 0x0000000000047941 */ /* 0x000fea0003800000 */
.L_x_3060:
[----:B------:R-:W-:Y:S01]  /*3ce30*/  F2FP.BF16.F32.PACK_AB R223, RZ, R223 ;  /* 0x000000dfffdf723e */ /* 0x000fe200000010ff */
[----:B------:R-:W-:Y:S06]  /*3ce40*/  BRA `(.L_x_3062) ;  /* 0x0000000000047947 */ /* 0x000fec0003800000 */
.L_x_3059:
[----:B------:R-:W-:-:S07]  /*3ce50*/  PRMT R223, RZ, 0x7610, R223 ;  /* 0x00007610ffdf7816 */ /* 0x000fce00000000df */
.L_x_3062:
[----:B------:R-:W-:Y:S05]  /*3ce60*/  BSYNC B3 ;  /* 0x0000000000037941 */ /* 0x000fea0003800000 */
.L_x_3058:
        /* <DEDUP_REMOVED lines=18> */
.L_x_3066:
[----:B------:R-:W-:Y:S05]  /*3cf90*/  BSYNC B4 ;  /* 0x0000000000047941 */ /* 0x000fea0003800000 */
.L_x_3065:
[----:B------:R-:W-:Y:S01]  /*3cfa0*/  F2FP.BF16.F32.PACK_AB R126, RZ, R126 ;  /* 0x0000007eff7e723e */ /* 0x000fe200000010ff */
[----:B------:R-:W-:Y:S06]  /*3cfb0*/  BRA `(.L_x_3067) ;  /* 0x0000000000047947 */ /* 0x000fec0003800000 */
.L_x_3064:
[----:B------:R-:W-:-:S07]  /*3cfc0*/  PRMT R126, RZ, 0x7610, R126 ;  /* 0x00007610ff7e7816 */ /* 0x000fce000000007e */
.L_x_3067:
[----:B------:R-:W-:Y:S05]  /*3cfd0*/  BSYNC B3 ;  /* 0x0000000000037941 */ /* 0x000fea0003800000 */
.L_x_3063:
[----:B------:R-:W-:Y:S02]  /*3cfe0*/  PRMT R223, R223, 0x5410, R126 ;  /* 0x00005410dfdf7816 */ /* 0x000fe4000000007e */
[----:B------:R-:W-:-:S05]  /*3cff0*/  LOP3.LUT R126, R222, 0xffff, RZ, 0xc0, !PT ;  /* 0x0000ffffde7e7812 */ /* 0x000fca00078ec0ff */
[----:B------:R-:W-:-:S05]  /*3d000*/  IMAD.WIDE.U32 R126, R126, 0x10000, RZ ;  /* 0x000100007e7e7825 */ /* 0x000fca00078e00ff */
[----:B------:R-:W-:Y:S02]  /*3d010*/  LOP3.LUT R127, R223, R127, RZ, 0xfc, !PT ;  /* 0x0000007fdf7f7212 */ /* 0x000fe400078efcff */
[----:B------:R-:W-:-:S05]  /*3d020*/  LOP3.LUT R126, R126, R216, RZ, 0xfc, !PT ;  /* 0x000000d87e7e7212 */ /* 0x000fca00078efcff */
[----:B------:R1:W-:Y:S01]  /*3d030*/  STG.E.64 desc[UR4][R124.64+0x2500], R126 ;  /* 0x0025007e7c007986 */ /* 0x0003e2000c101b04 */
[----:B------:R-:W-:Y:S05]  /*3d040*/  BRA `(.L_x_3068) ;  /* 0x0000000000107947 */ /* 0x000fea0003800000 */
.L_x_3050:
[----:B------:R-:W-:Y:S02]  /*3d050*/  ULDC UR6, c[0x0][0x22c] ;  /* 0x00008b0000067ab9 */ /* 0x000fe40000000800 */
[----:B------:R-:W-:-:S13]  /*3d060*/  ISETP.GE.AND P0, PT, R126, UR6, PT ;  /* 0x000000067e007c0c */ /* 0x000fda000bf06270 */
[----:B------:R-:W-:Y:S05]  /*3d070*/  @P0 EXIT ;  /* 0x000000000000094d */ /* 0x000fea0003800000 */
[----:B------:R1:W-:Y:S02]  /*3d080*/  STG.E.64 desc[UR4][R124.64+0x2500], RZ ;  /* 0x002500ff7c007986 */ /* 0x0003e4000c101b04 */
.L_x_3068:
[----:B------:R-:W-:Y:S05]  /*3d090*/  BSYNC B2 ;  /* 0x0000000000027941 */ /* 0x000fea0003800000 */
.L_x_3049:
        /* <DEDUP_REMOVED lines=18> */
.L_x_3072:
[----:B------:R-:W-:Y:S05]  /*3d1c0*/  BSYNC B3 ;  /* 0x0000000000037941 */ /* 0x000fea0003800000 */
.L_x_3071:
        /* <DEDUP_REMOVED lines=19> */
.L_x_3076:
[----:B------:R-:W-:Y:S05]  /*3d300*/  BSYNC B4 ;  /* 0x0000000000047941 */ /* 0x000fea0003800000 */
.L_x_3075:
[----:B------:R-:W-:Y:S01]  /*3d310*/  F2FP.BF16.F32.PACK_AB R222, RZ, R222 ;  /* 0x000000deffde723e */ /* 0x000fe200000010ff */
[----:B------:R-:W-:Y:S06]  /*3d320*/  BRA `(.L_x_3077) ;  /* 0x0000000000047947 */ /* 0x000fec0003800000 */
.L_x_3074:
[----:B------:R-:W-:-:S07]  /*3d330*/  PRMT R222, RZ, 0x7610, R222 ;  /* 0x00007610ffde7816 */ /* 0x000fce00000000de */
.L_x_3077:
[----:B------:R-:W-:Y:S05]  /*3d340*/  BSYNC B3 ;  /* 0x0000000000037941 */ /* 0x000fea0003800000 */
.L_x_3073:
        /* <DEDUP_REMOVED lines=18> */
.L_x_3081:
[----:B------:R-:W-:Y:S05]  /*3d470*/  BSYNC B4 ;  /* 0x0000000000047941 */ /* 0x000fea0003800000 */
.L_x_3080:
[----:B------:R-:W-:Y:S01]  /*3d480*/  F2FP.BF16.F32.PACK_AB R223, RZ, R223 ;  /* 0x000000dfffdf723e */ /* 0x000fe200000010ff */
[----:B------:R-:W-:Y:S06]  /*3d490*/  BRA `(.L_x_3082) ;  /* 0x0000000000047947 */ /* 0x000fec0003800000 */
.L_x_3079:
[----:B------:R-:W-:-:S07]  /*3d4a0*/  PRMT R223, RZ, 0x7610, R223 ;  /* 0x00007610ffdf7816 */ /* 0x000fce00000000df */
.L_x_3082:
[----:B------:R-:W-:Y:S05]  /*3d4b0*/  BSYNC B3 ;  /* 0x0000000000037941 */ /* 0x000fea0003800000 */
.L_x_3078:
        /* <DEDUP_REMOVED lines=18> */
.L_x_3086:
[----:B------:R-:W-:Y:S05]  /*3d5e0*/  BSYNC B4 ;  /* 0x0000000000047941 */ /* 0x000fea0003800000 */
.L_x_3085:
[----:B------:R-:W-:Y:S01]  /*3d5f0*/  F2FP.BF16.F32.PACK_AB R126, RZ, R126 ;  /* 0x0000007eff7e723e */ /* 0x000fe200000010ff */
[----:B------:R-:W-:Y:S06]  /*3d600*/  BRA `(.L_x_3087) ;  /* 0x0000000000047947 */ /* 0x000fec0003800000 */
.L_x_3084:
[----:B------:R-:W-:-:S07]  /*3d610*/  PRMT R126, RZ, 0x7610, R126 ;  /* 0x00007610ff7e7816 */ /* 0x000fce000000007e */
.L_x_3087:
[----:B------:R-:W-:Y:S05]  /*3d620*/  BSYNC B3 ;  /* 0x0000000000037941 */ /* 0x000fea0003800000 */
.L_x_3083:
[----:B------:R-:W-:Y:S02]  /*3d630*/  PRMT R223, R223, 0x5410, R126 ;  /* 0x00005410dfdf7816 */ /* 0x000fe4000000007e */
[----:B------:R-:W-:-:S05]  /*3d640*/  LOP3.LUT R126, R222, 0xffff, RZ, 0xc0, !PT ;  /* 0x0000ffffde7e7812 */ /* 0x000fca00078ec0ff */
[----:B------:R-:W-:-:S05]  /*3d650*/  IMAD.WIDE.U32 R126, R126, 0x10000, RZ ;  /* 0x000100007e7e7825 */ /* 0x000fca00078e00ff */
[----:B------:R-:W-:Y:S02]  /*3d660*/  LOP3.LUT R127, R223, R127, RZ, 0xfc, !PT ;  /* 0x0000007fdf7f7212 */ /* 0x000fe400078efcff */
[----:B------:R-:W-:-:S05]  /*3d670*/  LOP3.LUT R126, R126, R216, RZ, 0xfc, !PT ;  /* 0x000000d87e7e7212 */ /* 0x000fca00078efcff */
[----:B------:R1:W-:Y:S01]  /*3d680*/  STG.E.64 desc[UR4][R124.64+0x2600], R126 ;  /* 0x0026007e7c007986 */ /* 0x0003e2000c101b04 */
[----:B------:R-:W-:Y:S05]  /*3d690*/  BRA `(.L_x_3088) ;  /* 0x0000000000107947 */ /* 0x000fea0003800000 */
.L_x_3070:
[----:B------:R-:W-:Y:S02]  /*3d6a0*/  ULDC UR6, c[0x0][0x22c] ;  /* 0x00008b0000067ab9 */ /* 0x000fe40000000800 */
[----:B------:R-:W-:-:S13]  /*3d6b0*/  ISETP.GE.AND P0, PT, R126, UR6, PT ;  /* 0x000000067e007c0c */ /* 0x000fda000bf06270 */
[----:B------:R-:W-:Y:S05]  /*3d6c0*/  @P0 EXIT ;  /* 0x000000000000094d */ /* 0x000fea0003800000 */
[----:B------:R1:W-:Y:S02]  /*3d6d0*/  STG.E.64 desc[UR4][R124.64+0x2600], RZ ;  /* 0x002600ff7c007986 */ /* 0x0003e4000c101b04 */
.L_x_3088:
[----:B------:R-:W-:Y:S05]  /*3d6e0*/  BSYNC B2 ;  /* 0x0000000000027941 */ /* 0x000fea0003800000 */
.L_x_3069:
        /* <DEDUP_REMOVED lines=18> */
.L_x_3092:
[----:B------:R-:W-:Y:S05]  /*3d810*/  BSYNC B3 ;  /* 0x0000000000037941 */ /* 0x000fea0003800000 */
.L_x_3091:
        /* <DEDUP_REMOVED lines=19> */
.L_x_3096:
[----:B------:R-:W-:Y:S05]  /*3d950*/  BSYNC B4 ;  /* 0x0000000000047941 */ /* 0x000fea0003800000 */
.L_x_3095:
[----:B------:R-:W-:Y:S01]  /*3d960*/  F2FP.BF16.F32.PACK_AB R222, RZ, R222 ;  /* 0x000000deffde723e */ /* 0x000fe200000010ff */
[----:B------:R-:W-:Y:S06]  /*3d970*/  BRA `(.L_x_3097) ;  /* 0x0000000000047947 */ /* 0x000fec0003800000 */
.L_x_3094:
[----:B------:R-:W-:-:S07]  /*3d980*/  PRMT R222, RZ, 0x7610, R222 ;  /* 0x00007610ffde7816 */ /* 0x000fce00000000de */
.L_x_3097:
[----:B------:R-:W-:Y:S05]  /*3d990*/  BSYNC B3 ;  /* 0x0000000000037941 */ /* 0x000fea0003800000 */
.L_x_3093:
        /* <DEDUP_REMOVED lines=18> */
.L_x_3101:
[----:B------:R-:W-:Y:S05]  /*3dac0*/  BSYNC B4 ;  /* 0x0000000000047941 */ /* 0x000fea0003800000 */
.L_x_3100:
[----:B------:R-:W-:Y:S01]  /*3dad0*/  F2FP.BF16.F32.PACK_AB R223, RZ, R223 ;  /* 0x000000dfffdf723e */ /* 0x000fe200000010ff */
[----:B------:R-:W-:Y:S06]  /*3dae0*/  BRA `(.L_x_3102) ;  /* 0x0000000000047947 */ /* 0x000fec0003800000 */
.L_x_3099:
[----:B------:R-:W-:-:S07]  /*3daf0*/  PRMT R223, RZ, 0x7610, R223 ;  /* 0x00007610ffdf7816 */ /* 0x000fce00000000df */
.L_x_3102:
[----:B------:R-:W-:Y:S05]  /*3db00*/  BSYNC B3 ;  /* 0x0000000000037941 */ /* 0x000fea0003800000 */
.L_x_3098:
        /* <DEDUP_REMOVED lines=18> */
.L_x_3106:
[----:B------:R-:W-:Y:S05]  /*3dc30*/  BSYNC B4 ;  /* 0x0000000000047941 */ /* 0x000fea0003800000 */
.L_x_3105:
[----:B------:R-:W-:Y:S01]  /*3dc40*/  F2FP.BF16.F32.PACK_AB R126, RZ, R126 ;  /* 0x0000007eff7e723e */ /* 0x000fe200000010ff */
[----:B------:R-:W-:Y:S06]  /*3dc50*/  BRA `(.L_x_3107) ;  /* 0x0000000000047947 */ /* 0x000fec0003800000 */
.L_x_3104:
[----:B------:R-:W-:-:S07]  /*3dc60*/  PRMT R126, RZ, 0x7610, R126 ;  /* 0x00007610ff7e7816 */ /* 0x000fce000000007e */
.L_x_3107:
[----:B------:R-:W-:Y:S05]  /*3dc70*/  BSYNC B3 ;  /* 0x0000000000037941 */ /* 0x000fea0003800000 */
.L_x_3103:
[----:B------:R-:W-:Y:S02]  /*3dc80*/  PRMT R223, R223, 0x5410, R126 ;  /* 0x00005410dfdf7816 */ /* 0x000fe4000000007e */
[----:B------:R-:W-:-:S05]  /*3dc90*/  LOP3.LUT R126, R222, 0xffff, RZ, 0xc0, !PT ;  /* 0x0000ffffde7e7812 */ /* 0x000fca00078ec0ff */
[----:B------:R-:W-:-:S05]  /*3dca0*/  IMAD.WIDE.U32 R126, R126, 0x10000, RZ ;  /* 0x000100007e7e7825 */ /* 0x000fca00078e00ff */
[----:B------:R-:W-:Y:S02]  /*3dcb0*/  LOP3.LUT R127, R223, R127, RZ, 0xfc, !PT ;  /* 0x0000007fdf7f7212 */ /* 0x000fe400078efcff */
[----:B------:R-:W-:-:S05]  /*3dcc0*/  LOP3.LUT R126, R126, R216, RZ, 0xfc, !PT ;  /* 0x000000d87e7e7212 */ /* 0x000fca00078efcff */
[----:B------:R1:W-:Y:S01]  /*3dcd0*/  STG.E.64 desc[UR4][R124.64+0x2700], R126 ;  /* 0x0027007e7c007986 */ /* 0x0003e2000c101b04 */
[----:B------:R-:W-:Y:S05]  /*3dce0*/  BRA `(.L_x_3108) ;  /* 0x0000000000107947 */ /* 0x000fea0003800000 */
.L_x_3090:
[----:B------:R-:W-:Y:S02]  /*3dcf0*/  ULDC UR6, c[0x0][0x22c] ;  /* 0x00008b0000067ab9 */ /* 0x000fe40000000800 */
[----:B------:R-:W-:-:S13]  /*3dd00*/  ISETP.GE.AND P0, PT, R126, UR6, PT ;  /* 0x000000067e007c0c */ /* 0x000fda000bf06270 */
[----:B------:R-:W-:Y:S05]  /*3dd10*/  @P0 EXIT ;  /* 0x000000000000094d */ /* 0x000fea0003800000 */
[----:B------:R1:W-:Y:S02]  /*3dd20*/  STG.E.64 desc[UR4][R124.64+0x2700], RZ ;  /* 0x002700ff7c007986 */ /* 0x0003e4000c101b04 */
.L_x_3108:
[----:B------:R-:W-:Y:S05]  /*3dd30*/  BSYNC B2 ;  /* 0x0000000000027941 */ /* 0x000fea0003800000 */
.L_x_3089:
        /* <DEDUP_REMOVED lines=18> */
.L_x_3112:
[----:B------:R-:W-:Y:S05]  /*3de60*/  BSYNC B3 ;  /* 0x0000000000037941 */ /* 0x000fea0003800000 */
.L_x_3111:
        /* <DEDUP_REMOVED lines=19> */
.L_x_3116:
[----:B------:R-:W-:Y:S05]  /*3dfa0*/  BSYNC B4 ;  /* 0x0000000000047941 */ /* 0x000fea0003800000 */
.L_x_3115:
[----:B------:R-:W-:Y:S01]  /*3dfb0*/  F2FP.BF16.F32.PACK_AB R222, RZ, R222 ;  /* 0x000000deffde723e */ /* 0x000fe200000010ff */
[----:B------:R-:W-:Y:S06]  /*3dfc0*/  BRA `(.L_x_3117) ;  /* 0x0000000000047947 */ /* 0x000fec0003800000 */
.L_x_3114:
[----:B------:R-:W-:-:S07]  /*3dfd0*/  PRMT R222, RZ, 0x7610, R222 ;  /* 0x00007610ffde7816 */ /* 0x000fce00000000de */
.L_x_3117:
[----:B------:R-:W-:Y:S05]  /*3dfe0*/  BSYNC B3 ;  /* 0x0000000000037941 */ /* 0x000fea0003800000 */
.L_x_3113:
        /* <DEDUP_REMOVED lines=18> */
.L_x_3121:
[----:B------:R-:W-:Y:S05]  /*3e110*/  BSYNC B4 ;  /* 0x0000000000047941 */ /* 0x000fea0003800000 */
.L_x_3120:
[----:B------:R-:W-:Y:S01]  /*3e120*/  F2FP.BF16.F32.PACK_AB R223, RZ, R223 ;  /* 0x000000dfffdf723e */ /* 0x000fe200000010ff */
[----:B------:R-:W-:Y:S06]  /*3e130*/  BRA `(.L_x_3122) ;  /* 0x0000000000047947 */ /* 0x000fec0003800000 */
.L_x_3119:
[----:B------:R-:W-:-:S07]  /*3e140*/  PRMT R223, RZ, 0x7610, R223 ;  /* 0x00007610ffdf7816 */ /* 0x000fce00000000df */
.L_x_3122:
[----:B------:R-:W-:Y:S05]  /*3e150*/  BSYNC B3 ;  /* 0x0000000000037941 */ /* 0x000fea0003800000 */
.L_x_3118:
        /* <DEDUP_REMOVED lines=18> */
.L_x_3126:
[----:B------:R-:W-:Y:S05]  /*3e280*/  BSYNC B4 ;  /* 0x0000000000047941 */ /* 0x000fea0003800000 */
.L_x_3125:
[----:B------:R-:W-:Y:S01]  /*3e290*/  F2FP.BF16.F32.PACK_AB R126, RZ, R126 ;  /* 0x0000007eff7e723e */ /* 0x000fe200000010ff */
[----:B------:R-:W-:Y:S06]  /*3e2a0*/  BRA `(.L_x_3127) ;  /* 0x0000000000047947 */ /* 0x000fec0003800000 */
.L_x_3124:
[----:B------:R-:W-:-:S07]  /*3e2b0*/  PRMT R126, RZ, 0x7610, R126 ;  /* 0x00007610ff7e7816 */ /* 0x000fce000000007e */
.L_x_3127:
[----:B------:R-:W-:Y:S05]  /*3e2c0*/  BSYNC B3 ;  /* 0x0000000000037941 */ /* 0x000fea0003800000 */
.L_x_3123:
[----:B------:R-:W-:Y:S02]  /*3e2d0*/  PRMT R223, R223, 0x5410, R126 ;  /* 0x00005410dfdf7816 */ /* 0x000fe4000000007e */
[----:B------:R-:W-:-:S05]  /*3e2e0*/  LOP3.LUT R126, R222, 0xffff, RZ, 0xc0, !PT ;  /* 0x0000ffffde7e7812 */ /* 0x000fca00078ec0ff */
[----:B------:R-:W-:-:S05]  /*3e2f0*/  IMAD.WIDE.U32 R126, R126, 0x10000, RZ ;  /* 0x000100007e7e7825 */ /* 0x000fca00078e00ff */
[----:B------:R-:W-:Y:S02]  /*3e300*/  LOP3.LUT R127, R223, R127, RZ, 0xfc, !PT ;  /* 0x0000007fdf7f7212 */ /* 0x000fe400078efcff */
[----:B------:R-:W-:-:S05]  /*3e310*/  LOP3.LUT R126, R126, R216, RZ, 0xfc, !PT ;  /* 0x000000d87e7e7212 */ /* 0x000fca00078efcff */
[----:B------:R1:W-:Y:S01]  /*3e320*/  STG.E.64 desc[UR4][R124.64+0x2800], R126 ;  /* 0x0028007e7c007986 */ /* 0x0003e2000c101b04 */
[----:B------:R-:W-:Y:S05]  /*3e330*/  BRA `(.L_x_3128) ;  /* 0x0000000000107947 */ /* 0x000fea0003800000 */
.L_x_3110:
[----:B------:R-:W-:Y:S02]  /*3e340*/  ULDC UR6, c[0x0][0x22c] ;  /* 0x00008b0000067ab9 */ /* 0x000fe40000000800 */
[----:B------:R-:W-:-:S13]  /*3e350*/  ISETP.GE.AND P0, PT, R126, UR6, PT ;  /* 0x000000067e007c0c */ /* 0x000fda000bf06270 */
[----:B------:R-:W-:Y:S05]  /*3e360*/  @P0 EXIT ;  /* 0x000000000000094d */ /* 0x000fea0003800000 */
[----:B------:R1:W-:Y:S02]  /*3e370*/  STG.E.64 desc[UR4][R124.64+0x2800], RZ ;  /* 0x002800ff7c007986 */ /* 0x0003e4000c101b04 */
.L_x_3128:
[----:B------:R-:W-:Y:S05]  /*3e380*/  BSYNC B2 ;  /* 0x0000000000027941 */ /* 0x000fea0003800000 */
.L_x_3109:
        /* <DEDUP_REMOVED lines=18> */
.L_x_3132:
[----:B------:R-:W-:Y:S05]  /*3e4b0*/  BSYNC B3 ;  /* 0x0000000000037941 */ /* 0x000fea0003800000 */
.L_x_3131:
        /* <DEDUP_REMOVED lines=19> */
.L_x_3136:
[----:B------:R-:W-:Y:S05]  /*3e5f0*/  BSYNC B4 ;  /* 0x0000000000047941 */ /* 0x000fea0003800000 */
.L_x_3135:
[----:B------:R-:W-:Y:S01]  /*3e600*/  F2FP.BF16.F32.PACK_AB R222, RZ, R222 ;  /* 0x000000deffde723e */ /* 0x000fe200000010ff */
[----:B------:R-:W-:Y:S06]  /*3e610*/  BRA `(.L_x_3137) ;  /* 0x0000000000047947 */ /* 0x000fec0003800000 */
.L_x_3134:
[----:B------:R-:W-:-:S07]  /*3e620*/  PRMT R222, RZ, 0x7610, R222 ;  /* 0x00007610ffde7816 */ /* 0x000fce00000000de */
.L_x_3137:
[----:B------:R-:W-:Y:S05]  /*3e630*/  BSYNC B3 ;  /* 0x0000000000037941 */ /* 0x000fea0003800000 */
.L_x_3133:
        /* <DEDUP_REMOVED lines=18> */
.L_x_3141:
[----:B------:R-:W-:Y:S05]  /*3e760*/  BSYNC B4 ;  /* 0x0000000000047941 */ /* 0x000fea0003800000 */
.L_x_3140:
[----:B------:R-:W-:Y:S01]  /*3e770*/  F2FP.BF16.F32.PACK_AB R223, RZ, R223 ;  /* 0x000000dfffdf723e */ /* 0x000fe200000010ff */
[----:B------:R-:W-:Y:S06]  /*3e780*/  BRA `(.L_x_3142) ;  /* 0x0000000000047947 */ /* 0x000fec0003800000 */
.L_x_3139:
[----:B------:R-:W-:-:S07]  /*3e790*/  PRMT R223, RZ, 0x7610, R223 ;  /* 0x00007610ffdf7816 */ /* 0x000fce00000000df */
.L_x_3142:
[----:B------:R-:W-:Y:S05]  /*3e7a0*/  BSYNC B3 ;  /* 0x0000000000037941 */ /* 0x000fea0003800000 */
.L_x_3138:
        /* <DEDUP_REMOVED lines=18> */
.L_x_3146:
[----:B------:R-:W-:Y:S05]  /*3e8d0*/  BSYNC B4 ;  /* 0x0000000000047941 */ /* 0x000fea0003800000 */
.L_x_3145:
[----:B------:R-:W-:Y:S01]  /*3e8e0*/  F2FP.BF16.F32.PACK_AB R126, RZ, R126 ;  /* 0x0000007eff7e723e */ /* 0x000fe200000010ff */
[----:B------:R-:W-:Y:S06]  /*3e8f0*/  BRA `(.L_x_3147) ;  /* 0x0000000000047947 */ /* 0x000fec0003800000 */
.L_x_3144:
[----:B------:R-:W-:-:S07]  /*3e900*/  PRMT R126, RZ, 0x7610, R126 ;  /* 0x00007610ff7e7816 */ /* 0x000fce000000007e */
.L_x_3147:
[----:B------:R-:W-:Y:S05]  /*3e910*/  BSYNC B3 ;  /* 0x0000000000037941 */ /* 0x000fea0003800000 */
.L_x_3143:
[----:B------:R-:W-:Y:S02]  /*3e920*/  PRMT R223, R223, 0x5410, R126 ;  /* 0x00005410dfdf7816 */ /* 0x000fe4000000007e */
[----:B------:R-:W-:-:S05]  /*3e930*/  LOP3.LUT R126, R222, 0xffff, RZ, 0xc0, !PT ;  /* 0x0000ffffde7e7812 */ /* 0x000fca00078ec0ff */
[----:B------:R-:W-:-:S05]  /*3e940*/  IMAD.WIDE.U32 R126, R126, 0x10000, RZ ;  /* 0x000100007e7e7825 */ /* 0x000fca00078e00ff */
[----:B------:R-:W-:Y:S02]  /*3e950*/  LOP3.LUT R127, R223, R127, RZ, 0xfc, !PT ;  /* 0x0000007fdf7f7212 */ /* 0x000fe400078efcff */
[----:B------:R-:W-:-:S05]  /*3e960*/  LOP3.LUT R126, R126, R216, RZ, 0xfc, !PT ;  /* 0x000000d87e7e7212 */ /* 0x000fca00078efcff */
[----:B------:R1:W-:Y:S01]  /*3e970*/  STG.E.64 desc[UR4][R124.64+0x2900], R126 ;  /* 0x0029007e7c007986 */ /* 0x0003e2000c101b04 */
[----:B------:R-:W-:Y:S05]  /*3e980*/  BRA `(.L_x_3148) ;  /* 0x0000000000107947 */ /* 0x000fea0003800000 */
.L_x_3130:
[----:B------:R-:W-:Y:S02]  /*3e990*/  ULDC UR6, c[0x0][0x22c] ;  /* 0x00008b0000067ab9 */ /* 0x000fe40000000800 */
[----:B------:R-:W-:-:S13]  /*3e9a0*/  ISETP.GE.AND P0, PT, R126, UR6, PT ;  /* 0x000000067e007c0c */ /* 0x000fda000bf06270 */
[----:B------:R-:W-:Y:S05]  /*3e9b0*/  @P0 EXIT ;  /* 0x000000000000094d */ /* 0x000fea0003800000 */
[----:B------:R1:W-:Y:S02]  /*3e9c0*/  STG.E.64 desc[UR4][R124.64+0x2900], RZ ;  /* 0x002900ff7c007986 */ /* 0x0003e4000c101b04 */
.L_x_3148:
[----:B------:R-:W-:Y:S05]  /*3e9d0*/  BSYNC B2 ;  /* 0x0000000000027941 */ /* 0x000fea0003800000 */
.L_x_3129:
        /* <DEDUP_REMOVED lines=18> */
.L_x_3152:
[----:B------:R-:W-:Y:S05]  /*3eb00*/  BSYNC B3 ;  /* 0x0000000000037941 */ /* 0x000fea0003800000 */
.L_x_3151:
        /* <DEDUP_REMOVED lines=19> */
.L_x_3156:
[----:B------:R-:W-:Y:S05]  /*3ec40*/  BSYNC B4 ;  /* 0x0000000000047941 */ /* 0x000fea0003800000 */
.L_x_3155:
[----:B------:R-:W-:Y:S01]  /*3ec50*/  F2FP.BF16.F32.PACK_AB R222, RZ, R222 ;  /* 0x000000deffde723e */ /* 0x000fe200000010ff */
[----:B------:R-:W-:Y:S06]  /*3ec60*/  BRA `(.L_x_3157) ;  /* 0x0000000000047947 */ /* 0x000fec0003800000 */
.L_x_3154:
[----:B------:R-:W-:-:S07]  /*3ec70*/  PRMT R222, RZ, 0x7610, R222 ;  /* 0x00007610ffde7816 */ /* 0x000fce00000000de */
.L_x_3157:
[----:B------:R-:W-:Y:S05]  /*3ec80*/  BSYNC B3 ;  /* 0x0000000000037941 */ /* 0x000fea0003800000 */
.L_x_3153:
        /* <DEDUP_REMOVED lines=18> */
.L_x_3161:
[----:B------:R-:W-:Y:S05]  /*3edb0*/  BSYNC B4 ;  /* 0x0000000000047941 */ /* 0x000fea0003800000 */
.L_x_3160:
[----:B------:R-:W-:Y:S01]  /*3edc0*/  F2FP.BF16.F32.PACK_AB R223, RZ, R223 ;  /* 0x000000dfffdf723e */ /* 0x000fe200000010ff */
[----:B------:R-:W-:Y:S06]  /*3edd0*/  BRA `(.L_x_3162) ;  /* 0x0000000000047947 */ /* 0x000fec0003800000 */
.L_x_3159:
[----:B------:R-:W-:-:S07]  /*3ede0*/  PRMT R223, RZ, 0x7610, R223 ;  /* 0x00007610ffdf7816 */ /* 0x000fce00000000df */
.L_x_3162:
[----:B------:R-:W-:Y:S05]  /*3edf0*/  BSYNC B3 ;  /* 0x0000000000037941 */ /* 0x000fea0003800000 */
.L_x_3158:
        /* <DEDUP_REMOVED lines=18> */
.L_x_3166:
[----:B------:R-:W-:Y:S05]  /*3ef20*/  BSYNC B4 ;  /* 0x0000000000047941 */ /* 0x000fea0003800000 */
.L_x_3165:
[----:B------:R-:W-:Y:S01]  /*3ef30*/  F2FP.BF16.F32.PACK_AB R126, RZ, R126 ;  /* 0x0000007eff7e723e */ /* 0x000fe200000010ff */
[----:B------:R-:W-:Y:S06]  /*3ef40*/  BRA `(.L_x_3167) ;  /* 0x0000000000047947 */ /* 0x000fec0003800000 */
.L_x_3164:
[----:B------:R-:W-:-:S07]  /*3ef50*/  PRMT R126, RZ, 0x7610, R126 ;  /* 0x00007610ff7e7816 */ /* 0x000fce000000007e */
.L_x_3167:
[----:B------:R-:W-:Y:S05]  /*3ef60*/  BSYNC B3 ;  /* 0x0000000000037941 */ /* 0x000fea0003800000 */
.L_x_3163:
[----:B------:R-:W-:Y:S02]  /*3ef70*/  PRMT R223, R223, 0x5410, R126 ;  /* 0x00005410dfdf7816 */ /* 0x000fe4000000007e */
[----:B------:R-:W-:-:S05]  /*3ef80*/  LOP3.LUT R126, R222, 0xffff, RZ, 0xc0, !PT ;  /* 0x0000ffffde7e7812 */ /* 0x000fca00078ec0ff */
[----:B------:R-:W-:-:S05]  /*3ef90*/  IMAD.WIDE.U32 R126, R126, 0x10000, RZ ;  /* 0x000100007e7e7825 */ /* 0x000fca00078e00ff */
[----:B------:R-:W-:Y:S02]  /*3efa0*/  LOP3.LUT R127, R223, R127, RZ, 0xfc, !PT ;  /* 0x0000007fdf7f7212 */ /* 0x000fe400078efcff */
[----:B------:R-:W-:-:S05]  /*3efb0*/  LOP3.LUT R126, R126, R216, RZ, 0xfc, !PT ;  /* 0x000000d87e7e7212 */ /* 0x000fca00078efcff */
[----:B------:R1:W-:Y:S01]  /*3efc0*/  STG.E.64 desc[UR4][R124.64+0x2a00], R126 ;  /* 0x002a007e7c007986 */ /* 0x0003e2000c101b04 */
[----:B------:R-:W-:Y:S05]  /*3efd0*/  BRA `(.L_x_3168) ;  /* 0x0000000000107947 */ /* 0x000fea0003800000 */
.L_x_3150:
[----:B------:R-:W-:Y:S02]  /*3efe0*/  ULDC UR6, c[0x0][0x22c] ;  /* 0x00008b0000067ab9 */ /* 0x000fe40000000800 */
[----:B------:R-:W-:-:S13]  /*3eff0*/  ISETP.GE.AND P0, PT, R126, UR6, PT ;  /* 0x000000067e007c0c */ /* 0x000fda000bf06270 */
[----:B------:R-:W-:Y:S05]  /*3f000*/  @P0 EXIT ;  /* 0x000000000000094d */ /* 0x000fea0003800000 */
[----:B------:R1:W-:Y:S02]  /*3f010*/  STG.E.64 desc[UR4][R124.64+0x2a00], RZ ;  /* 0x002a00ff7c007986 */ /* 0x0003e4000c101b04 */
.L_x_3168:
[----:B------:R-:W-:Y:S05]  /*3f020*/  BSYNC B2 ;  /* 0x0000000000027941 */ /* 0x000fea0003800000 */
.L_x_3149:
        /* <DEDUP_REMOVED lines=18> */
.L_x_3172:
[----:B------:R-:W-:Y:S05]  /*3f150*/  BSYNC B3 ;  /* 0x0000000000037941 */ /* 0x000fea0003800000 */
.L_x_3171:
        /* <DEDUP_REMOVED lines=19> */
.L_x_3176:
[----:B------:R-:W-:Y:S05]  /*3f290*/  BSYNC B4 ;  /* 0x0000000000047941 */ /* 0x000fea0003800000 */
.L_x_3175:
[----:B------:R-:W-:Y:S01]  /*3f2a0*/  F2FP.BF16.F32.PACK_AB R222, RZ, R222 ;  /* 0x000000deffde723e */ /* 0x000fe200000010ff */
[----:B------:R-:W-:Y:S06]  /*3f2b0*/  BRA `(.L_x_3177) ;  /* 0x0000000000047947 */ /* 0x000fec0003800000 */
.L_x_3174:
[----:B------:R-:W-:-:S07]  /*3f2c0*/  PRMT R222, RZ, 0x7610, R222 ;  /* 0x00007610ffde7816 */ /* 0x000fce00000000de */
.L_x_3177:
[----:B------:R-:W-:Y:S05]  /*3f2d0*/  BSYNC B3 ;  /* 0x0000000000037941 */ /* 0x000fea0003800000 */
.L_x_3173:
        /* <DEDUP_REMOVED lines=18> */
.L_x_3181:
[----:B------:R-:W-:Y:S05]  /*3f400*/  BSYNC B4 ;  /* 0x0000000000047941 */ /* 0x000fea0003800000 */
.L_x_3180:
[----:B------:R-:W-:Y:S01]  /*3f410*/  F2FP.BF16.F32.PACK_AB R223, RZ, R223 ;  /* 0x000000dfffdf723e */ /* 0x000fe200000010ff */
[----:B------:R-:W-:Y:S06]  /*3f420*/  BRA `(.L_x_3182) ;  /* 0x0000000000047947 */ /* 0x000fec0003800000 */
.L_x_3179:
[----:B------:R-:W-:-:S07]  /*3f430*/  PRMT R223, RZ, 0x7610, R223 ;  /* 0x00007610ffdf7816 */ /* 0x000fce00000000df */
.L_x_3182:
[----:B------:R-:W-:Y:S05]  /*3f440*/  BSYNC B3 ;  /* 0x0000000000037941 */ /* 0x000fea0003800000 */
.L_x_3178:
        /* <DEDUP_REMOVED lines=18> */
.L_x_3186:
[----:B------:R-:W-:Y:S05]  /*3f570*/  BSYNC B4 ;  /* 0x0000000000047941 */ /* 0x000fea0003800000 */
.L_x_3185:
[----:B------:R-:W-:Y:S01]  /*3f580*/  F2FP.BF16.F32.PACK_AB R126, RZ, R126 ;  /* 0x0000007eff7e723e */ /* 0x000fe200000010ff */
[----:B------:R-:W-:Y:S06]  /*3f590*/  BRA `(.L_x_3187) ;  /* 0x0000000000047947 */ /* 0x000fec0003800000 */
.L_x_3184:
[----:B------:R-:W-:-:S07]  /*3f5a0*/  PRMT R126, RZ, 0x7610, R126 ;  /* 0x00007610ff7e7816 */ /* 0x000fce000000007e */
.L_x_3187:
[----:B------:R-:W-:Y:S05]  /*3f5b0*/  BSYNC B3 ;  /* 0x0000000000037941 */ /* 0x000fea0003800000 */
.L_x_3183:
[----:B------:R-:W-:Y:S02]  /*3f5c0*/  PRMT R223, R223, 0x5410, R126 ;  /* 0x00005410dfdf7816 */ /* 0x000fe4000000007e */
[----:B------:R-:W-:-:S05]  /*3f5d0*/  LOP3.LUT R126, R222, 0xffff, RZ, 0xc0, !PT ;  /* 0x0000ffffde7e7812 */ /* 0x000fca00078ec0ff */
[----:B------:R-:W-:-:S05]  /*3f5e0*/  IMAD.WIDE.U32 R126, R126, 0x10000, RZ ;  /* 0x000100007e7e7825 */ /* 0x000fca00078e00ff */
[----:B------:R-:W-:Y:S02]  /*3f5f0*/  LOP3.LUT R127, R223, R127, RZ, 0xfc, !PT ;  /* 0x0000007fdf7f7212 */ /* 0x000fe400078efcff */
[----:B------:R-:W-:-:S05]  /*3f600*/  LOP3.LUT R126, R126, R216, RZ, 0xfc, !PT ;  /* 0x000000d87e7e7212 */ /* 0x000fca00078efcff */
[----:B------:R1:W-:Y:S01]  /*3f610*/  STG.E.64 desc[UR4][R124.64+0x2b00], R126 ;  /* 0x002b007e7c007986 */ /* 0x0003e2000c101b04 */
[----:B------:R-:W-:Y:S05]  /*3f620*/  BRA `(.L_x_3188) ;  /* 0x0000000000107947 */ /* 0x000fea0003800000 */
.L_x_3170:
[----:B------:R-:W-:Y:S02]  /*3f630*/  ULDC UR6, c[0x0][0x22c] ;  /* 0x00008b0000067ab9 */ /* 0x000fe40000000800 */
[----:B------:R-:W-:-:S13]  /*3f640*/  ISETP.GE.AND P0, PT, R126, UR6, PT ;  /* 0x000000067e007c0c */ /* 0x000fda000bf06270 */
[----:B------:R-:W-:Y:S05]  /*3f650*/  @P0 EXIT ;  /* 0x000000000000094d */ /* 0x000fea0003800000 */
[----:B------:R1:W-:Y:S02]  /*3f660*/  STG.E.64 desc[UR4][R124.64+0x2b00], RZ ;  /* 0x002b00ff7c007986 */ /* 0x0003e4000c101b04 */
.L_x_3188:
[----:B------:R-:W-:Y:S05]  /*3f670*/  BSYNC B2 ;  /* 0x0000000000027941 */ /* 0x000fea0003800000 */
.L_x_3169:
        /* <DEDUP_REMOVED lines=18> */
.L_x_3192:
[----:B------:R-:W-:Y:S05]  /*3f7a0*/  BSYNC B3 ;  /* 0x0000000000037941 */ /* 0x000fea0003800000 */
.L_x_3191:
        /* <DEDUP_REMOVED lines=19> */
.L_x_3196:
[----:B------:R-:W-:Y:S05]  /*3f8e0*/  BSYNC B4 ;  /* 0x0000000000047941 */ /* 0x000fea0003800000 */
.L_x_3195:
[----:B------:R-:W-:Y:S01]  /*3f8f0*/  F2FP.BF16.F32.PACK_AB R222, RZ, R222 ;  /* 0x000000deffde723e */ /* 0x000fe200000010ff */
[----:B------:R-:W-:Y:S06]  /*3f900*/  BRA `(.L_x_3197) ;  /* 0x0000000000047947 */ /* 0x000fec0003800000 */
.L_x_3194:
[----:B------:R-:W-:-:S07]  /*3f910*/  PRMT R222, RZ, 0x7610, R222 ;  /* 0x00007610ffde7816 */ /* 0x000fce00000000de */
.L_x_3197:
[----:B------:R-:W-:Y:S05]  /*3f920*/  BSYNC B3 ;  /* 0x0000000000037941 */ /* 0x000fea0003800000 */
.L_x_3193:
        /* <DEDUP_REMOVED lines=18> */
.L_x_3201:
[----:B------:R-:W-:Y:S05]  /*3fa50*/  BSYNC B4 ;  /* 0x0000000000047941 */ /* 0x000fea0003800000 */
.L_x_3200:
[----:B------:R-:W-:Y:S01]  /*3fa60*/  F2FP.BF16.F32.PACK_AB R223, RZ, R223 ;  /* 0x000000dfffdf723e */ /* 0x000fe200000010ff */
[----:B------:R-:W-:Y:S06]  /*3fa70*/  BRA `(.L_x_3202) ;  /* 0x0000000000047947 */ /* 0x000fec0003800000 */
.L_x_3199:
[----:B------:R-:W-:-:S07]  /*3fa80*/  PRMT R223, RZ, 0x7610, R223 ;  /* 0x00007610ffdf7816 */ /* 0x000fce00000000df */
.L_x_3202:
[----:B------:R-:W-:Y:S05]  /*3fa90*/  BSYNC B3 ;  /* 0x0000000000037941 */ /* 0x000fea0003800000 */
.L_x_3198:
        /* <DEDUP_REMOVED lines=18> */
.L_x_3206:
[----:B------:R-:W-:Y:S05]  /*3fbc0*/  BSYNC B4 ;  /* 0x0000000000047941 */ /* 0x000fea0003800000 */
.L_x_3205:
[----:B------:R-:W-:Y:S01]  /*3fbd0*/  F2FP.BF16.F32.PACK_AB R126, RZ, R126 ;  /* 0x0000007eff7e723e */ /* 0x000fe200000010ff */
[----:B------:R-:W-:Y:S06]  /*3fbe0*/  BRA `(.L_x_3207) ;  /* 0x0000000000047947 */ /* 0x000fec0003800000 */
.L_x_3204:
[----:B------:R-:W-:-:S07]  /*3fbf0*/  PRMT R126, RZ, 0x7610, R126 ;  /* 0x00007610ff7e7816 */ /* 0x000fce000000007e */
.L_x_3207:
[----:B------:R-:W-:Y:S05]  /*3fc00*/  BSYNC B3 ;  /* 0x0000000000037941 */ /* 0x000fea0003800000 */
.L_x_3203:
[----:B------:R-:W-:Y:S02]  /*3fc10*/  PRMT R223, R223, 0x5410, R126 ;  /* 0x00005410dfdf7816 */ /* 0x000fe4000000007e */
[----:B------:R-:W-:-:S05]  /*3fc20*/  LOP3.LUT R126, R222, 0xffff, RZ, 0xc0, !PT ;  /* 0x0000ffffde7e7812 */ /* 0x000fca00078ec0ff */
[----:B------:R-:W-:-:S05]  /*3fc30*/  IMAD.WIDE.U32 R126, R126, 0x10000, RZ ;  /* 0x000100007e7e7825 */ /* 0x000fca00078e00ff */
[----:B------:R-:W-:Y:S02]  /*3fc40*/  LOP3.LUT R127, R223, R127, RZ, 0xfc, !PT ;  /* 0x0000007fdf7f7212 */ /* 0x000fe400078efcff */
[----:B------:R-:W-:-:S05]  /*3fc50*/  LOP3.LUT R126, R126, R216, RZ, 0xfc, !PT ;  /* 0x000000d87e7e7212 */ /* 0x000fca00078efcff */
[----:B------:R1:W-:Y:S01]  /*3fc60*/  STG.E.64 desc[UR4][R124.64+0x2c00], R126 ;  /* 0x002c007e7c007986 */ /* 0x0003e2000c101b04 */
[----:B------:R-:W-:Y:S05]  /*3fc70*/  BRA `(.L_x_3208) ;  /* 0x0000000000107947 */ /* 0x000fea0003800000 */
.L_x_3190:
[----:B------:R-:W-:Y:S02]  /*3fc80*/  ULDC UR6, c[0x0][0x22c] ;  /* 0x00008b0000067ab9 */ /* 0x000fe40000000800 */
[----:B------:R-:W-:-:S13]  /*3fc90*/  ISETP.GE.AND P0, PT, R126, UR6, PT ;  /* 0x000000067e007c0c */ /* 0x000fda000bf06270 */
[----:B------:R-:W-:Y:S05]  /*3fca0*/  @P0 EXIT ;  /* 0x000000000000094d */ /* 0x000fea0003800000 */
[----:B------:R1:W-:Y:S02]  /*3fcb0*/  STG.E.64 desc[UR4][R124.64+0x2c00], RZ ;  /* 0x002c00ff7c007986 */ /* 0x0003e4000c101b04 */
.L_x_3208:
[----:B------:R-:W-:Y:S05]  /*3fcc0*/  BSYNC B2 ;  /* 0x0000000000027941 */ /* 0x000fea0003800000 */
.L_x_3189:
        /* <DEDUP_REMOVED lines=18> */
.L_x_3212:
[----:B------:R-:W-:Y:S05]  /*3fdf0*/  BSYNC B3 ;  /* 0x0000000000037941 */ /* 0x000fea0003800000 */
.L_x_3211:
        /* <DEDUP_REMOVED lines=19> */
.L_x_3216:
[----:B------:R-:W-:Y:S05]  /*3ff30*/  BSYNC B4 ;  /* 0x0000000000047941 */ /* 0x000fea0003800000 */
.L_x_3215:
[----:B------:R-:W-:Y:S01]  /*3ff40*/  F2FP.BF16.F32.PACK_AB R222, RZ, R222 ;  /* 0x000000deffde723e */ /* 0x000fe200000010ff */
[----:B------:R-:W-:Y:S06]  /*3ff50*/  BRA `(.L_x_3217) ;  /* 0x0000000000047947 */ /* 0x000fec0003800000 */
.L_x_3214:
[----:B------:R-:W-:-:S07]  /*3ff60*/  PRMT R222, RZ, 0x7610, R222 ;  /* 0x00007610ffde7816 */ /* 0x000fce00000000de */
.L_x_3217:
[----:B------:R-:W-:Y:S05]  /*3ff70*/  BSYNC B3 ;  /* 0x0000000000037941 */ /* 0x000fea0003800000 */
.L_x_3213:
        /* <DEDUP_REMOVED lines=18> */
.L_x_3221:
[----:B------:R-:W-:Y:S05]  /*400a0*/  BSYNC B4 ;  /* 0x0000000000047941 */ /* 0x000fea0003800000 */
.L_x_3220:
[----:B------:R-:W-:Y:S01]  /*400b0*/  F2FP.BF16.F32.PACK_AB R223, RZ, R223 ;  /* 0x000000dfffdf723e */ /* 0x000fe200000010ff */
[----:B------:R-:W-:Y:S06]  /*400c0*/  BRA `(.L_x_3222) ;  /* 0x0000000000047947 */ /* 0x000fec0003800000 */
.L_x_3219:
[----:B------:R-:W-:-:S07]  /*400d0*/  PRMT R223, RZ, 0x7610, R223 ;  /* 0x00007610ffdf7816 */ /* 0x000fce00000000df */
.L_x_3222:
[----:B------:R-:W-:Y:S05]  /*400e0*/  BSYNC B3 ;  /* 0x0000000000037941 */ /* 0x000fea0003800000 */
.L_x_3218:
        /* <DEDUP_REMOVED lines=18> */
.L_x_3226:
[----:B------:R-:W-:Y:S05]  /*40210*/  BSYNC B4 ;  /* 0x0000000000047941 */ /* 0x000fea0003800000 */
.L_x_3225:
[----:B------:R-:W-:Y:S01]  /*40220*/  F2FP.BF16.F32.PACK_AB R126, RZ, R126 ;  /* 0x0000007eff7e723e */ /* 0x000fe200000010ff */
[----:B------:R-:W-:Y:S06]  /*40230*/  BRA `(.L_x_3227) ;  /* 0x0000000000047947 */ /* 0x000fec0003800000 */
.L_x_3224:
[----:B------:R-:W-:-:S07]  /*40240*/  PRMT R126, RZ, 0x7610, R126 ;  /* 0x00007610ff7e7816 */ /* 0x000fce000000007e */
.L_x_3227:
[----:B------:R-:W-:Y:S05]  /*40250*/  BSYNC B3 ;  /* 0x0000000000037941 */ /* 0x000fea0003800000 */
.L_x_3223:
[----:B------:R-:W-:Y:S02]  /*40260*/  PRMT R223, R223, 0x5410, R126 ;  /* 0x00005410dfdf7816 */ /* 0x000fe4000000007e */
[----:B------:R-:W-:-:S05]  /*40270*/  LOP3.LUT R126, R222, 0xffff, RZ, 0xc0, !PT ;  /* 0x0000ffffde7e7812 */ /* 0x000fca00078ec0ff */
[----:B------:R-:W-:-:S05]  /*40280*/  IMAD.WIDE.U32 R126, R126, 0x10000, RZ ;  /* 0x000100007e7e7825 */ /* 0x000fca00078e00ff */
[----:B------:R-:W-:Y:S02]  /*40290*/  LOP3.LUT R127, R223, R127, RZ, 0xfc, !PT ;  /* 0x0000007fdf7f7212 */ /* 0x000fe400078efcff */
[----:B------:R-:W-:-:S05]  /*402a0*/  LOP3.LUT R126, R126, R216, RZ, 0xfc, !PT ;  /* 0x000000d87e7e7212 */ /* 0x000fca00078efcff */
[----:B------:R1:W-:Y:S01]  /*402b0*/  STG.E.64 desc[UR4][R124.64+0x2d00], R126 ;  /* 0x002d007e7c007986 */ /* 0x0003e2000c101b04 */
[----:B------:R-:W-:Y:S05]  /*402c0*/  BRA `(.L_x_3228) ;  /* 0x0000000000107947 */ /* 0x000fea0003800000 */
.L_x_3210:
[----:B------:R-:W-:Y:S02]  /*402d0*/  ULDC UR6, c[0x0][0x22c] ;  /* 0x00008b0000067ab9 */ /* 0x000fe40000000800 */
[----:B------:R-:W-:-:S13]  /*402e0*/  ISETP.GE.AND P0, PT, R126, UR6, PT ;  /* 0x000000067e007c0c */ /* 0x000fda000bf06270 */
[----:B------:R-:W-:Y:S05]  /*402f0*/  @P0 EXIT ;  /* 0x000000000000094d */ /* 0x000fea0003800000 */
[----:B------:R1:W-:Y:S02]  /*40300*/  STG.E.64 desc[UR4][R124.64+0x2d00], RZ ;  /* 0x002d00ff7c007986 */ /* 0x0003e4000c101b04 */
.L_x_3228:
[----:B------:R-:W-:Y:S05]  /*40310*/  BSYNC B2 ;  /* 0x0000000000027941 */ /* 0x000fea0003800000 */
.L_x_3209:
        /* <DEDUP_REMOVED lines=18> */
.L_x_3232:
[----:B------:R-:W-:Y:S05]  /*40440*/  BSYNC B3 ;  /* 0x0000000000037941 */ /* 0x000fea0003800000 */
.L_x_3231:
        /* <DEDUP_REMOVED lines=19> */
.L_x_3236:
[----:B------:R-:W-:Y:S05]  /*40580*/  BSYNC B4 ;  /* 0x0000000000047941 */ /* 0x000fea0003800000 */
.L_x_3235:
[----:B------:R-:W-:Y:S01]  /*40590*/  F2FP.BF16.F32.PACK_AB R222, RZ, R222 ;  /* 0x000000deffde723e */ /* 0x000fe200000010ff */
[----:B------:R-:W-:Y:S06]  /*405a0*/  BRA `(.L_x_3237) ;  /* 0x0000000000047947 */ /* 0x000fec0003800000 */
.L_x_3234:
[----:B------:R-:W-:-:S07]  /*405b0*/  PRMT R222, RZ, 0x7610, R222 ;  /* 0x00007610ffde7816 */ /* 0x000fce00000000de */
.L_x_3237:
[----:B------:R-:W-:Y:S05]  /*405c0*/  BSYNC B3 ;  /* 0x0000000000037941 */ /* 0x000fea0003800000 */
.L_x_3233:
        /* <DEDUP_REMOVED lines=18> */
.L_x_3241:
[----:B------:R-:W-:Y:S05]  /*406f0*/  BSYNC B4 ;  /* 0x0000000000047941 */ /* 0x000fea0003800000 */
.L_x_3240:
[----:B------:R-:W-:Y:S01]  /*40700*/  F2FP.BF16.F32.PACK_AB R223, RZ, R223 ;  /* 0x000000dfffdf723e */ /* 0x000fe200000010ff */
[----:B------:R-:W-:Y:S06]  /*40710*/  BRA `(.L_x_3242) ;  /* 0x0000000000047947 */ /* 0x000fec0003800000 */
.L_x_3239:
[----:B------:R-:W-:-:S07]  /*40720*/  PRMT R223, RZ, 0x7610, R223 ;  /* 0x00007610ffdf7816 */ /* 0x000fce00000000df */
.L_x_3242:
[----:B------:R-:W-:Y:S05]  /*40730*/  BSYNC B3 ;  /* 0x0000000000037941 */ /* 0x000fea0003800000 */
.L_x_3238:
        /* <DEDUP_REMOVED lines=18> */
.L_x_3246:
[----:B------:R-:W-:Y:S05]  /*40860*/  BSYNC B4 ;  /* 0x0000000000047941 */ /* 0x000fea0003800000 */
.L_x_3245:
[----:B------:R-:W-:Y:S01]  /*40870*/  F2FP.BF16.F32.PACK_AB R126, RZ, R126 ;  /* 0x0000007eff7e723e */ /* 0x000fe200000010ff */
[----:B------:R-:W-:Y:S06]  /*40880*/  BRA `(.L_x_3247) ;  /* 0x0000000000047947 */ /* 0x000fec0003800000 */
.L_x_3244:
[----:B------:R-:W-:-:S07]  /*40890*/  PRMT R126, RZ, 0x7610, R126 ;  /* 0x00007610ff7e7816 */ /* 0x000fce000000007e */
.L_x_3247:
[----:B------:R-:W-:Y:S05]  /*408a0*/  BSYNC B3 ;  /* 0x0000000000037941 */ /* 0x000fea0003800000 */
.L_x_3243:
[----:B------:R-:W-:Y:S02]  /*408b0*/  PRMT R223, R223, 0x5410, R126 ;  /* 0x00005410dfdf7816 */ /* 0x000fe4000000007e */
[----:B------:R-:W-:-:S05]  /*408c0*/  LOP3.LUT R126, R222, 0xffff, RZ, 0xc0, !PT ;  /* 0x0000ffffde7e7812 */ /* 0x000fca00078ec0ff */
[----:B------:R-:W-:-:S05]  /*408d0*/  IMAD.WIDE.U32 R126, R126, 0x10000, RZ ;  /* 0x000100007e7e7825 */ /* 0x000fca00078e00ff */
[----:B------:R-:W-:Y:S02]  /*408e0*/  LOP3.LUT R127, R223, R127, RZ, 0xfc, !PT ;  /* 0x0000007fdf7f7212 */ /* 0x000fe400078efcff */
[----:B------:R-:W-:-:S05]  /*408f0*/  LOP3.LUT R126, R126, R216, RZ, 0xfc, !PT ;  /* 0x000000d87e7e7212 */ /* 0x000fca00078efcff */
[----:B------:R1:W-:Y:S01]  /*40900*/  STG.E.64 desc[UR4][R124.64+0x2e00], R126 ;  /* 0x002e007e7c007986 */ /* 0x0003e2000c101b04 */
[----:B------:R-:W-:Y:S05]  /*40910*/  BRA `(.L_x_3248) ;  /* 0x0000000000107947 */ /* 0x000fea0003800000 */
.L_x_3230:
[----:B------:R-:W-:Y:S02]  /*40920*/  ULDC UR6, c[0x0][0x22c] ;  /* 0x00008b0000067ab9 */ /* 0x000fe40000000800 */
[----:B------:R-:W-:-:S13]  /*40930*/  ISETP.GE.AND P0, PT, R126, UR6, PT ;  /* 0x000000067e007c0c */ /* 0x000fda000bf06270 */
[----:B------:R-:W-:Y:S05]  /*40940*/  @P0 EXIT ;  /* 0x000000000000094d */ /* 0x000fea0003800000 */
[----:B------:R1:W-:Y:S02]  /*40950*/  STG.E.64 desc[UR4][R124.64+0x2e00], RZ ;  /* 0x002e00ff7c007986 */ /* 0x0003e4000c101b04 */
.L_x_3248:
[----:B------:R-:W-:Y:S05]  /*40960*/  BSYNC B2 ;  /* 0x0000000000027941 */ /* 0x000fea0003800000 */
.L_x_3229:
        /* <DEDUP_REMOVED lines=18> */
.L_x_3252:
[----:B------:R-:W-:Y:S05]  /*40a90*/  BSYNC B3 ;  /* 0x0000000000037941 */ /* 0x000fea0003800000 */
.L_x_3251:
        /* <DEDUP_REMOVED lines=19> */
.L_x_3256:
[----:B------:R-:W-:Y:S05]  /*40bd0*/  BSYNC B4 ;  /* 0x0000000000047941 */ /* 0x000fea0003800000 */
.L_x_3255:
[----:B------:R-:W-:Y:S01]  /*40be0*/  F2FP.BF16.F32.PACK_AB R222, RZ, R222 ;  /* 0x000000deffde723e */ /* 0x000fe200000010ff */
[----:B------:R-:W-:Y:S06]  /*40bf0*/  BRA `(.L_x_3257) ;  /* 0x0000000000047947 */ /* 0x000fec0003800000 */
.L_x_3254:
[----:B------:R-:W-:-:S07]  /*40c00*/  PRMT R222, RZ, 0x7610, R222 ;  /* 0x00007610ffde7816 */ /* 0x000fce00000000de */
.L_x_3257:
[----:B------:R-:W-:Y:S05]  /*40c10*/  BSYNC B3 ;  /* 0x0000000000037941 */ /* 0x000fea0003800000 */
.L_x_3253:
        /* <DEDUP_REMOVED lines=18> */
.L_x_3261:
[----:B------:R-:W-:Y:S05]  /*40d40*/  BSYNC B4 ;  /* 0x0000000000047941 */ /* 0x000fea0003800000 */
.L_x_3260:
[----:B------:R-:W-:Y:S01]  /*40d50*/  F2FP.BF16.F32.PACK_AB R223, RZ, R223 ;  /* 0x000000dfffdf723e */ /* 0x000fe200000010ff */
[----:B------:R-:W-:Y:S06]  /*40d60*/  BRA `(.L_x_3262) ;  /* 0x0000000000047947 */ /* 0x000fec0003800000 */
.L_x_3259:
[----:B------:R-:W-:-:S07]  /*40d70*/  PRMT R223, RZ, 0x7610, R223 ;  /* 0x00007610ffdf7816 */ /* 0x000fce00000000df */
.L_x_3262:
[----:B------:R-:W-:Y:S05]  /*40d80*/  BSYNC B3 ;  /* 0x0000000000037941 */ /* 0x000fea0003800000 */
.L_x_3258:
        /* <DEDUP_REMOVED lines=18> */
.L_x_3266:
[----:B------:R-:W-:Y:S05]  /*40eb0*/  BSYNC B4 ;  /* 0x0000000000047941 */ /* 0x000fea0003800000 */
.L_x_3265:
[----:B------:R-:W-:Y:S01]  /*40ec0*/  F2FP.BF16.F32.PACK_AB R126, RZ, R126 ;  /* 0x0000007eff7e723e */ /* 0x000fe200000010ff */
[----:B------:R-:W-:Y:S06]  /*40ed0*/  BRA `(.L_x_3267) ;  /* 0x0000000000047947 */ /* 0x000fec0003800000 */
.L_x_3264:
[----:B------:R-:W-:-:S07]  /*40ee0*/  PRMT R126, RZ, 0x7610, R126 ;  /* 0x00007610ff7e7816 */ /* 0x000fce000000007e */
.L_x_3267:
[----:B------:R-:W-:Y:S05]  /*40ef0*/  BSYNC B3 ;  /* 0x0000000000037941 */ /* 0x000fea0003800000 */
.L_x_3263:
[----:B------:R-:W-:Y:S02]  /*40f00*/  PRMT R223, R223, 0x5410, R126 ;  /* 0x00005410dfdf7816 */ /* 0x000fe4000000007e */
[----:B------:R-:W-:-:S05]  /*40f10*/  LOP3.LUT R126, R222, 0xffff, RZ, 0xc0, !PT ;  /* 0x0000ffffde7e7812 */ /* 0x000fca00078ec0ff */
[----:B------:R-:W-:-:S05]  /*40f20*/  IMAD.WIDE.U32 R126, R126, 0x10000, RZ ;  /* 0x000100007e7e7825 */ /* 0x000fca00078e00ff */
[----:B------:R-:W-:Y:S02]  /*40f30*/  LOP3.LUT R127, R223, R127, RZ, 0xfc, !PT ;  /* 0x0000007fdf7f7212 */ /* 0x000fe400078efcff */
[----:B------:R-:W-:-:S05]  /*40f40*/  LOP3.LUT R126, R126, R216, RZ, 0xfc, !PT ;  /* 0x000000d87e7e7212 */ /* 0x000fca00078efcff */
[----:B------:R1:W-:Y:S01]  /*40f50*/  STG.E.64 desc[UR4][R124.64+0x2f00], R126 ;  /* 0x002f007e7c007986 */ /* 0x0003e2000c101b04 */
[----:B------:R-:W-:Y:S05]  /*40f60*/  BRA `(.L_x_3268) ;  /* 0x0000000000107947 */ /* 0x000fea0003800000 */
.L_x_3250:
[----:B------:R-:W-:Y:S02]  /*40f70*/  ULDC UR6, c[0x0][0x22c] ;  /* 0x00008b0000067ab9 */ /* 0x000fe40000000800 */
[----:B------:R-:W-:-:S13]  /*40f80*/  ISETP.GE.AND P0, PT, R126, UR6, PT ;  /* 0x000000067e007c0c */ /* 0x000fda000bf06270 */
[----:B------:R-:W-:Y:S05]  /*40f90*/  @P0 EXIT ;  /* 0x000000000000094d */ /* 0x000fea0003800000 */
[----:B------:R1:W-:Y:S02]  /*40fa0*/  STG.E.64 desc[UR4][R124.64+0x2f00], RZ ;  /* 0x002f00ff7c007986 */ /* 0x0003e4000c101b04 */
.L_x_3268:
[----:B------:R-:W-:Y:S05]  /*40fb0*/  BSYNC B2 ;  /* 0x0000000000027941 */ /* 0x000fea0003800000 */
.L_x_3249:
        /* <DEDUP_REMOVED lines=18> */
.L_x_3272:
[----:B------:R-:W-:Y:S05]  /*410e0*/  BSYNC B3 ;  /* 0x0000000000037941 */ /* 0x000fea0003800000 */
.L_x_3271:
        /* <DEDUP_REMOVED lines=19> */
.L_x_3276:
[----:B------:R-:W-:Y:S05]  /*41220*/  BSYNC B4 ;  /* 0x0000000000047941 */ /* 0x000fea0003800000 */
.L_x_3275:
[----:B------:R-:W-:Y:S01]  /*41230*/  F2FP.BF16.F32.PACK_AB R222, RZ, R222 ;  /* 0x000000deffde723e */ /* 0x000fe200000010ff */
[----:B------:R-:W-:Y:S06]  /*41240*/  BRA `(.L_x_3277) ;  /* 0x0000000000047947 */ /* 0x000fec0003800000 */
.L_x_3274:
[----:B------:R-:W-:-:S07]  /*41250*/  PRMT R222, RZ, 0x7610, R222 ;  /* 0x00007610ffde7816 */ /* 0x000fce00000000de */
.L_x_3277:
[----:B------:R-:W-:Y:S05]  /*41260*/  BSYNC B3 ;  /* 0x0000000000037941 */ /* 0x000fea0003800000 */
.L_x_3273:
        /* <DEDUP_REMOVED lines=18> */
.L_x_3281:
[----:B------:R-:W-:Y:S05]  /*41390*/  BSYNC B4 ;  /* 0x0000000000047941 */ /* 0x000fea0003800000 */
.L_x_3280:
[----:B------:R-:W-:Y:S01]  /*413a0*/  F2FP.BF16.F32.PACK_AB R223, RZ, R223 ;  /* 0x000000dfffdf723e */ /* 0x000fe200000010ff */
[----:B------:R-:W-:Y:S06]  /*413b0*/  BRA `(.L_x_3282) ;  /* 0x0000000000047947 */ /* 0x000fec0003800000 */
.L_x_3279:
[----:B------:R-:W-:-:S07]  /*413c0*/  PRMT R223, RZ, 0x7610, R223 ;  /* 0x00007610ffdf7816 */ /* 0x000fce00000000df */
.L_x_3282:
[----:B------:R-:W-:Y:S05]  /*413d0*/  BSYNC B3 ;  /* 0x0000000000037941 */ /* 0x000fea0003800000 */
.L_x_3278:
        /* <DEDUP_REMOVED lines=18> */
.L_x_3286:
[----:B------:R-:W-:Y:S05]  /*41500*/  BSYNC B4 ;  /* 0x0000000000047941 */ /* 0x000fea0003800000 */
.L_x_3285:
[----:B------:R-:W-:Y:S01]  /*41510*/  F2FP.BF16.F32.PACK_AB R126, RZ, R126 ;  /* 0x0000007eff7e723e */ /* 0x000fe200000010ff */
[----:B------:R-:W-:Y:S06]  /*41520*/  BRA `(.L_x_3287) ;  /* 0x0000000000047947 */ /* 0x000fec0003800000 */
.L_x_3284:
[----:B------:R-:W-:-:S07]  /*41530*/  PRMT R126, RZ, 0x7610, R126 ;  /* 0x00007610ff7e7816 */ /* 0x000fce000000007e */
.L_x_3287:
[----:B------:R-:W-:Y:S05]  /*41540*/  BSYNC B3 ;  /* 0x0000000000037941 */ /* 0x000fea0003800000 */
.L_x_3283:
[----:B------:R-:W-:Y:S02]  /*41550*/  PRMT R223, R223, 0x5410, R126 ;  /* 0x00005410dfdf7816 */ /* 0x000fe4000000007e */
[----:B------:R-:W-:-:S05]  /*41560*/  LOP3.LUT R126, R222, 0xffff, RZ, 0xc0, !PT ;  /* 0x0000ffffde7e7812 */ /* 0x000fca00078ec0ff */
[----:B------:R-:W-:-:S05]  /*41570*/  IMAD.WIDE.U32 R126, R126, 0x10000, RZ ;  /* 0x000100007e7e7825 */ /* 0x000fca00078e00ff */
[----:B------:R-:W-:Y:S02]  /*41580*/  LOP3.LUT R127, R223, R127, RZ, 0xfc, !PT ;  /* 0x0000007fdf7f7212 */ /* 0x000fe400078efcff */
[----:B------:R-:W-:-:S05]  /*41590*/  LOP3.LUT R126, R126, R216, RZ, 0xfc, !PT ;  /* 0x000000d87e7e7212 */ /* 0x000fca00078efcff */
[----:B------:R1:W-:Y:S01]  /*415a0*/  STG.E.64 desc[UR4][R124.64+0x3000], R126 ;  /* 0x0030007e7c007986 */ /* 0x0003e2000c101b04 */
[----:B------:R-:W-:Y:S05]  /*415b0*/  BRA `(.L_x_3288) ;  /* 0x0000000000107947 */ /* 0x000fea0003800000 */
.L_x_3270:
[----:B------:R-:W-:Y:S02]  /*415c0*/  ULDC UR6, c[0x0][0x22c] ;  /* 0x00008b0000067ab9 */ /* 0x000fe40000000800 */
[----:B------:R-:W-:-:S13]  /*415d0*/  ISETP.GE.AND P0, PT, R126, UR6, PT ;  /* 0x000000067e007c0c */ /* 0x000fda000bf06270 */
[----:B------:R-:W-:Y:S05]  /*415e0*/  @P0 EXIT ;  /* 0x000000000000094d */ /* 0x000fea0003800000 */
[----:B------:R1:W-:Y:S02]  /*415f0*/  STG.E.64 desc[UR4][R124.64+0x3000], RZ ;  /* 0x003000ff7c007986 */ /* 0x0003e4000c101b04 */
.L_x_3288:
[----:B------:R-:W-:Y:S05]  /*41600*/  BSYNC B2 ;  /* 0x0000000000027941 */ /* 0x000fea0003800000 */
.L_x_3269:
        /* <DEDUP_REMOVED lines=18> */
.L_x_3292:
[----:B------:R-:W-:Y:S05]  /*41730*/  BSYNC B3 ;  /* 0x0000000000037941 */ /* 0x000fea0003800000 */
.L_x_3291:
        /* <DEDUP_REMOVED lines=19> */
.L_x_3296:
[----:B------:R-:W-:Y:S05]  /*41870*/  BSYNC B4 ;  /* 0x0000000000047941 */ /* 0x000fea0003800000 */
.L_x_3295:
[----:B------:R-:W-:Y:S01]  /*41880*/  F2FP.BF16.F32.PACK_AB R222, RZ, R222 ;  /* 0x000000deffde723e */ /* 0x000fe200000010ff */
[----:B------:R-:W-:Y:S06]  /*41890*/  BRA `(.L_x_3297) ;  /* 0x0000000000047947 */ /* 0x000fec0003800000 */
.L_x_3294:
[----:B------:R-:W-:-:S07]  /*418a0*/  PRMT R222, RZ, 0x7610, R222 ;  /* 0x00007610ffde7816 */ /* 0x000fce00000000de */
.L_x_3297:
[----:B------:R-:W-:Y:S05]  /*418b0*/  BSYNC B3 ;  /* 0x0000000000037941 */ /* 0x000fea0003800000 */
.L_x_3293:
        /* <DEDUP_REMOVED lines=18> */
.L_x_3301:
[----:B------:R-:W-:Y:S05]  /*419e0*/  BSYNC B4 ;  /* 0x0000000000047941 */ /* 0x000fea0003800000 */
.L_x_3300:
[----:B------:R-:W-:Y:S01]  /*419f0*/  F2FP.BF16.F32.PACK_AB R223, RZ, R223 ;  /* 0x000000dfffdf723e */ /* 0x000fe200000010ff */
[----:B------:R-:W-:Y:S06]  /*41a00*/  BRA `(.L_x_3302) ;  /* 0x0000000000047947 */ /* 0x000fec0003800000 */
.L_x_3299:
[----:B------:R-:W-:-:S07]  /*41a10*/  PRMT R223, RZ, 0x7610, R223 ;  /* 0x00007610ffdf7816 */ /* 0x000fce00000000df */
.L_x_3302:
[----:B------:R-:W-:Y:S05]  /*41a20*/  BSYNC B3 ;  /* 0x0000000000037941 */ /* 0x000fea0003800000 */
.L_x_3298:
        /* <DEDUP_REMOVED lines=18> */
.L_x_3306:
[----:B------:R-:W-:Y:S05]  /*41b50*/  BSYNC B4 ;  /* 0x0000000000047941 */ /* 0x000fea0003800000 */
.L_x_3305:
[----:B------:R-:W-:Y:S01]  /*41b60*/  F2FP.BF16.F32.PACK_AB R126, RZ, R126 ;  /* 0x0000007eff7e723e */ /* 0x000fe200000010ff */
[----:B------:R-:W-:Y:S06]  /*41b70*/  BRA `(.L_x_3307) ;  /* 0x0000000000047947 */ /* 0x000fec0003800000 */
.L_x_3304:
[----:B------:R-:W-:-:S07]  /*41b80*/  PRMT R126, RZ, 0x7610, R126 ;  /* 0x00007610ff7e7816 */ /* 0x000fce000000007e */
.L_x_3307:
[----:B------:R-:W-:Y:S05]  /*41b90*/  BSYNC B3 ;  /* 0x0000000000037941 */ /* 0x000fea0003800000 */
.L_x_3303:
[----:B------:R-:W-:Y:S02]  /*41ba0*/  PRMT R223, R223, 0x5410, R126 ;  /* 0x00005410dfdf7816 */ /* 0x000fe4000000007e */
[----:B------:R-:W-:-:S05]  /*41bb0*/  LOP3.LUT R126, R222, 0xffff, RZ, 0xc0, !PT ;  /* 0x0000ffffde7e7812 */ /* 0x000fca00078ec0ff */
[----:B------:R-:W-:-:S05]  /*41bc0*/  IMAD.WIDE.U32 R126, R126, 0x10000, RZ ;  /* 0x000100007e7e7825 */ /* 0x000fca00078e00ff */
[----:B------:R-:W-:Y:S02]  /*41bd0*/  LOP3.LUT R127, R223, R127, RZ, 0xfc, !PT ;  /* 0x0000007fdf7f7212 */ /* 0x000fe400078efcff */
[----:B------:R-:W-:-:S05]  /*41be0*/  LOP3.LUT R126, R126, R216, RZ, 0xfc, !PT ;  /* 0x000000d87e7e7212 */ /* 0x000fca00078efcff */
[----:B------:R1:W-:Y:S01]  /*41bf0*/  STG.E.64 desc[UR4][R124.64+0x3100], R126 ;  /* 0x0031007e7c007986 */ /* 0x0003e2000c101b04 */
[----:B------:R-:W-:Y:S05]  /*41c00*/  BRA `(.L_x_3308) ;  /* 0x0000000000107947 */ /* 0x000fea0003800000 */
.L_x_3290:
[----:B------:R-:W-:Y:S02]  /*41c10*/  ULDC UR6, c[0x0][0x22c] ;  /* 0x00008b0000067ab9 */ /* 0x000fe40000000800 */
[----:B------:R-:W-:-:S13]  /*41c20*/  ISETP.GE.AND P0, PT, R126, UR6, PT ;  /* 0x000000067e007c0c */ /* 0x000fda000bf06270 */
[----:B------:R-:W-:Y:S05]  /*41c30*/  @P0 EXIT ;  /* 0x000000000000094d */ /* 0x000fea0003800000 */
[----:B------:R1:W-:Y:S02]  /*41c40*/  STG.E.64 desc[UR4][R124.64+0x3100], RZ ;  /* 0x003100ff7c007986 */ /* 0x0003e4000c101b04 */
.L_x_3308:
[----:B------:R-:W-:Y:S05]  /*41c50*/  BSYNC B2 ;  /* 0x0000000000027941 */ /* 0x000fea0003800000 */
.L_x_3289:
        /* <DEDUP_REMOVED lines=18> */
.L_x_3312:
[----:B------:R-:W-:Y:S05]  /*41d80*/  BSYNC B3 ;  /* 0x0000000000037941 */ /* 0x000fea0003800000 */
.L_x_3311:
        /* <DEDUP_REMOVED lines=19> */
.L_x_3316:
[----:B------:R-:W-:Y:S05]  /*41ec0*/  BSYNC B4 ;  /* 0x0000000000047941 */ /* 0x000fea0003800000 */
.L_x_3315:
[----:B------:R-:W-:Y:S01]  /*41ed0*/  F2FP.BF16.F32.PACK_AB R222, RZ, R222 ;  /* 0x000000deffde723e */ /* 0x000fe200000010ff */
[----:B------:R-:W-:Y:S06]  /*41ee0*/  BRA `(.L_x_3317) ;  /* 0x0000000000047947 */ /* 0x000fec0003800000 */
.L_x_3314:
[----:B------:R-:W-:-:S07]  /*41ef0*/  PRMT R222, RZ, 0x7610, R222 ;  /* 0x00007610ffde7816 */ /* 0x000fce00000000de */
.L_x_3317:
[----:B------:R-:W-:Y:S05]  /*41f00*/  BSYNC B3 ;  /* 0x0000000000037941 */ /* 0x000fea0003800000 */
.L_x_3313:
        /* <DEDUP_REMOVED lines=18> */
.L_x_3321:
[----:B------:R-:W-:Y:S05]  /*42030*/  BSYNC B4 ;  /* 0x0000000000047941 */ /* 0x000fea0003800000 */
.L_x_3320:
[----:B------:R-:W-:Y:S01]  /*42040*/  F2FP.BF16.F32.PACK_AB R223, RZ, R223 ;  /* 0x000000dfffdf723e */ /* 0x000fe200000010ff */
[----:B------:R-:W-:Y:S06]  /*42050*/  BRA `(.L_x_3322) ;  /* 0x0000000000047947 */ /* 0x000fec0003800000 */
.L_x_3319:
[----:B------:R-:W-:-:S07]  /*42060*/  PRMT R223, RZ, 0x7610, R223 ;  /* 0x00007610ffdf7816 */ /* 0x000fce00000000df */
.L_x_3322:
[----:B------:R-:W-:Y:S05]  /*42070*/  BSYNC B3 ;  /* 0x0000000000037941 */ /* 0x000fea0003800000 */
.L_x_3318:
        /* <DEDUP_REMOVED lines=18> */
.L_x_3326:
[----:B------:R-:W-:Y:S05]  /*421a0*/  BSYNC B4 ;  /* 0x0000000000047941 */ /* 0x000fea0003800000 */
.L_x_3325:
[----:B------:R-:W-:Y:S01]  /*421b0*/  F2FP.BF16.F32.PACK_AB R126, RZ, R126 ;  /* 0x0000007eff7e723e */ /* 0x000fe200000010ff */
[----:B------:R-:W-:Y:S06]  /*421c0*/  BRA `(.L_x_3327) ;  /* 0x0000000000047947 */ /* 0x000fec0003800000 */
.L_x_3324:
[----:B------:R-:W-:-:S07]  /*421d0*/  PRMT R126, RZ, 0x7610, R126 ;  /* 0x00007610ff7e7816 */ /* 0x000fce000000007e */
.L_x_3327:
[----:B------:R-:W-:Y:S05]  /*421e0*/  BSYNC B3 ;  /* 0x0000000000037941 */ /* 0x000fea0003800000 */
.L_x_3323:
[----:B------:R-:W-:Y:S02]  /*421f0*/  PRMT R223, R223, 0x5410, R126 ;  /* 0x00005410dfdf7816 */ /* 0x000fe4000000007e */
[----:B------:R-:W-:-:S05]  /*42200*/  LOP3.LUT R126, R222, 0xffff, RZ, 0xc0, !PT ;  /* 0x0000ffffde7e7812 */ /* 0x000fca00078ec0ff */
[----:B------:R-:W-:-:S05]  /*42210*/  IMAD.WIDE.U32 R126, R126, 0x10000, RZ ;  /* 0x000100007e7e7825 */ /* 0x000fca00078e00ff */
[----:B------:R-:W-:Y:S02]  /*42220*/  LOP3.LUT R127, R223, R127, RZ, 0xfc, !PT ;  /* 0x0000007fdf7f7212 */ /* 0x000fe400078efcff */
[----:B------:R-:W-:-:S05]  /*42230*/  LOP3.LUT R126, R126, R216, RZ, 0xfc, !PT ;  /* 0x000000d87e7e7212 */ /* 0x000fca00078efcff */
[----:B------:R1:W-:Y:S01]  /*42240*/  STG.E.64 desc[UR4][R124.64+0x3200], R126 ;  /* 0x0032007e7c007986 */ /* 0x0003e2000c101b04 */
[----:B------:R-:W-:Y:S05]  /*42250*/  BRA `(.L_x_3328) ;  /* 0x0000000000107947 */ /* 0x000fea0003800000 */
.L_x_3310:
[----:B------:R-:W-:Y:S02]  /*42260*/  ULDC UR6, c[0x0][0x22c] ;  /* 0x00008b0000067ab9 */ /* 0x000fe40000000800 */
[----:B------:R-:W-:-:S13]  /*42270*/  ISETP.GE.AND P0, PT, R126, UR6, PT ;  /* 0x000000067e007c0c */ /* 0x000fda000bf06270 */
[----:B------:R-:W-:Y:S05]  /*42280*/  @P0 EXIT ;  /* 0x000000000000094d */ /* 0x000fea0003800000 */
[----:B------:R1:W-:Y:S02]  /*42290*/  STG.E.64 desc[UR4][R124.64+0x3200], RZ ;  /* 0x003200ff7c007986 */ /* 0x0003e4000c101b04 */
.L_x_3328:
[----:B------:R-:W-:Y:S05]  /*422a0*/  BSYNC B2 ;  /* 0x0000000000027941 */ /* 0x000fea0003800000 */
.L_x_3309:
        /* <DEDUP_REMOVED lines=18> */
.L_x_3332:
[----:B------:R-:W-:Y:S05]  /*423d0*/  BSYNC B3 ;  /* 0x0000000000037941 */ /* 0x000fea0003800000 */
.L_x_3331:
        /* <DEDUP_REMOVED lines=19> */
.L_x_3336:
[----:B------:R-:W-:Y:S05]  /*42510*/  BSYNC B4 ;  /* 0x0000000000047941 */ /* 0x000fea0003800000 */
.L_x_3335:
[----:B------:R-:W-:Y:S01]  /*42520*/  F2FP.BF16.F32.PACK_AB R222, RZ, R222 ;  /* 0x000000deffde723e */ /* 0x000fe200000010ff */
[----:B------:R-:W-:Y:S06]  /*42530*/  BRA `(.L_x_3337) ;  /* 0x0000000000047947 */ /* 0x000fec0003800000 */
.L_x_3334:
[----:B------:R-:W-:-:S07]  /*42540*/  PRMT R222, RZ, 0x7610, R222 ;  /* 0x00007610ffde7816 */ /* 0x000fce00000000de */
.L_x_3337:
[----:B------:R-:W-:Y:S05]  /*42550*/  BSYNC B3 ;  /* 0x0000000000037941 */ /* 0x000fea0003800000 */
.L_x_3333:
        /* <DEDUP_REMOVED lines=18> */
.L_x_3341:
[----:B------:R-:W-:Y:S05]  /*42680*/  BSYNC B4 ;  /* 0x0000000000047941 */ /* 0x000fea0003800000 */
.L_x_3340:
[----:B------:R-:W-:Y:S01]  /*42690*/  F2FP.BF16.F32.PACK_AB R223, RZ, R223 ;  /* 0x000000dfffdf723e */ /* 0x000fe200000010ff */
[----:B------:R-:W-:Y:S06]  /*426a0*/  BRA `(.L_x_3342) ;  /* 0x0000000000047947 */ /* 0x000fec0003800000 */
.L_x_3339:
[----:B------:R-:W-:-:S07]  /*426b0*/  PRMT R223, RZ, 0x7610, R223 ;  /* 0x00007610ffdf7816 */ /* 0x000fce00000000df */
.L_x_3342:
[----:B------:R-:W-:Y:S05]  /*426c0*/  BSYNC B3 ;  /* 0x0000000000037941 */ /* 0x000fea0003800000 */
.L_x_3338:
        /* <DEDUP_REMOVED lines=18> */
.L_x_3346:
[----:B------:R-:W-:Y:S05]  /*427f0*/  BSYNC B4 ;  /* 0x0000000000047941 */ /* 0x000fea0003800000 */
.L_x_3345:
[----:B------:R-:W-:Y:S01]  /*42800*/  F2FP.BF16.F32.PACK_AB R126, RZ, R126 ;  /* 0x0000007eff7e723e */ /* 0x000fe200000010ff */
[----:B------:R-:W-:Y:S06]  /*42810*/  BRA `(.L_x_3347) ;  /* 0x0000000000047947 */ /* 0x000fec0003800000 */
.L_x_3344:
[----:B------:R-:W-:-:S07]  /*42820*/  PRMT R126, RZ, 0x7610, R126 ;  /* 0x00007610ff7e7816 */ /* 0x000fce000000007e */
.L_x_3347:
[----:B------:R-:W-:Y:S05]  /*42830*/  BSYNC B3 ;  /* 0x0000000000037941 */ /* 0x000fea0003800000 */
.L_x_3343:
[----:B------:R-:W-:Y:S02]  /*42840*/  PRMT R223, R223, 0x5410, R126 ;  /* 0x00005410dfdf7816 */ /* 0x000fe4000000007e */
[----:B------:R-:W-:-:S05]  /*42850*/  LOP3.LUT R126, R222, 0xffff, RZ, 0xc0, !PT ;  /* 0x0000ffffde7e7812 */ /* 0x000fca00078ec0ff */
[----:B------:R-:W-:-:S05]  /*42860*/  IMAD.WIDE.U32 R126, R126, 0x10000, RZ ;  /* 0x000100007e7e7825 */ /* 0x000fca00078e00ff */
[----:B------:R-:W-:Y:S02]  /*42870*/  LOP3.LUT R127, R223, R127, RZ, 0xfc, !PT ;  /* 0x0000007fdf7f7212 */ /* 0x000fe400078efcff */
[----:B------:R-:W-:-:S05]  /*42880*/  LOP3.LUT R126, R126, R216, RZ, 0xfc, !PT ;  /* 0x000000d87e7e7212 */ /* 0x000fca00078efcff */
[----:B------:R1:W-:Y:S01]  /*42890*/  STG.E.64 desc[UR4][R124.64+0x3300], R126 ;  /* 0x0033007e7c007986 */ /* 0x0003e2000c101b04 */
[----:B------:R-:W-:Y:S05]  /*428a0*/  BRA `(.L_x_3348) ;  /* 0x0000000000107947 */ /* 0x000fea0003800000 */
.L_x_3330:
[----:B------:R-:W-:Y:S02]  /*428b0*/  ULDC UR6, c[0x0][0x22c] ;  /* 0x00008b0000067ab9 */ /* 0x000fe40000000800 */
[----:B------:R-:W-:-:S13]  /*428c0*/  ISETP.GE.AND P0, PT, R126, UR6, PT ;  /* 0x000000067e007c0c */ /* 0x000fda000bf06270 */
[----:B------:R-:W-:Y:S05]  /*428d0*/  @P0 EXIT ;  /* 0x000000000000094d */ /* 0x000fea0003800000 */
[----:B------:R1:W-:Y:S02]  /*428e0*/  STG.E.64 desc[UR4][R124.64+0x3300], RZ ;  /* 0x003300ff7c007986 */ /* 0x0003e4000c101b04 */
.L_x_3348:
[----:B------:R-:W-:Y:S05]  /*428f0*/  BSYNC B2 ;  /* 0x0000000000027941 */ /* 0x000fea0003800000 */
.L_x_3329:
        /* <DEDUP_REMOVED lines=18> */
.L_x_3352:
[----:B------:R-:W-:Y:S05]  /*42a20*/  BSYNC B3 ;  /* 0x0000000000037941 */ /* 0x000fea0003800000 */
.L_x_3351:
        /* <DEDUP_REMOVED lines=19> */
.L_x_3356:
[----:B------:R-:W-:Y:S05]  /*42b60*/  BSYNC B4 ;  /* 0x0000000000047941 */ /* 0x000fea0003800000 */
.L_x_3355:
[----:B------:R-:W-:Y:S01]  /*42b70*/  F2FP.BF16.F32.PACK_AB R222, RZ, R222 ;  /* 0x000000deffde723e */ /* 0x000fe200000010ff */
[----:B------:R-:W-:Y:S06]  /*42b80*/  BRA `(.L_x_3357) ;  /* 0x0000000000047947 */ /* 0x000fec0003800000 */
.L_x_3354:
[----:B------:R-:W-:-:S07]  /*42b90*/  PRMT R222, RZ, 0x7610, R222 ;  /* 0x00007610ffde7816 */ /* 0x000fce00000000de */
.L_x_3357:
[----:B------:R-:W-:Y:S05]  /*42ba0*/  BSYNC B3 ;  /* 0x0000000000037941 */ /* 0x000fea0003800000 */
.L_x_3353:
        /* <DEDUP_REMOVED lines=18> */
.L_x_3361:
[----:B------:R-:W-:Y:S05]  /*42cd0*/  BSYNC B4 ;  /* 0x0000000000047941 */ /* 0x000fea0003800000 */
.L_x_3360:
[----:B------:R-:W-:Y:S01]  /*42ce0*/  F2FP.BF16.F32.PACK_AB R223, RZ, R223 ;  /* 0x000000dfffdf723e */ /* 0x000fe200000010ff */
[----:B------:R-:W-:Y:S06]  /*42cf0*/  BRA `(.L_x_3362) ;  /* 0x0000000000047947 */ /* 0x000fec0003800000 */
.L_x_3359:
[----:B------:R-:W-:-:S07]  /*42d00*/  PRMT R223, RZ, 0x7610, R223 ;  /* 0x00007610ffdf7816 */ /* 0x000fce00000000df */
.L_x_3362:
[----:B------:R-:W-:Y:S05]  /*42d10*/  BSYNC B3 ;  /* 0x0000000000037941 */ /* 0x000fea0003800000 */
.L_x_3358:
        /* <DEDUP_REMOVED lines=18> */
.L_x_3366:
[----:B------:R-:W-:Y:S05]  /*42e40*/  BSYNC B4 ;  /* 0x0000000000047941 */ /* 0x000fea0003800000 */
.L_x_3365:
[----:B------:R-:W-:Y:S01]  /*42e50*/  F2FP.BF16.F32.PACK_AB R126, RZ, R126 ;  /* 0x0000007eff7e723e */ /* 0x000fe200000010ff */
[----:B------:R-:W-:Y:S06]  /*42e60*/  BRA `(.L_x_3367) ;  /* 0x0000000000047947 */ /* 0x000fec0003800000 */
.L_x_3364:
[----:B------:R-:W-:-:S07]  /*42e70*/  PRMT R126, RZ, 0x7610, R126 ;  /* 0x00007610ff7e7816 */ /* 0x000fce000000007e */
.L_x_3367:
[----:B------:R-:W-:Y:S05]  /*42e80*/  BSYNC B3 ;  /* 0x0000000000037941 */ /* 0x000fea0003800000 */
.L_x_3363:
[----:B------:R-:W-:Y:S02]  /*42e90*/  PRMT R223, R223, 0x5410, R126 ;  /* 0x00005410dfdf7816 */ /* 0x000fe4000000007e */
[----:B------:R-:W-:-:S05]  /*42ea0*/  LOP3.LUT R126, R222, 0xffff, RZ, 0xc0, !PT ;  /* 0x0000ffffde7e7812 */ /* 0x000fca00078ec0ff */
[----:B------:R-:W-:-:S05]  /*42eb0*/  IMAD.WIDE.U32 R126, R126, 0x10000, RZ ;  /* 0x000100007e7e7825 */ /* 0x000fca00078e00ff */
[----:B------:R-:W-:Y:S02]  /*42ec0*/  LOP3.LUT R127, R223, R127, RZ, 0xfc, !PT ;  /* 0x0000007fdf7f7212 */ /* 0x000fe400078efcff */
[----:B------:R-:W-:-:S05]  /*42ed0*/  LOP3.LUT R126, R126, R216, RZ, 0xfc, !PT ;  /* 0x000000d87e7e7212 */ /* 0x000fca00078efcff */
[----:B------:R1:W-:Y:S01]  /*42ee0*/  STG.E.64 desc[UR4][R124.64+0x3400], R126 ;  /* 0x0034007e7c007986 */ /* 0x0003e2000c101b04 */
[----:B------:R-:W-:Y:S05]  /*42ef0*/  BRA `(.L_x_3368) ;  /* 0x0000000000107947 */ /* 0x000fea0003800000 */
.L_x_3350:
[----:B------:R-:W-:Y:S02]  /*42f00*/  ULDC UR6, c[0x0][0x22c] ;  /* 0x00008b0000067ab9 */ /* 0x000fe40000000800 */
[----:B------:R-:W-:-:S13]  /*42f10*/  ISETP.GE.AND P0, PT, R126, UR6, PT ;  /* 0x000000067e007c0c */ /* 0x000fda000bf06270 */
[----:B------:R-:W-:Y:S05]  /*42f20*/  @P0 EXIT ;  /* 0x000000000000094d */ /* 0x000fea0003800000 */
[----:B------:R1:W-:Y:S02]  /*42f30*/  STG.E.64 desc[UR4][R124.64+0x3400], RZ ;  /* 0x003400ff7c007986 */ /* 0x0003e4000c101b04 */
.L_x_3368:
[----:B------:R-:W-:Y:S05]  /*42f40*/  BSYNC B2 ;  /* 0x0000000000027941 */ /* 0x000fea0003800000 */
.L_x_3349:
        /* <DEDUP_REMOVED lines=18> */
.L_x_3372:
[----:B------:R-:W-:Y:S05]  /*43070*/  BSYNC B3 ;  /* 0x0000000000037941 */ /* 0x000fea0003800000 */
.L_x_3371:
        /* <DEDUP_REMOVED lines=19> */
.L_x_3376:
[----:B------:R-:W-:Y:S05]  /*431b0*/  BSYNC B4 ;  /* 0x0000000000047941 */ /* 0x000fea0003800000 */
.L_x_3375:
[----:B------:R-:W-:Y:S01]  /*431c0*/  F2FP.BF16.F32.PACK_AB R222, RZ, R222 ;  /* 0x000000deffde723e */ /* 0x000fe200000010ff */
[----:B------:R-:W-:Y:S06]  /*431d0*/  BRA `(.L_x_3377) ;  /* 0x0000000000047947 */ /* 0x000fec0003800000 */
.L_x_3374:
[----:B------:R-:W-:-:S07]  /*431e0*/  PRMT R222, RZ, 0x7610, R222 ;  /* 0x00007610ffde7816 */ /* 0x000fce00000000de */
.L_x_3377:
[----:B------:R-:W-:Y:S05]  /*431f0*/  BSYNC B3 ;  /* 0x0000000000037941 */ /* 0x000fea0003800000 */
.L_x_3373:
        /* <DEDUP_REMOVED lines=18> */
.L_x_3381:
[----:B------:R-:W-:Y:S05]  /*43320*/  BSYNC B4 ;  /* 0x0000000000047941 */ /* 0x000fea0003800000 */
.L_x_3380:
[----:B------:R-:W-:Y:S01]  /*43330*/  F2FP.BF16.F32.PACK_AB R223, RZ, R223 ;  /* 0x000000dfffdf723e */ /* 0x000fe200000010ff */
[----:B------:R-:W-:Y:S06]  /*43340*/  BRA `(.L_x_3382) ;  /* 0x0000000000047947 */ /* 0x000fec0003800000 */
.L_x_3379:
[----:B------:R-:W-:-:S07]  /*43350*/  PRMT R223, RZ, 0x7610, R223 ;  /* 0x00007610ffdf7816 */ /* 0x000fce00000000df */
.L_x_3382:
[----:B------:R-:W-:Y:S05]  /*43360*/  BSYNC B3 ;  /* 0x0000000000037941 */ /* 0x000fea0003800000 */
.L_x_3378:
        /* <DEDUP_REMOVED lines=18> */
.L_x_3386:
[----:B------:R-:W-:Y:S05]  /*43490*/  BSYNC B4 ;  /* 0x0000000000047941 */ /* 0x000fea0003800000 */
.L_x_3385:
[----:B------:R-:W-:Y:S01]  /*434a0*/  F2FP.BF16.F32.PACK_AB R126, RZ, R126 ;  /* 0x0000007eff7e723e */ /* 0x000fe200000010ff */
[----:B------:R-:W-:Y:S06]  /*434b0*/  BRA `(.L_x_3387) ;  /* 0x0000000000047947 */ /* 0x000fec0003800000 */
.L_x_3384:
[----:B------:R-:W-:-:S07]  /*434c0*/  PRMT R126, RZ, 0x7610, R126 ;  /* 0x00007610ff7e7816 */ /* 0x000fce000000007e */
.L_x_3387:
[----:B------:R-:W-:Y:S05]  /*434d0*/  BSYNC B3 ;  /* 0x0000000000037941 */ /* 0x000fea0003800000 */
.L_x_3383:
[----:B------:R-:W-:Y:S02]  /*434e0*/  PRMT R223, R223, 0x5410, R126 ;  /* 0x00005410dfdf7816 */ /* 0x000fe4000000007e */
[----:B------:R-:W-:-:S05]  /*434f0*/  LOP3.LUT R126, R222, 0xffff, RZ, 0xc0, !PT ;  /* 0x0000ffffde7e7812 */ /* 0x000fca00078ec0ff */
[----:B------:R-:W-:-:S05]  /*43500*/  IMAD.WIDE.U32 R126, R126, 0x10000, RZ ;  /* 0x000100007e7e7825 */ /* 0x000fca00078e00ff */
[----:B------:R-:W-:Y:S02]  /*43510*/  LOP3.LUT R127, R223, R127, RZ, 0xfc, !PT ;  /* 0x0000007fdf7f7212 */ /* 0x000fe400078efcff */
[----:B------:R-:W-:-:S05]  /*43520*/  LOP3.LUT R126, R126, R216, RZ, 0xfc, !PT ;  /* 0x000000d87e7e7212 */ /* 0x000fca00078efcff */
[----:B------:R1:W-:Y:S01]  /*43530*/  STG.E.64 desc[UR4][R124.64+0x3500], R126 ;  /* 0x0035007e7c007986 */ /* 0x0003e2000c101b04 */
[----:B------:R-:W-:Y:S05]  /*43540*/  BRA `(.L_x_3388) ;  /* 0x0000000000107947 */ /* 0x000fea0003800000 */
.L_x_3370:
[----:B------:R-:W-:Y:S02]  /*43550*/  ULDC UR6, c[0x0][0x22c] ;  /* 0x00008b0000067ab9 */ /* 0x000fe40000000800 */
[----:B------:R-:W-:-:S13]  /*43560*/  ISETP.GE.AND P0, PT, R126, UR6, PT ;  /* 0x000000067e007c0c */ /* 0x000fda000bf06270 */
[----:B------:R-:W-:Y:S05]  /*43570*/  @P0 EXIT ;  /* 0x000000000000094d */ /* 0x000fea0003800000 */
[----:B------:R1:W-:Y:S02]  /*43580*/  STG.E.64 desc[UR4][R124.64+0x3500], RZ ;  /* 0x003500ff7c007986 */ /* 0x0003e4000c101b04 */
.L_x_3388:
[----:B------:R-:W-:Y:S05]  /*43590*/  BSYNC B2 ;  /* 0x0000000000027941 */ /* 0x000fea0003800000 */
.L_x_3369:
        /* <DEDUP_REMOVED lines=18> */
.L_x_3392:
[----:B------:R-:W-:Y:S05]  /*436c0*/  BSYNC B3 ;  /* 0x0000000000037941 */ /* 0x000fea0003800000 */
.L_x_3391:
        /* <DEDUP_REMOVED lines=19> */
.L_x_3396:
[----:B------:R-:W-:Y:S05]  /*43800*/  BSYNC B4 ;  /* 0x0000000000047941 */ /* 0x000fea0003800000 */
.L_x_3395:
[----:B------:R-:W-:Y:S01]  /*43810*/  F2FP.BF16.F32.PACK_AB R222, RZ, R222 ;  /* 0x000000deffde723e */ /* 0x000fe200000010ff */
[----:B------:R-:W-:Y:S06]  /*43820*/  BRA `(.L_x_3397) ;  /* 0x0000000000047947 */ /* 0x000fec0003800000 */
.L_x_3394:
[----:B------:R-:W-:-:S07]  /*43830*/  PRMT R222, RZ, 0x7610, R222 ;  /* 0x00007610ffde7816 */ /* 0x000fce00000000de */
.L_x_3397:
[----:B------:R-:W-:Y:S05]  /*43840*/  BSYNC B3 ;  /* 0x0000000000037941 */ /* 0x000fea0003800000 */
.L_x_3393:
        /* <DEDUP_REMOVED lines=18> */
.L_x_3401:
[----:B------:R-:W-:Y:S05]  /*43970*/  BSYNC B4 ;  /* 0x0000000000047941 */ /* 0x000fea0003800000 */
.L_x_3400:
[----:B------:R-:W-:Y:S01]  /*43980*/  F2FP.BF16.F32.PACK_AB R223, RZ, R223 ;  /* 0x000000dfffdf723e */ /* 0x000fe200000010ff */
[----:B------:R-:W-:Y:S06]  /*43990*/  BRA `(.L_x_3402) ;  /* 0x0000000000047947 */ /* 0x000fec0003800000 */
.L_x_3399:
[----:B------:R-:W-:-:S07]  /*439a0*/  PRMT R223, RZ, 0x7610, R223 ;  /* 0x00007610ffdf7816 */ /* 0x000fce00000000df */
.L_x_3402:
[----:B------:R-:W-:Y:S05]  /*439b0*/  BSYNC B3 ;  /* 0x0000000000037941 */ /* 0x000fea0003800000 */
.L_x_3398:
        /* <DEDUP_REMOVED lines=18> */
.L_x_3406:
[----:B------:R-:W-:Y:S05]  /*43ae0*/  BSYNC B4 ;  /* 0x0000000000047941 */ /* 0x000fea0003800000 */
.L_x_3405:
[----:B------:R-:W-:Y:S01]  /*43af0*/  F2FP.BF16.F32.PACK_AB R126, RZ, R126 ;  /* 0x0000007eff7e723e */ /* 0x000fe200000010ff */
[----:B------:R-:W-:Y:S06]  /*43b00*/  BRA `(.L_x_3407) ;  /* 0x0000000000047947 */ /* 0x000fec0003800000 */
.L_x_3404:
[----:B------:R-:W-:-:S07]  /*43b10*/  PRMT R126, RZ, 0x7610, R126 ;  /* 0x00007610ff7e7816 */ /* 0x000fce000000007e */
.L_x_3407:
[----:B------:R-:W-:Y:S05]  /*43b20*/  BSYNC B3 ;  /* 0x0000000000037941 */ /* 0x000fea0003800000 */
.L_x_3403:
[----:B------:R-:W-:Y:S02]  /*43b30*/  PRMT R223, R223, 0x5410, R126 ;  /* 0x00005410dfdf7816 */ /* 0x000fe4000000007e */
[----:B------:R-:W-:-:S05]  /*43b40*/  LOP3.LUT R126, R222, 0xffff, RZ, 0xc0, !PT ;  /* 0x0000ffffde7e7812 */ /* 0x000fca00078ec0ff */
[----:B------:R-:W-:-:S05]  /*43b50*/  IMAD.WIDE.U32 R126, R126, 0x10000, RZ ;  /* 0x000100007e7e7825 */ /* 0x000fca00078e00ff */
[----:B------:R-:W-:Y:S02]  /*43b60*/  LOP3.LUT R127, R223, R127, RZ, 0xfc, !PT ;  /* 0x0000007fdf7f7212 */ /* 0x000fe400078efcff */
[----:B------:R-:W-:-:S05]  /*43b70*/  LOP3.LUT R126, R126, R216, RZ, 0xfc, !PT ;  /* 0x000000d87e7e7212 */ /* 0x000fca00078efcff */
[----:B------:R1:W-:Y:S01]  /*43b80*/  STG.E.64 desc[UR4][R124.64+0x3600], R126 ;  /* 0x0036007e7c007986 */ /* 0x0003e2000c101b04 */
[----:B------:R-:W-:Y:S05]  /*43b90*/  BRA `(.L_x_3408) ;  /* 0x0000000000107947 */ /* 0x000fea0003800000 */
.L_x_3390:
[----:B------:R-:W-:Y:S02]  /*43ba0*/  ULDC UR6, c[0x0][0x22c] ;  /* 0x00008b0000067ab9 */ /* 0x000fe40000000800 */
[----:B------:R-:W-:-:S13]  /*43bb0*/  ISETP.GE.AND P0, PT, R126, UR6, PT ;  /* 0x000000067e007c0c */ /* 0x000fda000bf06270 */
[----:B------:R-:W-:Y:S05]  /*43bc0*/  @P0 EXIT ;  /* 0x000000000000094d */ /* 0x000fea0003800000 */
[----:B------:R1:W-:Y:S02]  /*43bd0*/  STG.E.64 desc[UR4][R124.64+0x3600], RZ ;  /* 0x003600ff7c007986 */ /* 0x0003e4000c101b04 */
.L_x_3408:
[----:B------:R-:W-:Y:S05]  /*43be0*/  BSYNC B2 ;  /* 0x0000000000027941 */ /* 0x000fea0003800000 */
.L_x_3389:
        /* <DEDUP_REMOVED lines=18> */
.L_x_3412:
[----:B------:R-:W-:Y:S05]  /*43d10*/  BSYNC B3 ;  /* 0x0000000000037941 */ /* 0x000fea0003800000 */
.L_x_3411:
        /* <DEDUP_REMOVED lines=19> */
.L_x_3416:
[----:B------:R-:W-:Y:S05]  /*43e50*/  BSYNC B4 ;  /* 0x0000000000047941 */ /* 0x000fea0003800000 */
.L_x_3415:
[----:B------:R-:W-:Y:S01]  /*43e60*/  F2FP.BF16.F32.PACK_AB R222, RZ, R222 ;  /* 0x000000deffde723e */ /* 0x000fe200000010ff */
[----:B------:R-:W-:Y:S06]  /*43e70*/  BRA `(.L_x_3417) ;  /* 0x0000000000047947 */ /* 0x000fec0003800000 */
.L_x_3414:
[----:B------:R-:W-:-:S07]  /*43e80*/  PRMT R222, RZ, 0x7610, R222 ;  /* 0x00007610ffde7816 */ /* 0x000fce00000000de */
.L_x_3417:
[----:B------:R-:W-:Y:S05]  /*43e90*/  BSYNC B3 ;  /* 0x0000000000037941 */ /* 0x000fea0003800000 */
.L_x_3413:
        /* <DEDUP_REMOVED lines=18> */
.L_x_3421:
[----:B------:R-:W-:Y:S05]  /*43fc0*/  BSYNC B4 ;  /* 0x0000000000047941 */ /* 0x000fea0003800000 */
.L_x_3420:
[----:B------:R-:W-:Y:S01]  /*43fd0*/  F2FP.BF16.F32.PACK_AB R223, RZ, R223 ;  /* 0x000000dfffdf723e */ /* 0x000fe200000010ff */
[----:B------:R-:W-:Y:S06]  /*43fe0*/  BRA `(.L_x_3422) ;  /* 0x0000000000047947 */ /* 0x000fec0003800000 */
.L_x_3419:
[----:B------:R-:W-:-:S07]  /*43ff0*/  PRMT R223, RZ, 0x7610, R223 ;  /* 0x00007610ffdf7816 */ /* 0x000fce00000000df */
.L_x_3422:
[----:B------:R-:W-:Y:S05]  /*44000*/  BSYNC B3 ;  /* 0x0000000000037941 */ /* 0x000fea0003800000 */
.L_x_3418:
        /* <DEDUP_REMOVED lines=18> */
.L_x_3426:
[----:B------:R-:W-:Y:S05]  /*44130*/  BSYNC B4 ;  /* 0x0000000000047941 */ /* 0x000fea0003800000 */
.L_x_3425:
[----:B------:R-:W-:Y:S01]  /*44140*/  F2FP.BF16.F32.PACK_AB R126, RZ, R126 ;  /* 0x0000007eff7e723e */ /* 0x000fe200000010ff */
[----:B------:R-:W-:Y:S06]  /*44150*/  BRA `(.L_x_3427) ;  /* 0x0000000000047947 */ /* 0x000fec0003800000 */
.L_x_3424:
[----:B------:R-:W-:-:S07]  /*44160*/  PRMT R126, RZ, 0x7610, R126 ;  /* 0x00007610ff7e7816 */ /* 0x000fce000000007e */
.L_x_3427:
[----:B------:R-:W-:Y:S05]  /*44170*/  BSYNC B3 ;  /* 0x0000000000037941 */ /* 0x000fea0003800000 */
.L_x_3423:
[----:B------:R-:W-:Y:S02]  /*44180*/  PRMT R223, R223, 0x5410, R126 ;  /* 0x00005410dfdf7816 */ /* 0x000fe4000000007e */
[----:B------:R-:W-:-:S05]  /*44190*/  LOP3.LUT R126, R222, 0xffff, RZ, 0xc0, !PT ;  /* 0x0000ffffde7e7812 */ /* 0x000fca00078ec0ff */
[----:B------:R-:W-:-:S05]  /*441a0*/  IMAD.WIDE.U32 R126, R126, 0x10000, RZ ;  /* 0x000100007e7e7825 */ /* 0x000fca00078e00ff */
[----:B------:R-:W-:Y:S02]  /*441b0*/  LOP3.LUT R127, R223, R127, RZ, 0xfc, !PT ;  /* 0x0000007fdf7f7212 */ /* 0x000fe400078efcff */
[----:B------:R-:W-:-:S05]  /*441c0*/  LOP3.LUT R126, R126, R216, RZ, 0xfc, !PT ;  /* 0x000000d87e7e7212 */ /* 0x000fca00078efcff */
[----:B------:R1:W-:Y:S01]  /*441d0*/  STG.E.64 desc[UR4][R124.64+0x3700], R126 ;  /* 0x0037007e7c007986 */ /* 0x0003e2000c101b04 */
[----:B------:R-:W-:Y:S05]  /*441e0*/  BRA `(.L_x_3428) ;  /* 0x0000000000107947 */ /* 0x000fea0003800000 */
.L_x_3410:
[----:B------:R-:W-:Y:S02]  /*441f0*/  ULDC UR6, c[0x0][0x22c] ;  /* 0x00008b0000067ab9 */ /* 0x000fe40000000800 */
[----:B------:R-:W-:-:S13]  /*44200*/  ISETP.GE.AND P0, PT, R126, UR6, PT ;  /* 0x000000067e007c0c */ /* 0x000fda000bf06270 */
[----:B------:R-:W-:Y:S05]  /*44210*/  @P0 EXIT ;  /* 0x000000000000094d */ /* 0x000fea0003800000 */
[----:B------:R1:W-:Y:S02]  /*44220*/  STG.E.64 desc[UR4][R124.64+0x3700], RZ ;  /* 0x003700ff7c007986 */ /* 0x0003e4000c101b04 */
.L_x_3428:
[----:B------:R-:W-:Y:S05]  /*44230*/  BSYNC B2 ;  /* 0x0000000000027941 */ /* 0x000fea0003800000 */
.L_x_3409:
        /* <DEDUP_REMOVED lines=18> */
.L_x_3432:
[----:B------:R-:W-:Y:S05]  /*44360*/  BSYNC B3 ;  /* 0x0000000000037941 */ /* 0x000fea0003800000 */
.L_x_3431:
        /* <DEDUP_REMOVED lines=19> */
.L_x_3436:
[----:B------:R-:W-:Y:S05]  /*444a0*/  BSYNC B4 ;  /* 0x0000000000047941 */ /* 0x000fea0003800000 */
.L_x_3435:
[----:B------:R-:W-:Y:S01]  /*444b0*/  F2FP.BF16.F32.PACK_AB R222, RZ, R222 ;  /* 0x000000deffde723e */ /* 0x000fe200000010ff */
[----:B------:R-:W-:Y:S06]  /*444c0*/  BRA `(.L_x_3437) ;  /* 0x0000000000047947 */ /* 0x000fec0003800000 */
.L_x_3434:
[----:B------:R-:W-:-:S07]  /*444d0*/  PRMT R222, RZ, 0x7610, R222 ;  /* 0x00007610ffde7816 */ /* 0x000fce00000000de */
.L_x_3437:
[----:B------:R-:W-:Y:S05]  /*444e0*/  BSYNC B3 ;  /* 0x0000000000037941 */ /* 0x000fea0003800000 */
.L_x_3433:
        /* <DEDUP_REMOVED lines=18> */
.L_x_3441:
[----:B------:R-:W-:Y:S05]  /*44610*/  BSYNC B4 ;  /* 0x0000000000047941 */ /* 0x000fea0003800000 */
.L_x_3440:
[----:B------:R-:W-:Y:S01]  /*44620*/  F2FP.BF16.F32.PACK_AB R223, RZ, R223 ;  /* 0x000000dfffdf723e */ /* 0x000fe200000010ff */
[----:B------:R-:W-:Y:S06]  /*44630*/  BRA `(.L_x_3442) ;  /* 0x0000000000047947 */ /* 0x000fec0003800000 */
.L_x_3439:
[----:B------:R-:W-:-:S07]  /*44640*/  PRMT R223, RZ, 0x7610, R223 ;  /* 0x00007610ffdf7816 */ /* 0x000fce00000000df */
.L_x_3442:
[----:B------:R-:W-:Y:S05]  /*44650*/  BSYNC B3 ;  /* 0x0000000000037941 */ /* 0x000fea0003800000 */
.L_x_3438:
        /* <DEDUP_REMOVED lines=18> */
.L_x_3446:
[----:B------:R-:W-:Y:S05]  /*44780*/  BSYNC B4 ;  /* 0x0000000000047941 */ /* 0x000fea0003800000 */
.L_x_3445:
[----:B------:R-:W-:Y:S01]  /*44790*/  F2FP.BF16.F32.PACK_AB R126, RZ, R126 ;  /* 0x0000007eff7e723e */ /* 0x000fe200000010ff */
[----:B------:R-:W-:Y:S06]  /*447a0*/  BRA `(.L_x_3447) ;  /* 0x0000000000047947 */ /* 0x000fec0003800000 */
.L_x_3444:
[----:B------:R-:W-:-:S07]  /*447b0*/  PRMT R126, RZ, 0x7610, R126 ;  /* 0x00007610ff7e7816 */ /* 0x000fce000000007e */
.L_x_3447:
[----:B------:R-:W-:Y:S05]  /*447c0*/  BSYNC B3 ;  /* 0x0000000000037941 */ /* 0x000fea0003800000 */
.L_x_3443:
[----:B------:R-:W-:Y:S02]  /*447d0*/  PRMT R223, R223, 0x5410, R126 ;  /* 0x00005410dfdf7816 */ /* 0x000fe4000000007e */
[----:B------:R-:W-:-:S05]  /*447e0*/  LOP3.LUT R126, R222, 0xffff, RZ, 0xc0, !PT ;  /* 0x0000ffffde7e7812 */ /* 0x000fca00078ec0ff */
[----:B------:R-:W-:-:S05]  /*447f0*/  IMAD.WIDE.U32 R126, R126, 0x10000, RZ ;  /* 0x000100007e7e7825 */ /* 0x000fca00078e00ff */
[----:B------:R-:W-:Y:S02]  /*44800*/  LOP3.LUT R127, R223, R127, RZ, 0xfc, !PT ;  /* 0x0000007fdf7f7212 */ /* 0x000fe400078efcff */
[----:B------:R-:W-:-:S05]  /*44810*/  LOP3.LUT R126, R126, R216, RZ, 0xfc, !PT ;  /* 0x000000d87e7e7212 */ /* 0x000fca00078efcff */
[----:B------:R1:W-:Y:S01]  /*44820*/  STG.E.64 desc[UR4][R124.64+0x3800], R126 ;  /* 0x0038007e7c007986 */ /* 0x0003e2000c101b04 */
[----:B------:R-:W-:Y:S05]  /*44830*/  BRA `(.L_x_3448) ;  /* 0x0000000000107947 */ /* 0x000fea0003800000 */
.L_x_3430:
[----:B------:R-:W-:Y:S02]  /*44840*/  ULDC UR6, c[0x0][0x22c] ;  /* 0x00008b0000067ab9 */ /* 0x000fe40000000800 */
[----:B------:R-:W-:-:S13]  /*44850*/  ISETP.GE.AND P0, PT, R126, UR6, PT ;  /* 0x000000067e007c0c */ /* 0x000fda000bf06270 */
[----:B------:R-:W-:Y:S05]  /*44860*/  @P0 EXIT ;  /* 0x000000000000094d */ /* 0x000fea0003800000 */
[----:B------:R1:W-:Y:S02]  /*44870*/  STG.E.64 desc[UR4][R124.64+0x3800], RZ ;  /* 0x003800ff7c007986 */ /* 0x0003e4000c101b04 */
.L_x_3448:
[----:B------:R-:W-:Y:S05]  /*44880*/  BSYNC B2 ;  /* 0x0000000000027941 */ /* 0x000fea0003800000 */
.L_x_3429:
        /* <DEDUP_REMOVED lines=18> */
.L_x_3452:
[----:B------:R-:W-:Y:S05]  /*449b0*/  BSYNC B3 ;  /* 0x0000000000037941 */ /* 0x000fea0003800000 */
.L_x_3451:
        /* <DEDUP_REMOVED lines=19> */
.L_x_3456:
[----:B------:R-:W-:Y:S05]  /*44af0*/  BSYNC B4 ;  /* 0x0000000000047941 */ /* 0x000fea0003800000 */
.L_x_3455:
[----:B------:R-:W-:Y:S01]  /*44b00*/  F2FP.BF16.F32.PACK_AB R222, RZ, R222 ;  /* 0x000000deffde723e */ /* 0x000fe200000010ff */
[----:B------:R-:W-:Y:S06]  /*44b10*/  BRA `(.L_x_3457) ;  /* 0x0000000000047947 */ /* 0x000fec0003800000 */
.L_x_3454:
[----:B------:R-:W-:-:S07]  /*44b20*/  PRMT R222, RZ, 0x7610, R222 ;  /* 0x00007610ffde7816 */ /* 0x000fce00000000de */
.L_x_3457:
[----:B------:R-:W-:Y:S05]  /*44b30*/  BSYNC B3 ;  /* 0x0000000000037941 */ /* 0x000fea0003800000 */
.L_x_3453:
        /* <DEDUP_REMOVED lines=18> */
.L_x_3461:
[----:B------:R-:W-:Y:S05]  /*44c60*/  BSYNC B4 ;  /* 0x0000000000047941 */ /* 0x000fea0003800000 */
.L_x_3460:
[----:B------:R-:W-:Y:S01]  /*44c70*/  F2FP.BF16.F32.PACK_AB R223, RZ, R223 ;  /* 0x000000dfffdf723e */ /* 0x000fe200000010ff */
[----:B------:R-:W-:Y:S06]  /*44c80*/  BRA `(.L_x_3462) ;  /* 0x0000000000047947 */ /* 0x000fec0003800000 */
.L_x_3459:
[----:B------:R-:W-:-:S07]  /*44c90*/  PRMT R223, RZ, 0x7610, R223 ;  /* 0x00007610ffdf7816 */ /* 0x000fce00000000df */
.L_x_3462:
[----:B------:R-:W-:Y:S05]  /*44ca0*/  BSYNC B3 ;  /* 0x0000000000037941 */ /* 0x000fea0003800000 */
.L_x_3458:
        /* <DEDUP_REMOVED lines=18> */
.L_x_3466:
[----:B------:R-:W-:Y:S05]  /*44dd0*/  BSYNC B4 ;  /* 0x0000000000047941 */ /* 0x000fea0003800000 */
.L_x_3465:
[----:B------:R-:W-:Y:S01]  /*44de0*/  F2FP.BF16.F32.PACK_AB R126, RZ, R126 ;  /* 0x0000007eff7e723e */ /* 0x000fe200000010ff */
[----:B------:R-:W-:Y:S06]  /*44df0*/  BRA `(.L_x_3467) ;  /* 0x0000000000047947 */ /* 0x000fec0003800000 */
.L_x_3464:
[----:B------:R-:W-:-:S07]  /*44e00*/  PRMT R126, RZ, 0x7610, R126 ;  /* 0x00007610ff7e7816 */ /* 0x000fce000000007e */
.L_x_3467:
[----:B------:R-:W-:Y:S05]  /*44e10*/  BSYNC B3 ;  /* 0x0000000000037941 */ /* 0x000fea0003800000 */
.L_x_3463:
[----:B------:R-:W-:Y:S02]  /*44e20*/  PRMT R223, R223, 0x5410, R126 ;  /* 0x00005410dfdf7816 */ /* 0x000fe4000000007e */
[----:B------:R-:W-:-:S05]  /*44e30*/  LOP3.LUT R126, R222, 0xffff, RZ, 0xc0, !PT ;  /* 0x0000ffffde7e7812 */ /* 0x000fca00078ec0ff */
[----:B------:R-:W-:-:S05]  /*44e40*/  IMAD.WIDE.U32 R126, R126, 0x10000, RZ ;  /* 0x000100007e7e7825 */ /* 0x000fca00078e00ff */
[----:B------:R-:W-:Y:S02]  /*44e50*/  LOP3.LUT R127, R223, R127, RZ, 0xfc, !PT ;  /* 0x0000007fdf7f7212 */ /* 0x000fe400078efcff */
[----:B------:R-:W-:-:S05]  /*44e60*/  LOP3.LUT R126, R126, R216, RZ, 0xfc, !PT ;  /* 0x000000d87e7e7212 */ /* 0x000fca00078efcff */
[----:B------:R1:W-:Y:S01]  /*44e70*/  STG.E.64 desc[UR4][R124.64+0x3900], R126 ;  /* 0x0039007e7c007986 */ /* 0x0003e2000c101b04 */
[----:B------:R-:W-:Y:S05]  /*44e80*/  BRA `(.L_x_3468) ;  /* 0x0000000000107947 */ /* 0x000fea0003800000 */
.L_x_3450:
[----:B------:R-:W-:Y:S02]  /*44e90*/  ULDC UR6, c[0x0][0x22c] ;  /* 0x00008b0000067ab9 */ /* 0x000fe40000000800 */
[----:B------:R-:W-:-:S13]  /*44ea0*/  ISETP.GE.AND P0, PT, R126, UR6, PT ;  /* 0x000000067e007c0c */ /* 0x000fda000bf06270 */
[----:B------:R-:W-:Y:S05]  /*44eb0*/  @P0 EXIT ;  /* 0x000000000000094d */ /* 0x000fea0003800000 */
[----:B------:R1:W-:Y:S02]  /*44ec0*/  STG.E.64 desc[UR4][R124.64+0x3900], RZ ;  /* 0x003900ff7c007986 */ /* 0x0003e4000c101b04 */
.L_x_3468:
[----:B------:R-:W-:Y:S05]  /*44ed0*/  BSYNC B2 ;  /* 0x0000000000027941 */ /* 0x000fea0003800000 */
.L_x_3449:
        /* <DEDUP_REMOVED lines=18> */
.L_x_3472:
[----:B------:R-:W-:Y:S05]  /*45000*/  BSYNC B3 ;  /* 0x0000000000037941 */ /* 0x000fea0003800000 */
.L_x_3471:
        /* <DEDUP_REMOVED lines=19> */
.L_x_3476:
[----:B------:R-:W-:Y:S05]  /*45140*/  BSYNC B4 ;  /* 0x0000000000047941 */ /* 0x000fea0003800000 */
.L_x_3475:
[----:B------:R-:W-:Y:S01]  /*45150*/  F2FP.BF16.F32.PACK_AB R222, RZ, R222 ;  /* 0x000000deffde723e */ /* 0x000fe200000010ff */
[----:B------:R-:W-:Y:S06]  /*45160*/  BRA `(.L_x_3477) ;  /* 0x0000000000047947 */ /* 0x000fec0003800000 */
.L_x_3474:
[----:B------:R-:W-:-:S07]  /*45170*/  PRMT R222, RZ, 0x7610, R222 ;  /* 0x00007610ffde7816 */ /* 0x000fce00000000de */
.L_x_3477:
[----:B------:R-:W-:Y:S05]  /*45180*/  BSYNC B3 ;  /* 0x0000000000037941 */ /* 0x000fea0003800000 */
.L_x_3473:
        /* <DEDUP_REMOVED lines=18> */
.L_x_3481:
[----:B------:R-:W-:Y:S05]  /*452b0*/  BSYNC B4 ;  /* 0x0000000000047941 */ /* 0x000fea0003800000 */
.L_x_3480:
[----:B------:R-:W-:Y:S01]  /*452c0*/  F2FP.BF16.F32.PACK_AB R223, RZ, R223 ;  /* 0x000000dfffdf723e */ /* 0x000fe200000010ff */
[----:B------:R-:W-:Y:S06]  /*452d0*/  BRA `(.L_x_3482) ;  /* 0x0000000000047947 */ /* 0x000fec0003800000 */
.L_x_3479:
[----:B------:R-:W-:-:S07]  /*452e0*/  PRMT R223, RZ, 0x7610, R223 ;  /* 0x00007610ffdf7816 */ /* 0x000fce00000000df */
.L_x_3482:
[----:B------:R-:W-:Y:S05]  /*452f0*/  BSYNC B3 ;  /* 0x0000000000037941 */ /* 0x000fea0003800000 */
.L_x_3478:
        /* <DEDUP_REMOVED lines=18> */
.L_x_3486:
[----:B------:R-:W-:Y:S05]  /*45420*/  BSYNC B4 ;  /* 0x0000000000047941 */ /* 0x000fea0003800000 */
.L_x_3485:
[----:B------:R-:W-:Y:S01]  /*45430*/  F2FP.BF16.F32.PACK_AB R126, RZ, R126 ;  /* 0x0000007eff7e723e */ /* 0x000fe200000010ff */
[----:B------:R-:W-:Y:S06]  /*45440*/  BRA `(.L_x_3487) ;  /* 0x0000000000047947 */ /* 0x000fec0003800000 */
.L_x_3484:
[----:B------:R-:W-:-:S07]  /*45450*/  PRMT R126, RZ, 0x7610, R126 ;  /* 0x00007610ff7e7816 */ /* 0x000fce000000007e */
.L_x_3487:
[----:B------:R-:W-:Y:S05]  /*45460*/  BSYNC B3 ;  /* 0x0000000000037941 */ /* 0x000fea0003800000 */
.L_x_3483:
[----:B------:R-:W-:Y:S02]  /*45470*/  PRMT R223, R223, 0x5410, R126 ;  /* 0x00005410dfdf7816 */ /* 0x000fe4000000007e */
[----:B------:R-:W-:-:S05]  /*45480*/  LOP3.LUT R126, R222, 0xffff, RZ, 0xc0, !PT ;  /* 0x0000ffffde7e7812 */ /* 0x000fca00078ec0ff */
[----:B------:R-:W-:-:S05]  /*45490*/  IMAD.WIDE.U32 R126, R126, 0x10000, RZ ;  /* 0x000100007e7e7825 */ /* 0x000fca00078e00ff */
[----:B------:R-:W-:Y:S02]  /*454a0*/  LOP3.LUT R127, R223, R127, RZ, 0xfc, !PT ;  /* 0x0000007fdf7f7212 */ /* 0x000fe400078efcff */
[----:B------:R-:W-:-:S05]  /*454b0*/  LOP3.LUT R126, R126, R216, RZ, 0xfc, !PT ;  /* 0x000000d87e7e7212 */ /* 0x000fca00078efcff */
[----:B------:R1:W-:Y:S01]  /*454c0*/  STG.E.64 desc[UR4][R124.64+0x3a00], R126 ;  /* 0x003a007e7c007986 */ /* 0x0003e2000c101b04 */
[----:B------:R-:W-:Y:S05]  /*454d0*/  BRA `(.L_x_3488) ;  /* 0x0000000000107947 */ /* 0x000fea0003800000 */
.L_x_3470:
[----:B------:R-:W-:Y:S02]  /*454e0*/  ULDC UR6, c[0x0][0x22c] ;  /* 0x00008b0000067ab9 */ /* 0x000fe40000000800 */
[----:B------:R-:W-:-:S13]  /*454f0*/  ISETP.GE.AND P0, PT, R126, UR6, PT ;  /* 0x000000067e007c0c */ /* 0x000fda000bf06270 */
[----:B------:R-:W-:Y:S05]  /*45500*/  @P0 EXIT ;  /* 0x000000000000094d */ /* 0x000fea0003800000 */
[----:B------:R1:W-:Y:S02]  /*45510*/  STG.E.64 desc[UR4][R124.64+0x3a00], RZ ;  /* 0x003a00ff7c007986 */ /* 0x0003e4000c101b04 */
.L_x_3488:
[----:B------:R-:W-:Y:S05]  /*45520*/  BSYNC B2 ;  /* 0x0000000000027941 */ /* 0x000fea0003800000 */
.L_x_3469:
        /* <DEDUP_REMOVED lines=18> */
.L_x_3492:
[----:B------:R-:W-:Y:S05]  /*45650*/  BSYNC B3 ;  /* 0x0000000000037941 */ /* 0x000fea0003800000 */
.L_x_3491:
        /* <DEDUP_REMOVED lines=19> */
.L_x_3496:
[----:B------:R-:W-:Y:S05]  /*45790*/  BSYNC B4 ;  /* 0x0000000000047941 */ /* 0x000fea0003800000 */
.L_x_3495:
[----:B------:R-:W-:Y:S01]  /*457a0*/  F2FP.BF16.F32.PACK_AB R222, RZ, R222 ;  /* 0x000000deffde723e */ /* 0x000fe200000010ff */
[----:B------:R-:W-:Y:S06]  /*457b0*/  BRA `(.L_x_3497) ;  /* 0x0000000000047947 */ /* 0x000fec0003800000 */
.L_x_3494:
[----:B------:R-:W-:-:S07]  /*457c0*/  PRMT R222, RZ, 0x7610, R222 ;  /* 0x00007610ffde7816 */ /* 0x000fce00000000de */
.L_x_3497:
[----:B------:R-:W-:Y:S05]  /*457d0*/  BSYNC B3 ;  /* 0x0000000000037941 */ /* 0x000fea0003800000 */
.L_x_3493:
        /* <DEDUP_REMOVED lines=18> */
.L_x_3501:
[----:B------:R-:W-:Y:S05]  /*45900*/  BSYNC B4 ;  /* 0x0000000000047941 */ /* 0x000fea0003800000 */
.L_x_3500:
[----:B------:R-:W-:Y:S01]  /*45910*/  F2FP.BF16.F32.PACK_AB R223, RZ, R223 ;  /* 0x000000dfffdf723e */ /* 0x000fe200000010ff */
[----:B------:R-:W-:Y:S06]  /*45920*/  BRA `(.L_x_3502) ;  /* 0x0000000000047947 */ /* 0x000fec0003800000 */
.L_x_3499:
[----:B------:R-:W-:-:S07]  /*45930*/  PRMT R223, RZ, 0x7610, R223 ;  /* 0x00007610ffdf7816 */ /* 0x000fce00000000df */
.L_x_3502:
[----:B------:R-:W-:Y:S05]  /*45940*/  BSYNC B3 ;  /* 0x0000000000037941 */ /* 0x000fea0003800000 */
.L_x_3498:
        /* <DEDUP_REMOVED lines=18> */
.L_x_3506:
[----:B------:R-:W-:Y:S05]  /*45a70*/  BSYNC B4 ;  /* 0x0000000000047941 */ /* 0x000fea0003800000 */
.L_x_3505:
[----:B------:R-:W-:Y:S01]  /*45a80*/  F2FP.BF16.F32.PACK_AB R126, RZ, R126 ;  /* 0x0000007eff7e723e */ /* 0x000fe200000010ff */
[----:B------:R-:W-:Y:S06]  /*45a90*/  BRA `(.L_x_3507) ;  /* 0x0000000000047947 */ /* 0x000fec0003800000 */
.L_x_3504:
[----:B------:R-:W-:-:S07]  /*45aa0*/  PRMT R126, RZ, 0x7610, R126 ;  /* 0x00007610ff7e7816 */ /* 0x000fce000000007e */
.L_x_3507:
[----:B------:R-:W-:Y:S05]  /*45ab0*/  BSYNC B3 ;  /* 0x0000000000037941 */ /* 0x000fea0003800000 */
.L_x_3503:
[----:B------:R-:W-:Y:S02]  /*45ac0*/  PRMT R223, R223, 0x5410, R126 ;  /* 0x00005410dfdf7816 */ /* 0x000fe4000000007e */
[----:B------:R-:W-:-:S05]  /*45ad0*/  LOP3.LUT R126, R222, 0xffff, RZ, 0xc0, !PT ;  /* 0x0000ffffde7e7812 */ /* 0x000fca00078ec0ff */
[----:B------:R-:W-:-:S05]  /*45ae0*/  IMAD.WIDE.U32 R126, R126, 0x10000, RZ ;  /* 0x000100007e7e7825 */ /* 0x000fca00078e00ff */
[----:B------:R-:W-:Y:S02]  /*45af0*/  LOP3.LUT R127, R223, R127, RZ, 0xfc, !PT ;  /* 0x0000007fdf7f7212 */ /* 0x000fe400078efcff */
[----:B------:R-:W-:-:S05]  /*45b00*/  LOP3.LUT R126, R126, R216, RZ, 0xfc, !PT ;  /* 0x000000d87e7e7212 */ /* 0x000fca00078efcff */
[----:B------:R1:W-:Y:S01]  /*45b10*/  STG.E.64 desc[UR4][R124.64+0x3b00], R126 ;  /* 0x003b007e7c007986 */ /* 0x0003e2000c101b04 */
[----:B------:R-:W-:Y:S05]  /*45b20*/  BRA `(.L_x_3508) ;  /* 0x0000000000107947 */ /* 0x000fea0003800000 */
.L_x_3490:
[----:B------:R-:W-:Y:S02]  /*45b30*/  ULDC UR6, c[0x0][0x22c] ;  /* 0x00008b0000067ab9 */ /* 0x000fe40000000800 */
[----:B------:R-:W-:-:S13]  /*45b40*/  ISETP.GE.AND P0, PT, R126, UR6, PT ;  /* 0x000000067e007c0c */ /* 0x000fda000bf06270 */
[----:B------:R-:W-:Y:S05]  /*45b50*/  @P0 EXIT ;  /* 0x000000000000094d */ /* 0x000fea0003800000 */
[----:B------:R1:W-:Y:S02]  /*45b60*/  STG.E.64 desc[UR4][R124.64+0x3b00], RZ ;  /* 0x003b00ff7c007986 */ /* 0x0003e4000c101b04 */
.L_x_3508:
[----:B------:R-:W-:Y:S05]  /*45b70*/  BSYNC B2 ;  /* 0x0000000000027941 */ /* 0x000fea0003800000 */
.L_x_3489:
        /* <DEDUP_REMOVED lines=18> */
.L_x_3512:
[----:B------:R-:W-:Y:S05]  /*45ca0*/  BSYNC B3 ;  /* 0x0000000000037941 */ /* 0x000fea0003800000 */
.L_x_3511:
        /* <DEDUP_REMOVED lines=19> */
.L_x_3516:
[----:B------:R-:W-:Y:S05]  /*45de0*/  BSYNC B4 ;  /* 0x0000000000047941 */ /* 0x000fea0003800000 */
.L_x_3515:
[----:B------:R-:W-:Y:S01]  /*45df0*/  F2FP.BF16.F32.PACK_AB R222, RZ, R222 ;  /* 0x000000deffde723e */ /* 0x000fe200000010ff */
[----:B------:R-:W-:Y:S06]  /*45e00*/  BRA `(.L_x_3517) ;  /* 0x0000000000047947 */ /* 0x000fec0003800000 */
.L_x_3514:
[----:B------:R-:W-:-:S07]  /*45e10*/  PRMT R222, RZ, 0x7610, R222 ;  /* 0x00007610ffde7816 */ /* 0x000fce00000000de */
.L_x_3517:
[----:B------:R-:W-:Y:S05]  /*45e20*/  BSYNC B3 ;  /* 0x0000000000037941 */ /* 0x000fea0003800000 */
.L_x_3513:
        /* <DEDUP_REMOVED lines=18> */
.L_x_3521:
[----:B------:R-:W-:Y:S05]  /*45f50*/  BSYNC B4 ;  /* 0x0000000000047941 */ /* 0x000fea0003800000 */
.L_x_3520:
[----:B------:R-:W-:Y:S01]  /*45f60*/  F2FP.BF16.F32.PACK_AB R223, RZ, R223 ;  /* 0x000000dfffdf723e */ /* 0x000fe200000010ff */
[----:B------:R-:W-:Y:S06]  /*45f70*/  BRA `(.L_x_3522) ;  /* 0x0000000000047947 */ /* 0x000fec0003800000 */
.L_x_3519:
[----:B------:R-:W-:-:S07]  /*45f80*/  PRMT R223, RZ, 0x7610, R223 ;  /* 0x00007610ffdf7816 */ /* 0x000fce00000000df */
.L_x_3522:
[----:B------:R-:W-:Y:S05]  /*45f90*/  BSYNC B3 ;  /* 0x0000000000037941 */ /* 0x000fea0003800000 */
.L_x_3518:
        /* <DEDUP_REMOVED lines=18> */
.L_x_3526:
[----:B------:R-:W-:Y:S05]  /*460c0*/  BSYNC B4 ;  /* 0x0000000000047941 */ /* 0x000fea0003800000 */
.L_x_3525:
[----:B------:R-:W-:Y:S01]  /*460d0*/  F2FP.BF16.F32.PACK_AB R126, RZ, R126 ;  /* 0x0000007eff7e723e */ /* 0x000fe200000010ff */
[----:B------:R-:W-:Y:S06]  /*460e0*/  BRA `(.L_x_3527) ;  /* 0x0000000000047947 */ /* 0x000fec0003800000 */
.L_x_3524:
[----:B------:R-:W-:-:S07]  /*460f0*/  PRMT R126, RZ, 0x7610, R126 ;  /* 0x00007610ff7e7816 */ /* 0x000fce000000007e */
.L_x_3527:
[----:B------:R-:W-:Y:S05]  /*46100*/  BSYNC B3 ;  /* 0x0000000000037941 */ /* 0x000fea0003800000 */
.L_x_3523:
[----:B------:R-:W-:Y:S02]  /*46110*/  PRMT R223, R223, 0x5410, R126 ;  /* 0x00005410dfdf7816 */ /* 0x000fe4000000007e */
[----:B------:R-:W-:-:S05]  /*46120*/  LOP3.LUT R126, R222, 0xffff, RZ, 0xc0, !PT ;  /* 0x0000ffffde7e7812 */ /* 0x000fca00078ec0ff */
[----:B------:R-:W-:-:S05]  /*46130*/  IMAD.WIDE.U32 R126, R126, 0x10000, RZ ;  /* 0x000100007e7e7825 */ /* 0x000fca00078e00ff */
[----:B------:R-:W-:Y:S02]  /*46140*/  LOP3.LUT R127, R223, R127, RZ, 0xfc, !PT ;  /* 0x0000007fdf7f7212 */ /* 0x000fe400078efcff */
[----:B------:R-:W-:-:S05]  /*46150*/  LOP3.LUT R126, R126, R216, RZ, 0xfc, !PT ;  /* 0x000000d87e7e7212 */ /* 0x000fca00078efcff */
[----:B------:R1:W-:Y:S01]  /*46160*/  STG.E.64 desc[UR4][R124.64+0x3c00], R126 ;  /* 0x003c007e7c007986 */ /* 0x0003e2000c101b04 */
[----:B------:R-:W-:Y:S05]  /*46170*/  BRA `(.L_x_3528) ;  /* 0x0000000000107947 */ /* 0x000fea0003800000 */
.L_x_3510:
[----:B------:R-:W-:Y:S02]  /*46180*/  ULDC UR6, c[0x0][0x22c] ;  /* 0x00008b0000067ab9 */ /* 0x000fe40000000800 */
[----:B------:R-:W-:-:S13]  /*46190*/  ISETP.GE.AND P0, PT, R126, UR6, PT ;  /* 0x000000067e007c0c */ /* 0x000fda000bf06270 */
[----:B------:R-:W-:Y:S05]  /*461a0*/  @P0 EXIT ;  /* 0x000000000000094d */ /* 0x000fea0003800000 */
[----:B------:R1:W-:Y:S02]  /*461b0*/  STG.E.64 desc[UR4][R124.64+0x3c00], RZ ;  /* 0x003c00ff7c007986 */ /* 0x0003e4000c101b04 */
.L_x_3528:
[----:B------:R-:W-:Y:S05]  /*461c0*/  BSYNC B2 ;  /* 0x0000000000027941 */ /* 0x000fea0003800000 */
.L_x_3509:
        /* <DEDUP_REMOVED lines=18> */
.L_x_3532:
[----:B------:R-:W-:Y:S05]  /*462f0*/  BSYNC B3 ;  /* 0x0000000000037941 */ /* 0x000fea0003800000 */
.L_x_3531:
        /* <DEDUP_REMOVED lines=19> */
.L_x_3536:
[----:B------:R-:W-:Y:S05]  /*46430*/  BSYNC B4 ;  /* 0x0000000000047941 */ /* 0x000fea0003800000 */
.L_x_3535:
[----:B------:R-:W-:Y:S01]  /*46440*/  F2FP.BF16.F32.PACK_AB R222, RZ, R222 ;  /* 0x000000deffde723e */ /* 0x000fe200000010ff */
[----:B------:R-:W-:Y:S06]  /*46450*/  BRA `(.L_x_3537) ;  /* 0x0000000000047947 */ /* 0x000fec0003800000 */
.L_x_3534:
[----:B------:R-:W-:-:S07]  /*46460*/  PRMT R222, RZ, 0x7610, R222 ;  /* 0x00007610ffde7816 */ /* 0x000fce00000000de */
.L_x_3537:
[----:B------:R-:W-:Y:S05]  /*46470*/  BSYNC B3 ;  /* 0x0000000000037941 */ /* 0x000fea0003800000 */
.L_x_3533:
        /* <DEDUP_REMOVED lines=18> */
.L_x_3541:
[----:B------:R-:W-:Y:S05]  /*465a0*/  BSYNC B4 ;  /* 0x0000000000047941 */ /* 0x000fea0003800000 */
.L_x_3540:
[----:B------:R-:W-:Y:S01]  /*465b0*/  F2FP.BF16.F32.PACK_AB R223, RZ, R223 ;  /* 0x000000dfffdf723e */ /* 0x000fe200000010ff */
[----:B------:R-:W-:Y:S06]  /*465c0*/  BRA `(.L_x_3542) ;  /* 0x0000000000047947 */ /* 0x000fec0003800000 */
.L_x_3539:
[----:B------:R-:W-:-:S07]  /*465d0*/  PRMT R223, RZ, 0x7610, R223 ;  /* 0x00007610ffdf7816 */ /* 0x000fce00000000df */
.L_x_3542:
[----:B------:R-:W-:Y:S05]  /*465e0*/  BSYNC B3 ;  /* 0x0000000000037941 */ /* 0x000fea0003800000 */
.L_x_3538:
        /* <DEDUP_REMOVED lines=18> */
.L_x_3546:
[----:B------:R-:W-:Y:S05]  /*46710*/  BSYNC B4 ;  /* 0x0000000000047941 */ /* 0x000fea0003800000 */
.L_x_3545:
[----:B------:R-:W-:Y:S01]  /*46720*/  F2FP.BF16.F32.PACK_AB R126, RZ, R126 ;  /* 0x0000007eff7e723e */ /* 0x000fe200000010ff */
[----:B------:R-:W-:Y:S06]  /*46730*/  BRA `(.L_x_3547) ;  /* 0x0000000000047947 */ /* 0x000fec0003800000 */
.L_x_3544:
[----:B------:R-:W-:-:S07]  /*46740*/  PRMT R126, RZ, 0x7610, R126 ;  /* 0x00007610ff7e7816 */ /* 0x000fce000000007e */
.L_x_3547:
[----:B------:R-:W-:Y:S05]  /*46750*/  BSYNC B3 ;  /* 0x0000000000037941 */ /* 0x000fea0003800000 */
.L_x_3543:
[----:B------:R-:W-:Y:S02]  /*46760*/  PRMT R223, R223, 0x5410, R126 ;  /* 0x00005410dfdf7816 */ /* 0x000fe4000000007e */
[----:B------:R-:W-:-:S05]  /*46770*/  LOP3.LUT R126, R222, 0xffff, RZ, 0xc0, !PT ;  /* 0x0000ffffde7e7812 */ /* 0x000fca00078ec0ff */
[----:B------:R-:W-:-:S05]  /*46780*/  IMAD.WIDE.U32 R126, R126, 0x10000, RZ ;  /* 0x000100007e7e7825 */ /* 0x000fca00078e00ff */
[----:B------:R-:W-:Y:S02]  /*46790*/  LOP3.LUT R127, R223, R127, RZ, 0xfc, !PT ;  /* 0x0000007fdf7f7212 */ /* 0x000fe400078efcff */
[----:B------:R-:W-:-:S05]  /*467a0*/  LOP3.LUT R126, R126, R216, RZ, 0xfc, !PT ;  /* 0x000000d87e7e7212 */ /* 0x000fca00078efcff */
[----:B------:R1:W-:Y:S01]  /*467b0*/  STG.E.64 desc[UR4][R124.64+0x3d00], R126 ;  /* 0x003d007e7c007986 */ /* 0x0003e2000c101b04 */
[----:B------:R-:W-:Y:S05]  /*467c0*/  BRA `(.L_x_3548) ;  /* 0x0000000000107947 */ /* 0x000fea0003800000 */
.L_x_3530:
[----:B------:R-:W-:Y:S02]  /*467d0*/  ULDC UR6, c[0x0][0x22c] ;  /* 0x00008b0000067ab9 */ /* 0x000fe40000000800 */
[----:B------:R-:W-:-:S13]  /*467e0*/  ISETP.GE.AND P0, PT, R126, UR6, PT ;  /* 0x000000067e007c0c */ /* 0x000fda000bf06270 */
[----:B------:R-:W-:Y:S05]  /*467f0*/  @P0 EXIT ;  /* 0x000000000000094d */ /* 0x000fea0003800000 */
[----:B------:R1:W-:Y:S02]  /*46800*/  STG.E.64 desc[UR4][R124.64+0x3d00], RZ ;  /* 0x003d00ff7c007986 */ /* 0x0003e4000c101b04 */
.L_x_3548:
[----:B------:R-:W-:Y:S05]  /*46810*/  BSYNC B2 ;  /* 0x0000000000027941 */ /* 0x000fea0003800000 */
.L_x_3529:
        /* <DEDUP_REMOVED lines=18> */
.L_x_3552:
[----:B------:R-:W-:Y:S05]  /*46940*/  BSYNC B3 ;  /* 0x0000000000037941 */ /* 0x000fea0003800000 */
.L_x_3551:
        /* <DEDUP_REMOVED lines=19> */
.L_x_3556:
[----:B------:R-:W-:Y:S05]  /*46a80*/  BSYNC B4 ;  /* 0x0000000000047941 */ /* 0x000fea0003800000 */
.L_x_3555:
[----:B------:R-:W-:Y:S01]  /*46a90*/  F2FP.BF16.F32.PACK_AB R222, RZ, R222 ;  /* 0x000000deffde723e */ /* 0x000fe200000010ff */
[----:B------:R-:W-:Y:S06]  /*46aa0*/  BRA `(.L_x_3557) ;  /* 0x0000000000047947 */ /* 0x000fec0003800000 */
.L_x_3554:
[----:B------:R-:W-:-:S07]  /*46ab0*/  PRMT R222, RZ, 0x7610, R222 ;  /* 0x00007610ffde7816 */ /* 0x000fce00000000de */
.L_x_3557:
[----:B------:R-:W-:Y:S05]  /*46ac0*/  BSYNC B3 ;  /* 0x0000000000037941 */ /* 0x000fea0003800000 */
.L_x_3553:
        /* <DEDUP_REMOVED lines=18> */
.L_x_3561:
[----:B------:R-:W-:Y:S05]  /*46bf0*/  BSYNC B4 ;  /* 0x0000000000047941 */ /* 0x000fea0003800000 */
.L_x_3560:
[----:B------:R-:W-:Y:S01]  /*46c00*/  F2FP.BF16.F32.PACK_AB R223, RZ, R223 ;  /* 0x000000dfffdf723e */ /* 0x000fe200000010ff */
[----:B------:R-:W-:Y:S06]  /*46c10*/  BRA `(.L_x_3562) ;  /* 0x0000000000047947 */ /* 0x000fec0003800000 */
.L_x_3559:
[----:B------:R-:W-:-:S07]  /*46c20*/  PRMT R223, RZ, 0x7610, R223 ;  /* 0x00007610ffdf7816 */ /* 0x000fce00000000df */
.L_x_3562:
[----:B------:R-:W-:Y:S05]  /*46c30*/  BSYNC B3 ;  /* 0x0000000000037941 */ /* 0x000fea0003800000 */
.L_x_3558:
        /* <DEDUP_REMOVED lines=18> */
.L_x_3566:
[----:B------:R-:W-:Y:S05]  /*46d60*/  BSYNC B4 ;  /* 0x0000000000047941 */ /* 0x000fea0003800000 */
.L_x_3565:
[----:B------:R-:W-:Y:S01]  /*46d70*/  F2FP.BF16.F32.PACK_AB R126, RZ, R126 ;  /* 0x0000007eff7e723e */ /* 0x000fe200000010ff */
[----:B------:R-:W-:Y:S06]  /*46d80*/  BRA `(.L_x_3567) ;  /* 0x0000000000047947 */ /* 0x000fec0003800000 */
.L_x_3564:
[----:B------:R-:W-:-:S07]  /*46d90*/  PRMT R126, RZ, 0x7610, R126 ;  /* 0x00007610ff7e7816 */ /* 0x000fce000000007e */
.L_x_3567:
[----:B------:R-:W-:Y:S05]  /*46da0*/  BSYNC B3 ;  /* 0x0000000000037941 */ /* 0x000fea0003800000 */
.L_x_3563:
[----:B------:R-:W-:Y:S02]  /*46db0*/  PRMT R223, R223, 0x5410, R126 ;  /* 0x00005410dfdf7816 */ /* 0x000fe4000000007e */
[----:B------:R-:W-:-:S05]  /*46dc0*/  LOP3.LUT R126, R222, 0xffff, RZ, 0xc0, !PT ;  /* 0x0000ffffde7e7812 */ /* 0x000fca00078ec0ff */
[----:B------:R-:W-:-:S05]  /*46dd0*/  IMAD.WIDE.U32 R126, R126, 0x10000, RZ ;  /* 0x000100007e7e7825 */ /* 0x000fca00078e00ff */
[----:B------:R-:W-:Y:S02]  /*46de0*/  LOP3.LUT R127, R223, R127, RZ, 0xfc, !PT ;  /* 0x0000007fdf7f7212 */ /* 0x000fe400078efcff */
[----:B------:R-:W-:-:S05]  /*46df0*/  LOP3.LUT R126, R126, R216, RZ, 0xfc, !PT ;  /* 0x000000d87e7e7212 */ /* 0x000fca00078efcff */
[----:B------:R1:W-:Y:S01]  /*46e00*/  STG.E.64 desc[UR4][R124.64+0x3e00], R126 ;  /* 0x003e007e7c007986 */ /* 0x0003e2000c101b04 */
[----:B------:R-:W-:Y:S05]  /*46e10*/  BRA `(.L_x_3568) ;  /* 0x0000000000107947 */ /* 0x000fea0003800000 */
.L_x_3550:
[----:B------:R-:W-:Y:S02]  /*46e20*/  ULDC UR6, c[0x0][0x22c] ;  /* 0x00008b0000067ab9 */ /* 0x000fe40000000800 */
[----:B------:R-:W-:-:S13]  /*46e30*/  ISETP.GE.AND P0, PT, R126, UR6, PT ;  /* 0x000000067e007c0c */ /* 0x000fda000bf06270 */
[----:B------:R-:W-:Y:S05]  /*46e40*/  @P0 EXIT ;  /* 0x000000000000094d */ /* 0x000fea0003800000 */
[----:B------:R1:W-:Y:S02]  /*46e50*/  STG.E.64 desc[UR4][R124.64+0x3e00], RZ ;  /* 0x003e00ff7c007986 */ /* 0x0003e4000c101b04 */
.L_x_3568:
[----:B------:R-:W-:Y:S05]  /*46e60*/  BSYNC B2 ;  /* 0x0000000000027941 */ /* 0x000fea0003800000 */
.L_x_3549:
        /* <DEDUP_REMOVED lines=18> */
.L_x_3572:
[----:B------:R-:W-:Y:S05]  /*46f90*/  BSYNC B3 ;  /* 0x0000000000037941 */ /* 0x000fea0003800000 */
.L_x_3571:
        /* <DEDUP_REMOVED lines=19> */
.L_x_3576:
[----:B------:R-:W-:Y:S05]  /*470d0*/  BSYNC B4 ;  /* 0x0000000000047941 */ /* 0x000fea0003800000 */
.L_x_3575:
[----:B------:R-:W-:Y:S01]  /*470e0*/  F2FP.BF16.F32.PACK_AB R222, RZ, R222 ;  /* 0x000000deffde723e */ /* 0x000fe200000010ff */
[----:B------:R-:W-:Y:S06]  /*470f0*/  BRA `(.L_x_3577) ;  /* 0x0000000000047947 */ /* 0x000fec0003800000 */
.L_x_3574:
[----:B------:R-:W-:-:S07]  /*47100*/  PRMT R222, RZ, 0x7610, R222 ;  /* 0x00007610ffde7816 */ /* 0x000fce00000000de */
.L_x_3577:
[----:B------:R-:W-:Y:S05]  /*47110*/  BSYNC B3 ;  /* 0x0000000000037941 */ /* 0x000fea0003800000 */
.L_x_3573:
        /* <DEDUP_REMOVED lines=18> */
.L_x_3581:
[----:B------:R-:W-:Y:S05]  /*47240*/  BSYNC B4 ;  /* 0x0000000000047941 */ /* 0x000fea0003800000 */
.L_x_3580:
[----:B------:R-:W-:Y:S01]  /*47250*/  F2FP.BF16.F32.PACK_AB R223, RZ, R223 ;  /* 0x000000dfffdf723e */ /* 0x000fe200000010ff */
[----:B------:R-:W-:Y:S06]  /*47260*/  BRA `(.L_x_3582) ;  /* 0x0000000000047947 */ /* 0x000fec0003800000 */
.L_x_3579:
[----:B------:R-:W-:-:S07]  /*47270*/  PRMT R223, RZ, 0x7610, R223 ;  /* 0x00007610ffdf7816 */ /* 0x000fce00000000df */
.L_x_3582:
[----:B------:R-:W-:Y:S05]  /*47280*/  BSYNC B3 ;  /* 0x0000000000037941 */ /* 0x000fea0003800000 */
.L_x_3578:
        /* <DEDUP_REMOVED lines=18> */
.L_x_3586:
[----:B------:R-:W-:Y:S05]  /*473b0*/  BSYNC B4 ;  /* 0x0000000000047941 */ /* 0x000fea0003800000 */
.L_x_3585:
[----:B------:R-:W-:Y:S01]  /*473c0*/  F2FP.BF16.F32.PACK_AB R126, RZ, R126 ;  /* 0x0000007eff7e723e */ /* 0x000fe200000010ff */
[----:B------:R-:W-:Y:S06]  /*473d0*/  BRA `(.L_x_3587) ;  /* 0x0000000000047947 */ /* 0x000fec0003800000 */
.L_x_3584:
[----:B------:R-:W-:-:S07]  /*473e0*/  PRMT R126, RZ, 0x7610, R126 ;  /* 0x00007610ff7e7816 */ /* 0x000fce000000007e */
.L_x_3587:
[----:B------:R-:W-:Y:S05]  /*473f0*/  BSYNC B3 ;  /* 0x0000000000037941 */ /* 0x000fea0003800000 */
.L_x_3583:
[----:B------:R-:W-:Y:S02]  /*47400*/  PRMT R223, R223, 0x5410, R126 ;  /* 0x00005410dfdf7816 */ /* 0x000fe4000000007e */
[----:B------:R-:W-:-:S05]  /*47410*/  LOP3.LUT R126, R222, 0xffff, RZ, 0xc0, !PT ;  /* 0x0000ffffde7e7812 */ /* 0x000fca00078ec0ff */
[----:B------:R-:W-:-:S05]  /*47420*/  IMAD.WIDE.U32 R126, R126, 0x10000, RZ ;  /* 0x000100007e7e7825 */ /* 0x000fca00078e00ff */
[----:B------:R-:W-:Y:S02]  /*47430*/  LOP3.LUT R127, R223, R127, RZ, 0xfc, !PT ;  /* 0x0000007fdf7f7212 */ /* 0x000fe400078efcff */
[----:B------:R-:W-:-:S05]  /*47440*/  LOP3.LUT R126, R126, R216, RZ, 0xfc, !PT ;  /* 0x000000d87e7e7212 */ /* 0x000fca00078efcff */
[----:B------:R1:W-:Y:S01]  /*47450*/  STG.E.64 desc[UR4][R124.64+0x3f00], R126 ;  /* 0x003f007e7c007986 */ /* 0x0003e2000c101b04 */
[----:B------:R-:W-:Y:S05]  /*47460*/  BRA `(.L_x_3588) ;  /* 0x0000000000107947 */ /* 0x000fea0003800000 */
.L_x_3570:
[----:B------:R-:W-:Y:S02]  /*47470*/  ULDC UR6, c[0x0][0x22c] ;  /* 0x00008b0000067ab9 */ /* 0x000fe40000000800 */
[----:B------:R-:W-:-:S13]  /*47480*/  ISETP.GE.AND P0, PT, R126, UR6, PT ;  /* 0x000000067e007c0c */ /* 0x000fda000bf06270 */
[----:B------:R-:W-:Y:S05]  /*47490*/  @P0 EXIT ;  /* 0x000000000000094d */ /* 0x000fea0003800000 */
[----:B------:R1:W-:Y:S02]  /*474a0*/  STG.E.64 desc[UR4][R124.64+0x3f00], RZ ;  /* 0x003f00ff7c007986 */ /* 0x0003e4000c101b04 */
.L_x_3588:
[----:B------:R-:W-:Y:S05]  /*474b0*/  BSYNC B2 ;  /* 0x0000000000027941 */ /* 0x000fea0003800000 */
.L_x_3569:
        /* <DEDUP_REMOVED lines=18> */
.L_x_3592:
[----:B------:R-:W-:Y:S05]  /*475e0*/  BSYNC B3 ;  /* 0x0000000000037941 */ /* 0x000fea0003800000 */
.L_x_3591:
        /* <DEDUP_REMOVED lines=19> */
.L_x_3596:
[----:B------:R-:W-:Y:S05]  /*47720*/  BSYNC B4 ;  /* 0x0000000000047941 */ /* 0x000fea0003800000 */
.L_x_3595:
[----:B------:R-:W-:Y:S01]  /*47730*/  F2FP.BF16.F32.PACK_AB R222, RZ, R222 ;  /* 0x000000deffde723e */ /* 0x000fe200000010ff */
[----:B------:R-:W-:Y:S06]  /*47740*/  BRA `(.L_x_3597) ;  /* 0x0000000000047947 */ /* 0x000fec0003800000 */
.L_x_3594:
[----:B------:R-:W-:-:S07]  /*47750*/  PRMT R222, RZ, 0x7610, R222 ;  /* 0x00007610ffde7816 */ /* 0x000fce00000000de */
.L_x_3597:
[----:B------:R-:W-:Y:S05]  /*47760*/  BSYNC B3 ;  /* 0x0000000000037941 */ /* 0x000fea0003800000 */
.L_x_3593:
        /* <DEDUP_REMOVED lines=18> */
.L_x_3601:
[----:B------:R-:W-:Y:S05]  /*47890*/  BSYNC B4 ;  /* 0x0000000000047941 */ /* 0x000fea0003800000 */
.L_x_3600:
[----:B------:R-:W-:Y:S01]  /*478a0*/  F2FP.BF16.F32.PACK_AB R223, RZ, R223 ;  /* 0x000000dfffdf723e */ /* 0x000fe200000010ff */
[----:B------:R-:W-:Y:S06]  /*478b0*/  BRA `(.L_x_3602) ;  /* 0x0000000000047947 */ /* 0x000fec0003800000 */
.L_x_3599:
[----:B------:R-:W-:-:S07]  /*478c0*/  PRMT R223, RZ, 0x7610, R223 ;  /* 0x00007610ffdf7816 */ /* 0x000fce00000000df */
.L_x_3602:
[----:B------:R-:W-:Y:S05]  /*478d0*/  BSYNC B3 ;  /* 0x0000000000037941 */ /* 0x000fea0003800000 */
.L_x_3598:
        /* <DEDUP_REMOVED lines=18> */
.L_x_3606:
[----:B------:R-:W-:Y:S05]  /*47a00*/  BSYNC B4 ;  /* 0x0000000000047941 */ /* 0x000fea0003800000 */
.L_x_3605:
[----:B------:R-:W-:Y:S01]  /*47a10*/  F2FP.BF16.F32.PACK_AB R126, RZ, R126 ;  /* 0x0000007eff7e723e */ /* 0x000fe200000010ff */
[----:B------:R-:W-:Y:S06]  /*47a20*/  BRA `(.L_x_3607) ;  /* 0x0000000000047947 */ /* 0x000fec0003800000 */
.L_x_3604:
[----:B------:R-:W-:-:S07]  /*47a30*/  PRMT R126, RZ, 0x7610, R126 ;  /* 0x00007610ff7e7816 */ /* 0x000fce000000007e */
.L_x_3607:
[----:B------:R-:W-:Y:S05]  /*47a40*/  BSYNC B3 ;  /* 0x0000000000037941 */ /* 0x000fea0003800000 */
.L_x_3603:
[----:B------:R-:W-:Y:S02]  /*47a50*/  PRMT R223, R223, 0x5410, R126 ;  /* 0x00005410dfdf7816 */ /* 0x000fe4000000007e */
[----:B------:R-:W-:-:S05]  /*47a60*/  LOP3.LUT R126, R222, 0xffff, RZ, 0xc0, !PT ;  /* 0x0000ffffde7e7812 */ /* 0x000fca00078ec0ff */
[----:B------:R-:W-:-:S05]  /*47a70*/  IMAD.WIDE.U32 R126, R126, 0x10000, RZ ;  /* 0x000100007e7e7825 */ /* 0x000fca00078e00ff */
[----:B------:R-:W-:Y:S02]  /*47a80*/  LOP3.LUT R127, R223, R127, RZ, 0xfc, !PT ;  /* 0x0000007fdf7f7212 */ /* 0x000fe400078efcff */
[----:B------:R-:W-:-:S05]  /*47a90*/  LOP3.LUT R126, R126, R216, RZ, 0xfc, !PT ;  /* 0x000000d87e7e7212 */ /* 0x000fca00078efcff */
[----:B------:R1:W-:Y:S01]  /*47aa0*/  STG.E.64 desc[UR4][R124.64+0x4000], R126 ;  /* 0x0040007e7c007986 */ /* 0x0003e2000c101b04 */
[----:B------:R-:W-:Y:S05]  /*47ab0*/  BRA `(.L_x_3608) ;  /* 0x0000000000107947 */ /* 0x000fea0003800000 */
.L_x_3590:
[----:B------:R-:W-:Y:S02]  /*47ac0*/  ULDC UR6, c[0x0][0x22c] ;  /* 0x00008b0000067ab9 */ /* 0x000fe40000000800 */
[----:B------:R-:W-:-:S13]  /*47ad0*/  ISETP.GE.AND P0, PT, R126, UR6, PT ;  /* 0x000000067e007c0c */ /* 0x000fda000bf06270 */
[----:B------:R-:W-:Y:S05]  /*47ae0*/  @P0 EXIT ;  /* 0x000000000000094d */ /* 0x000fea0003800000 */
[----:B------:R1:W-:Y:S02]  /*47af0*/  STG.E.64 desc[UR4][R124.64+0x4000], RZ ;  /* 0x004000ff7c007986 */ /* 0x0003e4000c101b04 */
.L_x_3608:
[----:B------:R-:W-:Y:S05]  /*47b00*/  BSYNC B2 ;  /* 0x0000000000027941 */ /* 0x000fea0003800000 */
.L_x_3589:
        /* <DEDUP_REMOVED lines=18> */
.L_x_3612:
[----:B------:R-:W-:Y:S05]  /*47c30*/  BSYNC B3 ;  /* 0x0000000000037941 */ /* 0x000fea0003800000 */
.L_x_3611:
        /* <DEDUP_REMOVED lines=19> */
.L_x_3616:
[----:B------:R-:W-:Y:S05]  /*47d70*/  BSYNC B4 ;  /* 0x0000000000047941 */ /* 0x000fea0003800000 */
.L_x_3615:
[----:B------:R-:W-:Y:S01]  /*47d80*/  F2FP.BF16.F32.PACK_AB R222, RZ, R222 ;  /* 0x000000deffde723e */ /* 0x000fe200000010ff */
[----:B------:R-:W-:Y:S06]  /*47d90*/  BRA `(.L_x_3617) ;  /* 0x0000000000047947 */ /* 0x000fec0003800000 */
.L_x_3614:
[----:B------:R-:W-:-:S07]  /*47da0*/  PRMT R222, RZ, 0x7610, R222 ;  /* 0x00007610ffde7816 */ /* 0x000fce00000000de */
.L_x_3617:
[----:B------:R-:W-:Y:S05]  /*47db0*/  BSYNC B3 ;  /* 0x0000000000037941 */ /* 0x000fea0003800000 */
.L_x_3613:
        /* <DEDUP_REMOVED lines=18> */
.L_x_3621:
[----:B------:R-:W-:Y:S05]  /*47ee0*/  BSYNC B4 ;  /* 0x0000000000047941 */ /* 0x000fea0003800000 */
.L_x_3620:
[----:B------:R-:W-:Y:S01]  /*47ef0*/  F2FP.BF16.F32.PACK_AB R223, RZ, R223 ;  /* 0x000000dfffdf723e */ /* 0x000fe200000010ff */
[----:B------:R-:W-:Y:S06]  /*47f00*/  BRA `(.L_x_3622) ;  /* 0x0000000000047947 */ /* 0x000fec0003800000 */
.L_x_3619:
[----:B------:R-:W-:-:S07]  /*47f10*/  PRMT R223, RZ, 0x7610, R223 ;  /* 0x00007610ffdf7816 */ /* 0x000fce00000000df */
.L_x_3622:
[----:B------:R-:W-:Y:S05]  /*47f20*/  BSYNC B3 ;  /* 0x0000000000037941 */ /* 0x000fea0003800000 */
.L_x_3618:
        /* <DEDUP_REMOVED lines=18> */
.L_x_3626:
[----:B------:R-:W-:Y:S05]  /*48050*/  BSYNC B4 ;  /* 0x0000000000047941 */ /* 0x000fea0003800000 */
.L_x_3625:
[----:B------:R-:W-:Y:S01]  /*48060*/  F2FP.BF16.F32.PACK_AB R126, RZ, R126 ;  /* 0x0000007eff7e723e */ /* 0x000fe200000010ff */
[----:B------:R-:W-:Y:S06]  /*48070*/  BRA `(.L_x_3627) ;  /* 0x0000000000047947 */ /* 0x000fec0003800000 */
.L_x_3624:
[----:B------:R-:W-:-:S07]  /*48080*/  PRMT R126, RZ, 0x7610, R126 ;  /* 0x00007610ff7e7816 */ /* 0x000fce000000007e */
.L_x_3627:
[----:B------:R-:W-:Y:S05]  /*48090*/  BSYNC B3 ;  /* 0x0000000000037941 */ /* 0x000fea0003800000 */
.L_x_3623:
[----:B------:R-:W-:Y:S02]  /*480a0*/  PRMT R223, R223, 0x5410, R126 ;  /* 0x00005410dfdf7816 */ /* 0x000fe4000000007e */
[----:B------:R-:W-:-:S05]  /*480b0*/  LOP3.LUT R126, R222, 0xffff, RZ, 0xc0, !PT ;  /* 0x0000ffffde7e7812 */ /* 0x000fca00078ec0ff */
[----:B------:R-:W-:-:S05]  /*480c0*/  IMAD.WIDE.U32 R126, R126, 0x10000, RZ ;  /* 0x000100007e7e7825 */ /* 0x000fca00078e00ff */
[----:B------:R-:W-:Y:S02]  /*480d0*/  LOP3.LUT R127, R223, R127, RZ, 0xfc, !PT ;  /* 0x0000007fdf7f7212 */ /* 0x000fe400078efcff */
[----:B------:R-:W-:-:S05]  /*480e0*/  LOP3.LUT R126, R126, R216, RZ, 0xfc, !PT ;  /* 0x000000d87e7e7212 */ /* 0x000fca00078efcff */
[----:B------:R1:W-:Y:S01]  /*480f0*/  STG.E.64 desc[UR4][R124.64+0x4100], R126 ;  /* 0x0041007e7c007986 */ /* 0x0003e2000c101b04 */
[----:B------:R-:W-:Y:S05]  /*48100*/  BRA `(.L_x_3628) ;  /* 0x0000000000107947 */ /* 0x000fea0003800000 */
.L_x_3610:
[----:B------:R-:W-:Y:S02]  /*48110*/  ULDC UR6, c[0x0][0x22c] ;  /* 0x00008b0000067ab9 */ /* 0x000fe40000000800 */
[----:B------:R-:W-:-:S13]  /*48120*/  ISETP.GE.AND P0, PT, R126, UR6, PT ;  /* 0x000000067e007c0c */ /* 0x000fda000bf06270 */
[----:B------:R-:W-:Y:S05]  /*48130*/  @P0 EXIT ;  /* 0x000000000000094d */ /* 0x000fea0003800000 */
[----:B------:R1:W-:Y:S02]  /*48140*/  STG.E.64 desc[UR4][R124.64+0x4100], RZ ;  /* 0x004100ff7c007986 */ /* 0x0003e4000c101b04 */
.L_x_3628:
[----:B------:R-:W-:Y:S05]  /*48150*/  BSYNC B2 ;  /* 0x0000000000027941 */ /* 0x000fea0003800000 */
.L_x_3609:
        /* <DEDUP_REMOVED lines=18> */
.L_x_3632:
[----:B------:R-:W-:Y:S05]  /*48280*/  BSYNC B3 ;  /* 0x0000000000037941 */ /* 0x000fea0003800000 */
.L_x_3631:
        /* <DEDUP_REMOVED lines=19> */
.L_x_3636:
[----:B------:R-:W-:Y:S05]  /*483c0*/  BSYNC B4 ;  /* 0x0000000000047941 */ /* 0x000fea0003800000 */
.L_x_3635:
[----:B------:R-:W-:Y:S01]  /*483d0*/  F2FP.BF16.F32.PACK_AB R222, RZ, R222 ;  /* 0x000000deffde723e */ /* 0x000fe200000010ff */
[----:B------:R-:W-:Y:S06]  /*483e0*/  BRA `(.L_x_3637) ;  /* 0x0000000000047947 */ /* 0x000fec0003800000 */
.L_x_3634:
[----:B------:R-:W-:-:S07]  /*483f0*/  PRMT R222, RZ, 0x7610, R222 ;  /* 0x00007610ffde7816 */ /* 0x000fce00000000de */
.L_x_3637:
[----:B------:R-:W-:Y:S05]  /*48400*/  BSYNC B3 ;  /* 0x0000000000037941 */ /* 0x000fea0003800000 */
.L_x_3633:
        /* <DEDUP_REMOVED lines=18> */
.L_x_3641:
[----:B------:R-:W-:Y:S05]  /*48530*/  BSYNC B4 ;  /* 0x0000000000047941 */ /* 0x000fea0003800000 */
.L_x_3640:
[----:B------:R-:W-:Y:S01]  /*48540*/  F2FP.BF16.F32.PACK_AB R223, RZ, R223 ;  /* 0x000000dfffdf723e */ /* 0x000fe200000010ff */
[----:B------:R-:W-:Y:S06]  /*48550*/  BRA `(.L_x_3642) ;  /* 0x0000000000047947 */ /* 0x000fec0003800000 */
.L_x_3639:
[----:B------:R-:W-:-:S07]  /*48560*/  PRMT R223, RZ, 0x7610, R223 ;  /* 0x00007610ffdf7816 */ /* 0x000fce00000000df */
.L_x_3642:
[----:B------:R-:W-:Y:S05]  /*48570*/  BSYNC B3 ;  /* 0x0000000000037941 */ /* 0x000fea0003800000 */
.L_x_3638:
        /* <DEDUP_REMOVED lines=17> */
.L_x_3646:
[----:B------:R-:W-:Y:S05]  /*48690*/  BSYNC B4 ;  /* 0x0000000000047941 */ /* 0x000fea0003800000 */
.L_x_3645:
[----:B------:R-:W-:Y:S01]  /*486a0*/  F2FP.BF16.F32.PACK_AB R217, RZ, R217 ;  /* 0x000000d9ffd9723e */ /* 0x000fe200000010ff */
[----:B------:R-:W-:Y:S06]  /*486b0*/  BRA `(.L_x_3647) ;  /* 0x0000000000047947 */ /* 0x000fec0003800000 */
.L_x_3644:
[----:B------:R-:W-:-:S07]  /*486c0*/  PRMT R217, RZ, 0x7610, R217 ;  /* 0x00007610ffd97816 */ /* 0x000fce00000000d9 */
.L_x_3647:
[----:B------:R-:W-:Y:S05]  /*486d0*/  BSYNC B3 ;  /* 0x0000000000037941 */ /* 0x000fea0003800000 */
.L_x_3643:
[----:B------:R-:W-:Y:S02]  /*486e0*/  LOP3.LUT R126, R222, 0xffff, RZ, 0xc0, !PT ;  /* 0x0000ffffde7e7812 */ /* 0x000fe400078ec0ff */
[----:B------:R-:W-:-:S03]  /*486f0*/  PRMT R223, R223, 0x5410, R217 ;  /* 0x00005410dfdf7816 */ /* 0x000fc600000000d9 */
[----:B------:R-:W-:-:S05]  /*48700*/  IMAD.WIDE.U32 R126, R126, 0x10000, RZ ;  /* 0x000100007e7e7825 */ /* 0x000fca00078e00ff */
[----:B------:R-:W-:Y:S02]  /*48710*/  LOP3.LUT R127, R223, R127, RZ, 0xfc, !PT ;  /* 0x0000007fdf7f7212 */ /* 0x000fe400078efcff */
[----:B------:R-:W-:-:S05]  /*48720*/  LOP3.LUT R126, R126, R216, RZ, 0xfc, !PT ;  /* 0x000000d87e7e7212 */ /* 0x000fca00078efcff */
[----:B------:R1:W-:Y:S01]  /*48730*/  STG.E.64 desc[UR4][R124.64+0x4200], R126 ;  /* 0x0042007e7c007986 */ /* 0x0003e2000c101b04 */
[----:B------:R-:W-:Y:S05]  /*48740*/  BRA `(.L_x_3648) ;  /* 0x0000000000107947 */ /* 0x000fea0003800000 */
.L_x_3630:
[----:B------:R-:W-:Y:S02]  /*48750*/  ULDC UR6, c[0x0][0x22c] ;  /* 0x00008b0000067ab9 */ /* 0x000fe40000000800 */
[----:B------:R-:W-:-:S13]  /*48760*/  ISETP.GE.AND P0, PT, R126, UR6, PT ;  /* 0x000000067e007c0c */ /* 0x000fda000bf06270 */
[----:B------:R-:W-:Y:S05]  /*48770*/  @P0 EXIT ;  /* 0x000000000000094d */ /* 0x000fea0003800000 */
[----:B------:R1:W-:Y:S02]  /*48780*/  STG.E.64 desc[UR4][R124.64+0x4200], RZ ;  /* 0x004200ff7c007986 */ /* 0x0003e4000c101b04 */
.L_x_3648:
[----:B------:R-:W-:Y:S05]  /*48790*/  BSYNC B2 ;  /* 0x0000000000027941 */ /* 0x000fea0003800000 */
.L_x_3629:
        /* <DEDUP_REMOVED lines=17> */
.L_x_3652:
[----:B------:R-:W-:Y:S05]  /*488b0*/  BSYNC B3 ;  /* 0x0000000000037941 */ /* 0x000fea0003800000 */
.L_x_3651:
[----:B------:R-:W-:Y:S01]  /*488c0*/  VIADD R127, R123, 0x2181 ;  /* 0x000021817b7f7836 */ /* 0x000fe20000000000 */
[----:B------:R1:W0:Y:S01]  /*488d0*/  F2F.BF16.F32 R216, R217 ;  /* 0x000000d900d87304 */ /* 0x0002220000202000 */
[----:B------:R-:W-:Y:S03]  /*488e0*/  BSSY B3, `(.L_x_3653) ;  /* 0x0000015000037945 */ /* 0x000fe60003800000 */
[----:B------:R-:W-:-:S13]  /*488f0*/  ISETP.GT.AND P0, PT, R127, R122, PT ;  /* 0x0000007a7f00720c */ /* 0x000fda0003f04270 */
[----:B01----:R-:W-:Y:S05]  /*48900*/  @P0 BRA `(.L_x_3654) ;  /* 0x0000000000440947 */ /* 0x003fea0003800000 */
[----:B------:R-:W5:Y:S01]  /*48910*/  LDL R218, [R1+0x2c] ;  /* 0x00002c0001da7983 */ /* 0x000f620000100800 */
[----:B------:R-:W0:Y:S01]  /*48920*/  MUFU.RCP R126, R177 ;  /* 0x000000b1007e7308 */ /* 0x000e220000001000 */
[----:B------:R-:W-:Y:S01]  /*48930*/  BSSY B4, `(.L_x_3655) ;  /* 0x000000b000047945 */ /* 0x000fe20003800000 */
[----:B0-----:R-:W-:-:S04]  /*48940*/  FFMA R127, -R177, R126, 1 ;  /* 0x3f800000b17f7423 */ /* 0x001fc8000000017e */
[----:B------:R-:W-:Y:S02]  /*48950*/  FFMA R217, R126, R127, R126 ;  /* 0x0000007f7ed97223 */ /* 0x000fe4000000007e */
[----:B-----5:R-:W0:Y:S02]  /*48960*/  FCHK P0, R218, R177 ;  /* 0x000000b1da007302 */ /* 0x020e240000000000 */
[----:B------:R-:W-:-:S04]  /*48970*/  FFMA R126, R218, R217, RZ ;  /* 0x000000d9da7e7223 */ /* 0x000fc800000000ff */
[----:B------:R-:W-:-:S04]  /*48980*/  FFMA R127, -R177, R126, R218 ;  /* 0x0000007eb17f7223 */ /* 0x000fc800000001da */
[----:B------:R-:W-:Y:S01]  /*48990*/  FFMA R217, R217, R127, R126 ;  /* 0x0000007fd9d97223 */ /* 0x000fe2000000007e */
[----:B0-----:R-:W-:Y:S06]  /*489a0*/  @!P0 BRA `(.L_x_3656) ;  /* 0x00000000000c8947 */ /* 0x001fec0003800000 */
[----:B------:R-:W-:Y:S02]  /*489b0*/  MOV R126, R218 ;  /* 0x000000da007e7202 */ /* 0x000fe40000000f00 */
[----:B------:R-:W-:-:S07]  /*489c0*/  MOV R127, 0x489e0 ;  /* 0x000489e0007f7802 */ /* 0x000fce0000000f00 */
[----:B--234-:R-:W-:Y:S05]  /*489d0*/  CALL.REL.NOINC `($__internal_0_$__cuda_sm3x_div_rn_noftz_f32_slowpath) ;  /* 0x0000016c00347944 */ /* 0x01cfea0003c00000 */
.L_x_3656:
[----:B------:R-:W-:Y:S05]  /*489e0*/  BSYNC B4 ;  /* 0x0000000000047941 */ /* 0x000fea0003800000 */
.L_x_3655:
[----:B------:R-:W-:-:S04]  /*489f0*/  F2FP.BF16.F32.PACK_AB R217, RZ, R217 ;  /* 0x000000d9ffd9723e */ /* 0x000fc800000010ff */
[----:B------:R-:W-:Y:S01]  /*48a00*/  PRMT R222, R217, 0x7610, R222 ;  /* 0x00007610d9de7816 */ /* 0x000fe200000000de */
[----:B------:R-:W-:Y:S06]  /*48a10*/  BRA `(.L_x_3657) ;  /* 0x0000000000047947 */ /* 0x000fec0003800000 */
.L_x_3654:
[----:B------:R-:W-:-:S07]  /*48a20*/  PRMT R222, RZ, 0x7610, R222 ;  /* 0x00007610ffde7816 */ /* 0x000fce00000000de */
.L_x_3657:
[----:B------:R-:W-:Y:S05]  /*48a30*/  BSYNC B3 ;  /* 0x0000000000037941 */ /* 0x000fea0003800000 */
.L_x_3653:
[----:B------:R-:W-:Y:S01]  /*48a40*/  IADD3 R127, R123, 0x2182, RZ ;  /* 0x000021827b7f7810 */ /* 0x000fe20007ffe0ff */
[----:B------:R-:W-:Y:S03]  /*48a50*/  BSSY B3, `(.L_x_3658) ;  /* 0x0000015000037945 */ /* 0x000fe60003800000 */
[----:B------:R-:W-:-:S13]  /*48a60*/  ISETP.GT.AND P0, PT, R127, R122, PT ;  /* 0x0000007a7f00720c */ /* 0x000fda0003f04270 */
[----:B------:R-:W-:Y:S05]  /*48a70*/  @P0 BRA `(.L_x_3659) ;  /* 0x0000000000440947 */ /* 0x000fea0003800000 */
        /* <DEDUP_REMOVED lines=13> */
.L_x_3661:
[----:B------:R-:W-:Y:S05]  /*48b50*/  BSYNC B4 ;  /* 0x0000000000047941 */ /* 0x000fea0003800000 */
.L_x_3660:
[----:B------:R-:W-:-:S04]  /*48b60*/  F2FP.BF16.F32.PACK_AB R217, RZ, R217 ;  /* 0x000000d9ffd9723e */ /* 0x000fc800000010ff */
[----:B------:R-:W-:Y:S01]  /*48b70*/  PRMT R223, R217, 0x7610, R223 ;  /* 0x00007610d9df7816 */ /* 0x000fe200000000df */
[----:B------:R-:W-:Y:S06]  /*48b80*/  BRA `(.L_x_3662) ;  /* 0x0000000000047947 */ /* 0x000fec0003800000 */
.L_x_3659:
[----:B------:R-:W-:-:S07]  /*48b90*/  PRMT R223, RZ, 0x7610, R223 ;  /* 0x00007610ffdf7816 */ /* 0x000fce00000000df */
.L_x_3662:
[----:B------:R-:W-:Y:S05]  /*48ba0*/  BSYNC B3 ;  /* 0x0000000000037941 */ /* 0x000fea0003800000 */
.L_x_3658:
        /* <DEDUP_REMOVED lines=17> */
.L_x_3666:
[----:B------:R-:W-:Y:S05]  /*48cc0*/  BSYNC B4 ;  /* 0x0000000000047941 */ /* 0x000fea0003800000 */
.L_x_3665:
[----:B------:R-:W-:-:S04]  /*48cd0*/  F2FP.BF16.F32.PACK_AB R217, RZ, R217 ;  /* 0x000000d9ffd9723e */ /* 0x000fc800000010ff */
[----:B------:R-:W-:Y:S01]  /*48ce0*/  PRMT R126, R217, 0x7610, R126 ;  /* 0x00007610d97e7816 */ /* 0x000fe2000000007e */
[----:B------:R-:W-:Y:S06]  /*48cf0*/  BRA `(.L_x_3667) ;  /* 0x0000000000047947 */ /* 0x000fec0003800000 */
.L_x_3664:
[----:B------:R-:W-:-:S07]  /*48d00*/  PRMT R126, RZ, 0x7610, R126 ;  /* 0x00007610ff7e7816 */ /* 0x000fce000000007e */
.L_x_3667:
[----:B------:R-:W-:Y:S05]  /*48d10*/  BSYNC B3 ;  /* 0x0000000000037941 */ /* 0x000fea0003800000 */
.L_x_3663:
[----:B------:R-:W-:Y:S02]  /*48d20*/  LOP3.LUT R127, R222, 0xffff, RZ, 0xc0, !PT ;  /* 0x0000ffffde7f7812 */ /* 0x000fe400078ec0ff */
[----:B------:R-:W-:-:S03]  /*48d30*/  PRMT R223, R223, 0x5410, R126 ;  /* 0x00005410dfdf7816 */ /* 0x000fc6000000007e */
[----:B------:R-:W-:-:S05]  /*48d40*/  IMAD.WIDE.U32 R126, R127, 0x10000, RZ ;  /* 0x000100007f7e7825 */ /* 0x000fca00078e00ff */
[----:B------:R-:W-:Y:S02]  /*48d50*/  LOP3.LUT R127, R223, R127, RZ, 0xfc, !PT ;  /* 0x0000007fdf7f7212 */ /* 0x000fe400078efcff */
[----:B------:R-:W-:-:S05]  /*48d60*/  LOP3.LUT R126, R126, R216, RZ, 0xfc, !PT ;  /* 0x000000d87e7e7212 */ /* 0x000fca00078efcff */
[----:B------:R0:W-:Y:S01]  /*48d70*/  STG.E.64 desc[UR4][R124.64+0x4300], R126 ;  /* 0x0043007e7c007986 */ /* 0x0001e2000c101b04 */
[----:B------:R-:W-:Y:S05]  /*48d80*/  BRA `(.L_x_3668) ;  /* 0x0000000000107947 */ /* 0x000fea0003800000 */
.L_x_3650:
[----:B------:R-:W-:Y:S02]  /*48d90*/  ULDC UR6, c[0x0][0x22c] ;  /* 0x00008b0000067ab9 */ /* 0x000fe40000000800 */
[----:B------:R-:W-:-:S13]  /*48da0*/  ISETP.GE.AND P0, PT, R127, UR6, PT ;  /* 0x000000067f007c0c */ /* 0x000fda000bf06270 */
[----:B------:R-:W-:Y:S05]  /*48db0*/  @P0 EXIT ;  /* 0x000000000000094d */ /* 0x000fea0003800000 */
[----:B------:R1:W-:Y:S02]  /*48dc0*/  STG.E.64 desc[UR4][R124.64+0x4300], RZ ;  /* 0x004300ff7c007986 */ /* 0x0003e4000c101b04 */
.L_x_3668:
[----:B------:R-:W-:Y:S05]  /*48dd0*/  BSYNC B2 ;  /* 0x0000000000027941 */ /* 0x000fea0003800000 */
.L_x_3649:
[----:B0-----:R-:W-:Y:S01]  /*48de0*/  IADD3 R127, R123, 0x2200, RZ ;  /* 0x000022007b7f7810 */ /* 0x001fe20007ffe0ff */
        /* <DEDUP_REMOVED lines=15> */
[----:B-1234-:R-:W-:Y:S05]  /*48ee0*/  CALL.REL.NOINC `($__internal_0_$__cuda_sm3x_div_rn_noftz_f32_slowpath) ;  /* 0x0000016400f07944 */ /* 0x01efea0003c00000 */
.L_x_3672:
[----:B------:R-:W-:Y:S05]  /*48ef0*/  BSYNC B3 ;  /* 0x0000000000037941 */ /* 0x000fea0003800000 */
.L_x_3671:
[----:B------:R-:W-:Y:S01]  /*48f00*/  IADD3 R127, R123, 0x2201, RZ ;  /* 0x000022017b7f7810 */ /* 0x000fe20007ffe0ff */
[----:B------:R0:W0:Y:S01]  /*48f10*/  F2F.BF16.F32 R216, R217 ;  /* 0x000000d900d87304 */ /* 0x0000220000202000 */
[----:B------:R-:W-:Y:S02]  /*48f20*/  BSSY B3, `(.L_x_3673) ;  /* 0x0000015000037945 */ /* 0x000fe40003800000 */
[----:B------:R-:W-:-:S13]  /*48f30*/  ISETP.GT.AND P0, PT, R127, R122, PT ;  /* 0x0000007a7f00720c */ /* 0x000fda0003f04270 */
[----:B0-----:R-:W-:Y:S05]  /*48f40*/  @P0 BRA `(.L_x_3674) ;  /* 0x0000000000440947 */ /* 0x001fea0003800000 */
        /* <DEDUP_REMOVED lines=10> */
[----:B------:R-:W-:Y:S01]  /*48ff0*/  IMAD.MOV.U32 R126, RZ, RZ, R218 ;  /* 0x000000ffff7e7224 */ /* 0x000fe200078e00da */
[----:B------:R-:W-:-:S07]  /*49000*/  MOV R127, 0x49020 ;  /* 0x00049020007f7802 */ /* 0x000fce0000000f00 */
[----:B-1234-:R-:W-:Y:S05]  /*49010*/  CALL.REL.NOINC `($__internal_0_$__cuda_sm3x_div_rn_noftz_f32_slowpath) ;  /* 0x0000016400a47944 */ /* 0x01efea0003c00000 */
.L_x_3676:
[----:B------:R-:W-:Y:S05]  /*49020*/  BSYNC B4 ;  /* 0x0000000000047941 */ /* 0x000fea0003800000 */
.L_x_3675:
[----:B------:R-:W-:-:S04]  /*49030*/  F2FP.BF16.F32.PACK_AB R217, RZ, R217 ;  /* 0x000000d9ffd9723e */ /* 0x000fc800000010ff */
[----:B------:R-:W-:Y:S01]  /*49040*/  PRMT R222, R217, 0x7610, R222 ;  /* 0x00007610d9de7816 */ /* 0x000fe200000000de */
[----:B------:R-:W-:Y:S06]  /*49050*/  BRA `(.L_x_3677) ;  /* 0x0000000000047947 */ /* 0x000fec0003800000 */
.L_x_3674:
[----:B------:R-:W-:-:S07]  /*49060*/  PRMT R222, RZ, 0x7610, R222 ;  /* 0x00007610ffde7816 */ /* 0x000fce00000000de */
.L_x_3677:
[----:B------:R-:W-:Y:S05]  /*49070*/  BSYNC B3 ;  /* 0x0000000000037941 */ /* 0x000fea0003800000 */
.L_x_3673:
        /* <DEDUP_REMOVED lines=17> */
.L_x_3681:
[----:B------:R-:W-:Y:S05]  /*49190*/  BSYNC B4 ;  /* 0x0000000000047941 */ /* 0x000fea0003800000 */
.L_x_3680:
[----:B------:R-:W-:-:S04]  /*491a0*/  F2FP.BF16.F32.PACK_AB R217, RZ, R217 ;  /* 0x000000d9ffd9723e */ /* 0x000fc800000010ff */
[----:B------:R-:W-:Y:S01]  /*491b0*/  PRMT R223, R217, 0x7610, R223 ;  /* 0x00007610d9df7816 */ /* 0x000fe200000000df */
[----:B------:R-:W-:Y:S06]  /*491c0*/  BRA `(.L_x_3682) ;  /* 0x0000000000047947 */ /* 0x000fec0003800000 */
.L_x_3679:
[----:B------:R-:W-:-:S07]  /*491d0*/  PRMT R223, RZ, 0x7610, R223 ;  /* 0x00007610ffdf7816 */ /* 0x000fce00000000df */
.L_x_3682:
[----:B------:R-:W-:Y:S05]  /*491e0*/  BSYNC B3 ;  /* 0x0000000000037941 */ /* 0x000fea0003800000 */
.L_x_3678:
        /* <DEDUP_REMOVED lines=17> */
.L_x_3686:
[----:B------:R-:W-:Y:S05]  /*49300*/  BSYNC B4 ;  /* 0x0000000000047941 */ /* 0x000fea0003800000 */
.L_x_3685:
[----:B------:R-:W-:-:S04]  /*49310*/  F2FP.BF16.F32.PACK_AB R217, RZ, R217 ;  /* 0x000000d9ffd9723e */ /* 0x000fc800000010ff */
[----:B------:R-:W-:Y:S01]  /*49320*/  PRMT R126, R217, 0x7610, R126 ;  /* 0x00007610d97e7816 */ /* 0x000fe2000000007e */
[----:B------:R-:W-:Y:S06]  /*49330*/  BRA `(.L_x_3687) ;  /* 0x0000000000047947 */ /* 0x000fec0003800000 */
.L_x_3684:
[----:B------:R-:W-:-:S07]  /*49340*/  PRMT R126, RZ, 0x7610, R126 ;  /* 0x00007610ff7e7816 */ /* 0x000fce000000007e */
.L_x_3687:
[----:B------:R-:W-:Y:S05]  /*49350*/  BSYNC B3 ;  /* 0x0000000000037941 */ /* 0x000fea0003800000 */
.L_x_3683:
[----:B------:R-:W-:Y:S02]  /*49360*/  LOP3.LUT R127, R222, 0xffff, RZ, 0xc0, !PT ;  /* 0x0000ffffde7f7812 */ /* 0x000fe400078ec0ff */
[----:B------:R-:W-:-:S03]  /*49370*/  PRMT R223, R223, 0x5410, R126 ;  /* 0x00005410dfdf7816 */ /* 0x000fc6000000007e */
[----:B------:R-:W-:-:S05]  /*49380*/  IMAD.WIDE.U32 R126, R127, 0x10000, RZ ;  /* 0x000100007f7e7825 */ /* 0x000fca00078e00ff */
[----:B------:R-:W-:Y:S02]  /*49390*/  LOP3.LUT R127, R223, R127, RZ, 0xfc, !PT ;  /* 0x0000007fdf7f7212 */ /* 0x000fe400078efcff */
[----:B------:R-:W-:-:S05]  /*493a0*/  LOP3.LUT R126, R126, R216, RZ, 0xfc, !PT ;  /* 0x000000d87e7e7212 */ /* 0x000fca00078efcff */
[----:B------:R0:W-:Y:S01]  /*493b0*/  STG.E.64 desc[UR4][R124.64+0x4400], R126 ;  /* 0x0044007e7c007986 */ /* 0x0001e2000c101b04 */
[----:B------:R-:W-:Y:S05]  /*493c0*/  BRA `(.L_x_3688) ;  /* 0x0000000000107947 */ /* 0x000fea0003800000 */
.L_x_3670:
[----:B------:R-:W-:Y:S02]  /*493d0*/  ULDC UR6, c[0x0][0x22c] ;  /* 0x00008b0000067ab9 */ /* 0x000fe40000000800 */
[----:B------:R-:W-:-:S13]  /*493e0*/  ISETP.GE.AND P0, PT, R127, UR6, PT ;  /* 0x000000067f007c0c */ /* 0x000fda000bf06270 */
[----:B------:R-:W-:Y:S05]  /*493f0*/  @P0 EXIT ;  /* 0x000000000000094d */ /* 0x000fea0003800000 */
[----:B------:R0:W-:Y:S02]  /*49400*/  STG.E.64 desc[UR4][R124.64+0x4400], RZ ;  /* 0x004400ff7c007986 */ /* 0x0001e4000c101b04 */
.L_x_3688:
[----:B------:R-:W-:Y:S05]  /*49410*/  BSYNC B2 ;  /* 0x0000000000027941 */ /* 0x000fea0003800000 */
.L_x_3669:
        /* <DEDUP_REMOVED lines=17> */
.L_x_3692:
[----:B------:R-:W-:Y:S05]  /*49530*/  BSYNC B3 ;  /* 0x0000000000037941 */ /* 0x000fea0003800000 */
.L_x_3691:
        /* <DEDUP_REMOVED lines=18> */
.L_x_3696:
[----:B------:R-:W-:Y:S05]  /*49660*/  BSYNC B4 ;  /* 0x0000000000047941 */ /* 0x000fea0003800000 */
.L_x_3695:
[----:B------:R-:W-:-:S04]  /*49670*/  F2FP.BF16.F32.PACK_AB R217, RZ, R217 ;  /* 0x000000d9ffd9723e */ /* 0x000fc800000010ff */
[----:B------:R-:W-:Y:S01]  /*49680*/  PRMT R222, R217, 0x7610, R222 ;  /* 0x00007610d9de7816 */ /* 0x000fe200000000de */
[----:B------:R-:W-:Y:S06]  /*49690*/  BRA `(.L_x_3697) ;  /* 0x0000000000047947 */ /* 0x000fec0003800000 */
.L_x_3694:
[----:B------:R-:W-:-:S07]  /*496a0*/  PRMT R222, RZ, 0x7610, R222 ;  /* 0x00007610ffde7816 */ /* 0x000fce00000000de */
.L_x_3697:
[----:B------:R-:W-:Y:S05]  /*496b0*/  BSYNC B3 ;  /* 0x0000000000037941 */ /* 0x000fea0003800000 */
.L_x_3693:
[----:B------:R-:W-:Y:S01]  /*496c0*/  VIADD R127, R123, 0x2282 ;  /* 0x000022827b7f7836 */ /* 0x000fe20000000000 */
[----:B------:R-:W-:Y:S04]  /*496d0*/  BSSY B3, `(.L_x_3698) ;  /* 0x0000015000037945 */ /* 0x000fe80003800000 */
        /* <DEDUP_REMOVED lines=15> */
.L_x_3701:
[----:B------:R-:W-:Y:S05]  /*497d0*/  BSYNC B4 ;  /* 0x0000000000047941 */ /* 0x000fea0003800000 */
.L_x_3700:
[----:B------:R-:W-:-:S04]  /*497e0*/  F2FP.BF16.F32.PACK_AB R217, RZ, R217 ;  /* 0x000000d9ffd9723e */ /* 0x000fc800000010ff */
[----:B------:R-:W-:Y:S01]  /*497f0*/  PRMT R223, R217, 0x7610, R223 ;  /* 0x00007610d9df7816 */ /* 0x000fe200000000df */
[----:B------:R-:W-:Y:S06]  /*49800*/  BRA `(.L_x_3702) ;  /* 0x0000000000047947 */ /* 0x000fec0003800000 */
.L_x_3699:
[----:B------:R-:W-:-:S07]  /*49810*/  PRMT R223, RZ, 0x7610, R223 ;  /* 0x00007610ffdf7816 */ /* 0x000fce00000000df */
.L_x_3702:
[----:B------:R-:W-:Y:S05]  /*49820*/  BSYNC B3 ;  /* 0x0000000000037941 */ /* 0x000fea0003800000 */
.L_x_3698:
        /* <DEDUP_REMOVED lines=17> */
.L_x_3706:
[----:B------:R-:W-:Y:S05]  /*49940*/  BSYNC B4 ;  /* 0x0000000000047941 */ /* 0x000fea0003800000 */
.L_x_3705:
[----:B------:R-:W-:-:S04]  /*49950*/  F2FP.BF16.F32.PACK_AB R217, RZ, R217 ;  /* 0x000000d9ffd9723e */ /* 0x000fc800000010ff */
[----:B------:R-:W-:Y:S01]  /*49960*/  PRMT R126, R217, 0x7610, R126 ;  /* 0x00007610d97e7816 */ /* 0x000fe2000000007e */
[----:B------:R-:W-:Y:S06]  /*49970*/  BRA `(.L_x_3707) ;  /* 0x0000000000047947 */ /* 0x000fec0003800000 */
.L_x_3704:
[----:B------:R-:W-:-:S07]  /*49980*/  PRMT R126, RZ, 0x7610, R126 ;  /* 0x00007610ff7e7816 */ /* 0x000fce000000007e */
.L_x_3707:
[----:B------:R-:W-:Y:S05]  /*49990*/  BSYNC B3 ;  /* 0x0000000000037941 */ /* 0x000fea0003800000 */
.L_x_3703:
[----:B------:R-:W-:Y:S02]  /*499a0*/  LOP3.LUT R127, R222, 0xffff, RZ, 0xc0, !PT ;  /* 0x0000ffffde7f7812 */ /* 0x000fe400078ec0ff */
[----:B------:R-:W-:-:S03]  /*499b0*/  PRMT R223, R223, 0x5410, R126 ;  /* 0x00005410dfdf7816 */ /* 0x000fc6000000007e */
[----:B------:R-:W-:-:S05]  /*499c0*/  IMAD.WIDE.U32 R126, R127, 0x10000, RZ ;  /* 0x000100007f7e7825 */ /* 0x000fca00078e00ff */
[----:B------:R-:W-:Y:S02]  /*499d0*/  LOP3.LUT R127, R223, R127, RZ, 0xfc, !PT ;  /* 0x0000007fdf7f7212 */ /* 0x000fe400078efcff */
[----:B------:R-:W-:-:S05]  /*499e0*/  LOP3.LUT R126, R126, R216, RZ, 0xfc, !PT ;  /* 0x000000d87e7e7212 */ /* 0x000fca00078efcff */
[----:B------:R0:W-:Y:S01]  /*499f0*/  STG.E.64 desc[UR4][R124.64+0x4500], R126 ;  /* 0x0045007e7c007986 */ /* 0x0001e2000c101b04 */
[----:B------:R-:W-:Y:S05]  /*49a00*/  BRA `(.L_x_3708) ;  /* 0x0000000000107947 */ /* 0x000fea0003800000 */
.L_x_3690:
[----:B------:R-:W-:Y:S02]  /*49a10*/  ULDC UR6, c[0x0][0x22c] ;  /* 0x00008b0000067ab9 */ /* 0x000fe40000000800 */
[----:B------:R-:W-:-:S13]  /*49a20*/  ISETP.GE.AND P0, PT, R127, UR6, PT ;  /* 0x000000067f007c0c */ /* 0x000fda000bf06270 */
[----:B------:R-:W-:Y:S05]  /*49a30*/  @P0 EXIT ;  /* 0x000000000000094d */ /* 0x000fea0003800000 */
[----:B------:R0:W-:Y:S02]  /*49a40*/  STG.E.64 desc[UR4][R124.64+0x4500], RZ ;  /* 0x004500ff7c007986 */ /* 0x0001e4000c101b04 */
.L_x_3708:
[----:B------:R-:W-:Y:S05]  /*49a50*/  BSYNC B2 ;  /* 0x0000000000027941 */ /* 0x000fea0003800000 */
.L_x_3689:
        /* <DEDUP_REMOVED lines=17> */
.L_x_3712:
[----:B------:R-:W-:Y:S05]  /*49b70*/  BSYNC B3 ;  /* 0x0000000000037941 */ /* 0x000fea0003800000 */
.L_x_3711:
        /* <DEDUP_REMOVED lines=18> */
.L_x_3716:
[----:B------:R-:W-:Y:S05]  /*49ca0*/  BSYNC B4 ;  /* 0x0000000000047941 */ /* 0x000fea0003800000 */
.L_x_3715:
[----:B------:R-:W-:-:S04]  /*49cb0*/  F2FP.BF16.F32.PACK_AB R217, RZ, R217 ;  /* 0x000000d9ffd9723e */ /* 0x000fc800000010ff */
[----:B------:R-:W-:Y:S01]  /*49cc0*/  PRMT R222, R217, 0x7610, R222 ;  /* 0x00007610d9de7816 */ /* 0x000fe200000000de */
[----:B------:R-:W-:Y:S06]  /*49cd0*/  BRA `(.L_x_3717) ;  /* 0x0000000000047947 */ /* 0x000fec0003800000 */
.L_x_3714:
[----:B------:R-:W-:-:S07]  /*49ce0*/  PRMT R222, RZ, 0x7610, R222 ;  /* 0x00007610ffde7816 */ /* 0x000fce00000000de */
.L_x_3717:
[----:B------:R-:W-:Y:S05]  /*49cf0*/  BSYNC B3 ;  /* 0x0000000000037941 */ /* 0x000fea0003800000 */
.L_x_3713:
        /* <DEDUP_REMOVED lines=17> */
.L_x_3721:
[----:B------:R-:W-:Y:S05]  /*49e10*/  BSYNC B4 ;  /* 0x0000000000047941 */ /* 0x000fea0003800000 */
.L_x_3720:
[----:B------:R-:W-:-:S04]  /*49e20*/  F2FP.BF16.F32.PACK_AB R217, RZ, R217 ;  /* 0x000000d9ffd9723e */ /* 0x000fc800000010ff */
[----:B------:R-:W-:Y:S01]  /*49e30*/  PRMT R223, R217, 0x7610, R223 ;  /* 0x00007610d9df7816 */ /* 0x000fe200000000df */
[----:B------:R-:W-:Y:S06]  /*49e40*/  BRA `(.L_x_3722) ;  /* 0x0000000000047947 */ /* 0x000fec0003800000 */
.L_x_3719:
[----:B------:R-:W-:-:S07]  /*49e50*/  PRMT R223, RZ, 0x7610, R223 ;  /* 0x00007610ffdf7816 */ /* 0x000fce00000000df */
.L_x_3722:
[----:B------:R-:W-:Y:S05]  /*49e60*/  BSYNC B3 ;  /* 0x0000000000037941 */ /* 0x000fea0003800000 */
.L_x_3718:
[----:B------:R-:W-:Y:S01]  /*49e70*/  IADD3 R127, R123, 0x2303, RZ ;  /* 0x000023037b7f7810 */ /* 0x000fe20007ffe0ff */
[----:B------:R-:W-:Y:S03]  /*49e80*/  BSSY B3, `(.L_x_3723) ;  /* 0x0000015000037945 */ /* 0x000fe60003800000 */
[----:B------:R-:W-:-:S13]  /*49e90*/  ISETP.GT.AND P0, PT, R127, R122, PT ;  /* 0x0000007a7f00720c */ /* 0x000fda0003f04270 */
[----:B------:R-:W-:Y:S05]  /*49ea0*/  @P0 BRA `(.L_x_3724) ;  /* 0x0000000000440947 */ /* 0x000fea0003800000 */
[----:B------:R-:W5:Y:S01]  /*49eb0*/  LDL R218, [R1] ;  /* 0x0000000001da7983 */ /* 0x000f620000100800 */
        /* <DEDUP_REMOVED lines=12> */
.L_x_3726:
[----:B------:R-:W-:Y:S05]  /*49f80*/  BSYNC B4 ;  /* 0x0000000000047941 */ /* 0x000fea0003800000 */
.L_x_3725:
[----:B------:R-:W-:-:S04]  /*49f90*/  F2FP.BF16.F32.PACK_AB R217, RZ, R217 ;  /* 0x000000d9ffd9723e */ /* 0x000fc800000010ff */
[----:B------:R-:W-:Y:S01]  /*49fa0*/  PRMT R126, R217, 0x7610, R126 ;  /* 0x00007610d97e7816 */ /* 0x000fe2000000007e */
[----:B------:R-:W-:Y:S06]  /*49fb0*/  BRA `(.L_x_3727) ;  /* 0x0000000000047947 */ /* 0x000fec0003800000 */
.L_x_3724:
[----:B------:R-:W-:-:S07]  /*49fc0*/  PRMT R126, RZ, 0x7610, R126 ;  /* 0x00007610ff7e7816 */ /* 0x000fce000000007e */
.L_x_3727:
[----:B------:R-:W-:Y:S05]  /*49fd0*/  BSYNC B3 ;  /* 0x0000000000037941 */ /* 0x000fea0003800000 */
.L_x_3723:
[----:B------:R-:W-:Y:S02]  /*49fe0*/  LOP3.LUT R127, R222, 0xffff, RZ, 0xc0, !PT ;  /* 0x0000ffffde7f7812 */ /* 0x000fe400078ec0ff */
[----:B------:R-:W-:-:S03]  /*49ff0*/  PRMT R223, R223, 0x5410, R126 ;  /* 0x00005410dfdf7816 */ /* 0x000fc6000000007e */
[----:B------:R-:W-:-:S05]  /*4a000*/  IMAD.WIDE.U32 R126, R127, 0x10000, RZ ;  /* 0x000100007f7e7825 */ /* 0x000fca00078e00ff */
[----:B------:R-:W-:Y:S02]  /*4a010*/  LOP3.LUT R127, R223, R127, RZ, 0xfc, !PT ;  /* 0x0000007fdf7f7212 */ /* 0x000fe400078efcff */
[----:B------:R-:W-:-:S05]  /*4a020*/  LOP3.LUT R126, R126, R216, RZ, 0xfc, !PT ;  /* 0x000000d87e7e7212 */ /* 0x000fca00078efcff */
[----:B------:R0:W-:Y:S01]  /*4a030*/  STG.E.64 desc[UR4][R124.64+0x4600], R126 ;  /* 0x0046007e7c007986 */ /* 0x0001e2000c101b04 */
[----:B------:R-:W-:Y:S05]  /*4a040*/  BRA `(.L_x_3728) ;  /* 0x0000000000107947 */ /* 0x000fea0003800000 */
.L_x_3710:
[----:B------:R-:W-:Y:S02]  /*4a050*/  ULDC UR6, c[0x0][0x22c] ;  /* 0x00008b0000067ab9 */ /* 0x000fe40000000800 */
[----:B------:R-:W-:-:S13]  /*4a060*/  ISETP.GE.AND P0, PT, R127, UR6, PT ;  /* 0x000000067f007c0c */ /* 0x000fda000bf06270 */
[----:B------:R-:W-:Y:S05]  /*4a070*/  @P0 EXIT ;  /* 0x000000000000094d */ /* 0x000fea0003800000 */
[----:B------:R0:W-:Y:S02]  /*4a080*/  STG.E.64 desc[UR4][R124.64+0x4600], RZ ;  /* 0x004600ff7c007986 */ /* 0x0001e4000c101b04 */
.L_x_3728:
[----:B------:R-:W-:Y:S05]  /*4a090*/  BSYNC B2 ;  /* 0x0000000000027941 */ /* 0x000fea0003800000 */
.L_x_3709:
        /* <DEDUP_REMOVED lines=17> */
.L_x_3732:
[----:B------:R-:W-:Y:S05]  /*4a1b0*/  BSYNC B3 ;  /* 0x0000000000037941 */ /* 0x000fea0003800000 */
.L_x_3731:
[----:B------:R-:W-:Y:S01]  /*4a1c0*/  IADD3 R127, R123, 0x2381, RZ ;  /* 0x000023817b7f7810 */ /* 0x000fe20007ffe0ff */
[----:B------:R0:W0:Y:S01]  /*4a1d0*/  F2F.BF16.F32 R216, R217 ;  /* 0x000000d900d87304 */ /* 0x0000220000202000 */
[----:B------:R-:W-:Y:S02]  /*4a1e0*/  BSSY B3, `(.L_x_3733) ;  /* 0x0000014000037945 */ /* 0x000fe40003800000 */
[----:B------:R-:W-:-:S13]  /*4a1f0*/  ISETP.GT.AND P0, PT, R127, R122, PT ;  /* 0x0000007a7f00720c */ /* 0x000fda0003f04270 */
[----:B0-----:R-:W-:Y:S05]  /*4a200*/  @P0 BRA `(.L_x_3734) ;  /* 0x0000000000400947 */ /* 0x001fea0003800000 */
[----:B------:R-:W0:Y:S01]  /*4a210*/  MUFU.RCP R126, R177 ;  /* 0x000000b1007e7308 */ /* 0x000e220000001000 */
[----:B------:R-:W-:Y:S07]  /*4a220*/  BSSY B4, `(.L_x_3735) ;  /* 0x000000b000047945 */ /* 0x000fee0003800000 */
[----:B------:R-:W5:Y:S01]  /*4a230*/  FCHK P0, R252, R177 ;  /* 0x000000b1fc007302 */ /* 0x000f620000000000 */
[----:B0-----:R-:W-:-:S04]  /*4a240*/  FFMA R127, -R177, R126, 1 ;  /* 0x3f800000b17f7423 */ /* 0x001fc8000000017e */
[----:B------:R-:W-:-:S04]  /*4a250*/  FFMA R217, R126, R127, R126 ;  /* 0x0000007f7ed97223 */ /* 0x000fc8000000007e */
[----:B------:R-:W-:-:S04]  /*4a260*/  FFMA R126, R252, R217, RZ ;  /* 0x000000d9fc7e7223 */ /* 0x000fc800000000ff */
[----:B------:R-:W-:-:S04]  /*4a270*/  FFMA R127, -R177, R126, R252 ;  /* 0x0000007eb17f7223 */ /* 0x000fc800000001fc */
[----:B------:R-:W-:Y:S01]  /*4a280*/  FFMA R217, R217, R127, R126 ;  /* 0x0000007fd9d97223 */ /* 0x000fe2000000007e */
[----:B-----5:R-:W-:Y:S06]  /*4a290*/  @!P0 BRA `(.L_x_3736) ;  /* 0x00000000000c8947 */ /* 0x020fec0003800000 */
[----:B------:R-:W-:Y:S02]  /*4a2a0*/  MOV R126, R252 ;  /* 0x000000fc007e7202 */ /* 0x000fe40000000f00 */
[----:B------:R-:W-:-:S07]  /*4a2b0*/  MOV R127, 0x4a2d0 ;  /* 0x0004a2d0007f7802 */ /* 0x000fce0000000f00 */
[----:B-1234-:R-:W-:Y:S05]  /*4a2c0*/  CALL.REL.NOINC `($__internal_0_$__cuda_sm3x_div_rn_noftz_f32_slowpath) ;  /* 0x0000015000f87944 */ /* 0x01efea0003c00000 */
.L_x_3736:
[----:B------:R-:W-:Y:S05]  /*4a2d0*/  BSYNC B4 ;  /* 0x0000000000047941 */ /* 0x000fea0003800000 */
.L_x_3735:
[----:B------:R-:W-:-:S04]  /*4a2e0*/  F2FP.BF16.F32.PACK_AB R217, RZ, R217 ;  /* 0x000000d9ffd9723e */ /* 0x000fc800000010ff */
[----:B------:R-:W-:Y:S01]  /*4a2f0*/  PRMT R222, R217, 0x7610, R222 ;  /* 0x00007610d9de7816 */ /* 0x000fe200000000de */
[----:B------:R-:W-:Y:S06]  /*4a300*/  BRA `(.L_x_3737) ;  /* 0x0000000000047947 */ /* 0x000fec0003800000 */
.L_x_3734:
[----:B------:R-:W-:-:S07]  /*4a310*/  PRMT R222, RZ, 0x7610, R222 ;  /* 0x00007610ffde7816 */ /* 0x000fce00000000de */
.L_x_3737:
[----:B------:R-:W-:Y:S05]  /*4a320*/  BSYNC B3 ;  /* 0x0000000000037941 */ /* 0x000fea0003800000 */
.L_x_3733:
[----:B------:R-:W-:Y:S01]  /*4a330*/  IADD3 R127, R123, 0x2382, RZ ;  /* 0x000023827b7f7810 */ /* 0x000fe20007ffe0ff */
[----:B------:R-:W-:Y:S03]  /*4a340*/  BSSY B3, `(.L_x_3738) ;  /* 0x0000014000037945 */ /* 0x000fe60003800000 */
[----:B------:R-:W-:-:S13]  /*4a350*/  ISETP.GT.AND P0, PT, R127, R122, PT ;  /* 0x0000007a7f00720c */ /* 0x000fda0003f04270 */
[----:B------:R-:W-:Y:S05]  /*4a360*/  @P0 BRA `(.L_x_3739) ;  /* 0x0000000000400947 */ /* 0x000fea0003800000 */
        /* <DEDUP_REMOVED lines=12> */
.L_x_3741:
[----:B------:R-:W-:Y:S05]  /*4a430*/  BSYNC B4 ;  /* 0x0000000000047941 */ /* 0x000fea0003800000 */
.L_x_3740:
[----:B------:R-:W-:-:S04]  /*4a440*/  F2FP.BF16.F32.PACK_AB R217, RZ, R217 ;  /* 0x000000d9ffd9723e */ /* 0x000fc800000010ff */
[----:B------:R-:W-:Y:S01]  /*4a450*/  PRMT R223, R217, 0x7610, R223 ;  /* 0x00007610d9df7816 */ /* 0x000fe200000000df */
[----:B------:R-:W-:Y:S06]  /*4a460*/  BRA `(.L_x_3742) ;  /* 0x0000000000047947 */ /* 0x000fec0003800000 */
.L_x_3739:
[----:B------:R-:W-:-:S07]  /*4a470*/  PRMT R223, RZ, 0x7610, R223 ;  /* 0x00007610ffdf7816 */ /* 0x000fce00000000df */
.L_x_3742:
[----:B------:R-:W-:Y:S05]  /*4a480*/  BSYNC B3 ;  /* 0x0000000000037941 */ /* 0x000fea0003800000 */
.L_x_3738:
[----:B------:R-:W-:Y:S01]  /*4a490*/  VIADD R127, R123, 0x2383 ;  /* 0x000023837b7f7836 */ /* 0x000fe20000000000 */
[----:B------:R-:W-:Y:S04]  /*4a4a0*/  BSSY B3, `(.L_x_3743) ;  /* 0x0000014000037945 */ /* 0x000fe80003800000 */
        /* <DEDUP_REMOVED lines=14> */
.L_x_3746:
[----:B------:R-:W-:Y:S05]  /*4a590*/  BSYNC B4 ;  /* 0x0000000000047941 */ /* 0x000fea0003800000 */
.L_x_3745:
[----:B------:R-:W-:-:S04]  /*4a5a0*/  F2FP.BF16.F32.PACK_AB R217, RZ, R217 ;  /* 0x000000d9ffd9723e */ /* 0x000fc800000010ff */
[----:B------:R-:W-:Y:S01]  /*4a5b0*/  PRMT R126, R217, 0x7610, R126 ;  /* 0x00007610d97e7816 */ /* 0x000fe2000000007e */
[----:B------:R-:W-:Y:S06]  /*4a5c0*/  BRA `(.L_x_3747) ;  /* 0x0000000000047947 */ /* 0x000fec0003800000 */
.L_x_3744:
[----:B------:R-:W-:-:S07]  /*4a5d0*/  PRMT R126, RZ, 0x7610, R126 ;  /* 0x00007610ff7e7816 */ /* 0x000fce000000007e */
.L_x_3747:
[----:B------:R-:W-:Y:S05]  /*4a5e0*/  BSYNC B3 ;  /* 0x0000000000037941 */ /* 0x000fea0003800000 */
.L_x_3743:
[----:B------:R-:W-:Y:S02]  /*4a5f0*/  LOP3.LUT R127, R222, 0xffff, RZ, 0xc0, !PT ;  /* 0x0000ffffde7f7812 */ /* 0x000fe400078ec0ff */
[----:B------:R-:W-:-:S03]  /*4a600*/  PRMT R223, R223, 0x5410, R126 ;  /* 0x00005410dfdf7816 */ /* 0x000fc6000000007e */
[----:B------:R-:W-:-:S05]  /*4a610*/  IMAD.WIDE.U32 R126, R127, 0x10000, RZ ;  /* 0x000100007f7e7825 */ /* 0x000fca00078e00ff */
[----:B------:R-:W-:Y:S02]  /*4a620*/  LOP3.LUT R127, R223, R127, RZ, 0xfc, !PT ;  /* 0x0000007fdf7f7212 */ /* 0x000fe400078efcff */
[----:B------:R-:W-:-:S05]  /*4a630*/  LOP3.LUT R126, R126, R216, RZ, 0xfc, !PT ;  /* 0x000000d87e7e7212 */ /* 0x000fca00078efcff */
[----:B------:R0:W-:Y:S01]  /*4a640*/  STG.E.64 desc[UR4][R124.64+0x4700], R126 ;  /* 0x0047007e7c007986 */ /* 0x0001e2000c101b04 */
[----:B------:R-:W-:Y:S05]  /*4a650*/  BRA `(.L_x_3748) ;  /* 0x0000000000107947 */ /* 0x000fea0003800000 */
.L_x_3730:
[----:B------:R-:W-:Y:S02]  /*4a660*/  ULDC UR6, c[0x0][0x22c] ;  /* 0x00008b0000067ab9 */ /* 0x000fe40000000800 */
[----:B------:R-:W-:-:S13]  /*4a670*/  ISETP.GE.AND P0, PT, R127, UR6, PT ;  /* 0x000000067f007c0c */ /* 0x000fda000bf06270 */
[----:B------:R-:W-:Y:S05]  /*4a680*/  @P0 EXIT ;  /* 0x000000000000094d */ /* 0x000fea0003800000 */
[----:B------:R0:W-:Y:S02]  /*4a690*/  STG.E.64 desc[UR4][R124.64+0x4700], RZ ;  /* 0x004700ff7c007986 */ /* 0x0001e4000c101b04 */
.L_x_3748:
[----:B------:R-:W-:Y:S05]  /*4a6a0*/  BSYNC B2 ;  /* 0x0000000000027941 */ /* 0x000fea0003800000 */
.L_x_3729:
[----:B0-----:R-:W-:Y:S01]  /*4a6b0*/  IADD3 R127, R123, 0x2400, RZ ;  /* 0x000024007b7f7810 */ /* 0x001fe20007ffe0ff */
        /* <DEDUP_REMOVED lines=15> */
.L_x_3752:
[----:B------:R-:W-:Y:S05]  /*4a7b0*/  BSYNC B3 ;  /* 0x0000000000037941 */ /* 0x000fea0003800000 */
.L_x_3751:
        /* <DEDUP_REMOVED lines=17> */
.L_x_3756:
[----:B------:R-:W-:Y:S05]  /*4a8d0*/  BSYNC B4 ;  /* 0x0000000000047941 */ /* 0x000fea0003800000 */
.L_x_3755:
[----:B------:R-:W-:-:S04]  /*4a8e0*/  F2FP.BF16.F32.PACK_AB R217, RZ, R217 ;  /* 0x000000d9ffd9723e */ /* 0x000fc800000010ff */
[----:B------:R-:W-:Y:S01]  /*4a8f0*/  PRMT R222, R217, 0x7610, R222 ;  /* 0x00007610d9de7816 */ /* 0x000fe200000000de */
[----:B------:R-:W-:Y:S06]  /*4a900*/  BRA `(.L_x_3757) ;  /* 0x0000000000047947 */ /* 0x000fec0003800000 */
.L_x_3754:
[----:B------:R-:W-:-:S07]  /*4a910*/  PRMT R222, RZ, 0x7610, R222 ;  /* 0x00007610ffde7816 */ /* 0x000fce00000000de */
.L_x_3757:
[----:B------:R-:W-:Y:S05]  /*4a920*/  BSYNC B3 ;  /* 0x0000000000037941 */ /* 0x000fea0003800000 */
.L_x_3753:
        /* <DEDUP_REMOVED lines=16> */
.L_x_3761:
[----:B------:R-:W-:Y:S05]  /*4aa30*/  BSYNC B4 ;  /* 0x0000000000047941 */ /* 0x000fea0003800000 */
.L_x_3760:
[----:B------:R-:W-:-:S04]  /*4aa40*/  F2FP.BF16.F32.PACK_AB R217, RZ, R217 ;  /* 0x000000d9ffd9723e */ /* 0x000fc800000010ff */
[----:B------:R-:W-:Y:S01]  /*4aa50*/  PRMT R223, R217, 0x7610, R223 ;  /* 0x00007610d9df7816 */ /* 0x000fe200000000df */
[----:B------:R-:W-:Y:S06]  /*4aa60*/  BRA `(.L_x_3762) ;  /* 0x0000000000047947 */ /* 0x000fec0003800000 */
.L_x_3759:
[----:B------:R-:W-:-:S07]  /*4aa70*/  PRMT R223, RZ, 0x7610, R223 ;  /* 0x00007610ffdf7816 */ /* 0x000fce00000000df */
.L_x_3762:
[----:B------:R-:W-:Y:S05]  /*4aa80*/  BSYNC B3 ;  /* 0x0000000000037941 */ /* 0x000fea0003800000 */
.L_x_3758:
        /* <DEDUP_REMOVED lines=13> */
[----:B------:R-:W-:Y:S01]  /*4ab60*/  IMAD.MOV.U32 R126, RZ, RZ, R237 ;  /* 0x000000ffff7e7224 */ /* 0x000fe200078e00ed */
[----:B------:R-:W-:-:S07]  /*4ab70*/  MOV R127, 0x4ab90 ;  /* 0x0004ab90007f7802 */ /* 0x000fce0000000f00 */
[----:B-1234-:R-:W-:Y:S05]  /*4ab80*/  CALL.REL.NOINC `($__internal_0_$__cuda_sm3x_div_rn_noftz_f32_slowpath) ;  /* 0x0000014800c87944 */ /* 0x01efea0003c00000 */
.L_x_3766:
[----:B------:R-:W-:Y:S05]  /*4ab90*/  BSYNC B4 ;  /* 0x0000000000047941 */ /* 0x000fea0003800000 */
.L_x_3765:
[----:B------:R-:W-:-:S04]  /*4aba0*/  F2FP.BF16.F32.PACK_AB R217, RZ, R217 ;  /* 0x000000d9ffd9723e */ /* 0x000fc800000010ff */
[----:B------:R-:W-:Y:S01]  /*4abb0*/  PRMT R218, R217, 0x7610, R218 ;  /* 0x00007610d9da7816 */ /* 0x000fe200000000da */
[----:B------:R-:W-:Y:S06]  /*4abc0*/  BRA `(.L_x_3767) ;  /* 0x0000000000047947 */ /* 0x000fec0003800000 */
.L_x_3764:
[----:B------:R-:W-:-:S07]  /*4abd0*/  PRMT R218, RZ, 0x7610, R218 ;  /* 0x00007610ffda7816 */ /* 0x000fce00000000da */
.L_x_3767:
[----:B------:R-:W-:Y:S05]  /*4abe0*/  BSYNC B3 ;  /* 0x0000000000037941 */ /* 0x000fea0003800000 */
.L_x_3763:
[----:B------:R-:W-:Y:S02]  /*4abf0*/  LOP3.LUT R126, R222, 0xffff, RZ, 0xc0, !PT ;  /* 0x0000ffffde7e7812 */ /* 0x000fe400078ec0ff */
[----:B------:R-:W-:-:S03]  /*4ac00*/  PRMT R223, R223, 0x5410, R218 ;  /* 0x00005410dfdf7816 */ /* 0x000fc600000000da */
[----:B------:R-:W-:-:S05]  /*4ac10*/  IMAD.WIDE.U32 R126, R126, 0x10000, RZ ;  /* 0x000100007e7e7825 */ /* 0x000fca00078e00ff */
[----:B------:R-:W-:Y:S02]  /*4ac20*/  LOP3.LUT R127, R223, R127, RZ, 0xfc, !PT ;  /* 0x0000007fdf7f7212 */ /* 0x000fe400078efcff */
[----:B------:R-:W-:-:S05]  /*4ac30*/  LOP3.LUT R126, R126, R216, RZ, 0xfc, !PT ;  /* 0x000000d87e7e7212 */ /* 0x000fca00078efcff */
[----:B------:R0:W-:Y:S01]  /*4ac40*/  STG.E.64 desc[UR4][R124.64+0x4800], R126 ;  /* 0x0048007e7c007986 */ /* 0x0001e2000c101b04 */
[----:B------:R-:W-:Y:S05]  /*4ac50*/  BRA `(.L_x_3768) ;  /* 0x0000000000107947 */ /* 0x000fea0003800000 */
.L_x_3750:
[----:B------:R-:W-:Y:S02]  /*4ac60*/  ULDC UR6, c[0x0][0x22c] ;  /* 0x00008b0000067ab9 */ /* 0x000fe40000000800 */
[----:B------:R-:W-:-:S13]  /*4ac70*/  ISETP.GE.AND P0, PT, R127, UR6, PT ;  /* 0x000000067f007c0c */ /* 0x000fda000bf06270 */
[----:B------:R-:W-:Y:S05]  /*4ac80*/  @P0 EXIT ;  /* 0x000000000000094d */ /* 0x000fea0003800000 */
[----:B------:R0:W-:Y:S02]  /*4ac90*/  STG.E.64 desc[UR4][R124.64+0x4800], RZ ;  /* 0x004800ff7c007986 */ /* 0x0001e4000c101b04 */
.L_x_3768:
[----:B------:R-:W-:Y:S05]  /*4aca0*/  BSYNC B2 ;  /* 0x0000000000027941 */ /* 0x000fea0003800000 */
.L_x_3749:
        /* <DEDUP_REMOVED lines=16> */
.L_x_3772:
[----:B------:R-:W-:Y:S05]  /*4adb0*/  BSYNC B3 ;  /* 0x0000000000037941 */ /* 0x000fea0003800000 */
.L_x_3771:
        /* <DEDUP_REMOVED lines=17> */
.L_x_3776:
[----:B------:R-:W-:Y:S05]  /*4aed0*/  BSYNC B4 ;  /* 0x0000000000047941 */ /* 0x000fea0003800000 */
.L_x_3775:
[----:B------:R-:W-:-:S04]  /*4aee0*/  F2FP.BF16.F32.PACK_AB R217, RZ, R217 ;  /* 0x000000d9ffd9723e */ /* 0x000fc800000010ff */
[----:B------:R-:W-:Y:S01]  /*4aef0*/  PRMT R223, R217, 0x7610, R223 ;  /* 0x00007610d9df7816 */ /* 0x000fe200000000df */
[----:B------:R-:W-:Y:S06]  /*4af00*/  BRA `(.L_x_3777) ;  /* 0x0000000000047947 */ /* 0x000fec0003800000 */
.L_x_3774:
[----:B------:R-:W-:-:S07]  /*4af10*/  PRMT R223, RZ, 0x7610, R223 ;  /* 0x00007610ffdf7816 */ /* 0x000fce00000000df */
.L_x_3777:
[----:B------:R-:W-:Y:S05]  /*4af20*/  BSYNC B3 ;  /* 0x0000000000037941 */ /* 0x000fea0003800000 */
.L_x_3773:
        /* <DEDUP_REMOVED lines=16> */
.L_x_3781:
[----:B------:R-:W-:Y:S05]  /*4b030*/  BSYNC B4 ;  /* 0x0000000000047941 */ /* 0x000fea0003800000 */
.L_x_3780:
[----:B------:R-:W-:-:S04]  /*4b040*/  F2FP.BF16.F32.PACK_AB R217, RZ, R217 ;  /* 0x000000d9ffd9723e */ /* 0x000fc800000010ff */
[----:B------:R-:W-:Y:S01]  /*4b050*/  PRMT R222, R217, 0x7610, R222 ;  /* 0x00007610d9de7816 */ /* 0x000fe200000000de */
[----:B------:R-:W-:Y:S06]  /*4b060*/  BRA `(.L_x_3782) ;  /* 0x0000000000047947 */ /* 0x000fec0003800000 */
.L_x_3779:
[----:B------:R-:W-:-:S07]  /*4b070*/  PRMT R222, RZ, 0x7610, R222 ;  /* 0x00007610ffde7816 */ /* 0x000fce00000000de */
.L_x_3782:
[----:B------:R-:W-:Y:S05]  /*4b080*/  BSYNC B3 ;  /* 0x0000000000037941 */ /* 0x000fea0003800000 */
.L_x_3778:
        /* <DEDUP_REMOVED lines=16> */
.L_x_3786:
[----:B------:R-:W-:Y:S05]  /*4b190*/  BSYNC B4 ;  /* 0x0000000000047941 */ /* 0x000fea0003800000 */
.L_x_3785:
[----:B------:R-:W-:Y:S01]  /*4b1a0*/  F2FP.BF16.F32.PACK_AB R217, RZ, R217 ;  /* 0x000000d9ffd9723e */ /* 0x000fe200000010ff */
[----:B------:R-:W-:Y:S06]  /*4b1b0*/  BRA `(.L_x_3787) ;  /* 0x0000000000047947 */ /* 0x000fec0003800000 */
.L_x_3784:
[----:B------:R-:W-:-:S07]  /*4b1c0*/  PRMT R217, RZ, 0x7610, R217 ;  /* 0x00007610ffd97816 */ /* 0x000fce00000000d9 */
.L_x_3787:
[----:B------:R-:W-:Y:S05]  /*4b1d0*/  BSYNC B3 ;  /* 0x0000000000037941 */ /* 0x000fea0003800000 */
.L_x_3783:
[----:B------:R-:W-:Y:S02]  /*4b1e0*/  LOP3.LUT R126, R223, 0xffff, RZ, 0xc0, !PT ;  /* 0x0000ffffdf7e7812 */ /* 0x000fe400078ec0ff */
[----:B------:R-:W-:-:S03]  /*4b1f0*/  PRMT R217, R222, 0x5410, R217 ;  /* 0x00005410ded97816 */ /* 0x000fc600000000d9 */
[----:B------:R-:W-:-:S05]  /*4b200*/  IMAD.WIDE.U32 R126, R126, 0x10000, RZ ;  /* 0x000100007e7e7825 */ /* 0x000fca00078e00ff */
[----:B------:R-:W-:Y:S02]  /*4b210*/  LOP3.LUT R127, R217, R127, RZ, 0xfc, !PT ;  /* 0x0000007fd97f7212 */ /* 0x000fe400078efcff */
[----:B------:R-:W-:-:S05]  /*4b220*/  LOP3.LUT R126, R126, R216, RZ, 0xfc, !PT ;  /* 0x000000d87e7e7212 */ /* 0x000fca00078efcff */
[----:B------:R0:W-:Y:S01]  /*4b230*/  STG.E.64 desc[UR4][R124.64+0x4900], R126 ;  /* 0x0049007e7c007986 */ /* 0x0001e2000c101b04 */
[----:B------:R-:W-:Y:S05]  /*4b240*/  BRA `(.L_x_3788) ;  /* 0x0000000000107947 */ /* 0x000fea0003800000 */
.L_x_3770:
[----:B------:R-:W-:Y:S02]  /*4b250*/  ULDC UR6, c[0x0][0x22c] ;  /* 0x00008b0000067ab9 */ /* 0x000fe40000000800 */
[----:B------:R-:W-:-:S13]  /*4b260*/  ISETP.GE.AND P0, PT, R127, UR6, PT ;  /* 0x000000067f007c0c */ /* 0x000fda000bf06270 */
[----:B------:R-:W-:Y:S05]  /*4b270*/  @P0 EXIT ;  /* 0x000000000000094d */ /* 0x000fea0003800000 */
[----:B------:R0:W-:Y:S02]  /*4b280*/  STG.E.64 desc[UR4][R124.64+0x4900], RZ ;  /* 0x004900ff7c007986 */ /* 0x0001e4000c101b04 */
.L_x_3788:
[----:B------:R-:W-:Y:S05]  /*4b290*/  BSYNC B2 ;  /* 0x0000000000027941 */ /* 0x000fea0003800000 */
.L_x_3769:
[----:B0-----:R-:W-:Y:S01]  /*4b2a0*/  VIADD R127, R123, 0x2500 ;  /* 0x000025007b7f7836 */ /* 0x001fe20000000000 */
        /* <DEDUP_REMOVED lines=16> */
.L_x_3792:
[----:B------:R-:W-:Y:S05]  /*4b3b0*/  BSYNC B3 ;  /* 0x0000000000037941 */ /* 0x000fea0003800000 */
.L_x_3791:
        /* <DEDUP_REMOVED lines=17> */
.L_x_3796:
[----:B------:R-:W-:Y:S05]  /*4b4d0*/  BSYNC B4 ;  /* 0x0000000000047941 */ /* 0x000fea0003800000 */
.L_x_3795:
[----:B------:R-:W-:-:S04]  /*4b4e0*/  F2FP.BF16.F32.PACK_AB R217, RZ, R217 ;  /* 0x000000d9ffd9723e */ /* 0x000fc800000010ff */
[----:B------:R-:W-:Y:S01]  /*4b4f0*/  PRMT R223, R217, 0x7610, R223 ;  /* 0x00007610d9df7816 */ /* 0x000fe200000000df */
[----:B------:R-:W-:Y:S06]  /*4b500*/  BRA `(.L_x_3797) ;  /* 0x0000000000047947 */ /* 0x000fec0003800000 */
.L_x_3794:
[----:B------:R-:W-:-:S07]  /*4b510*/  PRMT R223, RZ, 0x7610, R223 ;  /* 0x00007610ffdf7816 */ /* 0x000fce00000000df */
.L_x_3797:
[----:B------:R-:W-:Y:S05]  /*4b520*/  BSYNC B3 ;  /* 0x0000000000037941 */ /* 0x000fea0003800000 */
.L_x_3793:
        /* <DEDUP_REMOVED lines=16> */
.L_x_3801:
[----:B------:R-:W-:Y:S05]  /*4b630*/  BSYNC B4 ;  /* 0x0000000000047941 */ /* 0x000fea0003800000 */
.L_x_3800:
[----:B------:R-:W-:-:S04]  /*4b640*/  F2FP.BF16.F32.PACK_AB R217, RZ, R217 ;  /* 0x000000d9ffd9723e */ /* 0x000fc800000010ff */
[----:B------:R-:W-:Y:S01]  /*4b650*/  PRMT R222, R217, 0x7610, R222 ;  /* 0x00007610d9de7816 */ /* 0x000fe200000000de */
[----:B------:R-:W-:Y:S06]  /*4b660*/  BRA `(.L_x_3802) ;  /* 0x0000000000047947 */ /* 0x000fec0003800000 */
.L_x_3799:
[----:B------:R-:W-:-:S07]  /*4b670*/  PRMT R222, RZ, 0x7610, R222 ;  /* 0x00007610ffde7816 */ /* 0x000fce00000000de */
.L_x_3802:
[----:B------:R-:W-:Y:S05]  /*4b680*/  BSYNC B3 ;  /* 0x0000000000037941 */ /* 0x000fea0003800000 */
.L_x_3798:
        /* <DEDUP_REMOVED lines=16> */
.L_x_3806:
[----:B------:R-:W-:Y:S05]  /*4b790*/  BSYNC B4 ;  /* 0x0000000000047941 */ /* 0x000fea0003800000 */
.L_x_3805:
[----:B------:R-:W-:Y:S01]  /*4b7a0*/  F2FP.BF16.F32.PACK_AB R217, RZ, R217 ;  /* 0x000000d9ffd9723e */ /* 0x000fe200000010ff */
[----:B------:R-:W-:Y:S06]  /*4b7b0*/  BRA `(.L_x_3807) ;  /* 0x0000000000047947 */ /* 0x000fec0003800000 */
.L_x_3804:
[----:B------:R-:W-:-:S07]  /*4b7c0*/  PRMT R217, RZ, 0x7610, R217 ;  /* 0x00007610ffd97816 */ /* 0x000fce00000000d9 */
.L_x_3807:
[----:B------:R-:W-:Y:S05]  /*4b7d0*/  BSYNC B3 ;  /* 0x0000000000037941 */ /* 0x000fea0003800000 */
.L_x_3803:
[----:B------:R-:W-:Y:S02]  /*4b7e0*/  LOP3.LUT R126, R223, 0xffff, RZ, 0xc0, !PT ;  /* 0x0000ffffdf7e7812 */ /* 0x000fe400078ec0ff */
[----:B------:R-:W-:-:S03]  /*4b7f0*/  PRMT R217, R222, 0x5410, R217 ;  /* 0x00005410ded97816 */ /* 0x000fc600000000d9 */
[----:B------:R-:W-:-:S05]  /*4b800*/  IMAD.WIDE.U32 R126, R126, 0x10000, RZ ;  /* 0x000100007e7e7825 */ /* 0x000fca00078e00ff */
[----:B------:R-:W-:Y:S02]  /*4b810*/  LOP3.LUT R127, R217, R127, RZ, 0xfc, !PT ;  /* 0x0000007fd97f7212 */ /* 0x000fe400078efcff */
[----:B------:R-:W-:-:S05]  /*4b820*/  LOP3.LUT R126, R126, R216, RZ, 0xfc, !PT ;  /* 0x000000d87e7e7212 */ /* 0x000fca00078efcff */
[----:B------:R0:W-:Y:S01]  /*4b830*/  STG.E.64 desc[UR4][R124.64+0x4a00], R126 ;  /* 0x004a007e7c007986 */ /* 0x0001e2000c101b04 */
[----:B------:R-:W-:Y:S05]  /*4b840*/  BRA `(.L_x_3808) ;  /* 0x0000000000107947 */ /* 0x000fea0003800000 */
.L_x_3790:
[----:B------:R-:W-:Y:S02]  /*4b850*/  ULDC UR6, c[0x0][0x22c] ;  /* 0x00008b0000067ab9 */ /* 0x000fe40000000800 */
[----:B------:R-:W-:-:S13]  /*4b860*/  ISETP.GE.AND P0, PT, R127, UR6, PT ;  /* 0x000000067f007c0c */ /* 0x000fda000bf06270 */
[----:B------:R-:W-:Y:S05]  /*4b870*/  @P0 EXIT ;  /* 0x000000000000094d */ /* 0x000fea0003800000 */
[----:B------:R0:W-:Y:S02]  /*4b880*/  STG.E.64 desc[UR4][R124.64+0x4a00], RZ ;  /* 0x004a00ff7c007986 */ /* 0x0001e4000c101b04 */
.L_x_3808:
[----:B------:R-:W-:Y:S05]  /*4b890*/  BSYNC B2 ;  /* 0x0000000000027941 */ /* 0x000fea0003800000 */
.L_x_3789:
        /* <DEDUP_REMOVED lines=17> */
.L_x_3812:
[----:B------:R-:W-:Y:S05]  /*4b9b0*/  BSYNC B3 ;  /* 0x0000000000037941 */ /* 0x000fea0003800000 */
.L_x_3811:
        /* <DEDUP_REMOVED lines=17> */
.L_x_3816:
[----:B------:R-:W-:Y:S05]  /*4bad0*/  BSYNC B4 ;  /* 0x0000000000047941 */ /* 0x000fea0003800000 */
.L_x_3815:
[----:B------:R-:W-:-:S04]  /*4bae0*/  F2FP.BF16.F32.PACK_AB R217, RZ, R217 ;  /* 0x000000d9ffd9723e */ /* 0x000fc800000010ff */
[----:B------:R-:W-:Y:S01]  /*4baf0*/  PRMT R223, R217, 0x7610, R223 ;  /* 0x00007610d9df7816 */ /* 0x000fe200000000df */
[----:B------:R-:W-:Y:S06]  /*4bb00*/  BRA `(.L_x_3817) ;  /* 0x0000000000047947 */ /* 0x000fec0003800000 */
.L_x_3814:
[----:B------:R-:W-:-:S07]  /*4bb10*/  PRMT R223, RZ, 0x7610, R223 ;  /* 0x00007610ffdf7816 */ /* 0x000fce00000000df */
.L_x_3817:
[----:B------:R-:W-:Y:S05]  /*4bb20*/  BSYNC B3 ;  /* 0x0000000000037941 */ /* 0x000fea0003800000 */
.L_x_3813:
        /* <DEDUP_REMOVED lines=17> */
.L_x_3821:
[----:B------:R-:W-:Y:S05]  /*4bc40*/  BSYNC B4 ;  /* 0x0000000000047941 */ /* 0x000fea0003800000 */
.L_x_3820:
[----:B------:R-:W-:-:S04]  /*4bc50*/  F2FP.BF16.F32.PACK_AB R217, RZ, R217 ;  /* 0x000000d9ffd9723e */ /* 0x000fc800000010ff */
[----:B------:R-:W-:Y:S01]  /*4bc60*/  PRMT R222, R217, 0x7610, R222 ;  /* 0x00007610d9de7816 */ /* 0x000fe200000000de */
[----:B------:R-:W-:Y:S06]  /*4bc70*/  BRA `(.L_x_3822) ;  /* 0x0000000000047947 */ /* 0x000fec0003800000 */
.L_x_3819:
[----:B------:R-:W-:-:S07]  /*4bc80*/  PRMT R222, RZ, 0x7610, R222 ;  /* 0x00007610ffde7816 */ /* 0x000fce00000000de */
.L_x_3822:
[----:B------:R-:W-:Y:S05]  /*4bc90*/  BSYNC B3 ;  /* 0x0000000000037941 */ /* 0x000fea0003800000 */
.L_x_3818:
        /* <DEDUP_REMOVED lines=17> */
.L_x_3826:
[----:B------:R-:W-:Y:S05]  /*4bdb0*/  BSYNC B4 ;  /* 0x0000000000047941 */ /* 0x000fea0003800000 */
.L_x_3825:
[----:B------:R-:W-:Y:S01]  /*4bdc0*/  F2FP.BF16.F32.PACK_AB R217, RZ, R217 ;  /* 0x000000d9ffd9723e */ /* 0x000fe200000010ff */
[----:B------:R-:W-:Y:S06]  /*4bdd0*/  BRA `(.L_x_3827) ;  /* 0x0000000000047947 */ /* 0x000fec0003800000 */
.L_x_3824:
[----:B------:R-:W-:-:S07]  /*4bde0*/  PRMT R217, RZ, 0x7610, R217 ;  /* 0x00007610ffd97816 */ /* 0x000fce00000000d9 */
.L_x_3827:
[----:B------:R-:W-:Y:S05]  /*4bdf0*/  BSYNC B3 ;  /* 0x0000000000037941 */ /* 0x000fea0003800000 */
.L_x_3823:
[----:B------:R-:W-:Y:S02]  /*4be00*/  LOP3.LUT R126, R223, 0xffff, RZ, 0xc0, !PT ;  /* 0x0000ffffdf7e7812 */ /* 0x000fe400078ec0ff */
[----:B------:R-:W-:-:S03]  /*4be10*/  PRMT R217, R222, 0x5410, R217 ;  /* 0x00005410ded97816 */ /* 0x000fc600000000d9 */
[----:B------:R-:W-:-:S05]  /*4be20*/  IMAD.WIDE.U32 R126, R126, 0x10000, RZ ;  /* 0x000100007e7e7825 */ /* 0x000fca00078e00ff */
[----:B------:R-:W-:Y:S02]  /*4be30*/  LOP3.LUT R127, R217, R127, RZ, 0xfc, !PT ;  /* 0x0000007fd97f7212 */ /* 0x000fe400078efcff */
[----:B------:R-:W-:-:S05]  /*4be40*/  LOP3.LUT R126, R126, R216, RZ, 0xfc, !PT ;  /* 0x000000d87e7e7212 */ /* 0x000fca00078efcff */
[----:B------:R0:W-:Y:S01]  /*4be50*/  STG.E.64 desc[UR4][R124.64+0x4b00], R126 ;  /* 0x004b007e7c007986 */ /* 0x0001e2000c101b04 */
[----:B------:R-:W-:Y:S05]  /*4be60*/  BRA `(.L_x_3828) ;  /* 0x0000000000107947 */ /* 0x000fea0003800000 */
.L_x_3810:
[----:B------:R-:W-:Y:S02]  /*4be70*/  ULDC UR6, c[0x0][0x22c] ;  /* 0x00008b0000067ab9 */ /* 0x000fe40000000800 */
[----:B------:R-:W-:-:S13]  /*4be80*/  ISETP.GE.AND P0, PT, R127, UR6, PT ;  /* 0x000000067f007c0c */ /* 0x000fda000bf06270 */
[----:B------:R-:W-:Y:S05]  /*4be90*/  @P0 EXIT ;  /* 0x000000000000094d */ /* 0x000fea0003800000 */
[----:B------:R0:W-:Y:S02]  /*4bea0*/  STG.E.64 desc[UR4][R124.64+0x4b00], RZ ;  /* 0x004b00ff7c007986 */ /* 0x0001e4000c101b04 */
.L_x_3828:
[----:B------:R-:W-:Y:S05]  /*4beb0*/  BSYNC B2 ;  /* 0x0000000000027941 */ /* 0x000fea0003800000 */
.L_x_3809:
        /* <DEDUP_REMOVED lines=16> */
.L_x_3832:
[----:B------:R-:W-:Y:S05]  /*4bfc0*/  BSYNC B3 ;  /* 0x0000000000037941 */ /* 0x000fea0003800000 */
.L_x_3831:
[----:B------:R-:W-:Y:S01]  /*4bfd0*/  VIADD R127, R123, 0x2601 ;  /* 0x000026017b7f7836 */ /* 0x000fe20000000000 */
[----:B------:R0:W0:Y:S01]  /*4bfe0*/  F2F.BF16.F32 R212, R217 ;  /* 0x000000d900d47304 */ /* 0x0000220000202000 */
[----:B------:R-:W-:Y:S03]  /*4bff0*/  BSSY B3, `(.L_x_3833) ;  /* 0x0000014000037945 */ /* 0x000fe60003800000 */
        /* <DEDUP_REMOVED lines=14> */
.L_x_3836:
[----:B------:R-:W-:Y:S05]  /*4c0e0*/  BSYNC B4 ;  /* 0x0000000000047941 */ /* 0x000fea0003800000 */
.L_x_3835:
[----:B------:R-:W-:-:S04]  /*4c0f0*/  F2FP.BF16.F32.PACK_AB R217, RZ, R217 ;  /* 0x000000d9ffd9723e */ /* 0x000fc800000010ff */
[----:B------:R-:W-:Y:S01]  /*4c100*/  PRMT R216, R217, 0x7610, R216 ;  /* 0x00007610d9d87816 */ /* 0x000fe200000000d8 */
[----:B------:R-:W-:Y:S06]  /*4c110*/  BRA `(.L_x_3837) ;  /* 0x0000000000047947 */ /* 0x000fec0003800000 */
.L_x_3834:
[----:B------:R-:W-:-:S07]  /*4c120*/  PRMT R216, RZ, 0x7610, R216 ;  /* 0x00007610ffd87816 */ /* 0x000fce00000000d8 */
.L_x_3837:
[----:B------:R-:W-:Y:S05]  /*4c130*/  BSYNC B3 ;  /* 0x0000000000037941 */ /* 0x000fea0003800000 */
.L_x_3833:
        /* <DEDUP_REMOVED lines=16> */
.L_x_3841:
[----:B------:R-:W-:Y:S05]  /*4c240*/  BSYNC B4 ;  /* 0x0000000000047941 */ /* 0x000fea0003800000 */
.L_x_3840:
[----:B------:R-:W-:-:S04]  /*4c250*/  F2FP.BF16.F32.PACK_AB R217, RZ, R217 ;  /* 0x000000d9ffd9723e */ /* 0x000fc800000010ff */
[----:B------:R-:W-:Y:S01]  /*4c260*/  PRMT R213, R217, 0x7610, R213 ;  /* 0x00007610d9d57816 */ /* 0x000fe200000000d5 */
[----:B------:R-:W-:Y:S06]  /*4c270*/  BRA `(.L_x_3842) ;  /* 0x0000000000047947 */ /* 0x000fec0003800000 */
.L_x_3839:
[----:B------:R-:W-:-:S07]  /*4c280*/  PRMT R213, RZ, 0x7610, R213 ;  /* 0x00007610ffd57816 */ /* 0x000fce00000000d5 */
.L_x_3842:
[----:B------:R-:W-:Y:S05]  /*4c290*/  BSYNC B3 ;  /* 0x0000000000037941 */ /* 0x000fea0003800000 */
.L_x_3838:
        /* <DEDUP_REMOVED lines=16> */
.L_x_3846:
[----:B------:R-:W-:Y:S05]  /*4c3a0*/  BSYNC B4 ;  /* 0x0000000000047941 */ /* 0x000fea0003800000 */
.L_x_3845:
[----:B------:R-:W-:-:S04]  /*4c3b0*/  F2FP.BF16.F32.PACK_AB R217, RZ, R217 ;  /* 0x000000d9ffd9723e */ /* 0x000fc800000010ff */
[----:B------:R-:W-:Y:S01]  /*4c3c0*/  PRMT R214, R217, 0x7610, R214 ;  /* 0x00007610d9d67816 */ /* 0x000fe200000000d6 */
[----:B------:R-:W-:Y:S06]  /*4c3d0*/  BRA `(.L_x_3847) ;  /* 0x0000000000047947 */ /* 0x000fec0003800000 */
.L_x_3844:
[----:B------:R-:W-:-:S07]  /*4c3e0*/  PRMT R214, RZ, 0x7610, R214 ;  /* 0x00007610ffd67816 */ /* 0x000fce00000000d6 */
.L_x_3847:
[----:B------:R-:W-:Y:S05]  /*4c3f0*/  BSYNC B3 ;  /* 0x0000000000037941 */ /* 0x000fea0003800000 */
.L_x_3843:
[----:B------:R-:W-:Y:S02]  /*4c400*/  LOP3.LUT R126, R216, 0xffff, RZ, 0xc0, !PT ;  /* 0x0000ffffd87e7812 */ /* 0x000fe400078ec0ff */
[----:B------:R-:W-:-:S03]  /*4c410*/  PRMT R213, R213, 0x5410, R214 ;  /* 0x00005410d5d57816 */ /* 0x000fc600000000d6 */
[----:B------:R-:W-:-:S05]  /*4c420*/  IMAD.WIDE.U32 R126, R126, 0x10000, RZ ;  /* 0x000100007e7e7825 */ /* 0x000fca00078e00ff */
[----:B------:R-:W-:Y:S02]  /*4c430*/  LOP3.LUT R127, R213, R127, RZ, 0xfc, !PT ;  /* 0x0000007fd57f7212 */ /* 0x000fe400078efcff */
[----:B------:R-:W-:-:S05]  /*4c440*/  LOP3.LUT R126, R126, R212, RZ, 0xfc, !PT ;  /* 0x000000d47e7e7212 */ /* 0x000fca00078efcff */
[----:B------:R0:W-:Y:S01]  /*4c450*/  STG.E.64 desc[UR4][R124.64+0x4c00], R126 ;  /* 0x004c007e7c007986 */ /* 0x0001e2000c101b04 */
[----:B------:R-:W-:Y:S05]  /*4c460*/  BRA `(.L_x_3848) ;  /* 0x0000000000107947 */ /* 0x000fea0003800000 */
.L_x_3830:
[----:B------:R-:W-:Y:S02]  /*4c470*/  ULDC UR6, c[0x0][0x22c] ;  /* 0x00008b0000067ab9 */ /* 0x000fe40000000800 */
[----:B------:R-:W-:-:S13]  /*4c480*/  ISETP.GE.AND P0, PT, R127, UR6, PT ;  /* 0x000000067f007c0c */ /* 0x000fda000bf06270 */
[----:B------:R-:W-:Y:S05]  /*4c490*/  @P0 EXIT ;  /* 0x000000000000094d */ /* 0x000fea0003800000 */
[----:B------:R0:W-:Y:S02]  /*4c4a0*/  STG.E.64 desc[UR4][R124.64+0x4c00], RZ ;  /* 0x004c00ff7c007986 */ /* 0x0001e4000c101b04 */
.L_x_3848:
[----:B------:R-:W-:Y:S05]  /*4c4b0*/  BSYNC B2 ;  /* 0x0000000000027941 */ /* 0x000fea0003800000 */
.L_x_3829:
        /* <DEDUP_REMOVED lines=16> */
.L_x_3852:
[----:B------:R-:W-:Y:S05]  /*4c5c0*/  BSYNC B3 ;  /* 0x0000000000037941 */ /* 0x000fea0003800000 */
.L_x_3851:
        /* <DEDUP_REMOVED lines=17> */
.L_x_3856:
[----:B------:R-:W-:Y:S05]  /*4c6e0*/  BSYNC B4 ;  /* 0x0000000000047941 */ /* 0x000fea0003800000 */
.L_x_3855:
[----:B------:R-:W-:-:S04]  /*4c6f0*/  F2FP.BF16.F32.PACK_AB R217, RZ, R217 ;  /* 0x000000d9ffd9723e */ /* 0x000fc800000010ff */
[----:B------:R-:W-:Y:S01]  /*4c700*/  PRMT R212, R217, 0x7610, R212 ;  /* 0x00007610d9d47816 */ /* 0x000fe200000000d4 */
[----:B------:R-:W-:Y:S06]  /*4c710*/  BRA `(.L_x_3857) ;  /* 0x0000000000047947 */ /* 0x000fec0003800000 */
.L_x_3854:
[----:B------:R-:W-:-:S07]  /*4c720*/  PRMT R212, RZ, 0x7610, R212 ;  /* 0x00007610ffd47816 */ /* 0x000fce00000000d4 */
.L_x_3857:
[----:B------:R-:W-:Y:S05]  /*4c730*/  BSYNC B3 ;  /* 0x0000000000037941 */ /* 0x000fea0003800000 */
.L_x_3853:
        /* <DEDUP_REMOVED lines=16> */
.L_x_3861:
[----:B------:R-:W-:Y:S05]  /*4c840*/  BSYNC B4 ;  /* 0x0000000000047941 */ /* 0x000fea0003800000 */
.L_x_3860:
[----:B------:R-:W-:-:S04]  /*4c850*/  F2FP.BF16.F32.PACK_AB R217, RZ, R217 ;  /* 0x000000d9ffd9723e */ /* 0x000fc800000010ff */
[----:B------:R-:W-:Y:S01]  /*4c860*/  PRMT R209, R217, 0x7610, R209 ;  /* 0x00007610d9d17816 */ /* 0x000fe200000000d1 */
[----:B------:R-:W-:Y:S06]  /*4c870*/  BRA `(.L_x_3862) ;  /* 0x0000000000047947 */ /* 0x000fec0003800000 */
.L_x_3859:
[----:B------:R-:W-:-:S07]  /*4c880*/  PRMT R209, RZ, 0x7610, R209 ;  /* 0x00007610ffd17816 */ /* 0x000fce00000000d1 */
.L_x_3862:
[----:B------:R-:W-:Y:S05]  /*4c890*/  BSYNC B3 ;  /* 0x0000000000037941 */ /* 0x000fea0003800000 */
.L_x_3858:
        /* <DEDUP_REMOVED lines=16> */
.L_x_3866:
[----:B------:R-:W-:Y:S05]  /*4c9a0*/  BSYNC B4 ;  /* 0x0000000000047941 */ /* 0x000fea0003800000 */
.L_x_3865:
[----:B------:R-:W-:-:S04]  /*4c9b0*/  F2FP.BF16.F32.PACK_AB R217, RZ, R217 ;  /* 0x000000d9ffd9723e */ /* 0x000fc800000010ff */
[----:B------:R-:W-:Y:S01]  /*4c9c0*/  PRMT R210, R217, 0x7610, R210 ;  /* 0x00007610d9d27816 */ /* 0x000fe200000000d2 */
[----:B------:R-:W-:Y:S06]  /*4c9d0*/  BRA `(.L_x_3867) ;  /* 0x0000000000047947 */ /* 0x000fec0003800000 */
.L_x_3864:
[----:B------:R-:W-:-:S07]  /*4c9e0*/  PRMT R210, RZ, 0x7610, R210 ;  /* 0x00007610ffd27816 */ /* 0x000fce00000000d2 */
.L_x_3867:
[----:B------:R-:W-:Y:S05]  /*4c9f0*/  BSYNC B3 ;  /* 0x0000000000037941 */ /* 0x000fea0003800000 */
.L_x_3863:
[----:B------:R-:W-:Y:S02]  /*4ca00*/  LOP3.LUT R126, R212, 0xffff, RZ, 0xc0, !PT ;  /* 0x0000ffffd47e7812 */ /* 0x000fe400078ec0ff */
[----:B------:R-:W-:-:S03]  /*4ca10*/  PRMT R209, R209, 0x5410, R210 ;  /* 0x00005410d1d17816 */ /* 0x000fc600000000d2 */
[----:B------:R-:W-:-:S05]  /*4ca20*/  IMAD.WIDE.U32 R126, R126, 0x10000, RZ ;  /* 0x000100007e7e7825 */ /* 0x000fca00078e00ff */
[----:B------:R-:W-:Y:S02]  /*4ca30*/  LOP3.LUT R127, R209, R127, RZ, 0xfc, !PT ;  /* 0x0000007fd17f7212 */ /* 0x000fe400078efcff */
[----:B------:R-:W-:-:S05]  /*4ca40*/  LOP3.LUT R126, R126, R208, RZ, 0xfc, !PT ;  /* 0x000000d07e7e7212 */ /* 0x000fca00078efcff */
[----:B------:R0:W-:Y:S01]  /*4ca50*/  STG.E.64 desc[UR4][R124.64+0x4d00], R126 ;  /* 0x004d007e7c007986 */ /* 0x0001e2000c101b04 */
[----:B------:R-:W-:Y:S05]  /*4ca60*/  BRA `(.L_x_3868) ;  /* 0x0000000000107947 */ /* 0x000fea0003800000 */
.L_x_3850:
[----:B------:R-:W-:Y:S02]  /*4ca70*/  ULDC UR6, c[0x0][0x22c] ;  /* 0x00008b0000067ab9 */ /* 0x000fe40000000800 */
[----:B------:R-:W-:-:S13]  /*4ca80*/  ISETP.GE.AND P0, PT, R127, UR6, PT ;  /* 0x000000067f007c0c */ /* 0x000fda000bf06270 */
[----:B------:R-:W-:Y:S05]  /*4ca90*/  @P0 EXIT ;  /* 0x000000000000094d */ /* 0x000fea0003800000 */
[----:B------:R0:W-:Y:S02]  /*4caa0*/  STG.E.64 desc[UR4][R124.64+0x4d00], RZ ;  /* 0x004d00ff7c007986 */ /* 0x0001e4000c101b04 */
.L_x_3868:
[----:B------:R-:W-:Y:S05]  /*4cab0*/  BSYNC B2 ;  /* 0x0000000000027941 */ /* 0x000fea0003800000 */
.L_x_3849:
        /* <DEDUP_REMOVED lines=16> */
.L_x_3872:
[----:B------:R-:W-:Y:S05]  /*4cbc0*/  BSYNC B3 ;  /* 0x0000000000037941 */ /* 0x000fea0003800000 */
.L_x_3871:
        /* <DEDUP_REMOVED lines=17> */
.L_x_3876:
[----:B------:R-:W-:Y:S05]  /*4cce0*/  BSYNC B4 ;  /* 0x0000000000047941 */ /* 0x000fea0003800000 */
.L_x_3875:
[----:B------:R-:W-:-:S04]  /*4ccf0*/  F2FP.BF16.F32.PACK_AB R217, RZ, R217 ;  /* 0x000000d9ffd9723e */ /* 0x000fc800000010ff */
[----:B------:R-:W-:Y:S01]  /*4cd00*/  PRMT R208, R217, 0x7610, R208 ;  /* 0x00007610d9d07816 */ /* 0x000fe200000000d0 */
[----:B------:R-:W-:Y:S06]  /*4cd10*/  BRA `(.L_x_3877) ;  /* 0x0000000000047947 */ /* 0x000fec0003800000 */
.L_x_3874:
[----:B------:R-:W-:-:S07]  /*4cd20*/  PRMT R208, RZ, 0x7610, R208 ;  /* 0x00007610ffd07816 */ /* 0x000fce00000000d0 */
.L_x_3877:
[----:B------:R-:W-:Y:S05]  /*4cd30*/  BSYNC B3 ;  /* 0x0000000000037941 */ /* 0x000fea0003800000 */
.L_x_3873:
        /* <DEDUP_REMOVED lines=16> */
.L_x_3881:
[----:B------:R-:W-:Y:S05]  /*4ce40*/  BSYNC B4 ;  /* 0x0000000000047941 */ /* 0x000fea0003800000 */
.L_x_3880:
[----:B------:R-:W-:-:S04]  /*4ce50*/  F2FP.BF16.F32.PACK_AB R217, RZ, R217 ;  /* 0x000000d9ffd9723e */ /* 0x000fc800000010ff */
[----:B------:R-:W-:Y:S01]  /*4ce60*/  PRMT R205, R217, 0x7610, R205 ;  /* 0x00007610d9cd7816 */ /* 0x000fe200000000cd */
[----:B------:R-:W-:Y:S06]  /*4ce70*/  BRA `(.L_x_3882) ;  /* 0x0000000000047947 */ /* 0x000fec0003800000 */
.L_x_3879:
[----:B------:R-:W-:-:S07]  /*4ce80*/  PRMT R205, RZ, 0x7610, R205 ;  /* 0x00007610ffcd7816 */ /* 0x000fce00000000cd */
.L_x_3882:
[----:B------:R-:W-:Y:S05]  /*4ce90*/  BSYNC B3 ;  /* 0x0000000000037941 */ /* 0x000fea0003800000 */
.L_x_3878:
        /* <DEDUP_REMOVED lines=16> */
.L_x_3886:
[----:B------:R-:W-:Y:S05]  /*4cfa0*/  BSYNC B4 ;  /* 0x0000000000047941 */ /* 0x000fea0003800000 */
.L_x_3885:
[----:B------:R-:W-:-:S04]  /*4cfb0*/  F2FP.BF16.F32.PACK_AB R217, RZ, R217 ;  /* 0x000000d9ffd9723e */ /* 0x000fc800000010ff */
[----:B------:R-:W-:Y:S01]  /*4cfc0*/  PRMT R206, R217, 0x7610, R206 ;  /* 0x00007610d9ce7816 */ /* 0x000fe200000000ce */
[----:B------:R-:W-:Y:S06]  /*4cfd0*/  BRA `(.L_x_3887) ;  /* 0x0000000000047947 */ /* 0x000fec0003800000 */
.L_x_3884:
[----:B------:R-:W-:-:S07]  /*4cfe0*/  PRMT R206, RZ, 0x7610, R206 ;  /* 0x00007610ffce7816 */ /* 0x000fce00000000ce */
.L_x_3887:
[----:B------:R-:W-:Y:S05]  /*4cff0*/  BSYNC B3 ;  /* 0x0000000000037941 */ /* 0x000fea0003800000 */
.L_x_3883:
[----:B------:R-:W-:Y:S02]  /*4d000*/  LOP3.LUT R126, R208, 0xffff, RZ, 0xc0, !PT ;  /* 0x0000ffffd07e7812 */ /* 0x000fe400078ec0ff */
[----:B------:R-:W-:-:S03]  /*4d010*/  PRMT R205, R205, 0x5410, R206 ;  /* 0x00005410cdcd7816 */ /* 0x000fc600000000ce */
[----:B------:R-:W-:-:S05]  /*4d020*/  IMAD.WIDE.U32 R126, R126, 0x10000, RZ ;  /* 0x000100007e7e7825 */ /* 0x000fca00078e00ff */
[----:B------:R-:W-:Y:S02]  /*4d030*/  LOP3.LUT R127, R205, R127, RZ, 0xfc, !PT ;  /* 0x0000007fcd7f7212 */ /* 0x000fe400078efcff */
[----:B------:R-:W-:-:S05]  /*4d040*/  LOP3.LUT R126, R126, R204, RZ, 0xfc, !PT ;  /* 0x000000cc7e7e7212 */ /* 0x000fca00078efcff */
[----:B------:R0:W-:Y:S01]  /*4d050*/  STG.E.64 desc[UR4][R124.64+0x4e00], R126 ;  /* 0x004e007e7c007986 */ /* 0x0001e2000c101b04 */
[----:B------:R-:W-:Y:S05]  /*4d060*/  BRA `(.L_x_3888) ;  /* 0x0000000000107947 */ /* 0x000fea0003800000 */
.L_x_3870:
[----:B------:R-:W-:Y:S02]  /*4d070*/  ULDC UR6, c[0x0][0x22c] ;  /* 0x00008b0000067ab9 */ /* 0x000fe40000000800 */
[----:B------:R-:W-:-:S13]  /*4d080*/  ISETP.GE.AND P0, PT, R127, UR6, PT ;  /* 0x000000067f007c0c */ /* 0x000fda000bf06270 */
[----:B------:R-:W-:Y:S05]  /*4d090*/  @P0 EXIT ;  /* 0x000000000000094d */ /* 0x000fea0003800000 */
[----:B------:R0:W-:Y:S02]  /*4d0a0*/  STG.E.64 desc[UR4][R124.64+0x4e00], RZ ;  /* 0x004e00ff7c007986 */ /* 0x0001e4000c101b04 */
.L_x_3888:
[----:B------:R-:W-:Y:S05]  /*4d0b0*/  BSYNC B2 ;  /* 0x0000000000027941 */ /* 0x000fea0003800000 */
.L_x_3869:
        /* <DEDUP_REMOVED lines=16> */
.L_x_3892:
[----:B------:R-:W-:Y:S05]  /*4d1c0*/  BSYNC B3 ;  /* 0x0000000000037941 */ /* 0x000fea0003800000 */
.L_x_3891:
        /* <DEDUP_REMOVED lines=17> */
.L_x_3896:
[----:B------:R-:W-:Y:S05]  /*4d2e0*/  BSYNC B4 ;  /* 0x0000000000047941 */ /* 0x000fea0003800000 */
.L_x_3895:
[----:B------:R-:W-:-:S04]  /*4d2f0*/  F2FP.BF16.F32.PACK_AB R217, RZ, R217 ;  /* 0x000000d9ffd9723e */ /* 0x000fc800000010ff */
[----:B------:R-:W-:Y:S01]  /*4d300*/  PRMT R204, R217, 0x7610, R204 ;  /* 0x00007610d9cc7816 */ /* 0x000fe200000000cc */
[----:B------:R-:W-:Y:S06]  /*4d310*/  BRA `(.L_x_3897) ;  /* 0x0000000000047947 */ /* 0x000fec0003800000 */
.L_x_3894:
[----:B------:R-:W-:-:S07]  /*4d320*/  PRMT R204, RZ, 0x7610, R204 ;  /* 0x00007610ffcc7816 */ /* 0x000fce00000000cc */
.L_x_3897:
[----:B------:R-:W-:Y:S05]  /*4d330*/  BSYNC B3 ;  /* 0x0000000000037941 */ /* 0x000fea0003800000 */
.L_x_3893:
        /* <DEDUP_REMOVED lines=16> */
.L_x_3901:
[----:B------:R-:W-:Y:S05]  /*4d440*/  BSYNC B4 ;  /* 0x0000000000047941 */ /* 0x000fea0003800000 */
.L_x_3900:
[----:B------:R-:W-:-:S04]  /*4d450*/  F2FP.BF16.F32.PACK_AB R217, RZ, R217 ;  /* 0x000000d9ffd9723e */ /* 0x000fc800000010ff */
[----:B------:R-:W-:Y:S01]  /*4d460*/  PRMT R201, R217, 0x7610, R201 ;  /* 0x00007610d9c97816 */ /* 0x000fe200000000c9 */
[----:B------:R-:W-:Y:S06]  /*4d470*/  BRA `(.L_x_3902) ;  /* 0x0000000000047947 */ /* 0x000fec0003800000 */
.L_x_3899:
[----:B------:R-:W-:-:S07]  /*4d480*/  PRMT R201, RZ, 0x7610, R201 ;  /* 0x00007610ffc97816 */ /* 0x000fce00000000c9 */
.L_x_3902:
[----:B------:R-:W-:Y:S05]  /*4d490*/  BSYNC B3 ;  /* 0x0000000000037941 */ /* 0x000fea0003800000 */
.L_x_3898:
        /* <DEDUP_REMOVED lines=16> */
.L_x_3906:
[----:B------:R-:W-:Y:S05]  /*4d5a0*/  BSYNC B4 ;  /* 0x0000000000047941 */ /* 0x000fea0003800000 */
.L_x_3905:
[----:B------:R-:W-:-:S04]  /*4d5b0*/  F2FP.BF16.F32.PACK_AB R217, RZ, R217 ;  /* 0x000000d9ffd9723e */ /* 0x000fc800000010ff */
[----:B------:R-:W-:Y:S01]  /*4d5c0*/  PRMT R202, R217, 0x7610, R202 ;  /* 0x00007610d9ca7816 */ /* 0x000fe200000000ca */
[----:B------:R-:W-:Y:S06]  /*4d5d0*/  BRA `(.L_x_3907) ;  /* 0x0000000000047947 */ /* 0x000fec0003800000 */
.L_x_3904:
[----:B------:R-:W-:-:S07]  /*4d5e0*/  PRMT R202, RZ, 0x7610, R202 ;  /* 0x00007610ffca7816 */ /* 0x000fce00000000ca */
.L_x_3907:
[----:B------:R-:W-:Y:S05]  /*4d5f0*/  BSYNC B3 ;  /* 0x0000000000037941 */ /* 0x000fea0003800000 */
.L_x_3903:
[----:B------:R-:W-:Y:S02]  /*4d600*/  LOP3.LUT R126, R204, 0xffff, RZ, 0xc0, !PT ;  /* 0x0000ffffcc7e7812 */ /* 0x000fe400078ec0ff */
[----:B------:R-:W-:-:S03]  /*4d610*/  PRMT R201, R201, 0x5410, R202 ;  /* 0x00005410c9c97816 */ /* 0x000fc600000000ca */
[----:B------:R-:W-:-:S05]  /*4d620*/  IMAD.WIDE.U32 R126, R126, 0x10000, RZ ;  /* 0x000100007e7e7825 */ /* 0x000fca00078e00ff */
[----:B------:R-:W-:Y:S02]  /*4d630*/  LOP3.LUT R127, R201, R127, RZ, 0xfc, !PT ;  /* 0x0000007fc97f7212 */ /* 0x000fe400078efcff */
[----:B------:R-:W-:-:S05]  /*4d640*/  LOP3.LUT R126, R126, R200, RZ, 0xfc, !PT ;  /* 0x000000c87e7e7212 */ /* 0x000fca00078efcff */
[----:B------:R0:W-:Y:S01]  /*4d650*/  STG.E.64 desc[UR4][R124.64+0x4f00], R126 ;  /* 0x004f007e7c007986 */ /* 0x0001e2000c101b04 */
[----:B------:R-:W-:Y:S05]  /*4d660*/  BRA `(.L_x_3908) ;  /* 0x0000000000107947 */ /* 0x000fea0003800000 */
.L_x_3890:
[----:B------:R-:W-:Y:S02]  /*4d670*/  ULDC UR6, c[0x0][0x22c] ;  /* 0x00008b0000067ab9 */ /* 0x000fe40000000800 */
[----:B------:R-:W-:-:S13]  /*4d680*/  ISETP.GE.AND P0, PT, R127, UR6, PT ;  /* 0x000000067f007c0c */ /* 0x000fda000bf06270 */
[----:B------:R-:W-:Y:S05]  /*4d690*/  @P0 EXIT ;  /* 0x000000000000094d */ /* 0x000fea0003800000 */
[----:B------:R0:W-:Y:S02]  /*4d6a0*/  STG.E.64 desc[UR4][R124.64+0x4f00], RZ ;  /* 0x004f00ff7c007986 */ /* 0x0001e4000c101b04 */
.L_x_3908:
[----:B------:R-:W-:Y:S05]  /*4d6b0*/  BSYNC B2 ;  /* 0x0000000000027941 */ /* 0x000fea0003800000 */
.L_x_3889:
        /* <DEDUP_REMOVED lines=16> */
.L_x_3912:
[----:B------:R-:W-:Y:S05]  /*4d7c0*/  BSYNC B3 ;  /* 0x0000000000037941 */ /* 0x000fea0003800000 */
.L_x_3911:
        /* <DEDUP_REMOVED lines=17> */
.L_x_3916:
[----:B------:R-:W-:Y:S05]  /*4d8e0*/  BSYNC B4 ;  /* 0x0000000000047941 */ /* 0x000fea0003800000 */
.L_x_3915:
[----:B------:R-:W-:-:S04]  /*4d8f0*/  F2FP.BF16.F32.PACK_AB R217, RZ, R217 ;  /* 0x000000d9ffd9723e */ /* 0x000fc800000010ff */
[----:B------:R-:W-:Y:S01]  /*4d900*/  PRMT R200, R217, 0x7610, R200 ;  /* 0x00007610d9c87816 */ /* 0x000fe200000000c8 */
[----:B------:R-:W-:Y:S06]  /*4d910*/  BRA `(.L_x_3917) ;  /* 0x0000000000047947 */ /* 0x000fec0003800000 */
.L_x_3914:
[----:B------:R-:W-:-:S07]  /*4d920*/  PRMT R200, RZ, 0x7610, R200 ;  /* 0x00007610ffc87816 */ /* 0x000fce00000000c8 */
.L_x_3917:
[----:B------:R-:W-:Y:S05]  /*4d930*/  BSYNC B3 ;  /* 0x0000000000037941 */ /* 0x000fea0003800000 */
.L_x_3913:
        /* <DEDUP_REMOVED lines=16> */
.L_x_3921:
[----:B------:R-:W-:Y:S05]  /*4da40*/  BSYNC B4 ;  /* 0x0000000000047941 */ /* 0x000fea0003800000 */
.L_x_3920:
[----:B------:R-:W-:-:S04]  /*4da50*/  F2FP.BF16.F32.PACK_AB R217, RZ, R217 ;  /* 0x000000d9ffd9723e */ /* 0x000fc800000010ff */
[----:B------:R-:W-:Y:S01]  /*4da60*/  PRMT R197, R217, 0x7610, R197 ;  /* 0x00007610d9c57816 */ /* 0x000fe200000000c5 */
[----:B------:R-:W-:Y:S06]  /*4da70*/  BRA `(.L_x_3922) ;  /* 0x0000000000047947 */ /* 0x000fec0003800000 */
.L_x_3919:
[----:B------:R-:W-:-:S07]  /*4da80*/  PRMT R197, RZ, 0x7610, R197 ;  /* 0x00007610ffc57816 */ /* 0x000fce00000000c5 */
.L_x_3922:
[----:B------:R-:W-:Y:S05]  /*4da90*/  BSYNC B3 ;  /* 0x0000000000037941 */ /* 0x000fea0003800000 */
.L_x_3918:
        /* <DEDUP_REMOVED lines=16> */
.L_x_3926:
[----:B------:R-:W-:Y:S05]  /*4dba0*/  BSYNC B4 ;  /* 0x0000000000047941 */ /* 0x000fea0003800000 */
.L_x_3925:
[----:B------:R-:W-:-:S04]  /*4dbb0*/  F2FP.BF16.F32.PACK_AB R217, RZ, R217 ;  /* 0x000000d9ffd9723e */ /* 0x000fc800000010ff */
[----:B------:R-:W-:Y:S01]  /*4dbc0*/  PRMT R198, R217, 0x7610, R198 ;  /* 0x00007610d9c67816 */ /* 0x000fe200000000c6 */
[----:B------:R-:W-:Y:S06]  /*4dbd0*/  BRA `(.L_x_3927) ;  /* 0x0000000000047947 */ /* 0x000fec0003800000 */
.L_x_3924:
[----:B------:R-:W-:-:S07]  /*4dbe0*/  PRMT R198, RZ, 0x7610, R198 ;  /* 0x00007610ffc67816 */ /* 0x000fce00000000c6 */
.L_x_3927:
[----:B------:R-:W-:Y:S05]  /*4dbf0*/  BSYNC B3 ;  /* 0x0000000000037941 */ /* 0x000fea0003800000 */
.L_x_3923:
[----:B------:R-:W-:Y:S02]  /*4dc00*/  LOP3.LUT R126, R200, 0xffff, RZ, 0xc0, !PT ;  /* 0x0000ffffc87e7812 */ /* 0x000fe400078ec0ff */
[----:B------:R-:W-:-:S03]  /*4dc10*/  PRMT R197, R197, 0x5410, R198 ;  /* 0x00005410c5c57816 */ /* 0x000fc600000000c6 */
[----:B------:R-:W-:-:S05]  /*4dc20*/  IMAD.WIDE.U32 R126, R126, 0x10000, RZ ;  /* 0x000100007e7e7825 */ /* 0x000fca00078e00ff */
[----:B------:R-:W-:Y:S02]  /*4dc30*/  LOP3.LUT R127, R197, R127, RZ, 0xfc, !PT ;  /* 0x0000007fc57f7212 */ /* 0x000fe400078efcff */
[----:B------:R-:W-:-:S05]  /*4dc40*/  LOP3.LUT R126, R126, R196, RZ, 0xfc, !PT ;  /* 0x000000c47e7e7212 */ /* 0x000fca00078efcff */
[----:B------:R0:W-:Y:S01]  /*4dc50*/  STG.E.64 desc[UR4][R124.64+0x5000], R126 ;  /* 0x0050007e7c007986 */ /* 0x0001e2000c101b04 */
[----:B------:R-:W-:Y:S05]  /*4dc60*/  BRA `(.L_x_3928) ;  /* 0x0000000000107947 */ /* 0x000fea0003800000 */
.L_x_3910:
[----:B------:R-:W-:Y:S02]  /*4dc70*/  ULDC UR6, c[0x0][0x22c] ;  /* 0x00008b0000067ab9 */ /* 0x000fe40000000800 */
[----:B------:R-:W-:-:S13]  /*4dc80*/  ISETP.GE.AND P0, PT, R127, UR6, PT ;  /* 0x000000067f007c0c */ /* 0x000fda000bf06270 */
[----:B------:R-:W-:Y:S05]  /*4dc90*/  @P0 EXIT ;  /* 0x000000000000094d */ /* 0x000fea0003800000 */
[----:B------:R0:W-:Y:S02]  /*4dca0*/  STG.E.64 desc[UR4][R124.64+0x5000], RZ ;  /* 0x005000ff7c007986 */ /* 0x0001e4000c101b04 */
.L_x_3928:
[----:B------:R-:W-:Y:S05]  /*4dcb0*/  BSYNC B2 ;  /* 0x0000000000027941 */ /* 0x000fea0003800000 */
.L_x_3909:
        /* <DEDUP_REMOVED lines=16> */
.L_x_3932:
[----:B------:R-:W-:Y:S05]  /*4ddc0*/  BSYNC B3 ;  /* 0x0000000000037941 */ /* 0x000fea0003800000 */
.L_x_3931:
        /* <DEDUP_REMOVED lines=17> */
.L_x_3936:
[----:B------:R-:W-:Y:S05]  /*4dee0*/  BSYNC B4 ;  /* 0x0000000000047941 */ /* 0x000fea0003800000 */
.L_x_3935:
[----:B------:R-:W-:-:S04]  /*4def0*/  F2FP.BF16.F32.PACK_AB R217, RZ, R217 ;  /* 0x000000d9ffd9723e */ /* 0x000fc800000010ff */
[----:B------:R-:W-:Y:S01]  /*4df00*/  PRMT R192, R217, 0x7610, R192 ;  /* 0x00007610d9c07816 */ /* 0x000fe200000000c0 */
[----:B------:R-:W-:Y:S06]  /*4df10*/  BRA `(.L_x_3937) ;  /* 0x0000000000047947 */ /* 0x000fec0003800000 */
.L_x_3934:
[----:B------:R-:W-:-:S07]  /*4df20*/  PRMT R192, RZ, 0x7610, R192 ;  /* 0x00007610ffc07816 */ /* 0x000fce00000000c0 */
.L_x_3937:
[----:B------:R-:W-:Y:S05]  /*4df30*/  BSYNC B3 ;  /* 0x0000000000037941 */ /* 0x000fea0003800000 */
.L_x_3933:
        /* <DEDUP_REMOVED lines=16> */
.L_x_3941:
[----:B------:R-:W-:Y:S05]  /*4e040*/  BSYNC B4 ;  /* 0x0000000000047941 */ /* 0x000fea0003800000 */
.L_x_3940:
[----:B------:R-:W-:-:S04]  /*4e050*/  F2FP.BF16.F32.PACK_AB R217, RZ, R217 ;  /* 0x000000d9ffd9723e */ /* 0x000fc800000010ff */
[----:B------:R-:W-:Y:S01]  /*4e060*/  PRMT R193, R217, 0x7610, R193 ;  /* 0x00007610d9c17816 */ /* 0x000fe200000000c1 */
[----:B------:R-:W-:Y:S06]  /*4e070*/  BRA `(.L_x_3942) ;  /* 0x0000000000047947 */ /* 0x000fec0003800000 */
.L_x_3939:
[----:B------:R-:W-:-:S07]  /*4e080*/  PRMT R193, RZ, 0x7610, R193 ;  /* 0x00007610ffc17816 */ /* 0x000fce00000000c1 */
.L_x_3942:
[----:B------:R-:W-:Y:S05]  /*4e090*/  BSYNC B3 ;  /* 0x0000000000037941 */ /* 0x000fea0003800000 */
.L_x_3938:
        /* <DEDUP_REMOVED lines=16> */
.L_x_3946:
[----:B------:R-:W-:Y:S05]  /*4e1a0*/  BSYNC B4 ;  /* 0x0000000000047941 */ /* 0x000fea0003800000 */
.L_x_3945:
[----:B------:R-:W-:-:S04]  /*4e1b0*/  F2FP.BF16.F32.PACK_AB R217, RZ, R217 ;  /* 0x000000d9ffd9723e */ /* 0x000fc800000010ff */
[----:B------:R-:W-:Y:S01]  /*4e1c0*/  PRMT R194, R217, 0x7610, R194 ;  /* 0x00007610d9c27816 */ /* 0x000fe200000000c2 */
[----:B------:R-:W-:Y:S06]  /*4e1d0*/  BRA `(.L_x_3947) ;  /* 0x0000000000047947 */ /* 0x000fec0003800000 */
.L_x_3944:
[----:B------:R-:W-:-:S07]  /*4e1e0*/  PRMT R194, RZ, 0x7610, R194 ;  /* 0x00007610ffc27816 */ /* 0x000fce00000000c2 */
.L_x_3947:
[----:B------:R-:W-:Y:S05]  /*4e1f0*/  BSYNC B3 ;  /* 0x0000000000037941 */ /* 0x000fea0003800000 */
.L_x_3943:
[----:B------:R-:W-:Y:S02]  /*4e200*/  LOP3.LUT R126, R192, 0xffff, RZ, 0xc0, !PT ;  /* 0x0000ffffc07e7812 */ /* 0x000fe400078ec0ff */
[----:B------:R-:W-:-:S03]  /*4e210*/  PRMT R193, R193, 0x5410, R194 ;  /* 0x00005410c1c17816 */ /* 0x000fc600000000c2 */
[----:B------:R-:W-:-:S05]  /*4e220*/  IMAD.WIDE.U32 R126, R126, 0x10000, RZ ;  /* 0x000100007e7e7825 */ /* 0x000fca00078e00ff */
[----:B------:R-:W-:Y:S02]  /*4e230*/  LOP3.LUT R127, R193, R127, RZ, 0xfc, !PT ;  /* 0x0000007fc17f7212 */ /* 0x000fe400078efcff */
[----:B------:R-:W-:-:S05]  /*4e240*/  LOP3.LUT R126, R126, R197, RZ, 0xfc, !PT ;  /* 0x000000c57e7e7212 */ /* 0x000fca00078efcff */
[----:B------:R0:W-:Y:S01]  /*4e250*/  STG.E.64 desc[UR4][R124.64+0x5100], R126 ;  /* 0x0051007e7c007986 */ /* 0x0001e2000c101b04 */
[----:B------:R-:W-:Y:S05]  /*4e260*/  BRA `(.L_x_3948) ;  /* 0x0000000000107947 */ /* 0x000fea0003800000 */
.L_x_3930:
[----:B------:R-:W-:Y:S02]  /*4e270*/  ULDC UR6, c[0x0][0x22c] ;  /* 0x00008b0000067ab9 */ /* 0x000fe40000000800 */
[----:B------:R-:W-:-:S13]  /*4e280*/  ISETP.GE.AND P0, PT, R127, UR6, PT ;  /* 0x000000067f007c0c */ /* 0x000fda000bf06270 */
[----:B------:R-:W-:Y:S05]  /*4e290*/  @P0 EXIT ;  /* 0x000000000000094d */ /* 0x000fea0003800000 */
[----:B------:R0:W-:Y:S02]  /*4e2a0*/  STG.E.64 desc[UR4][R124.64+0x5100], RZ ;  /* 0x005100ff7c007986 */ /* 0x0001e4000c101b04 */
.L_x_3948:
[----:B------:R-:W-:Y:S05]  /*4e2b0*/  BSYNC B2 ;  /* 0x0000000000027941 */ /* 0x000fea0003800000 */
.L_x_3929:
        /* <DEDUP_REMOVED lines=16> */
.L_x_3952:
[----:B------:R-:W-:Y:S05]  /*4e3c0*/  BSYNC B3 ;  /* 0x0000000000037941 */ /* 0x000fea0003800000 */
.L_x_3951:
        /* <DEDUP_REMOVED lines=17> */
.L_x_3956:
[----:B------:R-:W-:Y:S05]  /*4e4e0*/  BSYNC B4 ;  /* 0x0000000000047941 */ /* 0x000fea0003800000 */
.L_x_3955:
[----:B------:R-:W-:-:S04]  /*4e4f0*/  F2FP.BF16.F32.PACK_AB R217, RZ, R217 ;  /* 0x000000d9ffd9723e */ /* 0x000fc800000010ff */
[----:B------:R-:W-:Y:S01]  /*4e500*/  PRMT R188, R217, 0x7610, R188 ;  /* 0x00007610d9bc7816 */ /* 0x000fe200000000bc */
[----:B------:R-:W-:Y:S06]  /*4e510*/  BRA `(.L_x_3957) ;  /* 0x0000000000047947 */ /* 0x000fec0003800000 */
.L_x_3954:
[----:B------:R-:W-:-:S07]  /*4e520*/  PRMT R188, RZ, 0x7610, R188 ;  /* 0x00007610ffbc7816 */ /* 0x000fce00000000bc */
.L_x_3957:
[----:B------:R-:W-:Y:S05]  /*4e530*/  BSYNC B3 ;  /* 0x0000000000037941 */ /* 0x000fea0003800000 */
.L_x_3953:
        /* <DEDUP_REMOVED lines=16> */
.L_x_3961:
[----:B------:R-:W-:Y:S05]  /*4e640*/  BSYNC B4 ;  /* 0x0000000000047941 */ /* 0x000fea0003800000 */
.L_x_3960:
[----:B------:R-:W-:-:S04]  /*4e650*/  F2FP.BF16.F32.PACK_AB R217, RZ, R217 ;  /* 0x000000d9ffd9723e */ /* 0x000fc800000010ff */
[----:B------:R-:W-:Y:S01]  /*4e660*/  PRMT R189, R217, 0x7610, R189 ;  /* 0x00007610d9bd7816 */ /* 0x000fe200000000bd */
[----:B------:R-:W-:Y:S06]  /*4e670*/  BRA `(.L_x_3962) ;  /* 0x0000000000047947 */ /* 0x000fec0003800000 */
.L_x_3959:
[----:B------:R-:W-:-:S07]  /*4e680*/  PRMT R189, RZ, 0x7610, R189 ;  /* 0x00007610ffbd7816 */ /* 0x000fce00000000bd */
.L_x_3962:
[----:B------:R-:W-:Y:S05]  /*4e690*/  BSYNC B3 ;  /* 0x0000000000037941 */ /* 0x000fea0003800000 */
.L_x_3958:
        /* <DEDUP_REMOVED lines=16> */
.L_x_3966:
[----:B------:R-:W-:Y:S05]  /*4e7a0*/  BSYNC B4 ;  /* 0x0000000000047941 */ /* 0x000fea0003800000 */
.L_x_3965:
[----:B------:R-:W-:-:S04]  /*4e7b0*/  F2FP.BF16.F32.PACK_AB R217, RZ, R217 ;  /* 0x000000d9ffd9723e */ /* 0x000fc800000010ff */
[----:B------:R-:W-:Y:S01]  /*4e7c0*/  PRMT R190, R217, 0x7610, R190 ;  /* 0x00007610d9be7816 */ /* 0x000fe200000000be */
[----:B------:R-:W-:Y:S06]  /*4e7d0*/  BRA `(.L_x_3967) ;  /* 0x0000000000047947 */ /* 0x000fec0003800000 */
.L_x_3964:
[----:B------:R-:W-:-:S07]  /*4e7e0*/  PRMT R190, RZ, 0x7610, R190 ;  /* 0x00007610ffbe7816 */ /* 0x000fce00000000be */
.L_x_3967:
[----:B------:R-:W-:Y:S05]  /*4e7f0*/  BSYNC B3 ;  /* 0x0000000000037941 */ /* 0x000fea0003800000 */
.L_x_3963:
[----:B------:R-:W-:Y:S02]  /*4e800*/  LOP3.LUT R126, R188, 0xffff, RZ, 0xc0, !PT ;  /* 0x0000ffffbc7e7812 */ /* 0x000fe400078ec0ff */
[----:B------:R-:W-:-:S03]  /*4e810*/  PRMT R189, R189, 0x5410, R190 ;  /* 0x00005410bdbd7816 */ /* 0x000fc600000000be */
[----:B------:R-:W-:-:S05]  /*4e820*/  IMAD.WIDE.U32 R126, R126, 0x10000, RZ ;  /* 0x000100007e7e7825 */ /* 0x000fca00078e00ff */
[----:B------:R-:W-:Y:S02]  /*4e830*/  LOP3.LUT R127, R189, R127, RZ, 0xfc, !PT ;  /* 0x0000007fbd7f7212 */ /* 0x000fe400078efcff */
[----:B------:R-:W-:-:S05]  /*4e840*/  LOP3.LUT R126, R126, R193, RZ, 0xfc, !PT ;  /* 0x000000c17e7e7212 */ /* 0x000fca00078efcff */
[----:B------:R0:W-:Y:S01]  /*4e850*/  STG.E.64 desc[UR4][R124.64+0x5200], R126 ;  /* 0x0052007e7c007986 */ /* 0x0001e2000c101b04 */
[----:B------:R-:W-:Y:S05]  /*4e860*/  BRA `(.L_x_3968) ;  /* 0x0000000000107947 */ /* 0x000fea0003800000 */
.L_x_3950:
[----:B------:R-:W-:Y:S02]  /*4e870*/  ULDC UR6, c[0x0][0x22c] ;  /* 0x00008b0000067ab9 */ /* 0x000fe40000000800 */
[----:B------:R-:W-:-:S13]  /*4e880*/  ISETP.GE.AND P0, PT, R127, UR6, PT ;  /* 0x000000067f007c0c */ /* 0x000fda000bf06270 */
[----:B------:R-:W-:Y:S05]  /*4e890*/  @P0 EXIT ;  /* 0x000000000000094d */ /* 0x000fea0003800000 */
[----:B------:R0:W-:Y:S02]  /*4e8a0*/  STG.E.64 desc[UR4][R124.64+0x5200], RZ ;  /* 0x005200ff7c007986 */ /* 0x0001e4000c101b04 */
.L_x_3968:
[----:B------:R-:W-:Y:S05]  /*4e8b0*/  BSYNC B2 ;  /* 0x0000000000027941 */ /* 0x000fea0003800000 */
.L_x_3949:
[----:B0-----:R-:W-:Y:S01]  /*4e8c0*/  VIADD R127, R123, 0x2980 ;  /* 0x000029807b7f7836 */ /* 0x001fe20000000000 */
        /* <DEDUP_REMOVED lines=15> */
.L_x_3972:
[----:B------:R-:W-:Y:S05]  /*4e9c0*/  BSYNC B3 ;  /* 0x0000000000037941 */ /* 0x000fea0003800000 */
.L_x_3971:
        /* <DEDUP_REMOVED lines=17> */
.L_x_3976:
[----:B------:R-:W-:Y:S05]  /*4eae0*/  BSYNC B4 ;  /* 0x0000000000047941 */ /* 0x000fea0003800000 */
.L_x_3975:
[----:B------:R-:W-:-:S04]  /*4eaf0*/  F2FP.BF16.F32.PACK_AB R217, RZ, R217 ;  /* 0x000000d9ffd9723e */ /* 0x000fc800000010ff */
[----:B------:R-:W-:Y:S01]  /*4eb00*/  PRMT R184, R217, 0x7610, R184 ;  /* 0x00007610d9b87816 */ /* 0x000fe200000000b8 */
[----:B------:R-:W-:Y:S06]  /*4eb10*/  BRA `(.L_x_3977) ;  /* 0x0000000000047947 */ /* 0x000fec0003800000 */
.L_x_3974:
[----:B------:R-:W-:-:S07]  /*4eb20*/  PRMT R184, RZ, 0x7610, R184 ;  /* 0x00007610ffb87816 */ /* 0x000fce00000000b8 */
.L_x_3977:
[----:B------:R-:W-:Y:S05]  /*4eb30*/  BSYNC B3 ;  /* 0x0000000000037941 */ /* 0x000fea0003800000 */
.L_x_3973:
        /* <DEDUP_REMOVED lines=16> */
.L_x_3981:
[----:B------:R-:W-:Y:S05]  /*4ec40*/  BSYNC B4 ;  /* 0x0000000000047941 */ /* 0x000fea0003800000 */
.L_x_3980:
[----:B------:R-:W-:-:S04]  /*4ec50*/  F2FP.BF16.F32.PACK_AB R217, RZ, R217 ;  /* 0x000000d9ffd9723e */ /* 0x000fc800000010ff */
[----:B------:R-:W-:Y:S01]  /*4ec60*/  PRMT R185, R217, 0x7610, R185 ;  /* 0x00007610d9b97816 */ /* 0x000fe200000000b9 */
[----:B------:R-:W-:Y:S06]  /*4ec70*/  BRA `(.L_x_3982) ;  /* 0x0000000000047947 */ /* 0x000fec0003800000 */
.L_x_3979:
[----:B------:R-:W-:-:S07]  /*4ec80*/  PRMT R185, RZ, 0x7610, R185 ;  /* 0x00007610ffb97816 */ /* 0x000fce00000000b9 */
.L_x_3982:
[----:B------:R-:W-:Y:S05]  /*4ec90*/  BSYNC B3 ;  /* 0x0000000000037941 */ /* 0x000fea0003800000 */
.L_x_3978:
        /* <DEDUP_REMOVED lines=16> */
.L_x_3986:
[----:B------:R-:W-:Y:S05]  /*4eda0*/  BSYNC B4 ;  /* 0x0000000000047941 */ /* 0x000fea0003800000 */
.L_x_3985:
[----:B------:R-:W-:-:S04]  /*4edb0*/  F2FP.BF16.F32.PACK_AB R217, RZ, R217 ;  /* 0x000000d9ffd9723e */ /* 0x000fc800000010ff */
[----:B------:R-:W-:Y:S01]  /*4edc0*/  PRMT R186, R217, 0x7610, R186 ;  /* 0x00007610d9ba7816 */ /* 0x000fe200000000ba */
[----:B------:R-:W-:Y:S06]  /*4edd0*/  BRA `(.L_x_3987) ;  /* 0x0000000000047947 */ /* 0x000fec0003800000 */
.L_x_3984:
[----:B------:R-:W-:-:S07]  /*4ede0*/  PRMT R186, RZ, 0x7610, R186 ;  /* 0x00007610ffba7816 */ /* 0x000fce00000000ba */
.L_x_3987:
[----:B------:R-:W-:Y:S05]  /*4edf0*/  BSYNC B3 ;  /* 0x0000000000037941 */ /* 0x000fea0003800000 */
.L_x_3983:
[----:B------:R-:W-:Y:S02]  /*4ee00*/  LOP3.LUT R126, R184, 0xffff, RZ, 0xc0, !PT ;  /* 0x0000ffffb87e7812 */ /* 0x000fe400078ec0ff */
[----:B------:R-:W-:-:S03]  /*4ee10*/  PRMT R185, R185, 0x5410, R186 ;  /* 0x00005410b9b97816 */ /* 0x000fc600000000ba */
[----:B------:R-:W-:-:S05]  /*4ee20*/  IMAD.WIDE.U32 R126, R126, 0x10000, RZ ;  /* 0x000100007e7e7825 */ /* 0x000fca00078e00ff */
[----:B------:R-:W-:Y:S02]  /*4ee30*/  LOP3.LUT R127, R185, R127, RZ, 0xfc, !PT ;  /* 0x0000007fb97f7212 */ /* 0x000fe400078efcff */
[----:B------:R-:W-:-:S05]  /*4ee40*/  LOP3.LUT R126, R126, R189, RZ, 0xfc, !PT ;  /* 0x000000bd7e7e7212 */ /* 0x000fca00078efcff */
[----:B------:R0:W-:Y:S01]  /*4ee50*/  STG.E.64 desc[UR4][R124.64+0x5300], R126 ;  /* 0x0053007e7c007986 */ /* 0x0001e2000c101b04 */
[----:B------:R-:W-:Y:S05]  /*4ee60*/  BRA `(.L_x_3988) ;  /* 0x0000000000107947 */ /* 0x000fea0003800000 */
.L_x_3970:
[----:B------:R-:W-:Y:S02]  /*4ee70*/  ULDC UR6, c[0x0][0x22c] ;  /* 0x00008b0000067ab9 */ /* 0x000fe40000000800 */
[----:B------:R-:W-:-:S13]  /*4ee80*/  ISETP.GE.AND P0, PT, R127, UR6, PT ;  /* 0x000000067f007c0c */ /* 0x000fda000bf06270 */
[----:B------:R-:W-:Y:S05]  /*4ee90*/  @P0 EXIT ;  /* 0x000000000000094d */ /* 0x000fea0003800000 */
[----:B------:R0:W-:Y:S02]  /*4eea0*/  STG.E.64 desc[UR4][R124.64+0x5300], RZ ;  /* 0x005300ff7c007986 */ /* 0x0001e4000c101b04 */
.L_x_3988:
[----:B------:R-:W-:Y:S05]  /*4eeb0*/  BSYNC B2 ;  /* 0x0000000000027941 */ /* 0x000fea0003800000 */
.L_x_3969:
        /* <DEDUP_REMOVED lines=16> */
.L_x_3992:
[----:B------:R-:W-:Y:S05]  /*4efc0*/  BSYNC B3 ;  /* 0x0000000000037941 */ /* 0x000fea0003800000 */
.L_x_3991:
        /* <DEDUP_REMOVED lines=17> */
.L_x_3996:
[----:B------:R-:W-:Y:S05]  /*4f0e0*/  BSYNC B4 ;  /* 0x0000000000047941 */ /* 0x000fea0003800000 */
.L_x_3995:
[----:B------:R-:W-:-:S04]  /*4f0f0*/  F2FP.BF16.F32.PACK_AB R217, RZ, R217 ;  /* 0x000000d9ffd9723e */ /* 0x000fc800000010ff */
[----:B------:R-:W-:Y:S01]  /*4f100*/  PRMT R180, R217, 0x7610, R180 ;  /* 0x00007610d9b47816 */ /* 0x000fe200000000b4 */
[----:B------:R-:W-:Y:S06]  /*4f110*/  BRA `(.L_x_3997) ;  /* 0x0000000000047947 */ /* 0x000fec0003800000 */
.L_x_3994:
[----:B------:R-:W-:-:S07]  /*4f120*/  PRMT R180, RZ, 0x7610, R180 ;  /* 0x00007610ffb47816 */ /* 0x000fce00000000b4 */
.L_x_3997:
[----:B------:R-:W-:Y:S05]  /*4f130*/  BSYNC B3 ;  /* 0x0000000000037941 */ /* 0x000fea0003800000 */
.L_x_3993:
        /* <DEDUP_REMOVED lines=16> */
.L_x_4001:
[----:B------:R-:W-:Y:S05]  /*4f240*/  BSYNC B4 ;  /* 0x0000000000047941 */ /* 0x000fea0003800000 */
.L_x_4000:
[----:B------:R-:W-:-:S04]  /*4f250*/  F2FP.BF16.F32.PACK_AB R217, RZ, R217 ;  /* 0x000000d9ffd9723e */ /* 0x000fc800000010ff */
[----:B------:R-:W-:Y:S01]  /*4f260*/  PRMT R181, R217, 0x7610, R181 ;  /* 0x00007610d9b57816 */ /* 0x000fe200000000b5 */
[----:B------:R-:W-:Y:S06]  /*4f270*/  BRA `(.L_x_4002) ;  /* 0x0000000000047947 */ /* 0x000fec0003800000 */
.L_x_3999:
[----:B------:R-:W-:-:S07]  /*4f280*/  PRMT R181, RZ, 0x7610, R181 ;  /* 0x00007610ffb57816 */ /* 0x000fce00000000b5 */
.L_x_4002:
[----:B------:R-:W-:Y:S05]  /*4f290*/  BSYNC B3 ;  /* 0x0000000000037941 */ /* 0x000fea0003800000 */
.L_x_3998:
        /* <DEDUP_REMOVED lines=16> */
.L_x_4006:
[----:B------:R-:W-:Y:S05]  /*4f3a0*/  BSYNC B4 ;  /* 0x0000000000047941 */ /* 0x000fea0003800000 */
.L_x_4005:
[----:B------:R-:W-:-:S04]  /*4f3b0*/  F2FP.BF16.F32.PACK_AB R217, RZ, R217 ;  /* 0x000000d9ffd9723e */ /* 0x000fc800000010ff */
[----:B------:R-:W-:Y:S01]  /*4f3c0*/  PRMT R182, R217, 0x7610, R182 ;  /* 0x00007610d9b67816 */ /* 0x000fe200000000b6 */
[----:B------:R-:W-:Y:S06]  /*4f3d0*/  BRA `(.L_x_4007) ;  /* 0x0000000000047947 */ /* 0x000fec0003800000 */
.L_x_4004:
[----:B------:R-:W-:-:S07]  /*4f3e0*/  PRMT R182, RZ, 0x7610, R182 ;  /* 0x00007610ffb67816 */ /* 0x000fce00000000b6 */
.L_x_4007:
[----:B------:R-:W-:Y:S05]  /*4f3f0*/  BSYNC B3 ;  /* 0x0000000000037941 */ /* 0x000fea0003800000 */
.L_x_4003:
[----:B------:R-:W-:Y:S02]  /*4f400*/  LOP3.LUT R126, R180, 0xffff, RZ, 0xc0, !PT ;  /* 0x0000ffffb47e7812 */ /* 0x000fe400078ec0ff */
[----:B------:R-:W-:-:S03]  /*4f410*/  PRMT R181, R181, 0x5410, R182 ;  /* 0x00005410b5b57816 */ /* 0x000fc600000000b6 */
[----:B------:R-:W-:-:S05]  /*4f420*/  IMAD.WIDE.U32 R126, R126, 0x10000, RZ ;  /* 0x000100007e7e7825 */ /* 0x000fca00078e00ff */
[----:B------:R-:W-:Y:S02]  /*4f430*/  LOP3.LUT R127, R181, R127, RZ, 0xfc, !PT ;  /* 0x0000007fb57f7212 */ /* 0x000fe400078efcff */
[----:B------:R-:W-:-:S05]  /*4f440*/  LOP3.LUT R126, R126, R185, RZ, 0xfc, !PT ;  /* 0x000000b97e7e7212 */ /* 0x000fca00078efcff */
[----:B------:R0:W-:Y:S01]  /*4f450*/  STG.E.64 desc[UR4][R124.64+0x5400], R126 ;  /* 0x0054007e7c007986 */ /* 0x0001e2000c101b04 */
[----:B------:R-:W-:Y:S05]  /*4f460*/  BRA `(.L_x_4008) ;  /* 0x0000000000107947 */ /* 0x000fea0003800000 */
.L_x_3990:
[----:B------:R-:W-:Y:S02]  /*4f470*/  ULDC UR6, c[0x0][0x22c] ;  /* 0x00008b0000067ab9 */ /* 0x000fe40000000800 */
[----:B------:R-:W-:-:S13]  /*4f480*/  ISETP.GE.AND P0, PT, R127, UR6, PT ;  /* 0x000000067f007c0c */ /* 0x000fda000bf06270 */
[----:B------:R-:W-:Y:S05]  /*4f490*/  @P0 EXIT ;  /* 0x000000000000094d */ /* 0x000fea0003800000 */
[----:B------:R0:W-:Y:S02]  /*4f4a0*/  STG.E.64 desc[UR4][R124.64+0x5400], RZ ;  /* 0x005400ff7c007986 */ /* 0x0001e4000c101b04 */
.L_x_4008:
[----:B------:R-:W-:Y:S05]  /*4f4b0*/  BSYNC B2 ;  /* 0x0000000000027941 */ /* 0x000fea0003800000 */
.L_x_3989:
        /* <DEDUP_REMOVED lines=16> */
.L_x_4012:
[----:B------:R-:W-:Y:S05]  /*4f5c0*/  BSYNC B3 ;  /* 0x0000000000037941 */ /* 0x000fea0003800000 */
.L_x_4011:
        /* <DEDUP_REMOVED lines=17> */
.L_x_4016:
[----:B------:R-:W-:Y:S05]  /*4f6e0*/  BSYNC B4 ;  /* 0x0000000000047941 */ /* 0x000fea0003800000 */
.L_x_4015:
[----:B------:R-:W-:-:S04]  /*4f6f0*/  F2FP.BF16.F32.PACK_AB R217, RZ, R217 ;  /* 0x000000d9ffd9723e */ /* 0x000fc800000010ff */
[----:B------:R-:W-:Y:S01]  /*4f700*/  PRMT R176, R217, 0x7610, R176 ;  /* 0x00007610d9b07816 */ /* 0x000fe200000000b0 */
[----:B------:R-:W-:Y:S06]  /*4f710*/  BRA `(.L_x_4017) ;  /* 0x0000000000047947 */ /* 0x000fec0003800000 */
.L_x_4014:
[----:B------:R-:W-:-:S07]  /*4f720*/  PRMT R176, RZ, 0x7610, R176 ;  /* 0x00007610ffb07816 */ /* 0x000fce00000000b0 */
.L_x_4017:
[----:B------:R-:W-:Y:S05]  /*4f730*/  BSYNC B3 ;  /* 0x0000000000037941 */ /* 0x000fea0003800000 */
.L_x_4013:
        /* <DEDUP_REMOVED lines=16> */
.L_x_4021:
[----:B------:R-:W-:Y:S05]  /*4f840*/  BSYNC B4 ;  /* 0x0000000000047941 */ /* 0x000fea0003800000 */
.L_x_4020:
[----:B------:R-:W-:-:S04]  /*4f850*/  F2FP.BF16.F32.PACK_AB R217, RZ, R217 ;  /* 0x000000d9ffd9723e */ /* 0x000fc800000010ff */
[----:B------:R-:W-:Y:S01]  /*4f860*/  PRMT R178, R217, 0x7610, R178 ;  /* 0x00007610d9b27816 */ /* 0x000fe200000000b2 */
[----:B------:R-:W-:Y:S06]  /*4f870*/  BRA `(.L_x_4022) ;  /* 0x0000000000047947 */ /* 0x000fec0003800000 */
.L_x_4019:
[----:B------:R-:W-:-:S07]  /*4f880*/  PRMT R178, RZ, 0x7610, R178 ;  /* 0x00007610ffb27816 */ /* 0x000fce00000000b2 */
.L_x_4022:
[----:B------:R-:W-:Y:S05]  /*4f890*/  BSYNC B3 ;  /* 0x0000000000037941 */ /* 0x000fea0003800000 */
.L_x_4018:
        /* <DEDUP_REMOVED lines=16> */
.L_x_4026:
[----:B------:R-:W-:Y:S05]  /*4f9a0*/  BSYNC B4 ;  /* 0x0000000000047941 */ /* 0x000fea0003800000 */
.L_x_4025:
[----:B------:R-:W-:-:S04]  /*4f9b0*/  F2FP.BF16.F32.PACK_AB R217, RZ, R217 ;  /* 0x000000d9ffd9723e */ /* 0x000fc800000010ff */
[----:B------:R-:W-:Y:S01]  /*4f9c0*/  PRMT R179, R217, 0x7610, R179 ;  /* 0x00007610d9b37816 */ /* 0x000fe200000000b3 */
[----:B------:R-:W-:Y:S06]  /*4f9d0*/  BRA `(.L_x_4027) ;  /* 0x0000000000047947 */ /* 0x000fec0003800000 */
.L_x_4024:
[----:B------:R-:W-:-:S07]  /*4f9e0*/  PRMT R179, RZ, 0x7610, R179 ;  /* 0x00007610ffb37816 */ /* 0x000fce00000000b3 */
.L_x_4027:
[----:B------:R-:W-:Y:S05]  /*4f9f0*/  BSYNC B3 ;  /* 0x0000000000037941 */ /* 0x000fea0003800000 */
.L_x_4023:
[----:B------:R-:W-:Y:S02]  /*4fa00*/  LOP3.LUT R126, R176, 0xffff, RZ, 0xc0, !PT ;  /* 0x0000ffffb07e7812 */ /* 0x000fe400078ec0ff */
[----:B------:R-:W-:-:S03]  /*4fa10*/  PRMT R179, R178, 0x5410, R179 ;  /* 0x00005410b2b37816 */ /* 0x000fc600000000b3 */
[----:B------:R-:W-:-:S05]  /*4fa20*/  IMAD.WIDE.U32 R126, R126, 0x10000, RZ ;  /* 0x000100007e7e7825 */ /* 0x000fca00078e00ff */
[----:B------:R-:W-:Y:S02]  /*4fa30*/  LOP3.LUT R127, R179, R127, RZ, 0xfc, !PT ;  /* 0x0000007fb37f7212 */ /* 0x000fe400078efcff */
[----:B------:R-:W-:-:S05]  /*4fa40*/  LOP3.LUT R126, R126, R175, RZ, 0xfc, !PT ;  /* 0x000000af7e7e7212 */ /* 0x000fca00078efcff */
[----:B------:R0:W-:Y:S01]  /*4fa50*/  STG.E.64 desc[UR4][R124.64+0x5500], R126 ;  /* 0x0055007e7c007986 */ /* 0x0001e2000c101b04 */
[----:B------:R-:W-:Y:S05]  /*4fa60*/  BRA `(.L_x_4028) ;  /* 0x0000000000107947 */ /* 0x000fea0003800000 */
.L_x_4010:
[----:B------:R-:W-:Y:S02]  /*4fa70*/  ULDC UR6, c[0x0][0x22c] ;  /* 0x00008b0000067ab9 */ /* 0x000fe40000000800 */
[----:B------:R-:W-:-:S13]  /*4fa80*/  ISETP.GE.AND P0, PT, R127, UR6, PT ;  /* 0x000000067f007c0c */ /* 0x000fda000bf06270 */
[----:B------:R-:W-:Y:S05]  /*4fa90*/  @P0 EXIT ;  /* 0x000000000000094d */ /* 0x000fea0003800000 */
[----:B------:R0:W-:Y:S02]  /*4faa0*/  STG.E.64 desc[UR4][R124.64+0x5500], RZ ;  /* 0x005500ff7c007986 */ /* 0x0001e4000c101b04 */
.L_x_4028:
[----:B------:R-:W-:Y:S05]  /*4fab0*/  BSYNC B2 ;  /* 0x0000000000027941 */ /* 0x000fea0003800000 */
.L_x_4009:
        /* <DEDUP_REMOVED lines=16> */
.L_x_4032:
[----:B------:R-:W-:Y:S05]  /*4fbc0*/  BSYNC B3 ;  /* 0x0000000000037941 */ /* 0x000fea0003800000 */
.L_x_4031:
        /* <DEDUP_REMOVED lines=17> */
.L_x_4036:
[----:B------:R-:W-:Y:S05]  /*4fce0*/  BSYNC B4 ;  /* 0x0000000000047941 */ /* 0x000fea0003800000 */
.L_x_4035:
[----:B------:R-:W-:-:S04]  /*4fcf0*/  F2FP.BF16.F32.PACK_AB R217, RZ, R217 ;  /* 0x000000d9ffd9723e */ /* 0x000fc800000010ff */
[----:B------:R-:W-:Y:S01]  /*4fd00*/  PRMT R172, R217, 0x7610, R172 ;  /* 0x00007610d9ac7816 */ /* 0x000fe200000000ac */
[----:B------:R-:W-:Y:S06]  /*4fd10*/  BRA `(.L_x_4037) ;  /* 0x0000000000047947 */ /* 0x000fec0003800000 */
.L_x_4034:
[----:B------:R-:W-:-:S07]  /*4fd20*/  PRMT R172, RZ, 0x7610, R172 ;  /* 0x00007610ffac7816 */ /* 0x000fce00000000ac */
.L_x_4037:
[----:B------:R-:W-:Y:S05]  /*4fd30*/  BSYNC B3 ;  /* 0x0000000000037941 */ /* 0x000fea0003800000 */
.L_x_4033:
        /* <DEDUP_REMOVED lines=16> */
.L_x_4041:
[----:B------:R-:W-:Y:S05]  /*4fe40*/  BSYNC B4 ;  /* 0x0000000000047941 */ /* 0x000fea0003800000 */
.L_x_4040:
[----:B------:R-:W-:-:S04]  /*4fe50*/  F2FP.BF16.F32.PACK_AB R217, RZ, R217 ;  /* 0x000000d9ffd9723e */ /* 0x000fc800000010ff */
[----:B------:R-:W-:Y:S01]  /*4fe60*/  PRMT R173, R217, 0x7610, R173 ;  /* 0x00007610d9ad7816 */ /* 0x000fe200000000ad */
[----:B------:R-:W-:Y:S06]  /*4fe70*/  BRA `(.L_x_4042) ;  /* 0x0000000000047947 */ /* 0x000fec0003800000 */
.L_x_4039:
[----:B------:R-:W-:-:S07]  /*4fe80*/  PRMT R173, RZ, 0x7610, R173 ;  /* 0x00007610ffad7816 */ /* 0x000fce00000000ad */
.L_x_4042:
[----:B------:R-:W-:Y:S05]  /*4fe90*/  BSYNC B3 ;  /* 0x0000000000037941 */ /* 0x000fea0003800000 */
.L_x_4038:
        /* <DEDUP_REMOVED lines=16> */
.L_x_4046:
[----:B------:R-:W-:Y:S05]  /*4ffa0*/  BSYNC B4 ;  /* 0x0000000000047941 */ /* 0x000fea0003800000 */
.L_x_4045:
[----:B------:R-:W-:-:S04]  /*4ffb0*/  F2FP.BF16.F32.PACK_AB R217, RZ, R217 ;  /* 0x000000d9ffd9723e */ /* 0x000fc800000010ff */
[----:B------:R-:W-:Y:S01]  /*4ffc0*/  PRMT R174, R217, 0x7610, R174 ;  /* 0x00007610d9ae7816 */ /* 0x000fe200000000ae */
[----:B------:R-:W-:Y:S06]  /*4ffd0*/  BRA `(.L_x_4047) ;  /* 0x0000000000047947 */ /* 0x000fec0003800000 */
.L_x_4044:
[----:B------:R-:W-:-:S07]  /*4ffe0*/  PRMT R174, RZ, 0x7610, R174 ;  /* 0x00007610ffae7816 */ /* 0x000fce00000000ae */
.L_x_4047:
[----:B------:R-:W-:Y:S05]  /*4fff0*/  BSYNC B3 ;  /* 0x0000000000037941 */ /* 0x000fea0003800000 */
.L_x_4043:
[----:B------:R-:W-:Y:S02]  /*50000*/  LOP3.LUT R126, R172, 0xffff, RZ, 0xc0, !PT ;  /* 0x0000ffffac7e7812 */ /* 0x000fe400078ec0ff */
[----:B------:R-:W-:-:S03]  /*50010*/  PRMT R173, R173, 0x5410, R174 ;  /* 0x00005410adad7816 */ /* 0x000fc600000000ae */
[----:B------:R-:W-:-:S05]  /*50020*/  IMAD.WIDE.U32 R126, R126, 0x10000, RZ ;  /* 0x000100007e7e7825 */ /* 0x000fca00078e00ff */
[----:B------:R-:W-:Y:S02]  /*50030*/  LOP3.LUT R127, R173, R127, RZ, 0xfc, !PT ;  /* 0x0000007fad7f7212 */ /* 0x000fe400078efcff */
[----:B------:R-:W-:-:S05]  /*50040*/  LOP3.LUT R126, R126, R171, RZ, 0xfc, !PT ;  /* 0x000000ab7e7e7212 */ /* 0x000fca00078efcff */
[----:B------:R0:W-:Y:S01]  /*50050*/  STG.E.64 desc[UR4][R124.64+0x5600], R126 ;  /* 0x0056007e7c007986 */ /* 0x0001e2000c101b04 */
[----:B------:R-:W-:Y:S05]  /*50060*/  BRA `(.L_x_4048) ;  /* 0x0000000000107947 */ /* 0x000fea0003800000 */
.L_x_4030:
[----:B------:R-:W-:Y:S02]  /*50070*/  ULDC UR6, c[0x0][0x22c] ;  /* 0x00008b0000067ab9 */ /* 0x000fe40000000800 */
[----:B------:R-:W-:-:S13]  /*50080*/  ISETP.GE.AND P0, PT, R127, UR6, PT ;  /* 0x000000067f007c0c */ /* 0x000fda000bf06270 */
[----:B------:R-:W-:Y:S05]  /*50090*/  @P0 EXIT ;  /* 0x000000000000094d */ /* 0x000fea0003800000 */
[----:B------:R0:W-:Y:S02]  /*500a0*/  STG.E.64 desc[UR4][R124.64+0x5600], RZ ;  /* 0x005600ff7c007986 */ /* 0x0001e4000c101b04 */
.L_x_4048:
[----:B------:R-:W-:Y:S05]  /*500b0*/  BSYNC B2 ;  /* 0x0000000000027941 */ /* 0x000fea0003800000 */
.L_x_4029:
        /* <DEDUP_REMOVED lines=16> */
.L_x_4052:
[----:B------:R-:W-:Y:S05]  /*501c0*/  BSYNC B3 ;  /* 0x0000000000037941 */ /* 0x000fea0003800000 */
.L_x_4051:
        /* <DEDUP_REMOVED lines=17> */
.L_x_4056:
[----:B------:R-:W-:Y:S05]  /*502e0*/  BSYNC B4 ;  /* 0x0000000000047941 */ /* 0x000fea0003800000 */
.L_x_4055:
[----:B------:R-:W-:-:S04]  /*502f0*/  F2FP.BF16.F32.PACK_AB R217, RZ, R217 ;  /* 0x000000d9ffd9723e */ /* 0x000fc800000010ff */
[----:B------:R-:W-:Y:S01]  /*50300*/  PRMT R168, R217, 0x7610, R168 ;  /* 0x00007610d9a87816 */ /* 0x000fe200000000a8 */
[----:B------:R-:W-:Y:S06]  /*50310*/  BRA `(.L_x_4057) ;  /* 0x0000000000047947 */ /* 0x000fec0003800000 */
.L_x_4054:
[----:B------:R-:W-:-:S07]  /*50320*/  PRMT R168, RZ, 0x7610, R168 ;  /* 0x00007610ffa87816 */ /* 0x000fce00000000a8 */
.L_x_4057:
[----:B------:R-:W-:Y:S05]  /*50330*/  BSYNC B3 ;  /* 0x0000000000037941 */ /* 0x000fea0003800000 */
.L_x_4053:
        /* <DEDUP_REMOVED lines=16> */
.L_x_4061:
[----:B------:R-:W-:Y:S05]  /*50440*/  BSYNC B4 ;  /* 0x0000000000047941 */ /* 0x000fea0003800000 */
.L_x_4060:
[----:B------:R-:W-:-:S04]  /*50450*/  F2FP.BF16.F32.PACK_AB R217, RZ, R217 ;  /* 0x000000d9ffd9723e */ /* 0x000fc800000010ff */
[----:B------:R-:W-:Y:S01]  /*50460*/  PRMT R169, R217, 0x7610, R169 ;  /* 0x00007610d9a97816 */ /* 0x000fe200000000a9 */
[----:B------:R-:W-:Y:S06]  /*50470*/  BRA `(.L_x_4062) ;  /* 0x0000000000047947 */ /* 0x000fec0003800000 */
.L_x_4059:
[----:B------:R-:W-:-:S07]  /*50480*/  PRMT R169, RZ, 0x7610, R169 ;  /* 0x00007610ffa97816 */ /* 0x000fce00000000a9 */
.L_x_4062:
[----:B------:R-:W-:Y:S05]  /*50490*/  BSYNC B3 ;  /* 0x0000000000037941 */ /* 0x000fea0003800000 */
.L_x_4058:
        /* <DEDUP_REMOVED lines=16> */
.L_x_4066:
[----:B------:R-:W-:Y:S05]  /*505a0*/  BSYNC B4 ;  /* 0x0000000000047941 */ /* 0x000fea0003800000 */
.L_x_4065:
[----:B------:R-:W-:-:S04]  /*505b0*/  F2FP.BF16.F32.PACK_AB R217, RZ, R217 ;  /* 0x000000d9ffd9723e */ /* 0x000fc800000010ff */
[----:B------:R-:W-:Y:S01]  /*505c0*/  PRMT R170, R217, 0x7610, R170 ;  /* 0x00007610d9aa7816 */ /* 0x000fe200000000aa */
[----:B------:R-:W-:Y:S06]  /*505d0*/  BRA `(.L_x_4067) ;  /* 0x0000000000047947 */ /* 0x000fec0003800000 */
.L_x_4064:
[----:B------:R-:W-:-:S07]  /*505e0*/  PRMT R170, RZ, 0x7610, R170 ;  /* 0x00007610ffaa7816 */ /* 0x000fce00000000aa */
.L_x_4067:
[----:B------:R-:W-:Y:S05]  /*505f0*/  BSYNC B3 ;  /* 0x0000000000037941 */ /* 0x000fea0003800000 */
.L_x_4063:
[----:B------:R-:W-:Y:S02]  /*50600*/  LOP3.LUT R126, R168, 0xffff, RZ, 0xc0, !PT ;  /* 0x0000ffffa87e7812 */ /* 0x000fe400078ec0ff */
[----:B------:R-:W-:-:S03]  /*50610*/  PRMT R169, R169, 0x5410, R170 ;  /* 0x00005410a9a97816 */ /* 0x000fc600000000aa */
[----:B------:R-:W-:-:S05]  /*50620*/  IMAD.WIDE.U32 R126, R126, 0x10000, RZ ;  /* 0x000100007e7e7825 */ /* 0x000fca00078e00ff */
[----:B------:R-:W-:Y:S02]  /*50630*/  LOP3.LUT R127, R169, R127, RZ, 0xfc, !PT ;  /* 0x0000007fa97f7212 */ /* 0x000fe400078efcff */
[----:B------:R-:W-:-:S05]  /*50640*/  LOP3.LUT R126, R126, R167, RZ, 0xfc, !PT ;  /* 0x000000a77e7e7212 */ /* 0x000fca00078efcff */
[----:B------:R0:W-:Y:S01]  /*50650*/  STG.E.64 desc[UR4][R124.64+0x5700], R126 ;  /* 0x0057007e7c007986 */ /* 0x0001e2000c101b04 */
[----:B------:R-:W-:Y:S05]  /*50660*/  BRA `(.L_x_4068) ;  /* 0x0000000000107947 */ /* 0x000fea0003800000 */
.L_x_4050:
[----:B------:R-:W-:Y:S02]  /*50670*/  ULDC UR6, c[0x0][0x22c] ;  /* 0x00008b0000067ab9 */ /* 0x000fe40000000800 */
[----:B------:R-:W-:-:S13]  /*50680*/  ISETP.GE.AND P0, PT, R127, UR6, PT ;  /* 0x000000067f007c0c */ /* 0x000fda000bf06270 */
[----:B------:R-:W-:Y:S05]  /*50690*/  @P0 EXIT ;  /* 0x000000000000094d */ /* 0x000fea0003800000 */
[----:B------:R0:W-:Y:S02]  /*506a0*/  STG.E.64 desc[UR4][R124.64+0x5700], RZ ;  /* 0x005700ff7c007986 */ /* 0x0001e4000c101b04 */
.L_x_4068:
[----:B------:R-:W-:Y:S05]  /*506b0*/  BSYNC B2 ;  /* 0x0000000000027941 */ /* 0x000fea0003800000 */
.L_x_4049:
        /* <DEDUP_REMOVED lines=16> */
.L_x_4072:
[----:B------:R-:W-:Y:S05]  /*507c0*/  BSYNC B3 ;  /* 0x0000000000037941 */ /* 0x000fea0003800000 */
.L_x_4071:
        /* <DEDUP_REMOVED lines=17> */
.L_x_4076:
[----:B------:R-:W-:Y:S05]  /*508e0*/  BSYNC B4 ;  /* 0x0000000000047941 */ /* 0x000fea0003800000 */
.L_x_4075:
[----:B------:R-:W-:-:S04]  /*508f0*/  F2FP.BF16.F32.PACK_AB R217, RZ, R217 ;  /* 0x000000d9ffd9723e */ /* 0x000fc800000010ff */
[----:B------:R-:W-:Y:S01]  /*50900*/  PRMT R163, R217, 0x7610, R163 ;  /* 0x00007610d9a37816 */ /* 0x000fe200000000a3 */
[----:B------:R-:W-:Y:S06]  /*50910*/  BRA `(.L_x_4077) ;  /* 0x0000000000047947 */ /* 0x000fec0003800000 */
.L_x_4074:
[----:B------:R-:W-:-:S07]  /*50920*/  PRMT R163, RZ, 0x7610, R163 ;  /* 0x00007610ffa37816 */ /* 0x000fce00000000a3 */
.L_x_4077:
[----:B------:R-:W-:Y:S05]  /*50930*/  BSYNC B3 ;  /* 0x0000000000037941 */ /* 0x000fea0003800000 */
.L_x_4073:
        /* <DEDUP_REMOVED lines=16> */
.L_x_4081:
[----:B------:R-:W-:Y:S05]  /*50a40*/  BSYNC B4 ;  /* 0x0000000000047941 */ /* 0x000fea0003800000 */
.L_x_4080:
[----:B------:R-:W-:-:S04]  /*50a50*/  F2FP.BF16.F32.PACK_AB R217, RZ, R217 ;  /* 0x000000d9ffd9723e */ /* 0x000fc800000010ff */
[----:B------:R-:W-:Y:S01]  /*50a60*/  PRMT R164, R217, 0x7610, R164 ;  /* 0x00007610d9a47816 */ /* 0x000fe200000000a4 */
[----:B------:R-:W-:Y:S06]  /*50a70*/  BRA `(.L_x_4082) ;  /* 0x0000000000047947 */ /* 0x000fec0003800000 */
.L_x_4079:
[----:B------:R-:W-:-:S07]  /*50a80*/  PRMT R164, RZ, 0x7610, R164 ;  /* 0x00007610ffa47816 */ /* 0x000fce00000000a4 */
.L_x_4082:
[----:B------:R-:W-:Y:S05]  /*50a90*/  BSYNC B3 ;  /* 0x0000000000037941 */ /* 0x000fea0003800000 */
.L_x_4078:
        /* <DEDUP_REMOVED lines=16> */
.L_x_4086:
[----:B------:R-:W-:Y:S05]  /*50ba0*/  BSYNC B4 ;  /* 0x0000000000047941 */ /* 0x000fea0003800000 */
.L_x_4085:
[----:B------:R-:W-:-:S04]  /*50bb0*/  F2FP.BF16.F32.PACK_AB R217, RZ, R217 ;  /* 0x000000d9ffd9723e */ /* 0x000fc800000010ff */
[----:B------:R-:W-:Y:S01]  /*50bc0*/  PRMT R165, R217, 0x7610, R165 ;  /* 0x00007610d9a57816 */ /* 0x000fe200000000a5 */
[----:B------:R-:W-:Y:S06]  /*50bd0*/  BRA `(.L_x_4087) ;  /* 0x0000000000047947 */ /* 0x000fec0003800000 */
.L_x_4084:
[----:B------:R-:W-:-:S07]  /*50be0*/  PRMT R165, RZ, 0x7610, R165 ;  /* 0x00007610ffa57816 */ /* 0x000fce00000000a5 */
.L_x_4087:
[----:B------:R-:W-:Y:S05]  /*50bf0*/  BSYNC B3 ;  /* 0x0000000000037941 */ /* 0x000fea0003800000 */
.L_x_4083:
[----:B------:R-:W-:Y:S02]  /*50c00*/  LOP3.LUT R126, R163, 0xffff, RZ, 0xc0, !PT ;  /* 0x0000ffffa37e7812 */ /* 0x000fe400078ec0ff */
[----:B------:R-:W-:-:S03]  /*50c10*/  PRMT R165, R164, 0x5410, R165 ;  /* 0x00005410a4a57816 */ /* 0x000fc600000000a5 */
[----:B------:R-:W-:-:S05]  /*50c20*/  IMAD.WIDE.U32 R126, R126, 0x10000, RZ ;  /* 0x000100007e7e7825 */ /* 0x000fca00078e00ff */
[----:B------:R-:W-:Y:S02]  /*50c30*/  LOP3.LUT R127, R165, R127, RZ, 0xfc, !PT ;  /* 0x0000007fa57f7212 */ /* 0x000fe400078efcff */
[----:B------:R-:W-:-:S05]  /*50c40*/  LOP3.LUT R126, R126, R167, RZ, 0xfc, !PT ;  /* 0x000000a77e7e7212 */ /* 0x000fca00078efcff */
[----:B------:R0:W-:Y:S01]  /*50c50*/  STG.E.64 desc[UR4][R124.64+0x5800], R126 ;  /* 0x0058007e7c007986 */ /* 0x0001e2000c101b04 */
[----:B------:R-:W-:Y:S05]  /*50c60*/  BRA `(.L_x_4088) ;  /* 0x0000000000107947 */ /* 0x000fea0003800000 */
.L_x_4070:
[----:B------:R-:W-:Y:S02]  /*50c70*/  ULDC UR6, c[0x0][0x22c] ;  /* 0x00008b0000067ab9 */ /* 0x000fe40000000800 */
[----:B------:R-:W-:-:S13]  /*50c80*/  ISETP.GE.AND P0, PT, R127, UR6, PT ;  /* 0x000000067f007c0c */ /* 0x000fda000bf06270 */
[----:B------:R-:W-:Y:S05]  /*50c90*/  @P0 EXIT ;  /* 0x000000000000094d */ /* 0x000fea0003800000 */
[----:B------:R0:W-:Y:S02]  /*50ca0*/  STG.E.64 desc[UR4][R124.64+0x5800], RZ ;  /* 0x005800ff7c007986 */ /* 0x0001e4000c101b04 */
.L_x_4088:
[----:B------:R-:W-:Y:S05]  /*50cb0*/  BSYNC B2 ;  /* 0x0000000000027941 */ /* 0x000fea0003800000 */
.L_x_4069:
        /* <DEDUP_REMOVED lines=16> */
.L_x_4092:
[----:B------:R-:W-:Y:S05]  /*50dc0*/  BSYNC B3 ;  /* 0x0000000000037941 */ /* 0x000fea0003800000 */
.L_x_4091:
        /* <DEDUP_REMOVED lines=17> */
.L_x_4096:
[----:B------:R-:W-:Y:S05]  /*50ee0*/  BSYNC B4 ;  /* 0x0000000000047941 */ /* 0x000fea0003800000 */
.L_x_4095:
[----:B------:R-:W-:-:S04]  /*50ef0*/  F2FP.BF16.F32.PACK_AB R217, RZ, R217 ;  /* 0x000000d9ffd9723e */ /* 0x000fc800000010ff */
[----:B------:R-:W-:Y:S01]  /*50f00*/  PRMT R159, R217, 0x7610, R159 ;  /* 0x00007610d99f7816 */ /* 0x000fe2000000009f */
[----:B------:R-:W-:Y:S06]  /*50f10*/  BRA `(.L_x_4097) ;  /* 0x0000000000047947 */ /* 0x000fec0003800000 */
.L_x_4094:
[----:B------:R-:W-:-:S07]  /*50f20*/  PRMT R159, RZ, 0x7610, R159 ;  /* 0x00007610ff9f7816 */ /* 0x000fce000000009f */
.L_x_4097:
[----:B------:R-:W-:Y:S05]  /*50f30*/  BSYNC B3 ;  /* 0x0000000000037941 */ /* 0x000fea0003800000 */
.L_x_4093:
        /* <DEDUP_REMOVED lines=16> */
.L_x_4101:
[----:B------:R-:W-:Y:S05]  /*51040*/  BSYNC B4 ;  /* 0x0000000000047941 */ /* 0x000fea0003800000 */
.L_x_4100:
[----:B------:R-:W-:-:S04]  /*51050*/  F2FP.BF16.F32.PACK_AB R217, RZ, R217 ;  /* 0x000000d9ffd9723e */ /* 0x000fc800000010ff */
[----:B------:R-:W-:Y:S01]  /*51060*/  PRMT R160, R217, 0x7610, R160 ;  /* 0x00007610d9a07816 */ /* 0x000fe200000000a0 */
[----:B------:R-:W-:Y:S06]  /*51070*/  BRA `(.L_x_4102) ;  /* 0x0000000000047947 */ /* 0x000fec0003800000 */
.L_x_4099:
[----:B------:R-:W-:-:S07]  /*51080*/  PRMT R160, RZ, 0x7610, R160 ;  /* 0x00007610ffa07816 */ /* 0x000fce00000000a0 */
.L_x_4102:
[----:B------:R-:W-:Y:S05]  /*51090*/  BSYNC B3 ;  /* 0x0000000000037941 */ /* 0x000fea0003800000 */
.L_x_4098:
        /* <DEDUP_REMOVED lines=16> */
.L_x_4106:
[----:B------:R-:W-:Y:S05]  /*511a0*/  BSYNC B4 ;  /* 0x0000000000047941 */ /* 0x000fea0003800000 */
.L_x_4105:
[----:B------:R-:W-:-:S04]  /*511b0*/  F2FP.BF16.F32.PACK_AB R217, RZ, R217 ;  /* 0x000000d9ffd9723e */ /* 0x000fc800000010ff */
[----:B------:R-:W-:Y:S01]  /*511c0*/  PRMT R161, R217, 0x7610, R161 ;  /* 0x00007610d9a17816 */ /* 0x000fe200000000a1 */
[----:B------:R-:W-:Y:S06]  /*511d0*/  BRA `(.L_x_4107) ;  /* 0x0000000000047947 */ /* 0x000fec0003800000 */
.L_x_4104:
[----:B------:R-:W-:-:S07]  /*511e0*/  PRMT R161, RZ, 0x7610, R161 ;  /* 0x00007610ffa17816 */ /* 0x000fce00000000a1 */
.L_x_4107:
[----:B------:R-:W-:Y:S05]  /*511f0*/  BSYNC B3 ;  /* 0x0000000000037941 */ /* 0x000fea0003800000 */
.L_x_4103:
[----:B------:R-:W-:Y:S02]  /*51200*/  LOP3.LUT R126, R159, 0xffff, RZ, 0xc0, !PT ;  /* 0x0000ffff9f7e7812 */ /* 0x000fe400078ec0ff */
[----:B------:R-:W-:-:S03]  /*51210*/  PRMT R161, R160, 0x5410, R161 ;  /* 0x00005410a0a17816 */ /* 0x000fc600000000a1 */
[----:B------:R-:W-:-:S05]  /*51220*/  IMAD.WIDE.U32 R126, R126, 0x10000, RZ ;  /* 0x000100007e7e7825 */ /* 0x000fca00078e00ff */
[----:B------:R-:W-:Y:S02]  /*51230*/  LOP3.LUT R127, R161, R127, RZ, 0xfc, !PT ;  /* 0x0000007fa17f7212 */ /* 0x000fe400078efcff */
[----:B------:R-:W-:-:S05]  /*51240*/  LOP3.LUT R126, R126, R163, RZ, 0xfc, !PT ;  /* 0x000000a37e7e7212 */ /* 0x000fca00078efcff */
[----:B------:R0:W-:Y:S01]  /*51250*/  STG.E.64 desc[UR4][R124.64+0x5900], R126 ;  /* 0x0059007e7c007986 */ /* 0x0001e2000c101b04 */
[----:B------:R-:W-:Y:S05]  /*51260*/  BRA `(.L_x_4108) ;  /* 0x0000000000107947 */ /* 0x000fea0003800000 */
.L_x_4090:
[----:B------:R-:W-:Y:S02]  /*51270*/  ULDC UR6, c[0x0][0x22c] ;  /* 0x00008b0000067ab9 */ /* 0x000fe40000000800 */
[----:B------:R-:W-:-:S13]  /*51280*/  ISETP.GE.AND P0, PT, R127, UR6, PT ;  /* 0x000000067f007c0c */ /* 0x000fda000bf06270 */
[----:B------:R-:W-:Y:S05]  /*51290*/  @P0 EXIT ;  /* 0x000000000000094d */ /* 0x000fea0003800000 */
[----:B------:R0:W-:Y:S02]  /*512a0*/  STG.E.64 desc[UR4][R124.64+0x5900], RZ ;  /* 0x005900ff7c007986 */ /* 0x0001e4000c101b04 */
.L_x_4108:
[----:B------:R-:W-:Y:S05]  /*512b0*/  BSYNC B2 ;  /* 0x0000000000027941 */ /* 0x000fea0003800000 */
.L_x_4089:
        /* <DEDUP_REMOVED lines=16> */
.L_x_4112:
[----:B------:R-:W-:Y:S05]  /*513c0*/  BSYNC B3 ;  /* 0x0000000000037941 */ /* 0x000fea0003800000 */
.L_x_4111:
        /* <DEDUP_REMOVED lines=17> */
.L_x_4116:
[----:B------:R-:W-:Y:S05]  /*514e0*/  BSYNC B4 ;  /* 0x0000000000047941 */ /* 0x000fea0003800000 */
.L_x_4115:
[----:B------:R-:W-:-:S04]  /*514f0*/  F2FP.BF16.F32.PACK_AB R217, RZ, R217 ;  /* 0x000000d9ffd9723e */ /* 0x000fc800000010ff */
[----:B------:R-:W-:Y:S01]  /*51500*/  PRMT R155, R217, 0x7610, R155 ;  /* 0x00007610d99b7816 */ /* 0x000fe2000000009b */
[----:B------:R-:W-:Y:S06]  /*51510*/  BRA `(.L_x_4117) ;  /* 0x0000000000047947 */ /* 0x000fec0003800000 */
.L_x_4114:
[----:B------:R-:W-:-:S07]  /*51520*/  PRMT R155, RZ, 0x7610, R155 ;  /* 0x00007610ff9b7816 */ /* 0x000fce000000009b */
.L_x_4117:
[----:B------:R-:W-:Y:S05]  /*51530*/  BSYNC B3 ;  /* 0x0000000000037941 */ /* 0x000fea0003800000 */
.L_x_4113:
        /* <DEDUP_REMOVED lines=16> */
.L_x_4121:
[----:B------:R-:W-:Y:S05]  /*51640*/  BSYNC B4 ;  /* 0x0000000000047941 */ /* 0x000fea0003800000 */
.L_x_4120:
[----:B------:R-:W-:-:S04]  /*51650*/  F2FP.BF16.F32.PACK_AB R217, RZ, R217 ;  /* 0x000000d9ffd9723e */ /* 0x000fc800000010ff */
[----:B------:R-:W-:Y:S01]  /*51660*/  PRMT R156, R217, 0x7610, R156 ;  /* 0x00007610d99c7816 */ /* 0x000fe2000000009c */
[----:B------:R-:W-:Y:S06]  /*51670*/  BRA `(.L_x_4122) ;  /* 0x0000000000047947 */ /* 0x000fec0003800000 */
.L_x_4119:
[----:B------:R-:W-:-:S07]  /*51680*/  PRMT R156, RZ, 0x7610, R156 ;  /* 0x00007610ff9c7816 */ /* 0x000fce000000009c */
.L_x_4122:
[----:B------:R-:W-:Y:S05]  /*51690*/  BSYNC B3 ;  /* 0x0000000000037941 */ /* 0x000fea0003800000 */
.L_x_4118:
        /* <DEDUP_REMOVED lines=16> */
.L_x_4126:
[----:B------:R-:W-:Y:S05]  /*517a0*/  BSYNC B4 ;  /* 0x0000000000047941 */ /* 0x000fea0003800000 */
.L_x_4125:
[----:B------:R-:W-:-:S04]  /*517b0*/  F2FP.BF16.F32.PACK_AB R217, RZ, R217 ;  /* 0x000000d9ffd9723e */ /* 0x000fc800000010ff */
[----:B------:R-:W-:Y:S01]  /*517c0*/  PRMT R157, R217, 0x7610, R157 ;  /* 0x00007610d99d7816 */ /* 0x000fe2000000009d */
[----:B------:R-:W-:Y:S06]  /*517d0*/  BRA `(.L_x_4127) ;  /* 0x0000000000047947 */ /* 0x000fec0003800000 */
.L_x_4124:
[----:B------:R-:W-:-:S07]  /*517e0*/  PRMT R157, RZ, 0x7610, R157 ;  /* 0x00007610ff9d7816 */ /* 0x000fce000000009d */
.L_x_4127:
[----:B------:R-:W-:Y:S05]  /*517f0*/  BSYNC B3 ;  /* 0x0000000000037941 */ /* 0x000fea0003800000 */
.L_x_4123:
[----:B------:R-:W-:Y:S02]  /*51800*/  LOP3.LUT R126, R155, 0xffff, RZ, 0xc0, !PT ;  /* 0x0000ffff9b7e7812 */ /* 0x000fe400078ec0ff */
[----:B------:R-:W-:-:S03]  /*51810*/  PRMT R157, R156, 0x5410, R157 ;  /* 0x000054109c9d7816 */ /* 0x000fc6000000009d */
[----:B------:R-:W-:-:S05]  /*51820*/  IMAD.WIDE.U32 R126, R126, 0x10000, RZ ;  /* 0x000100007e7e7825 */ /* 0x000fca00078e00ff */
[----:B------:R-:W-:Y:S02]  /*51830*/  LOP3.LUT R127, R157, R127, RZ, 0xfc, !PT ;  /* 0x0000007f9d7f7212 */ /* 0x000fe400078efcff */
[----:B------:R-:W-:-:S05]  /*51840*/  LOP3.LUT R126, R126, R159, RZ, 0xfc, !PT ;  /* 0x0000009f7e7e7212 */ /* 0x000fca00078efcff */
[----:B------:R0:W-:Y:S01]  /*51850*/  STG.E.64 desc[UR4][R124.64+0x5a00], R126 ;  /* 0x005a007e7c007986 */ /* 0x0001e2000c101b04 */
[----:B------:R-:W-:Y:S05]  /*51860*/  BRA `(.L_x_4128) ;  /* 0x0000000000107947 */ /* 0x000fea0003800000 */
.L_x_4110:
[----:B------:R-:W-:Y:S02]  /*51870*/  ULDC UR6, c[0x0][0x22c] ;  /* 0x00008b0000067ab9 */ /* 0x000fe40000000800 */
[----:B------:R-:W-:-:S13]  /*51880*/  ISETP.GE.AND P0, PT, R127, UR6, PT ;  /* 0x000000067f007c0c */ /* 0x000fda000bf06270 */
[----:B------:R-:W-:Y:S05]  /*51890*/  @P0 EXIT ;  /* 0x000000000000094d */ /* 0x000fea0003800000 */
[----:B------:R0:W-:Y:S02]  /*518a0*/  STG.E.64 desc[UR4][R124.64+0x5a00], RZ ;  /* 0x005a00ff7c007986 */ /* 0x0001e4000c101b04 */
.L_x_4128:
[----:B------:R-:W-:Y:S05]  /*518b0*/  BSYNC B2 ;  /* 0x0000000000027941 */ /* 0x000fea0003800000 */
.L_x_4109:
        /* <DEDUP_REMOVED lines=16> */
.L_x_4132:
[----:B------:R-:W-:Y:S05]  /*519c0*/  BSYNC B3 ;  /* 0x0000000000037941 */ /* 0x000fea0003800000 */
.L_x_4131:
        /* <DEDUP_REMOVED lines=17> */
.L_x_4136:
[----:B------:R-:W-:Y:S05]  /*51ae0*/  BSYNC B4 ;  /* 0x0000000000047941 */ /* 0x000fea0003800000 */
.L_x_4135:
[----:B------:R-:W-:-:S04]  /*51af0*/  F2FP.BF16.F32.PACK_AB R217, RZ, R217 ;  /* 0x000000d9ffd9723e */ /* 0x000fc800000010ff */
[----:B------:R-:W-:Y:S01]  /*51b00*/  PRMT R151, R217, 0x7610, R151 ;  /* 0x00007610d9977816 */ /* 0x000fe20000000097 */
[----:B------:R-:W-:Y:S06]  /*51b10*/  BRA `(.L_x_4137) ;  /* 0x0000000000047947 */ /* 0x000fec0003800000 */
.L_x_4134:
[----:B------:R-:W-:-:S07]  /*51b20*/  PRMT R151, RZ, 0x7610, R151 ;  /* 0x00007610ff977816 */ /* 0x000fce0000000097 */
.L_x_4137:
[----:B------:R-:W-:Y:S05]  /*51b30*/  BSYNC B3 ;  /* 0x0000000000037941 */ /* 0x000fea0003800000 */
.L_x_4133:
        /* <DEDUP_REMOVED lines=16> */
.L_x_4141:
[----:B------:R-:W-:Y:S05]  /*51c40*/  BSYNC B4 ;  /* 0x0000000000047941 */ /* 0x000fea0003800000 */
.L_x_4140:
[----:B------:R-:W-:-:S04]  /*51c50*/  F2FP.BF16.F32.PACK_AB R217, RZ, R217 ;  /* 0x000000d9ffd9723e */ /* 0x000fc800000010ff */
[----:B------:R-:W-:Y:S01]  /*51c60*/  PRMT R152, R217, 0x7610, R152 ;  /* 0x00007610d9987816 */ /* 0x000fe20000000098 */
[----:B------:R-:W-:Y:S06]  /*51c70*/  BRA `(.L_x_4142) ;  /* 0x0000000000047947 */ /* 0x000fec0003800000 */
.L_x_4139:
[----:B------:R-:W-:-:S07]  /*51c80*/  PRMT R152, RZ, 0x7610, R152 ;  /* 0x00007610ff987816 */ /* 0x000fce0000000098 */
.L_x_4142:
[----:B------:R-:W-:Y:S05]  /*51c90*/  BSYNC B3 ;  /* 0x0000000000037941 */ /* 0x000fea0003800000 */
.L_x_4138:
        /* <DEDUP_REMOVED lines=16> */
.L_x_4146:
[----:B------:R-:W-:Y:S05]  /*51da0*/  BSYNC B4 ;  /* 0x0000000000047941 */ /* 0x000fea0003800000 */
.L_x_4145:
[----:B------:R-:W-:-:S04]  /*51db0*/  F2FP.BF16.F32.PACK_AB R217, RZ, R217 ;  /* 0x000000d9ffd9723e */ /* 0x000fc800000010ff */
[----:B------:R-:W-:Y:S01]  /*51dc0*/  PRMT R153, R217, 0x7610, R153 ;  /* 0x00007610d9997816 */ /* 0x000fe20000000099 */
[----:B------:R-:W-:Y:S06]  /*51dd0*/  BRA `(.L_x_4147) ;  /* 0x0000000000047947 */ /* 0x000fec0003800000 */
.L_x_4144:
[----:B------:R-:W-:-:S07]  /*51de0*/  PRMT R153, RZ, 0x7610, R153 ;  /* 0x00007610ff997816 */ /* 0x000fce0000000099 */
.L_x_4147:
[----:B------:R-:W-:Y:S05]  /*51df0*/  BSYNC B3 ;  /* 0x0000000000037941 */ /* 0x000fea0003800000 */
.L_x_4143:
[----:B------:R-:W-:Y:S02]  /*51e00*/  LOP3.LUT R126, R151, 0xffff, RZ, 0xc0, !PT ;  /* 0x0000ffff977e7812 */ /* 0x000fe400078ec0ff */
[----:B------:R-:W-:-:S03]  /*51e10*/  PRMT R153, R152, 0x5410, R153 ;  /* 0x0000541098997816 */ /* 0x000fc60000000099 */
[----:B------:R-:W-:-:S05]  /*51e20*/  IMAD.WIDE.U32 R126, R126, 0x10000, RZ ;  /* 0x000100007e7e7825 */ /* 0x000fca00078e00ff */
[----:B------:R-:W-:Y:S02]  /*51e30*/  LOP3.LUT R127, R153, R127, RZ, 0xfc, !PT ;  /* 0x0000007f997f7212 */ /* 0x000fe400078efcff */
[----:B------:R-:W-:-:S05]  /*51e40*/  LOP3.LUT R126, R126, R155, RZ, 0xfc, !PT ;  /* 0x0000009b7e7e7212 */ /* 0x000fca00078efcff */
[----:B------:R0:W-:Y:S01]  /*51e50*/  STG.E.64 desc[UR4][R124.64+0x5b00], R126 ;  /* 0x005b007e7c007986 */ /* 0x0001e2000c101b04 */
[----:B------:R-:W-:Y:S05]  /*51e60*/  BRA `(.L_x_4148) ;  /* 0x0000000000107947 */ /* 0x000fea0003800000 */
.L_x_4130:
[----:B------:R-:W-:Y:S02]  /*51e70*/  ULDC UR6, c[0x0][0x22c] ;  /* 0x00008b0000067ab9 */ /* 0x000fe40000000800 */
[----:B------:R-:W-:-:S13]  /*51e80*/  ISETP.GE.AND P0, PT, R127, UR6, PT ;  /* 0x000000067f007c0c */ /* 0x000fda000bf06270 */
[----:B------:R-:W-:Y:S05]  /*51e90*/  @P0 EXIT ;  /* 0x000000000000094d */ /* 0x000fea0003800000 */
[----:B------:R0:W-:Y:S02]  /*51ea0*/  STG.E.64 desc[UR4][R124.64+0x5b00], RZ ;  /* 0x005b00ff7c007986 */ /* 0x0001e4000c101b04 */
.L_x_4148:
[----:B------:R-:W-:Y:S05]  /*51eb0*/  BSYNC B2 ;  /* 0x0000000000027941 */ /* 0x000fea0003800000 */
.L_x_4129:
        /* <DEDUP_REMOVED lines=16> */
.L_x_4152:
[----:B------:R-:W-:Y:S05]  /*51fc0*/  BSYNC B3 ;  /* 0x0000000000037941 */ /* 0x000fea0003800000 */
.L_x_4151:
        /* <DEDUP_REMOVED lines=17> */
.L_x_4156:
[----:B------:R-:W-:Y:S05]  /*520e0*/  BSYNC B4 ;  /* 0x0000000000047941 */ /* 0x000fea0003800000 */
.L_x_4155:
[----:B------:R-:W-:-:S04]  /*520f0*/  F2FP.BF16.F32.PACK_AB R217, RZ, R217 ;  /* 0x000000d9ffd9723e */ /* 0x000fc800000010ff */
[----:B------:R-:W-:Y:S01]  /*52100*/  PRMT R147, R217, 0x7610, R147 ;  /* 0x00007610d9937816 */ /* 0x000fe20000000093 */
[----:B------:R-:W-:Y:S06]  /*52110*/  BRA `(.L_x_4157) ;  /* 0x0000000000047947 */ /* 0x000fec0003800000 */
.L_x_4154:
[----:B------:R-:W-:-:S07]  /*52120*/  PRMT R147, RZ, 0x7610, R147 ;  /* 0x00007610ff937816 */ /* 0x000fce0000000093 */
.L_x_4157:
[----:B------:R-:W-:Y:S05]  /*52130*/  BSYNC B3 ;  /* 0x0000000000037941 */ /* 0x000fea0003800000 */
.L_x_4153:
        /* <DEDUP_REMOVED lines=16> */
.L_x_4161:
[----:B------:R-:W-:Y:S05]  /*52240*/  BSYNC B4 ;  /* 0x0000000000047941 */ /* 0x000fea0003800000 */
.L_x_4160:
[----:B------:R-:W-:-:S04]  /*52250*/  F2FP.BF16.F32.PACK_AB R217, RZ, R217 ;  /* 0x000000d9ffd9723e */ /* 0x000fc800000010ff */
[----:B------:R-:W-:Y:S01]  /*52260*/  PRMT R148, R217, 0x7610, R148 ;  /* 0x00007610d9947816 */ /* 0x000fe20000000094 */
[----:B------:R-:W-:Y:S06]  /*52270*/  BRA `(.L_x_4162) ;  /* 0x0000000000047947 */ /* 0x000fec0003800000 */
.L_x_4159:
[----:B------:R-:W-:-:S07]  /*52280*/  PRMT R148, RZ, 0x7610, R148 ;  /* 0x00007610ff947816 */ /* 0x000fce0000000094 */
.L_x_4162:
[----:B------:R-:W-:Y:S05]  /*52290*/  BSYNC B3 ;  /* 0x0000000000037941 */ /* 0x000fea0003800000 */
.L_x_4158:
        /* <DEDUP_REMOVED lines=16> */
.L_x_4166:
[----:B------:R-:W-:Y:S05]  /*523a0*/  BSYNC B4 ;  /* 0x0000000000047941 */ /* 0x000fea0003800000 */
.L_x_4165:
[----:B------:R-:W-:-:S04]  /*523b0*/  F2FP.BF16.F32.PACK_AB R217, RZ, R217 ;  /* 0x000000d9ffd9723e */ /* 0x000fc800000010ff */
[----:B------:R-:W-:Y:S01]  /*523c0*/  PRMT R149, R217, 0x7610, R149 ;  /* 0x00007610d9957816 */ /* 0x000fe20000000095 */
[----:B------:R-:W-:Y:S06]  /*523d0*/  BRA `(.L_x_4167) ;  /* 0x0000000000047947 */ /* 0x000fec0003800000 */
.L_x_4164:
[----:B------:R-:W-:-:S07]  /*523e0*/  PRMT R149, RZ, 0x7610, R149 ;  /* 0x00007610ff957816 */ /* 0x000fce0000000095 */
.L_x_4167:
[----:B------:R-:W-:Y:S05]  /*523f0*/  BSYNC B3 ;  /* 0x0000000000037941 */ /* 0x000fea0003800000 */
.L_x_4163:
[----:B------:R-:W-:Y:S02]  /*52400*/  LOP3.LUT R126, R147, 0xffff, RZ, 0xc0, !PT ;  /* 0x0000ffff937e7812 */ /* 0x000fe400078ec0ff */
[----:B------:R-:W-:-:S03]  /*52410*/  PRMT R149, R148, 0x5410, R149 ;  /* 0x0000541094957816 */ /* 0x000fc60000000095 */
[----:B------:R-:W-:-:S05]  /*52420*/  IMAD.WIDE.U32 R126, R126, 0x10000, RZ ;  /* 0x000100007e7e7825 */ /* 0x000fca00078e00ff */
[----:B------:R-:W-:Y:S02]  /*52430*/  LOP3.LUT R127, R149, R127, RZ, 0xfc, !PT ;  /* 0x0000007f957f7212 */ /* 0x000fe400078efcff */
[----:B------:R-:W-:-:S05]  /*52440*/  LOP3.LUT R126, R126, R151, RZ, 0xfc, !PT ;  /* 0x000000977e7e7212 */ /* 0x000fca00078efcff */
[----:B------:R0:W-:Y:S01]  /*52450*/  STG.E.64 desc[UR4][R124.64+0x5c00], R126 ;  /* 0x005c007e7c007986 */ /* 0x0001e2000c101b04 */
[----:B------:R-:W-:Y:S05]  /*52460*/  BRA `(.L_x_4168) ;  /* 0x0000000000107947 */ /* 0x000fea0003800000 */
.L_x_4150:
[----:B------:R-:W-:Y:S02]  /*52470*/  ULDC UR6, c[0x0][0x22c] ;  /* 0x00008b0000067ab9 */ /* 0x000fe40000000800 */
[----:B------:R-:W-:-:S13]  /*52480*/  ISETP.GE.AND P0, PT, R127, UR6, PT ;  /* 0x000000067f007c0c */ /* 0x000fda000bf06270 */
[----:B------:R-:W-:Y:S05]  /*52490*/  @P0 EXIT ;  /* 0x000000000000094d */ /* 0x000fea0003800000 */
[----:B------:R0:W-:Y:S02]  /*524a0*/  STG.E.64 desc[UR4][R124.64+0x5c00], RZ ;  /* 0x005c00ff7c007986 */ /* 0x0001e4000c101b04 */
.L_x_4168:
[----:B------:R-:W-:Y:S05]  /*524b0*/  BSYNC B2 ;  /* 0x0000000000027941 */ /* 0x000fea0003800000 */
.L_x_4149:
        /* <DEDUP_REMOVED lines=16> */
.L_x_4172:
[----:B------:R-:W-:Y:S05]  /*525c0*/  BSYNC B3 ;  /* 0x0000000000037941 */ /* 0x000fea0003800000 */
.L_x_4171:
        /* <DEDUP_REMOVED lines=17> */
.L_x_4176:
[----:B------:R-:W-:Y:S05]  /*526e0*/  BSYNC B4 ;  /* 0x0000000000047941 */ /* 0x000fea0003800000 */
.L_x_4175:
[----:B------:R-:W-:-:S04]  /*526f0*/  F2FP.BF16.F32.PACK_AB R217, RZ, R217 ;  /* 0x000000d9ffd9723e */ /* 0x000fc800000010ff */
[----:B------:R-:W-:Y:S01]  /*52700*/  PRMT R143, R217, 0x7610, R143 ;  /* 0x00007610d98f7816 */ /* 0x000fe2000000008f */
[----:B------:R-:W-:Y:S06]  /*52710*/  BRA `(.L_x_4177) ;  /* 0x0000000000047947 */ /* 0x000fec0003800000 */
.L_x_4174:
[----:B------:R-:W-:-:S07]  /*52720*/  PRMT R143, RZ, 0x7610, R143 ;  /* 0x00007610ff8f7816 */ /* 0x000fce000000008f */
.L_x_4177:
[----:B------:R-:W-:Y:S05]  /*52730*/  BSYNC B3 ;  /* 0x0000000000037941 */ /* 0x000fea0003800000 */
.L_x_4173:
        /* <DEDUP_REMOVED lines=16> */
.L_x_4181:
[----:B------:R-:W-:Y:S05]  /*52840*/  BSYNC B4 ;  /* 0x0000000000047941 */ /* 0x000fea0003800000 */
.L_x_4180:
[----:B------:R-:W-:-:S04]  /*52850*/  F2FP.BF16.F32.PACK_AB R217, RZ, R217 ;  /* 0x000000d9ffd9723e */ /* 0x000fc800000010ff */
[----:B------:R-:W-:Y:S01]  /*52860*/  PRMT R144, R217, 0x7610, R144 ;  /* 0x00007610d9907816 */ /* 0x000fe20000000090 */
[----:B------:R-:W-:Y:S06]  /*52870*/  BRA `(.L_x_4182) ;  /* 0x0000000000047947 */ /* 0x000fec0003800000 */
.L_x_4179:
[----:B------:R-:W-:-:S07]  /*52880*/  PRMT R144, RZ, 0x7610, R144 ;  /* 0x00007610ff907816 */ /* 0x000fce0000000090 */
.L_x_4182:
[----:B------:R-:W-:Y:S05]  /*52890*/  BSYNC B3 ;  /* 0x0000000000037941 */ /* 0x000fea0003800000 */
.L_x_4178:
        /* <DEDUP_REMOVED lines=16> */
.L_x_4186:
[----:B------:R-:W-:Y:S05]  /*529a0*/  BSYNC B4 ;  /* 0x0000000000047941 */ /* 0x000fea0003800000 */
.L_x_4185:
[----:B------:R-:W-:-:S04]  /*529b0*/  F2FP.BF16.F32.PACK_AB R217, RZ, R217 ;  /* 0x000000d9ffd9723e */ /* 0x000fc800000010ff */
[----:B------:R-:W-:Y:S01]  /*529c0*/  PRMT R145, R217, 0x7610, R145 ;  /* 0x00007610d9917816 */ /* 0x000fe20000000091 */
[----:B------:R-:W-:Y:S06]  /*529d0*/  BRA `(.L_x_4187) ;  /* 0x0000000000047947 */ /* 0x000fec0003800000 */
.L_x_4184:
[----:B------:R-:W-:-:S07]  /*529e0*/  PRMT R145, RZ, 0x7610, R145 ;  /* 0x00007610ff917816 */ /* 0x000fce0000000091 */
.L_x_4187:
[----:B------:R-:W-:Y:S05]  /*529f0*/  BSYNC B3 ;  /* 0x0000000000037941 */ /* 0x000fea0003800000 */
.L_x_4183:
[----:B------:R-:W-:Y:S02]  /*52a00*/  LOP3.LUT R126, R143, 0xffff, RZ, 0xc0, !PT ;  /* 0x0000ffff8f7e7812 */ /* 0x000fe400078ec0ff */
[----:B------:R-:W-:-:S03]  /*52a10*/  PRMT R145, R144, 0x5410, R145 ;  /* 0x0000541090917816 */ /* 0x000fc60000000091 */
[----:B------:R-:W-:-:S05]  /*52a20*/  IMAD.WIDE.U32 R126, R126, 0x10000, RZ ;  /* 0x000100007e7e7825 */ /* 0x000fca00078e00ff */
[----:B------:R-:W-:Y:S02]  /*52a30*/  LOP3.LUT R127, R145, R127, RZ, 0xfc, !PT ;  /* 0x0000007f917f7212 */ /* 0x000fe400078efcff */
[----:B------:R-:W-:-:S05]  /*52a40*/  LOP3.LUT R126, R126, R147, RZ, 0xfc, !PT ;  /* 0x000000937e7e7212 */ /* 0x000fca00078efcff */
[----:B------:R0:W-:Y:S01]  /*52a50*/  STG.E.64 desc[UR4][R124.64+0x5d00], R126 ;  /* 0x005d007e7c007986 */ /* 0x0001e2000c101b04 */
[----:B------:R-:W-:Y:S05]  /*52a60*/  BRA `(.L_x_4188) ;  /* 0x0000000000107947 */ /* 0x000fea0003800000 */
.L_x_4170:
[----:B------:R-:W-:Y:S02]  /*52a70*/  ULDC UR6, c[0x0][0x22c] ;  /* 0x00008b0000067ab9 */ /* 0x000fe40000000800 */
[----:B------:R-:W-:-:S13]  /*52a80*/  ISETP.GE.AND P0, PT, R127, UR6, PT ;  /* 0x000000067f007c0c */ /* 0x000fda000bf06270 */
[----:B------:R-:W-:Y:S05]  /*52a90*/  @P0 EXIT ;  /* 0x000000000000094d */ /* 0x000fea0003800000 */
[----:B------:R0:W-:Y:S02]  /*52aa0*/  STG.E.64 desc[UR4][R124.64+0x5d00], RZ ;  /* 0x005d00ff7c007986 */ /* 0x0001e4000c101b04 */
.L_x_4188:
[----:B------:R-:W-:Y:S05]  /*52ab0*/  BSYNC B2 ;  /* 0x0000000000027941 */ /* 0x000fea0003800000 */
.L_x_4169:
        /* <DEDUP_REMOVED lines=16> */
.L_x_4192:
[----:B------:R-:W-:Y:S05]  /*52bc0*/  BSYNC B3 ;  /* 0x0000000000037941 */ /* 0x000fea0003800000 */
.L_x_4191:
        /* <DEDUP_REMOVED lines=17> */
.L_x_4196:
[----:B------:R-:W-:Y:S05]  /*52ce0*/  BSYNC B4 ;  /* 0x0000000000047941 */ /* 0x000fea0003800000 */
.L_x_4195:
[----:B------:R-:W-:-:S04]  /*52cf0*/  F2FP.BF16.F32.PACK_AB R217, RZ, R217 ;  /* 0x000000d9ffd9723e */ /* 0x000fc800000010ff */
[----:B------:R-:W-:Y:S01]  /*52d00*/  PRMT R139, R217, 0x7610, R139 ;  /* 0x00007610d98b7816 */ /* 0x000fe2000000008b */
[----:B------:R-:W-:Y:S06]  /*52d10*/  BRA `(.L_x_4197) ;  /* 0x0000000000047947 */ /* 0x000fec0003800000 */
.L_x_4194:
[----:B------:R-:W-:-:S07]  /*52d20*/  PRMT R139, RZ, 0x7610, R139 ;  /* 0x00007610ff8b7816 */ /* 0x000fce000000008b */
.L_x_4197:
[----:B------:R-:W-:Y:S05]  /*52d30*/  BSYNC B3 ;  /* 0x0000000000037941 */ /* 0x000fea0003800000 */
.L_x_4193:
        /* <DEDUP_REMOVED lines=16> */
.L_x_4201:
[----:B------:R-:W-:Y:S05]  /*52e40*/  BSYNC B4 ;  /* 0x0000000000047941 */ /* 0x000fea0003800000 */
.L_x_4200:
[----:B------:R-:W-:-:S04]  /*52e50*/  F2FP.BF16.F32.PACK_AB R217, RZ, R217 ;  /* 0x000000d9ffd9723e */ /* 0x000fc800000010ff */
[----:B------:R-:W-:Y:S01]  /*52e60*/  PRMT R140, R217, 0x7610, R140 ;  /* 0x00007610d98c7816 */ /* 0x000fe2000000008c */
[----:B------:R-:W-:Y:S06]  /*52e70*/  BRA `(.L_x_4202) ;  /* 0x0000000000047947 */ /* 0x000fec0003800000 */
.L_x_4199:
[----:B------:R-:W-:-:S07]  /*52e80*/  PRMT R140, RZ, 0x7610, R140 ;  /* 0x00007610ff8c7816 */ /* 0x000fce000000008c */
.L_x_4202:
[----:B------:R-:W-:Y:S05]  /*52e90*/  BSYNC B3 ;  /* 0x0000000000037941 */ /* 0x000fea0003800000 */
.L_x_4198:
        /* <DEDUP_REMOVED lines=16> */
.L_x_4206:
[----:B------:R-:W-:Y:S05]  /*52fa0*/  BSYNC B4 ;  /* 0x0000000000047941 */ /* 0x000fea0003800000 */
.L_x_4205:
[----:B------:R-:W-:-:S04]  /*52fb0*/  F2FP.BF16.F32.PACK_AB R217, RZ, R217 ;  /* 0x000000d9ffd9723e */ /* 0x000fc800000010ff */
[----:B------:R-:W-:Y:S01]  /*52fc0*/  PRMT R141, R217, 0x7610, R141 ;  /* 0x00007610d98d7816 */ /* 0x000fe2000000008d */
[----:B------:R-:W-:Y:S06]  /*52fd0*/  BRA `(.L_x_4207) ;  /* 0x0000000000047947 */ /* 0x000fec0003800000 */
.L_x_4204:
[----:B------:R-:W-:-:S07]  /*52fe0*/  PRMT R141, RZ, 0x7610, R141 ;  /* 0x00007610ff8d7816 */ /* 0x000fce000000008d */
.L_x_4207:
[----:B------:R-:W-:Y:S05]  /*52ff0*/  BSYNC B3 ;  /* 0x0000000000037941 */ /* 0x000fea0003800000 */
.L_x_4203:
[----:B------:R-:W-:Y:S02]  /*53000*/  LOP3.LUT R126, R139, 0xffff, RZ, 0xc0, !PT ;  /* 0x0000ffff8b7e7812 */ /* 0x000fe400078ec0ff */
[----:B------:R-:W-:-:S03]  /*53010*/  PRMT R141, R140, 0x5410, R141 ;  /* 0x000054108c8d7816 */ /* 0x000fc6000000008d */
[----:B------:R-:W-:-:S05]  /*53020*/  IMAD.WIDE.U32 R126, R126, 0x10000, RZ ;  /* 0x000100007e7e7825 */ /* 0x000fca00078e00ff */
[----:B------:R-:W-:Y:S02]  /*53030*/  LOP3.LUT R127, R141, R127, RZ, 0xfc, !PT ;  /* 0x0000007f8d7f7212 */ /* 0x000fe400078efcff */
[----:B------:R-:W-:-:S05]  /*53040*/  LOP3.LUT R126, R126, R143, RZ, 0xfc, !PT ;  /* 0x0000008f7e7e7212 */ /* 0x000fca00078efcff */
[----:B------:R0:W-:Y:S01]  /*53050*/  STG.E.64 desc[UR4][R124.64+0x5e00], R126 ;  /* 0x005e007e7c007986 */ /* 0x0001e2000c101b04 */
[----:B------:R-:W-:Y:S05]  /*53060*/  BRA `(.L_x_4208) ;  /* 0x0000000000107947 */ /* 0x000fea0003800000 */
.L_x_4190:
[----:B------:R-:W-:Y:S02]  /*53070*/  ULDC UR6, c[0x0][0x22c] ;  /* 0x00008b0000067ab9 */ /* 0x000fe40000000800 */
[----:B------:R-:W-:-:S13]  /*53080*/  ISETP.GE.AND P0, PT, R127, UR6, PT ;  /* 0x000000067f007c0c */ /* 0x000fda000bf06270 */
[----:B------:R-:W-:Y:S05]  /*53090*/  @P0 EXIT ;  /* 0x000000000000094d */ /* 0x000fea0003800000 */
[----:B------:R0:W-:Y:S02]  /*530a0*/  STG.E.64 desc[UR4][R124.64+0x5e00], RZ ;  /* 0x005e00ff7c007986 */ /* 0x0001e4000c101b04 */
.L_x_4208:
[----:B------:R-:W-:Y:S05]  /*530b0*/  BSYNC B2 ;  /* 0x0000000000027941 */ /* 0x000fea0003800000 */
.L_x_4189:
        /* <DEDUP_REMOVED lines=16> */
.L_x_4212:
[----:B------:R-:W-:Y:S05]  /*531c0*/  BSYNC B3 ;  /* 0x0000000000037941 */ /* 0x000fea0003800000 */
.L_x_4211:
        /* <DEDUP_REMOVED lines=17> */
.L_x_4216:
[----:B------:R-:W-:Y:S05]  /*532e0*/  BSYNC B4 ;  /* 0x0000000000047941 */ /* 0x000fea0003800000 */
.L_x_4215:
[----:B------:R-:W-:-:S04]  /*532f0*/  F2FP.BF16.F32.PACK_AB R217, RZ, R217 ;  /* 0x000000d9ffd9723e */ /* 0x000fc800000010ff */
[----:B------:R-:W-:Y:S01]  /*53300*/  PRMT R135, R217, 0x7610, R135 ;  /* 0x00007610d9877816 */ /* 0x000fe20000000087 */
[----:B------:R-:W-:Y:S06]  /*53310*/  BRA `(.L_x_4217) ;  /* 0x0000000000047947 */ /* 0x000fec0003800000 */
.L_x_4214:
[----:B------:R-:W-:-:S07]  /*53320*/  PRMT R135, RZ, 0x7610, R135 ;  /* 0x00007610ff877816 */ /* 0x000fce0000000087 */
.L_x_4217:
[----:B------:R-:W-:Y:S05]  /*53330*/  BSYNC B3 ;  /* 0x0000000000037941 */ /* 0x000fea0003800000 */
.L_x_4213:
        /* <DEDUP_REMOVED lines=16> */
.L_x_4221:
[----:B------:R-:W-:Y:S05]  /*53440*/  BSYNC B4 ;  /* 0x0000000000047941 */ /* 0x000fea0003800000 */
.L_x_4220:
[----:B------:R-:W-:-:S04]  /*53450*/  F2FP.BF16.F32.PACK_AB R217, RZ, R217 ;  /* 0x000000d9ffd9723e */ /* 0x000fc800000010ff */
[----:B------:R-:W-:Y:S01]  /*53460*/  PRMT R136, R217, 0x7610, R136 ;  /* 0x00007610d9887816 */ /* 0x000fe20000000088 */
[----:B------:R-:W-:Y:S06]  /*53470*/  BRA `(.L_x_4222) ;  /* 0x0000000000047947 */ /* 0x000fec0003800000 */
.L_x_4219:
[----:B------:R-:W-:-:S07]  /*53480*/  PRMT R136, RZ, 0x7610, R136 ;  /* 0x00007610ff887816 */ /* 0x000fce0000000088 */
.L_x_4222:
[----:B------:R-:W-:Y:S05]  /*53490*/  BSYNC B3 ;  /* 0x0000000000037941 */ /* 0x000fea0003800000 */
.L_x_4218:
        /* <DEDUP_REMOVED lines=16> */
.L_x_4226:
[----:B------:R-:W-:Y:S05]  /*535a0*/  BSYNC B4 ;  /* 0x0000000000047941 */ /* 0x000fea0003800000 */
.L_x_4225:
[----:B------:R-:W-:-:S04]  /*535b0*/  F2FP.BF16.F32.PACK_AB R217, RZ, R217 ;  /* 0x000000d9ffd9723e */ /* 0x000fc800000010ff */
[----:B------:R-:W-:Y:S01]  /*535c0*/  PRMT R137, R217, 0x7610, R137 ;  /* 0x00007610d9897816 */ /* 0x000fe20000000089 */
[----:B------:R-:W-:Y:S06]  /*535d0*/  BRA `(.L_x_4227) ;  /* 0x0000000000047947 */ /* 0x000fec0003800000 */
.L_x_4224:
[----:B------:R-:W-:-:S07]  /*535e0*/  PRMT R137, RZ, 0x7610, R137 ;  /* 0x00007610ff897816 */ /* 0x000fce0000000089 */
.L_x_4227:
[----:B------:R-:W-:Y:S05]  /*535f0*/  BSYNC B3 ;  /* 0x0000000000037941 */ /* 0x000fea0003800000 */
.L_x_4223:
[----:B------:R-:W-:Y:S02]  /*53600*/  LOP3.LUT R126, R135, 0xffff, RZ, 0xc0, !PT ;  /* 0x0000ffff877e7812 */ /* 0x000fe400078ec0ff */
[----:B------:R-:W-:-:S03]  /*53610*/  PRMT R137, R136, 0x5410, R137 ;  /* 0x0000541088897816 */ /* 0x000fc60000000089 */
[----:B------:R-:W-:-:S05]  /*53620*/  IMAD.WIDE.U32 R126, R126, 0x10000, RZ ;  /* 0x000100007e7e7825 */ /* 0x000fca00078e00ff */
[----:B------:R-:W-:Y:S02]  /*53630*/  LOP3.LUT R127, R137, R127, RZ, 0xfc, !PT ;  /* 0x0000007f897f7212 */ /* 0x000fe400078efcff */
[----:B------:R-:W-:-:S05]  /*53640*/  LOP3.LUT R126, R126, R139, RZ, 0xfc, !PT ;  /* 0x0000008b7e7e7212 */ /* 0x000fca00078efcff */
[----:B------:R0:W-:Y:S01]  /*53650*/  STG.E.64 desc[UR4][R124.64+0x5f00], R126 ;  /* 0x005f007e7c007986 */ /* 0x0001e2000c101b04 */
[----:B------:R-:W-:Y:S05]  /*53660*/  BRA `(.L_x_4228) ;  /* 0x0000000000107947 */ /* 0x000fea0003800000 */
.L_x_4210:
[----:B------:R-:W-:Y:S02]  /*53670*/  ULDC UR6, c[0x0][0x22c] ;  /* 0x00008b0000067ab9 */ /* 0x000fe40000000800 */
[----:B------:R-:W-:-:S13]  /*53680*/  ISETP.GE.AND P0, PT, R127, UR6, PT ;  /* 0x000000067f007c0c */ /* 0x000fda000bf06270 */
[----:B------:R-:W-:Y:S05]  /*53690*/  @P0 EXIT ;  /* 0x000000000000094d */ /* 0x000fea0003800000 */
[----:B------:R0:W-:Y:S02]  /*536a0*/  STG.E.64 desc[UR4][R124.64+0x5f00], RZ ;  /* 0x005f00ff7c007986 */ /* 0x0001e4000c101b04 */
.L_x_4228:
[----:B------:R-:W-:Y:S05]  /*536b0*/  BSYNC B2 ;  /* 0x0000000000027941 */ /* 0x000fea0003800000 */
.L_x_4209:
        /* <DEDUP_REMOVED lines=16> */
.L_x_4232:
[----:B------:R-:W-:Y:S05]  /*537c0*/  BSYNC B3 ;  /* 0x0000000000037941 */ /* 0x000fea0003800000 */
.L_x_4231:
        /* <DEDUP_REMOVED lines=17> */
.L_x_4236:
[----:B------:R-:W-:Y:S05]  /*538e0*/  BSYNC B4 ;  /* 0x0000000000047941 */ /* 0x000fea0003800000 */
.L_x_4235:
[----:B------:R-:W-:-:S04]  /*538f0*/  F2FP.BF16.F32.PACK_AB R217, RZ, R217 ;  /* 0x000000d9ffd9723e */ /* 0x000fc800000010ff */
[----:B------:R-:W-:Y:S01]  /*53900*/  PRMT R121, R217, 0x7610, R121 ;  /* 0x00007610d9797816 */ /* 0x000fe20000000079 */
[----:B------:R-:W-:Y:S06]  /*53910*/  BRA `(.L_x_4237) ;  /* 0x0000000000047947 */ /* 0x000fec0003800000 */
.L_x_4234:
[----:B------:R-:W-:-:S07]  /*53920*/  PRMT R121, RZ, 0x7610, R121 ;  /* 0x00007610ff797816 */ /* 0x000fce0000000079 */
.L_x_4237:
[----:B------:R-:W-:Y:S05]  /*53930*/  BSYNC B3 ;  /* 0x0000000000037941 */ /* 0x000fea0003800000 */
.L_x_4233:
        /* <DEDUP_REMOVED lines=16> */
.L_x_4241:
[----:B------:R-:W-:Y:S05]  /*53a40*/  BSYNC B4 ;  /* 0x0000000000047941 */ /* 0x000fea0003800000 */
.L_x_4240:
[----:B------:R-:W-:-:S04]  /*53a50*/  F2FP.BF16.F32.PACK_AB R217, RZ, R217 ;  /* 0x000000d9ffd9723e */ /* 0x000fc800000010ff */
[----:B------:R-:W-:Y:S01]  /*53a60*/  PRMT R128, R217, 0x7610, R128 ;  /* 0x00007610d9807816 */ /* 0x000fe20000000080 */
[----:B------:R-:W-:Y:S06]  /*53a70*/  BRA `(.L_x_4242) ;  /* 0x0000000000047947 */ /* 0x000fec0003800000 */
.L_x_4239:
[----:B------:R-:W-:-:S07]  /*53a80*/  PRMT R128, RZ, 0x7610, R128 ;  /* 0x00007610ff807816 */ /* 0x000fce0000000080 */
.L_x_4242:
[----:B------:R-:W-:Y:S05]  /*53a90*/  BSYNC B3 ;  /* 0x0000000000037941 */ /* 0x000fea0003800000 */
.L_x_4238:
        /* <DEDUP_REMOVED lines=16> */
.L_x_4246:
[----:B------:R-:W-:Y:S05]  /*53ba0*/  BSYNC B4 ;  /* 0x0000000000047941 */ /* 0x000fea0003800000 */
.L_x_4245:
[----:B------:R-:W-:-:S04]  /*53bb0*/  F2FP.BF16.F32.PACK_AB R217, RZ, R217 ;  /* 0x000000d9ffd9723e */ /* 0x000fc800000010ff */
[----:B------:R-:W-:Y:S01]  /*53bc0*/  PRMT R129, R217, 0x7610, R129 ;  /* 0x00007610d9817816 */ /* 0x000fe20000000081 */
[----:B------:R-:W-:Y:S06]  /*53bd0*/  BRA `(.L_x_4247) ;  /* 0x0000000000047947 */ /* 0x000fec0003800000 */
.L_x_4244:
[----:B------:R-:W-:-:S07]  /*53be0*/  PRMT R129, RZ, 0x7610, R129 ;  /* 0x00007610ff817816 */ /* 0x000fce0000000081 */
.L_x_4247:
[----:B------:R-:W-:Y:S05]  /*53bf0*/  BSYNC B3 ;  /* 0x0000000000037941 */ /* 0x000fea0003800000 */
.L_x_4243:
[----:B------:R-:W-:Y:S02]  /*53c00*/  LOP3.LUT R121, R121, 0xffff, RZ, 0xc0, !PT ;  /* 0x0000ffff79797812 */ /* 0x000fe400078ec0ff */
[----:B------:R-:W-:-:S03]  /*53c10*/  PRMT R129, R128, 0x5410, R129 ;  /* 0x0000541080817816 */ /* 0x000fc60000000081 */
[----:B------:R-:W-:-:S05]  /*53c20*/  IMAD.WIDE.U32 R126, R121, 0x10000, RZ ;  /* 0x00010000797e7825 */ /* 0x000fca00078e00ff */
[----:B------:R-:W-:Y:S02]  /*53c30*/  LOP3.LUT R127, R129, R127, RZ, 0xfc, !PT ;  /* 0x0000007f817f7212 */ /* 0x000fe400078efcff */
[----:B------:R-:W-:-:S05]  /*53c40*/  LOP3.LUT R126, R126, R135, RZ, 0xfc, !PT ;  /* 0x000000877e7e7212 */ /* 0x000fca00078efcff */
[----:B------:R0:W-:Y:S01]  /*53c50*/  STG.E.64 desc[UR4][R124.64+0x6000], R126 ;  /* 0x0060007e7c007986 */ /* 0x0001e2000c101b04 */
[----:B------:R-:W-:Y:S05]  /*53c60*/  BRA `(.L_x_4248) ;  /* 0x0000000000107947 */ /* 0x000fea0003800000 */
.L_x_4230:
[----:B------:R-:W-:Y:S02]  /*53c70*/  ULDC UR6, c[0x0][0x22c] ;  /* 0x00008b0000067ab9 */ /* 0x000fe40000000800 */
[----:B------:R-:W-:-:S13]  /*53c80*/  ISETP.GE.AND P0, PT, R127, UR6, PT ;  /* 0x000000067f007c0c */ /* 0x000fda000bf06270 */
[----:B------:R-:W-:Y:S05]  /*53c90*/  @P0 EXIT ;  /* 0x000000000000094d */ /* 0x000fea0003800000 */
[----:B------:R0:W-:Y:S02]  /*53ca0*/  STG.E.64 desc[UR4][R124.64+0x6000], RZ ;  /* 0x006000ff7c007986 */ /* 0x0001e4000c101b04 */
.L_x_4248:
[----:B------:R-:W-:Y:S05]  /*53cb0*/  BSYNC B2 ;  /* 0x0000000000027941 */ /* 0x000fea0003800000 */
.L_x_4229:
[----:B------:R-:W-:Y:S01]  /*53cc0*/  IADD3 R121, R123, 0x3080, RZ ;  /* 0x000030807b797810 */ /* 0x000fe20007ffe0ff */
[----:B------:R-:W-:Y:S03]  /*53cd0*/  BSSY B2, `(.L_x_4249) ;  /* 0x000005e000027945 */ /* 0x000fe60003800000 */
[----:B------:R-:W-:-:S13]  /*53ce0*/  ISETP.GT.AND P0, PT, R121, R122, PT ;  /* 0x0000007a7900720c */ /* 0x000fda0003f04270 */
[----:B------:R-:W-:Y:S05]  /*53cf0*/  @P0 BRA `(.L_x_4250) ;  /* 0x00000004005c0947 */ /* 0x000fea0003800000 */
[----:B0-----:R-:W0:Y:S01]  /*53d00*/  MUFU.RCP R126, R177 ;  /* 0x000000b1007e7308 */ /* 0x001e220000001000 */
        /* <DEDUP_REMOVED lines=11> */
.L_x_4252:
[----:B------:R-:W-:Y:S05]  /*53dc0*/  BSYNC B3 ;  /* 0x0000000000037941 */ /* 0x000fea0003800000 */
.L_x_4251:
        /* <DEDUP_REMOVED lines=17> */
.L_x_4256:
[----:B------:R-:W-:Y:S05]  /*53ee0*/  BSYNC B4 ;  /* 0x0000000000047941 */ /* 0x000fea0003800000 */
.L_x_4255:
[----:B------:R-:W-:-:S04]  /*53ef0*/  F2FP.BF16.F32.PACK_AB R217, RZ, R217 ;  /* 0x000000d9ffd9723e */ /* 0x000fc800000010ff */
[----:B------:R-:W-:Y:S01]  /*53f00*/  PRMT R0, R217, 0x7610, R0 ;  /* 0x00007610d9007816 */ /* 0x000fe20000000000 */
[----:B------:R-:W-:Y:S06]  /*53f10*/  BRA `(.L_x_4257) ;  /* 0x0000000000047947 */ /* 0x000fec0003800000 */
.L_x_4254:
[----:B------:R-:W-:-:S07]  /*53f20*/  PRMT R0, RZ, 0x7610, R0 ;  /* 0x00007610ff007816 */ /* 0x000fce0000000000 */
.L_x_4257:
[----:B------:R-:W-:Y:S05]  /*53f30*/  BSYNC B3 ;  /* 0x0000000000037941 */ /* 0x000fea0003800000 */
.L_x_4253:
        /* <DEDUP_REMOVED lines=16> */
.L_x_4261:
[----:B------:R-:W-:Y:S05]  /*54040*/  BSYNC B4 ;  /* 0x0000000000047941 */ /* 0x000fea0003800000 */
.L_x_4260:
[----:B------:R-:W-:-:S04]  /*54050*/  F2FP.BF16.F32.PACK_AB R217, RZ, R217 ;  /* 0x000000d9ffd9723e */ /* 0x000fc800000010ff */
[----:B------:R-:W-:Y:S01]  /*54060*/  PRMT R121, R217, 0x7610, R121 ;  /* 0x00007610d9797816 */ /* 0x000fe20000000079 */
[----:B------:R-:W-:Y:S06]  /*54070*/  BRA `(.L_x_4262) ;  /* 0x0000000000047947 */ /* 0x000fec0003800000 */
.L_x_4259:
[----:B------:R-:W-:-:S07]  /*54080*/  PRMT R121, RZ, 0x7610, R121 ;  /* 0x00007610ff797816 */ /* 0x000fce0000000079 */
.L_x_4262:
[----:B------:R-:W-:Y:S05]  /*54090*/  BSYNC B3 ;  /* 0x0000000000037941 */ /* 0x000fea0003800000 */
.L_x_4258:
        /* <DEDUP_REMOVED lines=16> */
.L_x_4266:
[----:B------:R-:W-:Y:S05]  /*541a0*/  BSYNC B4 ;  /* 0x0000000000047941 */ /* 0x000fea0003800000 */
.L_x_4265:
[----:B------:R-:W-:-:S04]  /*541b0*/  F2FP.BF16.F32.PACK_AB R217, RZ, R217 ;  /* 0x000000d9ffd9723e */ /* 0x000fc800000010ff */
[----:B------:R-:W-:Y:S01]  /*541c0*/  PRMT R4, R217, 0x7610, R4 ;  /* 0x00007610d9047816 */ /* 0x000fe20000000004 */
[----:B------:R-:W-:Y:S06]  /*541d0*/  BRA `(.L_x_4267) ;  /* 0x0000000000047947 */ /* 0x000fec0003800000 */
.L_x_4264:
[----:B------:R-:W-:-:S07]  /*541e0*/  PRMT R4, RZ, 0x7610, R4 ;  /* 0x00007610ff047816 */ /* 0x000fce0000000004 */
.L_x_4267:
[----:B------:R-:W-:Y:S05]  /*541f0*/  BSYNC B3 ;  /* 0x0000000000037941 */ /* 0x000fea0003800000 */
.L_x_4263:
[----:B------:R-:W-:Y:S02]  /*54200*/  LOP3.LUT R0, R0, 0xffff, RZ, 0xc0, !PT ;  /* 0x0000ffff00007812 */ /* 0x000fe400078ec0ff */
[----:B------:R-:W-:-:S03]  /*54210*/  PRMT R121, R121, 0x5410, R4 ;  /* 0x0000541079797816 */ /* 0x000fc60000000004 */
[----:B------:R-:W-:-:S05]  /*54220*/  IMAD.WIDE.U32 R2, R0, 0x10000, RZ ;  /* 0x0001000000027825 */ /* 0x000fca00078e00ff */
[----:B------:R-:W-:Y:S02]  /*54230*/  LOP3.LUT R3, R121, R3, RZ, 0xfc, !PT ;  /* 0x0000000379037212 */ /* 0x000fe400078efcff */
[----:B------:R-:W-:-:S05]  /*54240*/  LOP3.LUT R2, R2, R129, RZ, 0xfc, !PT ;  /* 0x0000008102027212 */ /* 0x000fca00078efcff */
[----:B------:R0:W-:Y:S01]  /*54250*/  STG.E.64 desc[UR4][R124.64+0x6100], R2 ;  /* 0x006100027c007986 */ /* 0x0001e2000c101b04 */
[----:B------:R-:W-:Y:S05]  /*54260*/  BRA `(.L_x_4268) ;  /* 0x0000000000107947 */ /* 0x000fea0003800000 */
.L_x_4250:
[----:B------:R-:W-:Y:S02]  /*54270*/  ULDC UR6, c[0x0][0x22c] ;  /* 0x00008b0000067ab9 */ /* 0x000fe40000000800 */
[----:B------:R-:W-:-:S13]  /*54280*/  ISETP.GE.AND P0, PT, R121, UR6, PT ;  /* 0x0000000679007c0c */ /* 0x000fda000bf06270 */
[----:B------:R-:W-:Y:S05]  /*54290*/  @P0 EXIT ;  /* 0x000000000000094d */ /* 0x000fea0003800000 */
[----:B------:R0:W-:Y:S02]  /*542a0*/  STG.E.64 desc[UR4][R124.64+0x6100], RZ ;  /* 0x006100ff7c007986 */ /* 0x0001e4000c101b04 */
.L_x_4268:
[----:B------:R-:W-:Y:S05]  /*542b0*/  BSYNC B2 ;  /* 0x0000000000027941 */ /* 0x000fea0003800000 */
.L_x_4249:
        /* <DEDUP_REMOVED lines=16> */
.L_x_4272:
[----:B------:R-:W-:Y:S05]  /*543c0*/  BSYNC B3 ;  /* 0x0000000000037941 */ /* 0x000fea0003800000 */
.L_x_4271:
        /* <DEDUP_REMOVED lines=17> */
.L_x_4276:
[----:B------:R-:W-:Y:S05]  /*544e0*/  BSYNC B4 ;  /* 0x0000000000047941 */ /* 0x000fea0003800000 */
.L_x_4275:
[----:B------:R-:W-:-:S04]  /*544f0*/  F2FP.BF16.F32.PACK_AB R217, RZ, R217 ;  /* 0x000000d9ffd9723e */ /* 0x000fc800000010ff */
[----:B------:R-:W-:Y:S01]  /*54500*/  PRMT R0, R217, 0x7610, R0 ;  /* 0x00007610d9007816 */ /* 0x000fe20000000000 */
[----:B------:R-:W-:Y:S06]  /*54510*/  BRA `(.L_x_4277) ;  /* 0x0000000000047947 */ /* 0x000fec0003800000 */
.L_x_4274:
[----:B------:R-:W-:-:S07]  /*54520*/  PRMT R0, RZ, 0x7610, R0 ;  /* 0x00007610ff007816 */ /* 0x000fce0000000000 */
.L_x_4277:
[----:B------:R-:W-:Y:S05]  /*54530*/  BSYNC B3 ;  /* 0x0000000000037941 */ /* 0x000fea0003800000 */
.L_x_4273:
        /* <DEDUP_REMOVED lines=16> */
.L_x_4281:
[----:B------:R-:W-:Y:S05]  /*54640*/  BSYNC B4 ;  /* 0x0000000000047941 */ /* 0x000fea0003800000 */
.L_x_4280:
[----:B------:R-:W-:-:S04]  /*54650*/  F2FP.BF16.F32.PACK_AB R217, RZ, R217 ;  /* 0x000000d9ffd9723e */ /* 0x000fc800000010ff */
[----:B------:R-:W-:Y:S01]  /*54660*/  PRMT R4, R217, 0x7610, R4 ;  /* 0x00007610d9047816 */ /* 0x000fe20000000004 */
[----:B------:R-:W-:Y:S06]  /*54670*/  BRA `(.L_x_4282) ;  /* 0x0000000000047947 */ /* 0x000fec0003800000 */
.L_x_4279:
[----:B------:R-:W-:-:S07]  /*54680*/  PRMT R4, RZ, 0x7610, R4 ;  /* 0x00007610ff047816 */ /* 0x000fce0000000004 */
.L_x_4282:
[----:B------:R-:W-:Y:S05]  /*54690*/  BSYNC B3 ;  /* 0x0000000000037941 */ /* 0x000fea0003800000 */
.L_x_4278:
        /* <DEDUP_REMOVED lines=16> */
.L_x_4286:
[----:B------:R-:W-:Y:S05]  /*547a0*/  BSYNC B4 ;  /* 0x0000000000047941 */ /* 0x000fea0003800000 */
.L_x_4285:
[----:B------:R-:W-:-:S04]  /*547b0*/  F2FP.BF16.F32.PACK_AB R217, RZ, R217 ;  /* 0x000000d9ffd9723e */ /* 0x000fc800000010ff */
[----:B------:R-:W-:Y:S01]  /*547c0*/  PRMT R5, R217, 0x7610, R5 ;  /* 0x00007610d9057816 */ /* 0x000fe20000000005 */
[----:B------:R-:W-:Y:S06]  /*547d0*/  BRA `(.L_x_4287) ;  /* 0x0000000000047947 */ /* 0x000fec0003800000 */
.L_x_4284:
[----:B------:R-:W-:-:S07]  /*547e0*/  PRMT R5, RZ, 0x7610, R5 ;  /* 0x00007610ff057816 */ /* 0x000fce0000000005 */
.L_x_4287:
[----:B------:R-:W-:Y:S05]  /*547f0*/  BSYNC B3 ;  /* 0x0000000000037941 */ /* 0x000fea0003800000 */
.L_x_4283:
[----:B------:R-:W-:Y:S02]  /*54800*/  LOP3.LUT R0, R0, 0xffff, RZ, 0xc0, !PT ;  /* 0x0000ffff00007812 */ /* 0x000fe400078ec0ff */
[----:B------:R-:W-:-:S03]  /*54810*/  PRMT R5, R4, 0x5410, R5 ;  /* 0x0000541004057816 */ /* 0x000fc60000000005 */
[----:B------:R-:W-:-:S05]  /*54820*/  IMAD.WIDE.U32 R2, R0, 0x10000, RZ ;  /* 0x0001000000027825 */ /* 0x000fca00078e00ff */
[----:B------:R-:W-:Y:S02]  /*54830*/  LOP3.LUT R3, R5, R3, RZ, 0xfc, !PT ;  /* 0x0000000305037212 */ /* 0x000fe400078efcff */
[----:B------:R-:W-:-:S05]  /*54840*/  LOP3.LUT R2, R2, R121, RZ, 0xfc, !PT ;  /* 0x0000007902027212 */ /* 0x000fca00078efcff */
[----:B------:R0:W-:Y:S01]  /*54850*/  STG.E.64 desc[UR4][R124.64+0x6200], R2 ;  /* 0x006200027c007986 */ /* 0x0001e2000c101b04 */
[----:B------:R-:W-:Y:S05]  /*54860*/  BRA `(.L_x_4288) ;  /* 0x0000000000107947 */ /* 0x000fea0003800000 */
.L_x_4270:
[----:B------:R-:W-:Y:S02]  /*54870*/  ULDC UR6, c[0x0][0x22c] ;  /* 0x00008b0000067ab9 */ /* 0x000fe40000000800 */
[----:B------:R-:W-:-:S13]  /*54880*/  ISETP.GE.AND P0, PT, R3, UR6, PT ;  /* 0x0000000603007c0c */ /* 0x000fda000bf06270 */
[----:B------:R-:W-:Y:S05]  /*54890*/  @P0 EXIT ;  /* 0x000000000000094d */ /* 0x000fea0003800000 */
[----:B------:R0:W-:Y:S02]  /*548a0*/  STG.E.64 desc[UR4][R124.64+0x6200], RZ ;  /* 0x006200ff7c007986 */ /* 0x0001e4000c101b04 */
.L_x_4288:
[----:B------:R-:W-:Y:S05]  /*548b0*/  BSYNC B2 ;  /* 0x0000000000027941 */ /* 0x000fea0003800000 */
.L_x_4269:
        /* <DEDUP_REMOVED lines=16> */
.L_x_4292:
[----:B------:R-:W-:Y:S05]  /*549c0*/  BSYNC B3 ;  /* 0x0000000000037941 */ /* 0x000fea0003800000 */
.L_x_4291:
        /* <DEDUP_REMOVED lines=17> */
.L_x_4296:
[----:B------:R-:W-:Y:S05]  /*54ae0*/  BSYNC B4 ;  /* 0x0000000000047941 */ /* 0x000fea0003800000 */
.L_x_4295:
[----:B------:R-:W-:-:S04]  /*54af0*/  F2FP.BF16.F32.PACK_AB R217, RZ, R217 ;  /* 0x000000d9ffd9723e */ /* 0x000fc800000010ff */
[----:B------:R-:W-:Y:S01]  /*54b00*/  PRMT R0, R217, 0x7610, R0 ;  /* 0x00007610d9007816 */ /* 0x000fe20000000000 */
[----:B------:R-:W-:Y:S06]  /*54b10*/  BRA `(.L_x_4297) ;  /* 0x0000000000047947 */ /* 0x000fec0003800000 */
.L_x_4294:
[----:B------:R-:W-:-:S07]  /*54b20*/  PRMT R0, RZ, 0x7610, R0 ;  /* 0x00007610ff007816 */ /* 0x000fce0000000000 */
.L_x_4297:
[----:B------:R-:W-:Y:S05]  /*54b30*/  BSYNC B3 ;  /* 0x0000000000037941 */ /* 0x000fea0003800000 */
.L_x_4293:
        /* <DEDUP_REMOVED lines=16> */
.L_x_4301:
[----:B------:R-:W-:Y:S05]  /*54c40*/  BSYNC B4 ;  /* 0x0000000000047941 */ /* 0x000fea0003800000 */
.L_x_4300:
[----:B------:R-:W-:-:S04]  /*54c50*/  F2FP.BF16.F32.PACK_AB R217, RZ, R217 ;  /* 0x000000d9ffd9723e */ /* 0x000fc800000010ff */
[----:B------:R-:W-:Y:S01]  /*54c60*/  PRMT R4, R217, 0x7610, R4 ;  /* 0x00007610d9047816 */ /* 0x000fe20000000004 */
[----:B------:R-:W-:Y:S06]  /*54c70*/  BRA `(.L_x_4302) ;  /* 0x0000000000047947 */ /* 0x000fec0003800000 */
.L_x_4299:
[----:B------:R-:W-:-:S07]  /*54c80*/  PRMT R4, RZ, 0x7610, R4 ;  /* 0x00007610ff047816 */ /* 0x000fce0000000004 */
.L_x_4302:
[----:B------:R-:W-:Y:S05]  /*54c90*/  BSYNC B3 ;  /* 0x0000000000037941 */ /* 0x000fea0003800000 */
.L_x_4298:
        /* <DEDUP_REMOVED lines=16> */
.L_x_4306:
[----:B------:R-:W-:Y:S05]  /*54da0*/  BSYNC B4 ;  /* 0x0000000000047941 */ /* 0x000fea0003800000 */
.L_x_4305:
[----:B------:R-:W-:-:S04]  /*54db0*/  F2FP.BF16.F32.PACK_AB R217, RZ, R217 ;  /* 0x000000d9ffd9723e */ /* 0x000fc800000010ff */
[----:B------:R-:W-:Y:S01]  /*54dc0*/  PRMT R5, R217, 0x7610, R5 ;  /* 0x00007610d9057816 */ /* 0x000fe20000000005 */
[----:B------:R-:W-:Y:S06]  /*54dd0*/  BRA `(.L_x_4307) ;  /* 0x0000000000047947 */ /* 0x000fec0003800000 */
.L_x_4304:
[----:B------:R-:W-:-:S07]  /*54de0*/  PRMT R5, RZ, 0x7610, R5 ;  /* 0x00007610ff057816 */ /* 0x000fce0000000005 */
.L_x_4307:
[----:B------:R-:W-:Y:S05]  /*54df0*/  BSYNC B3 ;  /* 0x0000000000037941 */ /* 0x000fea0003800000 */
.L_x_4303:
[----:B------:R-:W-:Y:S02]  /*54e00*/  LOP3.LUT R0, R0, 0xffff, RZ, 0xc0, !PT ;  /* 0x0000ffff00007812 */ /* 0x000fe400078ec0ff */
[----:B------:R-:W-:-:S03]  /*54e10*/  PRMT R5, R4, 0x5410, R5 ;  /* 0x0000541004057816 */ /* 0x000fc60000000005 */
[----:B------:R-:W-:-:S05]  /*54e20*/  IMAD.WIDE.U32 R2, R0, 0x10000, RZ ;  /* 0x0001000000027825 */ /* 0x000fca00078e00ff */
[----:B------:R-:W-:Y:S02]  /*54e30*/  LOP3.LUT R3, R5, R3, RZ, 0xfc, !PT ;  /* 0x0000000305037212 */ /* 0x000fe400078efcff */
[----:B------:R-:W-:-:S05]  /*54e40*/  LOP3.LUT R2, R2, R7, RZ, 0xfc, !PT ;  /* 0x0000000702027212 */ /* 0x000fca00078efcff */
[----:B------:R0:W-:Y:S01]  /*54e50*/  STG.E.64 desc[UR4][R124.64+0x6300], R2 ;  /* 0x006300027c007986 */ /* 0x0001e2000c101b04 */
[----:B------:R-:W-:Y:S05]  /*54e60*/  BRA `(.L_x_4308) ;  /* 0x0000000000107947 */ /* 0x000fea0003800000 */
.L_x_4290:
[----:B------:R-:W-:Y:S02]  /*54e70*/  ULDC UR6, c[0x0][0x22c] ;  /* 0x00008b0000067ab9 */ /* 0x000fe40000000800 */
[----:B------:R-:W-:-:S13]  /*54e80*/  ISETP.GE.AND P0, PT, R3, UR6, PT ;  /* 0x0000000603007c0c */ /* 0x000fda000bf06270 */
[----:B------:R-:W-:Y:S05]  /*54e90*/  @P0 EXIT ;  /* 0x000000000000094d */ /* 0x000fea0003800000 */
[----:B------:R0:W-:Y:S02]  /*54ea0*/  STG.E.64 desc[UR4][R124.64+0x6300], RZ ;  /* 0x006300ff7c007986 */ /* 0x0001e4000c101b04 */
.L_x_4308:
[----:B------:R-:W-:Y:S05]  /*54eb0*/  BSYNC B2 ;  /* 0x0000000000027941 */ /* 0x000fea0003800000 */
.L_x_4289:
        /* <DEDUP_REMOVED lines=16> */
.L_x_4312:
[----:B------:R-:W-:Y:S05]  /*54fc0*/  BSYNC B3 ;  /* 0x0000000000037941 */ /* 0x000fea0003800000 */
.L_x_4311:
        /* <DEDUP_REMOVED lines=17> */
.L_x_4316:
[----:B------:R-:W-:Y:S05]  /*550e0*/  BSYNC B4 ;  /* 0x0000000000047941 */ /* 0x000fea0003800000 */
.L_x_4315:
[----:B------:R-:W-:-:S04]  /*550f0*/  F2FP.BF16.F32.PACK_AB R217, RZ, R217 ;  /* 0x000000d9ffd9723e */ /* 0x000fc800000010ff */
[----:B------:R-:W-:Y:S01]  /*55100*/  PRMT R0, R217, 0x7610, R0 ;  /* 0x00007610d9007816 */ /* 0x000fe20000000000 */
[----:B------:R-:W-:Y:S06]  /*55110*/  BRA `(.L_x_4317) ;  /* 0x0000000000047947 */ /* 0x000fec0003800000 */
.L_x_4314:
[----:B------:R-:W-:-:S07]  /*55120*/  PRMT R0, RZ, 0x7610, R0 ;  /* 0x00007610ff007816 */ /* 0x000fce0000000000 */
.L_x_4317:
[----:B------:R-:W-:Y:S05]  /*55130*/  BSYNC B3 ;  /* 0x0000000000037941 */ /* 0x000fea0003800000 */
.L_x_4313:
        /* <DEDUP_REMOVED lines=16> */
.L_x_4321:
[----:B------:R-:W-:Y:S05]  /*55240*/  BSYNC B4 ;  /* 0x0000000000047941 */ /* 0x000fea0003800000 */
.L_x_4320:
[----:B------:R-:W-:-:S04]  /*55250*/  F2FP.BF16.F32.PACK_AB R217, RZ, R217 ;  /* 0x000000d9ffd9723e */ /* 0x000fc800000010ff */
[----:B------:R-:W-:Y:S01]  /*55260*/  PRMT R4, R217, 0x7610, R4 ;  /* 0x00007610d9047816 */ /* 0x000fe20000000004 */
[----:B------:R-:W-:Y:S06]  /*55270*/  BRA `(.L_x_4322) ;  /* 0x0000000000047947 */ /* 0x000fec0003800000 */
.L_x_4319:
[----:B------:R-:W-:-:S07]  /*55280*/  PRMT R4, RZ, 0x7610, R4 ;  /* 0x00007610ff047816 */ /* 0x000fce0000000004 */
.L_x_4322:
[----:B------:R-:W-:Y:S05]  /*55290*/  BSYNC B3 ;  /* 0x0000000000037941 */ /* 0x000fea0003800000 */
.L_x_4318:
        /* <DEDUP_REMOVED lines=16> */
.L_x_4326:
[----:B------:R-:W-:Y:S05]  /*553a0*/  BSYNC B4 ;  /* 0x0000000000047941 */ /* 0x000fea0003800000 */
.L_x_4325:
[----:B------:R-:W-:-:S04]  /*553b0*/  F2FP.BF16.F32.PACK_AB R217, RZ, R217 ;  /* 0x000000d9ffd9723e */ /* 0x000fc800000010ff */
[----:B------:R-:W-:Y:S01]  /*553c0*/  PRMT R5, R217, 0x7610, R5 ;  /* 0x00007610d9057816 */ /* 0x000fe20000000005 */
[----:B------:R-:W-:Y:S06]  /*553d0*/  BRA `(.L_x_4327) ;  /* 0x0000000000047947 */ /* 0x000fec0003800000 */
.L_x_4324:
[----:B------:R-:W-:-:S07]  /*553e0*/  PRMT R5, RZ, 0x7610, R5 ;  /* 0x00007610ff057816 */ /* 0x000fce0000000005 */
.L_x_4327:
[----:B------:R-:W-:Y:S05]  /*553f0*/  BSYNC B3 ;  /* 0x0000000000037941 */ /* 0x000fea0003800000 */
.L_x_4323:
[----:B------:R-:W-:Y:S02]  /*55400*/  LOP3.LUT R0, R0, 0xffff, RZ, 0xc0, !PT ;  /* 0x0000ffff00007812 */ /* 0x000fe400078ec0ff */
[----:B------:R-:W-:-:S03]  /*55410*/  PRMT R5, R4, 0x5410, R5 ;  /* 0x0000541004057816 */ /* 0x000fc60000000005 */
[----:B------:R-:W-:-:S05]  /*55420*/  IMAD.WIDE.U32 R2, R0, 0x10000, RZ ;  /* 0x0001000000027825 */ /* 0x000fca00078e00ff */
[----:B------:R-:W-:Y:S02]  /*55430*/  LOP3.LUT R3, R5, R3, RZ, 0xfc, !PT ;  /* 0x0000000305037212 */ /* 0x000fe400078efcff */
[----:B------:R-:W-:-:S05]  /*55440*/  LOP3.LUT R2, R2, R7, RZ, 0xfc, !PT ;  /* 0x0000000702027212 */ /* 0x000fca00078efcff */
[----:B------:R0:W-:Y:S01]  /*55450*/  STG.E.64 desc[UR4][R124.64+0x6400], R2 ;  /* 0x006400027c007986 */ /* 0x0001e2000c101b04 */
[----:B------:R-:W-:Y:S05]  /*55460*/  BRA `(.L_x_4328) ;  /* 0x0000000000107947 */ /* 0x000fea0003800000 */
.L_x_4310:
[----:B------:R-:W-:Y:S02]  /*55470*/  ULDC UR6, c[0x0][0x22c] ;  /* 0x00008b0000067ab9 */ /* 0x000fe40000000800 */
[----:B------:R-:W-:-:S13]  /*55480*/  ISETP.GE.AND P0, PT, R3, UR6, PT ;  /* 0x0000000603007c0c */ /* 0x000fda000bf06270 */
[----:B------:R-:W-:Y:S05]  /*55490*/  @P0 EXIT ;  /* 0x000000000000094d */ /* 0x000fea0003800000 */
[----:B------:R0:W-:Y:S02]  /*554a0*/  STG.E.64 desc[UR4][R124.64+0x6400], RZ ;  /* 0x006400ff7c007986 */ /* 0x0001e4000c101b04 */
.L_x_4328:
[----:B------:R-:W-:Y:S05]  /*554b0*/  BSYNC B2 ;  /* 0x0000000000027941 */ /* 0x000fea0003800000 */
.L_x_4309:
        /* <DEDUP_REMOVED lines=16> */
.L_x_4332:
[----:B------:R-:W-:Y:S05]  /*555c0*/  BSYNC B3 ;  /* 0x0000000000037941 */ /* 0x000fea0003800000 */
.L_x_4331:
        /* <DEDUP_REMOVED lines=17> */
.L_x_4336:
[----:B------:R-:W-:Y:S05]  /*556e0*/  BSYNC B4 ;  /* 0x0000000000047941 */ /* 0x000fea0003800000 */
.L_x_4335:
[----:B------:R-:W-:-:S04]  /*556f0*/  F2FP.BF16.F32.PACK_AB R217, RZ, R217 ;  /* 0x000000d9ffd9723e */ /* 0x000fc800000010ff */
[----:B------:R-:W-:Y:S01]  /*55700*/  PRMT R0, R217, 0x7610, R0 ;  /* 0x00007610d9007816 */ /* 0x000fe20000000000 */
[----:B------:R-:W-:Y:S06]  /*55710*/  BRA `(.L_x_4337) ;  /* 0x0000000000047947 */ /* 0x000fec0003800000 */
.L_x_4334:
[----:B------:R-:W-:-:S07]  /*55720*/  PRMT R0, RZ, 0x7610, R0 ;  /* 0x00007610ff007816 */ /* 0x000fce0000000000 */
.L_x_4337:
[----:B------:R-:W-:Y:S05]  /*55730*/  BSYNC B3 ;  /* 0x0000000000037941 */ /* 0x000fea0003800000 */
.L_x_4333:
        /* <DEDUP_REMOVED lines=16> */
.L_x_4341:
[----:B------:R-:W-:Y:S05]  /*55840*/  BSYNC B4 ;  /* 0x0000000000047941 */ /* 0x000fea0003800000 */
.L_x_4340:
[----:B------:R-:W-:-:S04]  /*55850*/  F2FP.BF16.F32.PACK_AB R217, RZ, R217 ;  /* 0x000000d9ffd9723e */ /* 0x000fc800000010ff */
[----:B------:R-:W-:Y:S01]  /*55860*/  PRMT R4, R217, 0x7610, R4 ;  /* 0x00007610d9047816 */ /* 0x000fe20000000004 */
[----:B------:R-:W-:Y:S06]  /*55870*/  BRA `(.L_x_4342) ;  /* 0x0000000000047947 */ /* 0x000fec0003800000 */
.L_x_4339:
[----:B------:R-:W-:-:S07]  /*55880*/  PRMT R4, RZ, 0x7610, R4 ;  /* 0x00007610ff047816 */ /* 0x000fce0000000004 */
.L_x_4342:
[----:B------:R-:W-:Y:S05]  /*55890*/  BSYNC B3 ;  /* 0x0000000000037941 */ /* 0x000fea0003800000 */
.L_x_4338:
        /* <DEDUP_REMOVED lines=16> */
.L_x_4346:
[----:B------:R-:W-:Y:S05]  /*559a0*/  BSYNC B4 ;  /* 0x0000000000047941 */ /* 0x000fea0003800000 */
.L_x_4345:
[----:B------:R-:W-:-:S04]  /*559b0*/  F2FP.BF16.F32.PACK_AB R217, RZ, R217 ;  /* 0x000000d9ffd9723e */ /* 0x000fc800000010ff */
[----:B------:R-:W-:Y:S01]  /*559c0*/  PRMT R5, R217, 0x7610, R5 ;  /* 0x00007610d9057816 */ /* 0x000fe20000000005 */
[----:B------:R-:W-:Y:S06]  /*559d0*/  BRA `(.L_x_4347) ;  /* 0x0000000000047947 */ /* 0x000fec0003800000 */
.L_x_4344:
[----:B------:R-:W-:-:S07]  /*559e0*/  PRMT R5, RZ, 0x7610, R5 ;  /* 0x00007610ff057816 */ /* 0x000fce0000000005 */
.L_x_4347:
[----:B------:R-:W-:Y:S05]  /*559f0*/  BSYNC B3 ;  /* 0x0000000000037941 */ /* 0x000fea0003800000 */
.L_x_4343:
[----:B------:R-:W-:Y:S02]  /*55a00*/  LOP3.LUT R0, R0, 0xffff, RZ, 0xc0, !PT ;  /* 0x0000ffff00007812 */ /* 0x000fe400078ec0ff */
[----:B------:R-:W-:-:S03]  /*55a10*/  PRMT R5, R4, 0x5410, R5 ;  /* 0x0000541004057816 */ /* 0x000fc60000000005 */
[----:B------:R-:W-:-:S05]  /*55a20*/  IMAD.WIDE.U32 R2, R0, 0x10000, RZ ;  /* 0x0001000000027825 */ /* 0x000fca00078e00ff */
[----:B------:R-:W-:Y:S02]  /*55a30*/  LOP3.LUT R3, R5, R3, RZ, 0xfc, !PT ;  /* 0x0000000305037212 */ /* 0x000fe400078efcff */
[----:B------:R-:W-:-:S05]  /*55a40*/  LOP3.LUT R2, R2, R7, RZ, 0xfc, !PT ;  /* 0x0000000702027212 */ /* 0x000fca00078efcff */
[----:B------:R0:W-:Y:S01]  /*55a50*/  STG.E.64 desc[UR4][R124.64+0x6500], R2 ;  /* 0x006500027c007986 */ /* 0x0001e2000c101b04 */
[----:B------:R-:W-:Y:S05]  /*55a60*/  BRA `(.L_x_4348) ;  /* 0x0000000000107947 */ /* 0x000fea0003800000 */
.L_x_4330:
[----:B------:R-:W-:Y:S02]  /*55a70*/  ULDC UR6, c[0x0][0x22c] ;  /* 0x00008b0000067ab9 */ /* 0x000fe40000000800 */
[----:B------:R-:W-:-:S13]  /*55a80*/  ISETP.GE.AND P0, PT, R3, UR6, PT ;  /* 0x0000000603007c0c */ /* 0x000fda000bf06270 */
[----:B------:R-:W-:Y:S05]  /*55a90*/  @P0 EXIT ;  /* 0x000000000000094d */ /* 0x000fea0003800000 */
[----:B------:R0:W-:Y:S02]  /*55aa0*/  STG.E.64 desc[UR4][R124.64+0x6500], RZ ;  /* 0x006500ff7c007986 */ /* 0x0001e4000c101b04 */
.L_x_4348:
[----:B------:R-:W-:Y:S05]  /*55ab0*/  BSYNC B2 ;  /* 0x0000000000027941 */ /* 0x000fea0003800000 */
.L_x_4329:
        /* <DEDUP_REMOVED lines=16> */
.L_x_4352:
[----:B------:R-:W-:Y:S05]  /*55bc0*/  BSYNC B3 ;  /* 0x0000000000037941 */ /* 0x000fea0003800000 */
.L_x_4351:
        /* <DEDUP_REMOVED lines=17> */
.L_x_4356:
[----:B------:R-:W-:Y:S05]  /*55ce0*/  BSYNC B4 ;  /* 0x0000000000047941 */ /* 0x000fea0003800000 */
.L_x_4355:
[----:B------:R-:W-:-:S04]  /*55cf0*/  F2FP.BF16.F32.PACK_AB R217, RZ, R217 ;  /* 0x000000d9ffd9723e */ /* 0x000fc800000010ff */
[----:B------:R-:W-:Y:S01]  /*55d00*/  PRMT R0, R217, 0x7610, R0 ;  /* 0x00007610d9007816 */ /* 0x000fe20000000000 */
[----:B------:R-:W-:Y:S06]  /*55d10*/  BRA `(.L_x_4357) ;  /* 0x0000000000047947 */ /* 0x000fec0003800000 */
.L_x_4354:
[----:B------:R-:W-:-:S07]  /*55d20*/  PRMT R0, RZ, 0x7610, R0 ;  /* 0x00007610ff007816 */ /* 0x000fce0000000000 */
.L_x_4357:
[----:B------:R-:W-:Y:S05]  /*55d30*/  BSYNC B3 ;  /* 0x0000000000037941 */ /* 0x000fea0003800000 */
.L_x_4353:
        /* <DEDUP_REMOVED lines=16> */
.L_x_4361:
[----:B------:R-:W-:Y:S05]  /*55e40*/  BSYNC B4 ;  /* 0x0000000000047941 */ /* 0x000fea0003800000 */
.L_x_4360:
[----:B------:R-:W-:-:S04]  /*55e50*/  F2FP.BF16.F32.PACK_AB R217, RZ, R217 ;  /* 0x000000d9ffd9723e */ /* 0x000fc800000010ff */
[----:B------:R-:W-:Y:S01]  /*55e60*/  PRMT R4, R217, 0x7610, R4 ;  /* 0x00007610d9047816 */ /* 0x000fe20000000004 */
[----:B------:R-:W-:Y:S06]  /*55e70*/  BRA `(.L_x_4362) ;  /* 0x0000000000047947 */ /* 0x000fec0003800000 */
.L_x_4359:
[----:B------:R-:W-:-:S07]  /*55e80*/  PRMT R4, RZ, 0x7610, R4 ;  /* 0x00007610ff047816 */ /* 0x000fce0000000004 */
.L_x_4362:
[----:B------:R-:W-:Y:S05]  /*55e90*/  BSYNC B3 ;  /* 0x0000000000037941 */ /* 0x000fea0003800000 */
.L_x_4358:
        /* <DEDUP_REMOVED lines=16> */
.L_x_4366:
[----:B------:R-:W-:Y:S05]  /*55fa0*/  BSYNC B4 ;  /* 0x0000000000047941 */ /* 0x000fea0003800000 */
.L_x_4365:
[----:B------:R-:W-:-:S04]  /*55fb0*/  F2FP.BF16.F32.PACK_AB R217, RZ, R217 ;  /* 0x000000d9ffd9723e */ /* 0x000fc800000010ff */
[----:B------:R-:W-:Y:S01]  /*55fc0*/  PRMT R5, R217, 0x7610, R5 ;  /* 0x00007610d9057816 */ /* 0x000fe20000000005 */
[----:B------:R-:W-:Y:S06]  /*55fd0*/  BRA `(.L_x_4367) ;  /* 0x0000000000047947 */ /* 0x000fec0003800000 */
.L_x_4364:
[----:B------:R-:W-:-:S07]  /*55fe0*/  PRMT R5, RZ, 0x7610, R5 ;  /* 0x00007610ff057816 */ /* 0x000fce0000000005 */
.L_x_4367:
[----:B------:R-:W-:Y:S05]  /*55ff0*/  BSYNC B3 ;  /* 0x0000000000037941 */ /* 0x000fea0003800000 */
.L_x_4363:
[----:B------:R-:W-:Y:S02]  /*56000*/  LOP3.LUT R0, R0, 0xffff, RZ, 0xc0, !PT ;  /* 0x0000ffff00007812 */ /* 0x000fe400078ec0ff */
[----:B------:R-:W-:-:S03]  /*56010*/  PRMT R5, R4, 0x5410, R5 ;  /* 0x0000541004057816 */ /* 0x000fc60000000005 */
[----:B------:R-:W-:-:S05]  /*56020*/  IMAD.WIDE.U32 R2, R0, 0x10000, RZ ;  /* 0x0001000000027825 */ /* 0x000fca00078e00ff */
[----:B------:R-:W-:Y:S02]  /*56030*/  LOP3.LUT R3, R5, R3, RZ, 0xfc, !PT ;  /* 0x0000000305037212 */ /* 0x000fe400078efcff */
[----:B------:R-:W-:-:S05]  /*56040*/  LOP3.LUT R2, R2, R7, RZ, 0xfc, !PT ;  /* 0x0000000702027212 */ /* 0x000fca00078efcff */
[----:B------:R0:W-:Y:S01]  /*56050*/  STG.E.64 desc[UR4][R124.64+0x6600], R2 ;  /* 0x006600027c007986 */ /* 0x0001e2000c101b04 */
[----:B------:R-:W-:Y:S05]  /*56060*/  BRA `(.L_x_4368) ;  /* 0x0000000000107947 */ /* 0x000fea0003800000 */
.L_x_4350:
[----:B------:R-:W-:Y:S02]  /*56070*/  ULDC UR6, c[0x0][0x22c] ;  /* 0x00008b0000067ab9 */ /* 0x000fe40000000800 */
[----:B------:R-:W-:-:S13]  /*56080*/  ISETP.GE.AND P0, PT, R3, UR6, PT ;  /* 0x0000000603007c0c */ /* 0x000fda000bf06270 */
[----:B------:R-:W-:Y:S05]  /*56090*/  @P0 EXIT ;  /* 0x000000000000094d */ /* 0x000fea0003800000 */
[----:B------:R0:W-:Y:S02]  /*560a0*/  STG.E.64 desc[UR4][R124.64+0x6600], RZ ;  /* 0x006600ff7c007986 */ /* 0x0001e4000c101b04 */
.L_x_4368:
[----:B------:R-:W-:Y:S05]  /*560b0*/  BSYNC B2 ;  /* 0x0000000000027941 */ /* 0x000fea0003800000 */
.L_x_4349:
        /* <DEDUP_REMOVED lines=16> */
.L_x_4372:
[----:B------:R-:W-:Y:S05]  /*561c0*/  BSYNC B3 ;  /* 0x0000000000037941 */ /* 0x000fea0003800000 */
.L_x_4371:
        /* <DEDUP_REMOVED lines=17> */
.L_x_4376:
[----:B------:R-:W-:Y:S05]  /*562e0*/  BSYNC B4 ;  /* 0x0000000000047941 */ /* 0x000fea0003800000 */
.L_x_4375:
[----:B------:R-:W-:-:S04]  /*562f0*/  F2FP.BF16.F32.PACK_AB R217, RZ, R217 ;  /* 0x000000d9ffd9723e */ /* 0x000fc800000010ff */
[----:B------:R-:W-:Y:S01]  /*56300*/  PRMT R0, R217, 0x7610, R0 ;  /* 0x00007610d9007816 */ /* 0x000fe20000000000 */
[----:B------:R-:W-:Y:S06]  /*56310*/  BRA `(.L_x_4377) ;  /* 0x0000000000047947 */ /* 0x000fec0003800000 */
.L_x_4374:
[----:B------:R-:W-:-:S07]  /*56320*/  PRMT R0, RZ, 0x7610, R0 ;  /* 0x00007610ff007816 */ /* 0x000fce0000000000 */
.L_x_4377:
[----:B------:R-:W-:Y:S05]  /*56330*/  BSYNC B3 ;  /* 0x0000000000037941 */ /* 0x000fea0003800000 */
.L_x_4373:
        /* <DEDUP_REMOVED lines=16> */
.L_x_4381:
[----:B------:R-:W-:Y:S05]  /*56440*/  BSYNC B4 ;  /* 0x0000000000047941 */ /* 0x000fea0003800000 */
.L_x_4380:
[----:B------:R-:W-:-:S04]  /*56450*/  F2FP.BF16.F32.PACK_AB R217, RZ, R217 ;  /* 0x000000d9ffd9723e */ /* 0x000fc800000010ff */
[----:B------:R-:W-:Y:S01]  /*56460*/  PRMT R4, R217, 0x7610, R4 ;  /* 0x00007610d9047816 */ /* 0x000fe20000000004 */
[----:B------:R-:W-:Y:S06]  /*56470*/  BRA `(.L_x_4382) ;  /* 0x0000000000047947 */ /* 0x000fec0003800000 */
.L_x_4379:
[----:B------:R-:W-:-:S07]  /*56480*/  PRMT R4, RZ, 0x7610, R4 ;  /* 0x00007610ff047816 */ /* 0x000fce0000000004 */
.L_x_4382:
[----:B------:R-:W-:Y:S05]  /*56490*/  BSYNC B3 ;  /* 0x0000000000037941 */ /* 0x000fea0003800000 */
.L_x_4378:
        /* <DEDUP_REMOVED lines=16> */
.L_x_4386:
[----:B------:R-:W-:Y:S05]  /*565a0*/  BSYNC B4 ;  /* 0x0000000000047941 */ /* 0x000fea0003800000 */
.L_x_4385:
[----:B------:R-:W-:-:S04]  /*565b0*/  F2FP.BF16.F32.PACK_AB R217, RZ, R217 ;  /* 0x000000d9ffd9723e */ /* 0x000fc800000010ff */
[----:B------:R-:W-:Y:S01]  /*565c0*/  PRMT R5, R217, 0x7610, R5 ;  /* 0x00007610d9057816 */ /* 0x000fe20000000005 */
[----:B------:R-:W-:Y:S06]  /*565d0*/  BRA `(.L_x_4387) ;  /* 0x0000000000047947 */ /* 0x000fec0003800000 */
.L_x_4384:
[----:B------:R-:W-:-:S07]  /*565e0*/  PRMT R5, RZ, 0x7610, R5 ;  /* 0x00007610ff057816 */ /* 0x000fce0000000005 */
.L_x_4387:
[----:B------:R-:W-:Y:S05]  /*565f0*/  BSYNC B3 ;  /* 0x0000000000037941 */ /* 0x000fea0003800000 */
.L_x_4383:
[----:B------:R-:W-:Y:S02]  /*56600*/  LOP3.LUT R0, R0, 0xffff, RZ, 0xc0, !PT ;  /* 0x0000ffff00007812 */ /* 0x000fe400078ec0ff */
[----:B------:R-:W-:-:S03]  /*56610*/  PRMT R5, R4, 0x5410, R5 ;  /* 0x0000541004057816 */ /* 0x000fc60000000005 */
[----:B------:R-:W-:-:S05]  /*56620*/  IMAD.WIDE.U32 R2, R0, 0x10000, RZ ;  /* 0x0001000000027825 */ /* 0x000fca00078e00ff */
[----:B------:R-:W-:Y:S02]  /*56630*/  LOP3.LUT R3, R5, R3, RZ, 0xfc, !PT ;  /* 0x0000000305037212 */ /* 0x000fe400078efcff */
[----:B------:R-:W-:-:S05]  /*56640*/  LOP3.LUT R2, R2, R7, RZ, 0xfc, !PT ;  /* 0x0000000702027212 */ /* 0x000fca00078efcff */
[----:B------:R0:W-:Y:S01]  /*56650*/  STG.E.64 desc[UR4][R124.64+0x6700], R2 ;  /* 0x006700027c007986 */ /* 0x0001e2000c101b04 */
[----:B------:R-:W-:Y:S05]  /*56660*/  BRA `(.L_x_4388) ;  /* 0x0000000000107947 */ /* 0x000fea0003800000 */
.L_x_4370:
[----:B------:R-:W-:Y:S02]  /*56670*/  ULDC UR6, c[0x0][0x22c] ;  /* 0x00008b0000067ab9 */ /* 0x000fe40000000800 */
[----:B------:R-:W-:-:S13]  /*56680*/  ISETP.GE.AND P0, PT, R3, UR6, PT ;  /* 0x0000000603007c0c */ /* 0x000fda000bf06270 */
[----:B------:R-:W-:Y:S05]  /*56690*/  @P0 EXIT ;  /* 0x000000000000094d */ /* 0x000fea0003800000 */
[----:B------:R0:W-:Y:S02]  /*566a0*/  STG.E.64 desc[UR4][R124.64+0x6700], RZ ;  /* 0x006700ff7c007986 */ /* 0x0001e4000c101b04 */
.L_x_4388:
[----:B------:R-:W-:Y:S05]  /*566b0*/  BSYNC B2 ;  /* 0x0000000000027941 */ /* 0x000fea0003800000 */
.L_x_4369:
        /* <DEDUP_REMOVED lines=16> */
.L_x_4392:
[----:B------:R-:W-:Y:S05]  /*567c0*/  BSYNC B3 ;  /* 0x0000000000037941 */ /* 0x000fea0003800000 */
.L_x_4391:
        /* <DEDUP_REMOVED lines=17> */
.L_x_4396:
[----:B------:R-:W-:Y:S05]  /*568e0*/  BSYNC B4 ;  /* 0x0000000000047941 */ /* 0x000fea0003800000 */
.L_x_4395:
[----:B------:R-:W-:-:S04]  /*568f0*/  F2FP.BF16.F32.PACK_AB R217, RZ, R217 ;  /* 0x000000d9ffd9723e */ /* 0x000fc800000010ff */
[----:B------:R-:W-:Y:S01]  /*56900*/  PRMT R0, R217, 0x7610, R0 ;  /* 0x00007610d9007816 */ /* 0x000fe20000000000 */
[----:B------:R-:W-:Y:S06]  /*56910*/  BRA `(.L_x_4397) ;  /* 0x0000000000047947 */ /* 0x000fec0003800000 */
.L_x_4394:
[----:B------:R-:W-:-:S07]  /*56920*/  PRMT R0, RZ, 0x7610, R0 ;  /* 0x00007610ff007816 */ /* 0x000fce0000000000 */
.L_x_4397:
[----:B------:R-:W-:Y:S05]  /*56930*/  BSYNC B3 ;  /* 0x0000000000037941 */ /* 0x000fea0003800000 */
.L_x_4393:
        /* <DEDUP_REMOVED lines=16> */
.L_x_4401:
[----:B------:R-:W-:Y:S05]  /*56a40*/  BSYNC B4 ;  /* 0x0000000000047941 */ /* 0x000fea0003800000 */
.L_x_4400:
[----:B------:R-:W-:-:S04]  /*56a50*/  F2FP.BF16.F32.PACK_AB R217, RZ, R217 ;  /* 0x000000d9ffd9723e */ /* 0x000fc800000010ff */
[----:B------:R-:W-:Y:S01]  /*56a60*/  PRMT R4, R217, 0x7610, R4 ;  /* 0x00007610d9047816 */ /* 0x000fe20000000004 */
[----:B------:R-:W-:Y:S06]  /*56a70*/  BRA `(.L_x_4402) ;  /* 0x0000000000047947 */ /* 0x000fec0003800000 */
.L_x_4399:
[----:B------:R-:W-:-:S07]  /*56a80*/  PRMT R4, RZ, 0x7610, R4 ;  /* 0x00007610ff047816 */ /* 0x000fce0000000004 */
.L_x_4402:
[----:B------:R-:W-:Y:S05]  /*56a90*/  BSYNC B3 ;  /* 0x0000000000037941 */ /* 0x000fea0003800000 */
.L_x_4398:
        /* <DEDUP_REMOVED lines=16> */
.L_x_4406:
[----:B------:R-:W-:Y:S05]  /*56ba0*/  BSYNC B4 ;  /* 0x0000000000047941 */ /* 0x000fea0003800000 */
.L_x_4405:
[----:B------:R-:W-:-:S04]  /*56bb0*/  F2FP.BF16.F32.PACK_AB R217, RZ, R217 ;  /* 0x000000d9ffd9723e */ /* 0x000fc800000010ff */
[----:B------:R-:W-:Y:S01]  /*56bc0*/  PRMT R5, R217, 0x7610, R5 ;  /* 0x00007610d9057816 */ /* 0x000fe20000000005 */
[----:B------:R-:W-:Y:S06]  /*56bd0*/  BRA `(.L_x_4407) ;  /* 0x0000000000047947 */ /* 0x000fec0003800000 */
.L_x_4404:
[----:B------:R-:W-:-:S07]  /*56be0*/  PRMT R5, RZ, 0x7610, R5 ;  /* 0x00007610ff057816 */ /* 0x000fce0000000005 */
.L_x_4407:
[----:B------:R-:W-:Y:S05]  /*56bf0*/  BSYNC B3 ;  /* 0x0000000000037941 */ /* 0x000fea0003800000 */
.L_x_4403:
[----:B------:R-:W-:Y:S02]  /*56c00*/  LOP3.LUT R0, R0, 0xffff, RZ, 0xc0, !PT ;  /* 0x0000ffff00007812 */ /* 0x000fe400078ec0ff */
[----:B------:R-:W-:-:S03]  /*56c10*/  PRMT R5, R4, 0x5410, R5 ;  /* 0x0000541004057816 */ /* 0x000fc60000000005 */
[----:B------:R-:W-:-:S05]  /*56c20*/  IMAD.WIDE.U32 R2, R0, 0x10000, RZ ;  /* 0x0001000000027825 */ /* 0x000fca00078e00ff */
[----:B------:R-:W-:Y:S02]  /*56c30*/  LOP3.LUT R3, R5, R3, RZ, 0xfc, !PT ;  /* 0x0000000305037212 */ /* 0x000fe400078efcff */
[----:B------:R-:W-:-:S05]  /*56c40*/  LOP3.LUT R2, R2, R7, RZ, 0xfc, !PT ;  /* 0x0000000702027212 */ /* 0x000fca00078efcff */
[----:B------:R0:W-:Y:S01]  /*56c50*/  STG.E.64 desc[UR4][R124.64+0x6800], R2 ;  /* 0x006800027c007986 */ /* 0x0001e2000c101b04 */
[----:B------:R-:W-:Y:S05]  /*56c60*/  BRA `(.L_x_4408) ;  /* 0x0000000000107947 */ /* 0x000fea0003800000 */
.L_x_4390:
[----:B------:R-:W-:Y:S02]  /*56c70*/  ULDC UR6, c[0x0][0x22c] ;  /* 0x00008b0000067ab9 */ /* 0x000fe40000000800 */
[----:B------:R-:W-:-:S13]  /*56c80*/  ISETP.GE.AND P0, PT, R3, UR6, PT ;  /* 0x0000000603007c0c */ /* 0x000fda000bf06270 */
[----:B------:R-:W-:Y:S05]  /*56c90*/  @P0 EXIT ;  /* 0x000000000000094d */ /* 0x000fea0003800000 */
[----:B------:R0:W-:Y:S02]  /*56ca0*/  STG.E.64 desc[UR4][R124.64+0x6800], RZ ;  /* 0x006800ff7c007986 */ /* 0x0001e4000c101b04 */
.L_x_4408:
[----:B------:R-:W-:Y:S05]  /*56cb0*/  BSYNC B2 ;  /* 0x0000000000027941 */ /* 0x000fea0003800000 */
.L_x_4389:
        /* <DEDUP_REMOVED lines=16> */
.L_x_4412:
[----:B------:R-:W-:Y:S05]  /*56dc0*/  BSYNC B3 ;  /* 0x0000000000037941 */ /* 0x000fea0003800000 */
.L_x_4411:
        /* <DEDUP_REMOVED lines=17> */
.L_x_4416:
[----:B------:R-:W-:Y:S05]  /*56ee0*/  BSYNC B4 ;  /* 0x0000000000047941 */ /* 0x000fea0003800000 */
.L_x_4415:
[----:B------:R-:W-:-:S04]  /*56ef0*/  F2FP.BF16.F32.PACK_AB R217, RZ, R217 ;  /* 0x000000d9ffd9723e */ /* 0x000fc800000010ff */
[----:B------:R-:W-:Y:S01]  /*56f00*/  PRMT R0, R217, 0x7610, R0 ;  /* 0x00007610d9007816 */ /* 0x000fe20000000000 */
[----:B------:R-:W-:Y:S06]  /*56f10*/  BRA `(.L_x_4417) ;  /* 0x0000000000047947 */ /* 0x000fec0003800000 */
.L_x_4414:
[----:B------:R-:W-:-:S07]  /*56f20*/  PRMT R0, RZ, 0x7610, R0 ;  /* 0x00007610ff007816 */ /* 0x000fce0000000000 */
.L_x_4417:
[----:B------:R-:W-:Y:S05]  /*56f30*/  BSYNC B3 ;  /* 0x0000000000037941 */ /* 0x000fea0003800000 */
.L_x_4413:
        /* <DEDUP_REMOVED lines=16> */
.L_x_4421:
[----:B------:R-:W-:Y:S05]  /*57040*/  BSYNC B4 ;  /* 0x0000000000047941 */ /* 0x000fea0003800000 */
.L_x_4420:
[----:B------:R-:W-:-:S04]  /*57050*/  F2FP.BF16.F32.PACK_AB R217, RZ, R217 ;  /* 0x000000d9ffd9723e */ /* 0x000fc800000010ff */
[----:B------:R-:W-:Y:S01]  /*57060*/  PRMT R4, R217, 0x7610, R4 ;  /* 0x00007610d9047816 */ /* 0x000fe20000000004 */
[----:B------:R-:W-:Y:S06]  /*57070*/  BRA `(.L_x_4422) ;  /* 0x0000000000047947 */ /* 0x000fec0003800000 */
.L_x_4419:
[----:B------:R-:W-:-:S07]  /*57080*/  PRMT R4, RZ, 0x7610, R4 ;  /* 0x00007610ff047816 */ /* 0x000fce0000000004 */
.L_x_4422:
[----:B------:R-:W-:Y:S05]  /*57090*/  BSYNC B3 ;  /* 0x0000000000037941 */ /* 0x000fea0003800000 */
.L_x_4418:
        /* <DEDUP_REMOVED lines=16> */
.L_x_4426:
[----:B------:R-:W-:Y:S05]  /*571a0*/  BSYNC B4 ;  /* 0x0000000000047941 */ /* 0x000fea0003800000 */
.L_x_4425:
[----:B------:R-:W-:-:S04]  /*571b0*/  F2FP.BF16.F32.PACK_AB R217, RZ, R217 ;  /* 0x000000d9ffd9723e */ /* 0x000fc800000010ff */
[----:B------:R-:W-:Y:S01]  /*571c0*/  PRMT R5, R217, 0x7610, R5 ;  /* 0x00007610d9057816 */ /* 0x000fe20000000005 */
[----:B------:R-:W-:Y:S06]  /*571d0*/  BRA `(.L_x_4427) ;  /* 0x0000000000047947 */ /* 0x000fec0003800000 */
.L_x_4424:
[----:B------:R-:W-:-:S07]  /*571e0*/  PRMT R5, RZ, 0x7610, R5 ;  /* 0x00007610ff057816 */ /* 0x000fce0000000005 */
.L_x_4427:
[----:B------:R-:W-:Y:S05]  /*571f0*/  BSYNC B3 ;  /* 0x0000000000037941 */ /* 0x000fea0003800000 */
.L_x_4423:
[----:B------:R-:W-:Y:S02]  /*57200*/  LOP3.LUT R0, R0, 0xffff, RZ, 0xc0, !PT ;  /* 0x0000ffff00007812 */ /* 0x000fe400078ec0ff */
[----:B------:R-:W-:-:S03]  /*57210*/  PRMT R5, R4, 0x5410, R5 ;  /* 0x0000541004057816 */ /* 0x000fc60000000005 */
[----:B------:R-:W-:-:S05]  /*57220*/  IMAD.WIDE.U32 R2, R0, 0x10000, RZ ;  /* 0x0001000000027825 */ /* 0x000fca00078e00ff */
[----:B------:R-:W-:Y:S02]  /*57230*/  LOP3.LUT R3, R5, R3, RZ, 0xfc, !PT ;  /* 0x0000000305037212 */ /* 0x000fe400078efcff */
[----:B------:R-:W-:-:S05]  /*57240*/  LOP3.LUT R2, R2, R7, RZ, 0xfc, !PT ;  /* 0x0000000702027212 */ /* 0x000fca00078efcff */
[----:B------:R0:W-:Y:S01]  /*57250*/  STG.E.64 desc[UR4][R124.64+0x6900], R2 ;  /* 0x006900027c007986 */ /* 0x0001e2000c101b04 */
[----:B------:R-:W-:Y:S05]  /*57260*/  BRA `(.L_x_4428) ;  /* 0x0000000000107947 */ /* 0x000fea0003800000 */
.L_x_4410:
[----:B------:R-:W-:Y:S02]  /*57270*/  ULDC UR6, c[0x0][0x22c] ;  /* 0x00008b0000067ab9 */ /* 0x000fe40000000800 */
[----:B------:R-:W-:-:S13]  /*57280*/  ISETP.GE.AND P0, PT, R3, UR6, PT ;  /* 0x0000000603007c0c */ /* 0x000fda000bf06270 */
[----:B------:R-:W-:Y:S05]  /*57290*/  @P0 EXIT ;  /* 0x000000000000094d */ /* 0x000fea0003800000 */
[----:B------:R0:W-:Y:S02]  /*572a0*/  STG.E.64 desc[UR4][R124.64+0x6900], RZ ;  /* 0x006900ff7c007986 */ /* 0x0001e4000c101b04 */
.L_x_4428:
[----:B------:R-:W-:Y:S05]  /*572b0*/  BSYNC B2 ;  /* 0x0000000000027941 */ /* 0x000fea0003800000 */
.L_x_4409:
        /* <DEDUP_REMOVED lines=16> */
.L_x_4432:
[----:B------:R-:W-:Y:S05]  /*573c0*/  BSYNC B3 ;  /* 0x0000000000037941 */ /* 0x000fea0003800000 */
.L_x_4431:
        /* <DEDUP_REMOVED lines=17> */
.L_x_4436:
[----:B------:R-:W-:Y:S05]  /*574e0*/  BSYNC B4 ;  /* 0x0000000000047941 */ /* 0x000fea0003800000 */
.L_x_4435:
[----:B------:R-:W-:-:S04]  /*574f0*/  F2FP.BF16.F32.PACK_AB R217, RZ, R217 ;  /* 0x000000d9ffd9723e */ /* 0x000fc800000010ff */
[----:B------:R-:W-:Y:S01]  /*57500*/  PRMT R0, R217, 0x7610, R0 ;  /* 0x00007610d9007816 */ /* 0x000fe20000000000 */
[----:B------:R-:W-:Y:S06]  /*57510*/  BRA `(.L_x_4437) ;  /* 0x0000000000047947 */ /* 0x000fec0003800000 */
.L_x_4434:
[----:B------:R-:W-:-:S07]  /*57520*/  PRMT R0, RZ, 0x7610, R0 ;  /* 0x00007610ff007816 */ /* 0x000fce0000000000 */
.L_x_4437:
[----:B------:R-:W-:Y:S05]  /*57530*/  BSYNC B3 ;  /* 0x0000000000037941 */ /* 0x000fea0003800000 */
.L_x_4433:
        /* <DEDUP_REMOVED lines=16> */
.L_x_4441:
[----:B------:R-:W-:Y:S05]  /*57640*/  BSYNC B4 ;  /* 0x0000000000047941 */ /* 0x000fea0003800000 */
.L_x_4440:
[----:B------:R-:W-:-:S04]  /*57650*/  F2FP.BF16.F32.PACK_AB R217, RZ, R217 ;  /* 0x000000d9ffd9723e */ /* 0x000fc800000010ff */
[----:B------:R-:W-:Y:S01]  /*57660*/  PRMT R4, R217, 0x7610, R4 ;  /* 0x00007610d9047816 */ /* 0x000fe20000000004 */
[----:B------:R-:W-:Y:S06]  /*57670*/  BRA `(.L_x_4442) ;  /* 0x0000000000047947 */ /* 0x000fec0003800000 */
.L_x_4439:
[----:B------:R-:W-:-:S07]  /*57680*/  PRMT R4, RZ, 0x7610, R4 ;  /* 0x00007610ff047816 */ /* 0x000fce0000000004 */
.L_x_4442:
[----:B------:R-:W-:Y:S05]  /*57690*/  BSYNC B3 ;  /* 0x0000000000037941 */ /* 0x000fea0003800000 */
.L_x_4438:
        /* <DEDUP_REMOVED lines=16> */
.L_x_4446:
[----:B------:R-:W-:Y:S05]  /*577a0*/  BSYNC B4 ;  /* 0x0000000000047941 */ /* 0x000fea0003800000 */
.L_x_4445:
[----:B------:R-:W-:-:S04]  /*577b0*/  F2FP.BF16.F32.PACK_AB R217, RZ, R217 ;  /* 0x000000d9ffd9723e */ /* 0x000fc800000010ff */
[----:B------:R-:W-:Y:S01]  /*577c0*/  PRMT R5, R217, 0x7610, R5 ;  /* 0x00007610d9057816 */ /* 0x000fe20000000005 */
[----:B------:R-:W-:Y:S06]  /*577d0*/  BRA `(.L_x_4447) ;  /* 0x0000000000047947 */ /* 0x000fec0003800000 */
.L_x_4444:
[----:B------:R-:W-:-:S07]  /*577e0*/  PRMT R5, RZ, 0x7610, R5 ;  /* 0x00007610ff057816 */ /* 0x000fce0000000005 */
.L_x_4447:
[----:B------:R-:W-:Y:S05]  /*577f0*/  BSYNC B3 ;  /* 0x0000000000037941 */ /* 0x000fea0003800000 */
.L_x_4443:
[----:B------:R-:W-:Y:S02]  /*57800*/  LOP3.LUT R0, R0, 0xffff, RZ, 0xc0, !PT ;  /* 0x0000ffff00007812 */ /* 0x000fe400078ec0ff */
[----:B------:R-:W-:-:S03]  /*57810*/  PRMT R5, R4, 0x5410, R5 ;  /* 0x0000541004057816 */ /* 0x000fc60000000005 */
[----:B------:R-:W-:-:S05]  /*57820*/  IMAD.WIDE.U32 R2, R0, 0x10000, RZ ;  /* 0x0001000000027825 */ /* 0x000fca00078e00ff */
[----:B------:R-:W-:Y:S02]  /*57830*/  LOP3.LUT R3, R5, R3, RZ, 0xfc, !PT ;  /* 0x0000000305037212 */ /* 0x000fe400078efcff */
[----:B------:R-:W-:-:S05]  /*57840*/  LOP3.LUT R2, R2, R7, RZ, 0xfc, !PT ;  /* 0x0000000702027212 */ /* 0x000fca00078efcff */
[----:B------:R0:W-:Y:S01]  /*57850*/  STG.E.64 desc[UR4][R124.64+0x6a00], R2 ;  /* 0x006a00027c007986 */ /* 0x0001e2000c101b04 */
[----:B------:R-:W-:Y:S05]  /*57860*/  BRA `(.L_x_4448) ;  /* 0x0000000000107947 */ /* 0x000fea0003800000 */
.L_x_4430:
[----:B------:R-:W-:Y:S02]  /*57870*/  ULDC UR6, c[0x0][0x22c] ;  /* 0x00008b0000067ab9 */ /* 0x000fe40000000800 */
[----:B------:R-:W-:-:S13]  /*57880*/  ISETP.GE.AND P0, PT, R3, UR6, PT ;  /* 0x0000000603007c0c */ /* 0x000fda000bf06270 */
[----:B------:R-:W-:Y:S05]  /*57890*/  @P0 EXIT ;  /* 0x000000000000094d */ /* 0x000fea0003800000 */
[----:B------:R0:W-:Y:S02]  /*578a0*/  STG.E.64 desc[UR4][R124.64+0x6a00], RZ ;  /* 0x006a00ff7c007986 */ /* 0x0001e4000c101b04 */
.L_x_4448:
[----:B------:R-:W-:Y:S05]  /*578b0*/  BSYNC B2 ;  /* 0x0000000000027941 */ /* 0x000fea0003800000 */
.L_x_4429:
        /* <DEDUP_REMOVED lines=16> */
.L_x_4452:
[----:B------:R-:W-:Y:S05]  /*579c0*/  BSYNC B3 ;  /* 0x0000000000037941 */ /* 0x000fea0003800000 */
.L_x_4451:
        /* <DEDUP_REMOVED lines=17> */
.L_x_4456:
[----:B------:R-:W-:Y:S05]  /*57ae0*/  BSYNC B4 ;  /* 0x0000000000047941 */ /* 0x000fea0003800000 */
.L_x_4455:
[----:B------:R-:W-:-:S04]  /*57af0*/  F2FP.BF16.F32.PACK_AB R217, RZ, R217 ;  /* 0x000000d9ffd9723e */ /* 0x000fc800000010ff */
[----:B------:R-:W-:Y:S01]  /*57b00*/  PRMT R0, R217, 0x7610, R0 ;  /* 0x00007610d9007816 */ /* 0x000fe20000000000 */
[----:B------:R-:W-:Y:S06]  /*57b10*/  BRA `(.L_x_4457) ;  /* 0x0000000000047947 */ /* 0x000fec0003800000 */
.L_x_4454:
[----:B------:R-:W-:-:S07]  /*57b20*/  PRMT R0, RZ, 0x7610, R0 ;  /* 0x00007610ff007816 */ /* 0x000fce0000000000 */
.L_x_4457:
[----:B------:R-:W-:Y:S05]  /*57b30*/  BSYNC B3 ;  /* 0x0000000000037941 */ /* 0x000fea0003800000 */
.L_x_4453:
        /* <DEDUP_REMOVED lines=16> */
.L_x_4461:
[----:B------:R-:W-:Y:S05]  /*57c40*/  BSYNC B4 ;  /* 0x0000000000047941 */ /* 0x000fea0003800000 */
.L_x_4460:
[----:B------:R-:W-:-:S04]  /*57c50*/  F2FP.BF16.F32.PACK_AB R217, RZ, R217 ;  /* 0x000000d9ffd9723e */ /* 0x000fc800000010ff */
[----:B------:R-:W-:Y:S01]  /*57c60*/  PRMT R4, R217, 0x7610, R4 ;  /* 0x00007610d9047816 */ /* 0x000fe20000000004 */
[----:B------:R-:W-:Y:S06]  /*57c70*/  BRA `(.L_x_4462) ;  /* 0x0000000000047947 */ /* 0x000fec0003800000 */
.L_x_4459:
[----:B------:R-:W-:-:S07]  /*57c80*/  PRMT R4, RZ, 0x7610, R4 ;  /* 0x00007610ff047816 */ /* 0x000fce0000000004 */
.L_x_4462:
[----:B------:R-:W-:Y:S05]  /*57c90*/  BSYNC B3 ;  /* 0x0000000000037941 */ /* 0x000fea0003800000 */
.L_x_4458:
        /* <DEDUP_REMOVED lines=16> */
.L_x_4466:
[----:B------:R-:W-:Y:S05]  /*57da0*/  BSYNC B4 ;  /* 0x0000000000047941 */ /* 0x000fea0003800000 */
.L_x_4465:
[----:B------:R-:W-:-:S04]  /*57db0*/  F2FP.BF16.F32.PACK_AB R217, RZ, R217 ;  /* 0x000000d9ffd9723e */ /* 0x000fc800000010ff */
[----:B------:R-:W-:Y:S01]  /*57dc0*/  PRMT R5, R217, 0x7610, R5 ;  /* 0x00007610d9057816 */ /* 0x000fe20000000005 */
[----:B------:R-:W-:Y:S06]  /*57dd0*/  BRA `(.L_x_4467) ;  /* 0x0000000000047947 */ /* 0x000fec0003800000 */
.L_x_4464:
[----:B------:R-:W-:-:S07]  /*57de0*/  PRMT R5, RZ, 0x7610, R5 ;  /* 0x00007610ff057816 */ /* 0x000fce0000000005 */
.L_x_4467:
[----:B------:R-:W-:Y:S05]  /*57df0*/  BSYNC B3 ;  /* 0x0000000000037941 */ /* 0x000fea0003800000 */
.L_x_4463:
[----:B------:R-:W-:Y:S02]  /*57e00*/  LOP3.LUT R0, R0, 0xffff, RZ, 0xc0, !PT ;  /* 0x0000ffff00007812 */ /* 0x000fe400078ec0ff */
[----:B------:R-:W-:-:S03]  /*57e10*/  PRMT R5, R4, 0x5410, R5 ;  /* 0x0000541004057816 */ /* 0x000fc60000000005 */
[----:B------:R-:W-:-:S05]  /*57e20*/  IMAD.WIDE.U32 R2, R0, 0x10000, RZ ;  /* 0x0001000000027825 */ /* 0x000fca00078e00ff */
[----:B------:R-:W-:Y:S02]  /*57e30*/  LOP3.LUT R3, R5, R3, RZ, 0xfc, !PT ;  /* 0x0000000305037212 */ /* 0x000fe400078efcff */
[----:B------:R-:W-:-:S05]  /*57e40*/  LOP3.LUT R2, R2, R7, RZ, 0xfc, !PT ;  /* 0x0000000702027212 */ /* 0x000fca00078efcff */
[----:B------:R0:W-:Y:S01]  /*57e50*/  STG.E.64 desc[UR4][R124.64+0x6b00], R2 ;  /* 0x006b00027c007986 */ /* 0x0001e2000c101b04 */
[----:B------:R-:W-:Y:S05]  /*57e60*/  BRA `(.L_x_4468) ;  /* 0x0000000000107947 */ /* 0x000fea0003800000 */
.L_x_4450:
[----:B------:R-:W-:Y:S02]  /*57e70*/  ULDC UR6, c[0x0][0x22c] ;  /* 0x00008b0000067ab9 */ /* 0x000fe40000000800 */
[----:B------:R-:W-:-:S13]  /*57e80*/  ISETP.GE.AND P0, PT, R3, UR6, PT ;  /* 0x0000000603007c0c */ /* 0x000fda000bf06270 */
[----:B------:R-:W-:Y:S05]  /*57e90*/  @P0 EXIT ;  /* 0x000000000000094d */ /* 0x000fea0003800000 */
[----:B------:R0:W-:Y:S02]  /*57ea0*/  STG.E.64 desc[UR4][R124.64+0x6b00], RZ ;  /* 0x006b00ff7c007986 */ /* 0x0001e4000c101b04 */
.L_x_4468:
[----:B------:R-:W-:Y:S05]  /*57eb0*/  BSYNC B2 ;  /* 0x0000000000027941 */ /* 0x000fea0003800000 */
.L_x_4449:
        /* <DEDUP_REMOVED lines=16> */
.L_x_4472:
[----:B------:R-:W-:Y:S05]  /*57fc0*/  BSYNC B3 ;  /* 0x0000000000037941 */ /* 0x000fea0003800000 */
.L_x_4471:
        /* <DEDUP_REMOVED lines=17> */
.L_x_4476:
[----:B------:R-:W-:Y:S05]  /*580e0*/  BSYNC B4 ;  /* 0x0000000000047941 */ /* 0x000fea0003800000 */
.L_x_4475:
[----:B------:R-:W-:-:S04]  /*580f0*/  F2FP.BF16.F32.PACK_AB R217, RZ, R217 ;  /* 0x000000d9ffd9723e */ /* 0x000fc800000010ff */
[----:B------:R-:W-:Y:S01]  /*58100*/  PRMT R0, R217, 0x7610, R0 ;  /* 0x00007610d9007816 */ /* 0x000fe20000000000 */
[----:B------:R-:W-:Y:S06]  /*58110*/  BRA `(.L_x_4477) ;  /* 0x0000000000047947 */ /* 0x000fec0003800000 */
.L_x_4474:
[----:B------:R-:W-:-:S07]  /*58120*/  PRMT R0, RZ, 0x7610, R0 ;  /* 0x00007610ff007816 */ /* 0x000fce0000000000 */
.L_x_4477:
[----:B------:R-:W-:Y:S05]  /*58130*/  BSYNC B3 ;  /* 0x0000000000037941 */ /* 0x000fea0003800000 */
.L_x_4473:
        /* <DEDUP_REMOVED lines=16> */
.L_x_4481:
[----:B------:R-:W-:Y:S05]  /*58240*/  BSYNC B4 ;  /* 0x0000000000047941 */ /* 0x000fea0003800000 */
.L_x_4480:
[----:B------:R-:W-:-:S04]  /*58250*/  F2FP.BF16.F32.PACK_AB R217, RZ, R217 ;  /* 0x000000d9ffd9723e */ /* 0x000fc800000010ff */
[----:B------:R-:W-:Y:S01]  /*58260*/  PRMT R4, R217, 0x7610, R4 ;  /* 0x00007610d9047816 */ /* 0x000fe20000000004 */
[----:B------:R-:W-:Y:S06]  /*58270*/  BRA `(.L_x_4482) ;  /* 0x0000000000047947 */ /* 0x000fec0003800000 */
.L_x_4479:
[----:B------:R-:W-:-:S07]  /*58280*/  PRMT R4, RZ, 0x7610, R4 ;  /* 0x00007610ff047816 */ /* 0x000fce0000000004 */
.L_x_4482:
[----:B------:R-:W-:Y:S05]  /*58290*/  BSYNC B3 ;  /* 0x0000000000037941 */ /* 0x000fea0003800000 */
.L_x_4478:
        /* <DEDUP_REMOVED lines=16> */
.L_x_4486:
[----:B------:R-:W-:Y:S05]  /*583a0*/  BSYNC B4 ;  /* 0x0000000000047941 */ /* 0x000fea0003800000 */
.L_x_4485:
[----:B------:R-:W-:-:S04]  /*583b0*/  F2FP.BF16.F32.PACK_AB R217, RZ, R217 ;  /* 0x000000d9ffd9723e */ /* 0x000fc800000010ff */
[----:B------:R-:W-:Y:S01]  /*583c0*/  PRMT R5, R217, 0x7610, R5 ;  /* 0x00007610d9057816 */ /* 0x000fe20000000005 */
[----:B------:R-:W-:Y:S06]  /*583d0*/  BRA `(.L_x_4487) ;  /* 0x0000000000047947 */ /* 0x000fec0003800000 */
.L_x_4484:
[----:B------:R-:W-:-:S07]  /*583e0*/  PRMT R5, RZ, 0x7610, R5 ;  /* 0x00007610ff057816 */ /* 0x000fce0000000005 */
.L_x_4487:
[----:B------:R-:W-:Y:S05]  /*583f0*/  BSYNC B3 ;  /* 0x0000000000037941 */ /* 0x000fea0003800000 */
.L_x_4483:
[----:B------:R-:W-:Y:S02]  /*58400*/  LOP3.LUT R0, R0, 0xffff, RZ, 0xc0, !PT ;  /* 0x0000ffff00007812 */ /* 0x000fe400078ec0ff */
[----:B------:R-:W-:-:S03]  /*58410*/  PRMT R5, R4, 0x5410, R5 ;  /* 0x0000541004057816 */ /* 0x000fc60000000005 */
[----:B------:R-:W-:-:S05]  /*58420*/  IMAD.WIDE.U32 R2, R0, 0x10000, RZ ;  /* 0x0001000000027825 */ /* 0x000fca00078e00ff */
[----:B------:R-:W-:Y:S02]  /*58430*/  LOP3.LUT R3, R5, R3, RZ, 0xfc, !PT ;  /* 0x0000000305037212 */ /* 0x000fe400078efcff */
[----:B------:R-:W-:-:S05]  /*58440*/  LOP3.LUT R2, R2, R7, RZ, 0xfc, !PT ;  /* 0x0000000702027212 */ /* 0x000fca00078efcff */
[----:B------:R0:W-:Y:S01]  /*58450*/  STG.E.64 desc[UR4][R124.64+0x6c00], R2 ;  /* 0x006c00027c007986 */ /* 0x0001e2000c101b04 */
[----:B------:R-:W-:Y:S05]  /*58460*/  BRA `(.L_x_4488) ;  /* 0x0000000000107947 */ /* 0x000fea0003800000 */
.L_x_4470:
[----:B------:R-:W-:Y:S02]  /*58470*/  ULDC UR6, c[0x0][0x22c] ;  /* 0x00008b0000067ab9 */ /* 0x000fe40000000800 */
[----:B------:R-:W-:-:S13]  /*58480*/  ISETP.GE.AND P0, PT, R3, UR6, PT ;  /* 0x0000000603007c0c */ /* 0x000fda000bf06270 */
[----:B------:R-:W-:Y:S05]  /*58490*/  @P0 EXIT ;  /* 0x000000000000094d */ /* 0x000fea0003800000 */
[----:B------:R0:W-:Y:S02]  /*584a0*/  STG.E.64 desc[UR4][R124.64+0x6c00], RZ ;  /* 0x006c00ff7c007986 */ /* 0x0001e4000c101b04 */
.L_x_4488:
[----:B------:R-:W-:Y:S05]  /*584b0*/  BSYNC B2 ;  /* 0x0000000000027941 */ /* 0x000fea0003800000 */
.L_x_4469:
        /* <DEDUP_REMOVED lines=16> */
.L_x_4492:
[----:B------:R-:W-:Y:S05]  /*585c0*/  BSYNC B3 ;  /* 0x0000000000037941 */ /* 0x000fea0003800000 */
.L_x_4491:
        /* <DEDUP_REMOVED lines=17> */
.L_x_4496:
[----:B------:R-:W-:Y:S05]  /*586e0*/  BSYNC B4 ;  /* 0x0000000000047941 */ /* 0x000fea0003800000 */
.L_x_4495:
[----:B------:R-:W-:-:S04]  /*586f0*/  F2FP.BF16.F32.PACK_AB R217, RZ, R217 ;  /* 0x000000d9ffd9723e */ /* 0x000fc800000010ff */
[----:B------:R-:W-:Y:S01]  /*58700*/  PRMT R0, R217, 0x7610, R0 ;  /* 0x00007610d9007816 */ /* 0x000fe20000000000 */
[----:B------:R-:W-:Y:S06]  /*58710*/  BRA `(.L_x_4497) ;  /* 0x0000000000047947 */ /* 0x000fec0003800000 */
.L_x_4494:
[----:B------:R-:W-:-:S07]  /*58720*/  PRMT R0, RZ, 0x7610, R0 ;  /* 0x00007610ff007816 */ /* 0x000fce0000000000 */
.L_x_4497:
[----:B------:R-:W-:Y:S05]  /*58730*/  BSYNC B3 ;  /* 0x0000000000037941 */ /* 0x000fea0003800000 */
.L_x_4493:
        /* <DEDUP_REMOVED lines=16> */
.L_x_4501:
[----:B------:R-:W-:Y:S05]  /*58840*/  BSYNC B4 ;  /* 0x0000000000047941 */ /* 0x000fea0003800000 */
.L_x_4500:
[----:B------:R-:W-:-:S04]  /*58850*/  F2FP.BF16.F32.PACK_AB R217, RZ, R217 ;  /* 0x000000d9ffd9723e */ /* 0x000fc800000010ff */
[----:B------:R-:W-:Y:S01]  /*58860*/  PRMT R4, R217, 0x7610, R4 ;  /* 0x00007610d9047816 */ /* 0x000fe20000000004 */
[----:B------:R-:W-:Y:S06]  /*58870*/  BRA `(.L_x_4502) ;  /* 0x0000000000047947 */ /* 0x000fec0003800000 */
.L_x_4499:
[----:B------:R-:W-:-:S07]  /*58880*/  PRMT R4, RZ, 0x7610, R4 ;  /* 0x00007610ff047816 */ /* 0x000fce0000000004 */
.L_x_4502:
[----:B------:R-:W-:Y:S05]  /*58890*/  BSYNC B3 ;  /* 0x0000000000037941 */ /* 0x000fea0003800000 */
.L_x_4498:
        /* <DEDUP_REMOVED lines=16> */
.L_x_4506:
[----:B------:R-:W-:Y:S05]  /*589a0*/  BSYNC B4 ;  /* 0x0000000000047941 */ /* 0x000fea0003800000 */
.L_x_4505:
[----:B------:R-:W-:-:S04]  /*589b0*/  F2FP.BF16.F32.PACK_AB R217, RZ, R217 ;  /* 0x000000d9ffd9723e */ /* 0x000fc800000010ff */
[----:B------:R-:W-:Y:S01]  /*589c0*/  PRMT R5, R217, 0x7610, R5 ;  /* 0x00007610d9057816 */ /* 0x000fe20000000005 */
[----:B------:R-:W-:Y:S06]  /*589d0*/  BRA `(.L_x_4507) ;  /* 0x0000000000047947 */ /* 0x000fec0003800000 */
.L_x_4504:
[----:B------:R-:W-:-:S07]  /*589e0*/  PRMT R5, RZ, 0x7610, R5 ;  /* 0x00007610ff057816 */ /* 0x000fce0000000005 */
.L_x_4507:
[----:B------:R-:W-:Y:S05]  /*589f0*/  BSYNC B3 ;  /* 0x0000000000037941 */ /* 0x000fea0003800000 */
.L_x_4503:
[----:B------:R-:W-:Y:S02]  /*58a00*/  LOP3.LUT R0, R0, 0xffff, RZ, 0xc0, !PT ;  /* 0x0000ffff00007812 */ /* 0x000fe400078ec0ff */
[----:B------:R-:W-:-:S03]  /*58a10*/  PRMT R5, R4, 0x5410, R5 ;  /* 0x0000541004057816 */ /* 0x000fc60000000005 */
[----:B------:R-:W-:-:S05]  /*58a20*/  IMAD.WIDE.U32 R2, R0, 0x10000, RZ ;  /* 0x0001000000027825 */ /* 0x000fca00078e00ff */
[----:B------:R-:W-:Y:S02]  /*58a30*/  LOP3.LUT R3, R5, R3, RZ, 0xfc, !PT ;  /* 0x0000000305037212 */ /* 0x000fe400078efcff */
[----:B------:R-:W-:-:S05]  /*58a40*/  LOP3.LUT R2, R2, R7, RZ, 0xfc, !PT ;  /* 0x0000000702027212 */ /* 0x000fca00078efcff */
[----:B------:R0:W-:Y:S01]  /*58a50*/  STG.E.64 desc[UR4][R124.64+0x6d00], R2 ;  /* 0x006d00027c007986 */ /* 0x0001e2000c101b04 */
[----:B------:R-:W-:Y:S05]  /*58a60*/  BRA `(.L_x_4508) ;  /* 0x0000000000107947 */ /* 0x000fea0003800000 */
.L_x_4490:
[----:B------:R-:W-:Y:S02]  /*58a70*/  ULDC UR6, c[0x0][0x22c] ;  /* 0x00008b0000067ab9 */ /* 0x000fe40000000800 */
[----:B------:R-:W-:-:S13]  /*58a80*/  ISETP.GE.AND P0, PT, R3, UR6, PT ;  /* 0x0000000603007c0c */ /* 0x000fda000bf06270 */
[----:B------:R-:W-:Y:S05]  /*58a90*/  @P0 EXIT ;  /* 0x000000000000094d */ /* 0x000fea0003800000 */
[----:B------:R0:W-:Y:S02]  /*58aa0*/  STG.E.64 desc[UR4][R124.64+0x6d00], RZ ;  /* 0x006d00ff7c007986 */ /* 0x0001e4000c101b04 */
.L_x_4508:
[----:B------:R-:W-:Y:S05]  /*58ab0*/  BSYNC B2 ;  /* 0x0000000000027941 */ /* 0x000fea0003800000 */
.L_x_4489:
        /* <DEDUP_REMOVED lines=16> */
.L_x_4512:
[----:B------:R-:W-:Y:S05]  /*58bc0*/  BSYNC B3 ;  /* 0x0000000000037941 */ /* 0x000fea0003800000 */
.L_x_4511:
        /* <DEDUP_REMOVED lines=17> */
.L_x_4516:
[----:B------:R-:W-:Y:S05]  /*58ce0*/  BSYNC B4 ;  /* 0x0000000000047941 */ /* 0x000fea0003800000 */
.L_x_4515:
[----:B------:R-:W-:-:S04]  /*58cf0*/  F2FP.BF16.F32.PACK_AB R217, RZ, R217 ;  /* 0x000000d9ffd9723e */ /* 0x000fc800000010ff */
[----:B------:R-:W-:Y:S01]  /*58d00*/  PRMT R0, R217, 0x7610, R0 ;  /* 0x00007610d9007816 */ /* 0x000fe20000000000 */
[----:B------:R-:W-:Y:S06]  /*58d10*/  BRA `(.L_x_4517) ;  /* 0x0000000000047947 */ /* 0x000fec0003800000 */
.L_x_4514:
[----:B------:R-:W-:-:S07]  /*58d20*/  PRMT R0, RZ, 0x7610, R0 ;  /* 0x00007610ff007816 */ /* 0x000fce0000000000 */
.L_x_4517:
[----:B------:R-:W-:Y:S05]  /*58d30*/  BSYNC B3 ;  /* 0x0000000000037941 */ /* 0x000fea0003800000 */
.L_x_4513:
        /* <DEDUP_REMOVED lines=16> */
.L_x_4521:
[----:B------:R-:W-:Y:S05]  /*58e40*/  BSYNC B4 ;  /* 0x0000000000047941 */ /* 0x000fea0003800000 */
.L_x_4520:
[----:B------:R-:W-:-:S04]  /*58e50*/  F2FP.BF16.F32.PACK_AB R217, RZ, R217 ;  /* 0x000000d9ffd9723e */ /* 0x000fc800000010ff */
[----:B------:R-:W-:Y:S01]  /*58e60*/  PRMT R4, R217, 0x7610, R4 ;  /* 0x00007610d9047816 */ /* 0x000fe20000000004 */
[----:B------:R-:W-:Y:S06]  /*58e70*/  BRA `(.L_x_4522) ;  /* 0x0000000000047947 */ /* 0x000fec0003800000 */
.L_x_4519:
[----:B------:R-:W-:-:S07]  /*58e80*/  PRMT R4, RZ, 0x7610, R4 ;  /* 0x00007610ff047816 */ /* 0x000fce0000000004 */
.L_x_4522:
[----:B------:R-:W-:Y:S05]  /*58e90*/  BSYNC B3 ;  /* 0x0000000000037941 */ /* 0x000fea0003800000 */
.L_x_4518:
        /* <DEDUP_REMOVED lines=16> */
.L_x_4526:
[----:B------:R-:W-:Y:S05]  /*58fa0*/  BSYNC B4 ;  /* 0x0000000000047941 */ /* 0x000fea0003800000 */
.L_x_4525:
[----:B------:R-:W-:-:S04]  /*58fb0*/  F2FP.BF16.F32.PACK_AB R217, RZ, R217 ;  /* 0x000000d9ffd9723e */ /* 0x000fc800000010ff */
[----:B------:R-:W-:Y:S01]  /*58fc0*/  PRMT R5, R217, 0x7610, R5 ;  /* 0x00007610d9057816 */ /* 0x000fe20000000005 */
[----:B------:R-:W-:Y:S06]  /*58fd0*/  BRA `(.L_x_4527) ;  /* 0x0000000000047947 */ /* 0x000fec0003800000 */
.L_x_4524:
[----:B------:R-:W-:-:S07]  /*58fe0*/  PRMT R5, RZ, 0x7610, R5 ;  /* 0x00007610ff057816 */ /* 0x000fce0000000005 */
.L_x_4527:
[----:B------:R-:W-:Y:S05]  /*58ff0*/  BSYNC B3 ;  /* 0x0000000000037941 */ /* 0x000fea0003800000 */
.L_x_4523:
[----:B------:R-:W-:Y:S02]  /*59000*/  LOP3.LUT R0, R0, 0xffff, RZ, 0xc0, !PT ;  /* 0x0000ffff00007812 */ /* 0x000fe400078ec0ff */
[----:B------:R-:W-:-:S03]  /*59010*/  PRMT R5, R4, 0x5410, R5 ;  /* 0x0000541004057816 */ /* 0x000fc60000000005 */
[----:B------:R-:W-:-:S05]  /*59020*/  IMAD.WIDE.U32 R2, R0, 0x10000, RZ ;  /* 0x0001000000027825 */ /* 0x000fca00078e00ff */
[----:B------:R-:W-:Y:S02]  /*59030*/  LOP3.LUT R3, R5, R3, RZ, 0xfc, !PT ;  /* 0x0000000305037212 */ /* 0x000fe400078efcff */
[----:B------:R-:W-:-:S05]  /*59040*/  LOP3.LUT R2, R2, R7, RZ, 0xfc, !PT ;  /* 0x0000000702027212 */ /* 0x000fca00078efcff */
[----:B------:R0:W-:Y:S01]  /*59050*/  STG.E.64 desc[UR4][R124.64+0x6e00], R2 ;  /* 0x006e00027c007986 */ /* 0x0001e2000c101b04 */
[----:B------:R-:W-:Y:S05]  /*59060*/  BRA `(.L_x_4528) ;  /* 0x0000000000107947 */ /* 0x000fea0003800000 */
.L_x_4510:
[----:B------:R-:W-:Y:S02]  /*59070*/  ULDC UR6, c[0x0][0x22c] ;  /* 0x00008b0000067ab9 */ /* 0x000fe40000000800 */
[----:B------:R-:W-:-:S13]  /*59080*/  ISETP.GE.AND P0, PT, R3, UR6, PT ;  /* 0x0000000603007c0c */ /* 0x000fda000bf06270 */
[----:B------:R-:W-:Y:S05]  /*59090*/  @P0 EXIT ;  /* 0x000000000000094d */ /* 0x000fea0003800000 */
[----:B------:R0:W-:Y:S02]  /*590a0*/  STG.E.64 desc[UR4][R124.64+0x6e00], RZ ;  /* 0x006e00ff7c007986 */ /* 0x0001e4000c101b04 */
.L_x_4528:
[----:B------:R-:W-:Y:S05]  /*590b0*/  BSYNC B2 ;  /* 0x0000000000027941 */ /* 0x000fea0003800000 */
.L_x_4509:
        /* <DEDUP_REMOVED lines=16> */
.L_x_4532:
[----:B------:R-:W-:Y:S05]  /*591c0*/  BSYNC B3 ;  /* 0x0000000000037941 */ /* 0x000fea0003800000 */
.L_x_4531:
        /* <DEDUP_REMOVED lines=17> */
.L_x_4536:
[----:B------:R-:W-:Y:S05]  /*592e0*/  BSYNC B4 ;  /* 0x0000000000047941 */ /* 0x000fea0003800000 */
.L_x_4535:
[----:B------:R-:W-:-:S04]  /*592f0*/  F2FP.BF16.F32.PACK_AB R217, RZ, R217 ;  /* 0x000000d9ffd9723e */ /* 0x000fc800000010ff */
[----:B------:R-:W-:Y:S01]  /*59300*/  PRMT R0, R217, 0x7610, R0 ;  /* 0x00007610d9007816 */ /* 0x000fe20000000000 */
[----:B------:R-:W-:Y:S06]  /*59310*/  BRA `(.L_x_4537) ;  /* 0x0000000000047947 */ /* 0x000fec0003800000 */
.L_x_4534:
[----:B------:R-:W-:-:S07]  /*59320*/  PRMT R0, RZ, 0x7610, R0 ;  /* 0x00007610ff007816 */ /* 0x000fce0000000000 */
.L_x_4537:
[----:B------:R-:W-:Y:S05]  /*59330*/  BSYNC B3 ;  /* 0x0000000000037941 */ /* 0x000fea0003800000 */
.L_x_4533:
        /* <DEDUP_REMOVED lines=16> */
.L_x_4541:
[----:B------:R-:W-:Y:S05]  /*59440*/  BSYNC B4 ;  /* 0x0000000000047941 */ /* 0x000fea0003800000 */
.L_x_4540:
[----:B------:R-:W-:-:S04]  /*59450*/  F2FP.BF16.F32.PACK_AB R217, RZ, R217 ;  /* 0x000000d9ffd9723e */ /* 0x000fc800000010ff */
[----:B------:R-:W-:Y:S01]  /*59460*/  PRMT R4, R217, 0x7610, R4 ;  /* 0x00007610d9047816 */ /* 0x000fe20000000004 */
[----:B------:R-:W-:Y:S06]  /*59470*/  BRA `(.L_x_4542) ;  /* 0x0000000000047947 */ /* 0x000fec0003800000 */
.L_x_4539:
[----:B------:R-:W-:-:S07]  /*59480*/  PRMT R4, RZ, 0x7610, R4 ;  /* 0x00007610ff047816 */ /* 0x000fce0000000004 */
.L_x_4542:
[----:B------:R-:W-:Y:S05]  /*59490*/  BSYNC B3 ;  /* 0x0000000000037941 */ /* 0x000fea0003800000 */
.L_x_4538:
        /* <DEDUP_REMOVED lines=16> */
.L_x_4546:
[----:B------:R-:W-:Y:S05]  /*595a0*/  BSYNC B4 ;  /* 0x0000000000047941 */ /* 0x000fea0003800000 */
.L_x_4545:
[----:B------:R-:W-:-:S04]  /*595b0*/  F2FP.BF16.F32.PACK_AB R217, RZ, R217 ;  /* 0x000000d9ffd9723e */ /* 0x000fc800000010ff */
[----:B------:R-:W-:Y:S01]  /*595c0*/  PRMT R5, R217, 0x7610, R5 ;  /* 0x00007610d9057816 */ /* 0x000fe20000000005 */
[----:B------:R-:W-:Y:S06]  /*595d0*/  BRA `(.L_x_4547) ;  /* 0x0000000000047947 */ /* 0x000fec0003800000 */
.L_x_4544:
[----:B------:R-:W-:-:S07]  /*595e0*/  PRMT R5, RZ, 0x7610, R5 ;  /* 0x00007610ff057816 */ /* 0x000fce0000000005 */
.L_x_4547:
[----:B------:R-:W-:Y:S05]  /*595f0*/  BSYNC B3 ;  /* 0x0000000000037941 */ /* 0x000fea0003800000 */
.L_x_4543:
[----:B------:R-:W-:Y:S02]  /*59600*/  LOP3.LUT R0, R0, 0xffff, RZ, 0xc0, !PT ;  /* 0x0000ffff00007812 */ /* 0x000fe400078ec0ff */
[----:B------:R-:W-:-:S03]  /*59610*/  PRMT R5, R4, 0x5410, R5 ;  /* 0x0000541004057816 */ /* 0x000fc60000000005 */
[----:B------:R-:W-:-:S05]  /*59620*/  IMAD.WIDE.U32 R2, R0, 0x10000, RZ ;  /* 0x0001000000027825 */ /* 0x000fca00078e00ff */
[----:B------:R-:W-:Y:S02]  /*59630*/  LOP3.LUT R3, R5, R3, RZ, 0xfc, !PT ;  /* 0x0000000305037212 */ /* 0x000fe400078efcff */
[----:B------:R-:W-:-:S05]  /*59640*/  LOP3.LUT R2, R2, R7, RZ, 0xfc, !PT ;  /* 0x0000000702027212 */ /* 0x000fca00078efcff */
[----:B------:R0:W-:Y:S01]  /*59650*/  STG.E.64 desc[UR4][R124.64+0x6f00], R2 ;  /* 0x006f00027c007986 */ /* 0x0001e2000c101b04 */
[----:B------:R-:W-:Y:S05]  /*59660*/  BRA `(.L_x_4548) ;  /* 0x0000000000107947 */ /* 0x000fea0003800000 */
.L_x_4530:
[----:B------:R-:W-:Y:S02]  /*59670*/  ULDC UR6, c[0x0][0x22c] ;  /* 0x00008b0000067ab9 */ /* 0x000fe40000000800 */
[----:B------:R-:W-:-:S13]  /*59680*/  ISETP.GE.AND P0, PT, R3, UR6, PT ;  /* 0x0000000603007c0c */ /* 0x000fda000bf06270 */
[----:B------:R-:W-:Y:S05]  /*59690*/  @P0 EXIT ;  /* 0x000000000000094d */ /* 0x000fea0003800000 */
[----:B------:R0:W-:Y:S02]  /*596a0*/  STG.E.64 desc[UR4][R124.64+0x6f00], RZ ;  /* 0x006f00ff7c007986 */ /* 0x0001e4000c101b04 */
.L_x_4548:
[----:B------:R-:W-:Y:S05]  /*596b0*/  BSYNC B2 ;  /* 0x0000000000027941 */ /* 0x000fea0003800000 */
.L_x_4529:
        /* <DEDUP_REMOVED lines=16> */
.L_x_4552:
[----:B------:R-:W-:Y:S05]  /*597c0*/  BSYNC B3 ;  /* 0x0000000000037941 */ /* 0x000fea0003800000 */
.L_x_4551:
        /* <DEDUP_REMOVED lines=17> */
.L_x_4556:
[----:B------:R-:W-:Y:S05]  /*598e0*/  BSYNC B4 ;  /* 0x0000000000047941 */ /* 0x000fea0003800000 */
.L_x_4555:
[----:B------:R-:W-:-:S04]  /*598f0*/  F2FP.BF16.F32.PACK_AB R217, RZ, R217 ;  /* 0x000000d9ffd9723e */ /* 0x000fc800000010ff */
[----:B------:R-:W-:Y:S01]  /*59900*/  PRMT R0, R217, 0x7610, R0 ;  /* 0x00007610d9007816 */ /* 0x000fe20000000000 */
[----:B------:R-:W-:Y:S06]  /*59910*/  BRA `(.L_x_4557) ;  /* 0x0000000000047947 */ /* 0x000fec0003800000 */
.L_x_4554:
[----:B------:R-:W-:-:S07]  /*59920*/  PRMT R0, RZ, 0x7610, R0 ;  /* 0x00007610ff007816 */ /* 0x000fce0000000000 */
.L_x_4557:
[----:B------:R-:W-:Y:S05]  /*59930*/  BSYNC B3 ;  /* 0x0000000000037941 */ /* 0x000fea0003800000 */
.L_x_4553:
        /* <DEDUP_REMOVED lines=16> */
.L_x_4561:
[----:B------:R-:W-:Y:S05]  /*59a40*/  BSYNC B4 ;  /* 0x0000000000047941 */ /* 0x000fea0003800000 */
.L_x_4560:
[----:B------:R-:W-:-:S04]  /*59a50*/  F2FP.BF16.F32.PACK_AB R217, RZ, R217 ;  /* 0x000000d9ffd9723e */ /* 0x000fc800000010ff */
[----:B------:R-:W-:Y:S01]  /*59a60*/  PRMT R4, R217, 0x7610, R4 ;  /* 0x00007610d9047816 */ /* 0x000fe20000000004 */
[----:B------:R-:W-:Y:S06]  /*59a70*/  BRA `(.L_x_4562) ;  /* 0x0000000000047947 */ /* 0x000fec0003800000 */
.L_x_4559:
[----:B------:R-:W-:-:S07]  /*59a80*/  PRMT R4, RZ, 0x7610, R4 ;  /* 0x00007610ff047816 */ /* 0x000fce0000000004 */
.L_x_4562:
[----:B------:R-:W-:Y:S05]  /*59a90*/  BSYNC B3 ;  /* 0x0000000000037941 */ /* 0x000fea0003800000 */
.L_x_4558:
        /* <DEDUP_REMOVED lines=16> */
.L_x_4566:
[----:B------:R-:W-:Y:S05]  /*59ba0*/  BSYNC B4 ;  /* 0x0000000000047941 */ /* 0x000fea0003800000 */
.L_x_4565:
[----:B------:R-:W-:-:S04]  /*59bb0*/  F2FP.BF16.F32.PACK_AB R217, RZ, R217 ;  /* 0x000000d9ffd9723e */ /* 0x000fc800000010ff */
[----:B------:R-:W-:Y:S01]  /*59bc0*/  PRMT R5, R217, 0x7610, R5 ;  /* 0x00007610d9057816 */ /* 0x000fe20000000005 */
[----:B------:R-:W-:Y:S06]  /*59bd0*/  BRA `(.L_x_4567) ;  /* 0x0000000000047947 */ /* 0x000fec0003800000 */
.L_x_4564:
[----:B------:R-:W-:-:S07]  /*59be0*/  PRMT R5, RZ, 0x7610, R5 ;  /* 0x00007610ff057816 */ /* 0x000fce0000000005 */
.L_x_4567:
[----:B------:R-:W-:Y:S05]  /*59bf0*/  BSYNC B3 ;  /* 0x0000000000037941 */ /* 0x000fea0003800000 */
.L_x_4563:
[----:B------:R-:W-:Y:S02]  /*59c00*/  LOP3.LUT R0, R0, 0xffff, RZ, 0xc0, !PT ;  /* 0x0000ffff00007812 */ /* 0x000fe400078ec0ff */
[----:B------:R-:W-:-:S03]  /*59c10*/  PRMT R5, R4, 0x5410, R5 ;  /* 0x0000541004057816 */ /* 0x000fc60000000005 */
[----:B------:R-:W-:-:S05]  /*59c20*/  IMAD.WIDE.U32 R2, R0, 0x10000, RZ ;  /* 0x0001000000027825 */ /* 0x000fca00078e00ff */
[----:B------:R-:W-:Y:S02]  /*59c30*/  LOP3.LUT R3, R5, R3, RZ, 0xfc, !PT ;  /* 0x0000000305037212 */ /* 0x000fe400078efcff */
[----:B------:R-:W-:-:S05]  /*59c40*/  LOP3.LUT R2, R2, R7, RZ, 0xfc, !PT ;  /* 0x0000000702027212 */ /* 0x000fca00078efcff */
[----:B------:R0:W-:Y:S01]  /*59c50*/  STG.E.64 desc[UR4][R124.64+0x7000], R2 ;  /* 0x007000027c007986 */ /* 0x0001e2000c101b04 */
[----:B------:R-:W-:Y:S05]  /*59c60*/  BRA `(.L_x_4568) ;  /* 0x0000000000107947 */ /* 0x000fea0003800000 */
.L_x_4550:
[----:B------:R-:W-:Y:S02]  /*59c70*/  ULDC UR6, c[0x0][0x22c] ;  /* 0x00008b0000067ab9 */ /* 0x000fe40000000800 */
[----:B------:R-:W-:-:S13]  /*59c80*/  ISETP.GE.AND P0, PT, R3, UR6, PT ;  /* 0x0000000603007c0c */ /* 0x000fda000bf06270 */
[----:B------:R-:W-:Y:S05]  /*59c90*/  @P0 EXIT ;  /* 0x000000000000094d */ /* 0x000fea0003800000 */
[----:B------:R0:W-:Y:S02]  /*59ca0*/  STG.E.64 desc[UR4][R124.64+0x7000], RZ ;  /* 0x007000ff7c007986 */ /* 0x0001e4000c101b04 */
.L_x_4568:
[----:B------:R-:W-:Y:S05]  /*59cb0*/  BSYNC B2 ;  /* 0x0000000000027941 */ /* 0x000fea0003800000 */
.L_x_4549:
        /* <DEDUP_REMOVED lines=16> */
.L_x_4572:
[----:B------:R-:W-:Y:S05]  /*59dc0*/  BSYNC B3 ;  /* 0x0000000000037941 */ /* 0x000fea0003800000 */
.L_x_4571:
        /* <DEDUP_REMOVED lines=17> */
.L_x_4576:
[----:B------:R-:W-:Y:S05]  /*59ee0*/  BSYNC B4 ;  /* 0x0000000000047941 */ /* 0x000fea0003800000 */
.L_x_4575:
[----:B------:R-:W-:-:S04]  /*59ef0*/  F2FP.BF16.F32.PACK_AB R217, RZ, R217 ;  /* 0x000000d9ffd9723e */ /* 0x000fc800000010ff */
[----:B------:R-:W-:Y:S01]  /*59f00*/  PRMT R0, R217, 0x7610, R0 ;  /* 0x00007610d9007816 */ /* 0x000fe20000000000 */
[----:B------:R-:W-:Y:S06]  /*59f10*/  BRA `(.L_x_4577) ;  /* 0x0000000000047947 */ /* 0x000fec0003800000 */
.L_x_4574:
[----:B------:R-:W-:-:S07]  /*59f20*/  PRMT R0, RZ, 0x7610, R0 ;  /* 0x00007610ff007816 */ /* 0x000fce0000000000 */
.L_x_4577:
[----:B------:R-:W-:Y:S05]  /*59f30*/  BSYNC B3 ;  /* 0x0000000000037941 */ /* 0x000fea0003800000 */
.L_x_4573:
        /* <DEDUP_REMOVED lines=16> */
.L_x_4581:
[----:B------:R-:W-:Y:S05]  /*5a040*/  BSYNC B4 ;  /* 0x0000000000047941 */ /* 0x000fea0003800000 */
.L_x_4580:
[----:B------:R-:W-:-:S04]  /*5a050*/  F2FP.BF16.F32.PACK_AB R217, RZ, R217 ;  /* 0x000000d9ffd9723e */ /* 0x000fc800000010ff */
[----:B------:R-:W-:Y:S01]  /*5a060*/  PRMT R4, R217, 0x7610, R4 ;  /* 0x00007610d9047816 */ /* 0x000fe20000000004 */
[----:B------:R-:W-:Y:S06]  /*5a070*/  BRA `(.L_x_4582) ;  /* 0x0000000000047947 */ /* 0x000fec0003800000 */
.L_x_4579:
[----:B------:R-:W-:-:S07]  /*5a080*/  PRMT R4, RZ, 0x7610, R4 ;  /* 0x00007610ff047816 */ /* 0x000fce0000000004 */
.L_x_4582:
[----:B------:R-:W-:Y:S05]  /*5a090*/  BSYNC B3 ;  /* 0x0000000000037941 */ /* 0x000fea0003800000 */
.L_x_4578:
        /* <DEDUP_REMOVED lines=16> */
.L_x_4586:
[----:B------:R-:W-:Y:S05]  /*5a1a0*/  BSYNC B4 ;  /* 0x0000000000047941 */ /* 0x000fea0003800000 */
.L_x_4585:
[----:B------:R-:W-:-:S04]  /*5a1b0*/  F2FP.BF16.F32.PACK_AB R217, RZ, R217 ;  /* 0x000000d9ffd9723e */ /* 0x000fc800000010ff */
[----:B------:R-:W-:Y:S01]  /*5a1c0*/  PRMT R5, R217, 0x7610, R5 ;  /* 0x00007610d9057816 */ /* 0x000fe20000000005 */
[----:B------:R-:W-:Y:S06]  /*5a1d0*/  BRA `(.L_x_4587) ;  /* 0x0000000000047947 */ /* 0x000fec0003800000 */
.L_x_4584:
[----:B------:R-:W-:-:S07]  /*5a1e0*/  PRMT R5, RZ, 0x7610, R5 ;  /* 0x00007610ff057816 */ /* 0x000fce0000000005 */
.L_x_4587:
[----:B------:R-:W-:Y:S05]  /*5a1f0*/  BSYNC B3 ;  /* 0x0000000000037941 */ /* 0x000fea0003800000 */
.L_x_4583:
[----:B------:R-:W-:Y:S02]  /*5a200*/  LOP3.LUT R0, R0, 0xffff, RZ, 0xc0, !PT ;  /* 0x0000ffff00007812 */ /* 0x000fe400078ec0ff */
[----:B------:R-:W-:-:S03]  /*5a210*/  PRMT R5, R4, 0x5410, R5 ;  /* 0x0000541004057816 */ /* 0x000fc60000000005 */
[----:B------:R-:W-:-:S05]  /*5a220*/  IMAD.WIDE.U32 R2, R0, 0x10000, RZ ;  /* 0x0001000000027825 */ /* 0x000fca00078e00ff */
[----:B------:R-:W-:Y:S02]  /*5a230*/  LOP3.LUT R3, R5, R3, RZ, 0xfc, !PT ;  /* 0x0000000305037212 */ /* 0x000fe400078efcff */
[----:B------:R-:W-:-:S05]  /*5a240*/  LOP3.LUT R2, R2, R7, RZ, 0xfc, !PT ;  /* 0x0000000702027212 */ /* 0x000fca00078efcff */
[----:B------:R0:W-:Y:S01]  /*5a250*/  STG.E.64 desc[UR4][R124.64+0x7100], R2 ;  /* 0x007100027c007986 */ /* 0x0001e2000c101b04 */
[----:B------:R-:W-:Y:S05]  /*5a260*/  BRA `(.L_x_4588) ;  /* 0x0000000000107947 */ /* 0x000fea0003800000 */
.L_x_4570:
[----:B------:R-:W-:Y:S02]  /*5a270*/  ULDC UR6, c[0x0][0x22c] ;  /* 0x00008b0000067ab9 */ /* 0x000fe40000000800 */
[----:B------:R-:W-:-:S13]  /*5a280*/  ISETP.GE.AND P0, PT, R3, UR6, PT ;  /* 0x0000000603007c0c */ /* 0x000fda000bf06270 */
[----:B------:R-:W-:Y:S05]  /*5a290*/  @P0 EXIT ;  /* 0x000000000000094d */ /* 0x000fea0003800000 */
[----:B------:R0:W-:Y:S02]  /*5a2a0*/  STG.E.64 desc[UR4][R124.64+0x7100], RZ ;  /* 0x007100ff7c007986 */ /* 0x0001e4000c101b04 */
.L_x_4588:
[----:B------:R-:W-:Y:S05]  /*5a2b0*/  BSYNC B2 ;  /* 0x0000000000027941 */ /* 0x000fea0003800000 */
.L_x_4569:
        /* <DEDUP_REMOVED lines=16> */
.L_x_4592:
[----:B------:R-:W-:Y:S05]  /*5a3c0*/  BSYNC B3 ;  /* 0x0000000000037941 */ /* 0x000fea0003800000 */
.L_x_4591:
        /* <DEDUP_REMOVED lines=17> */
.L_x_4596:
[----:B------:R-:W-:Y:S05]  /*5a4e0*/  BSYNC B4 ;  /* 0x0000000000047941 */ /* 0x000fea0003800000 */
.L_x_4595:
[----:B------:R-:W-:-:S04]  /*5a4f0*/  F2FP.BF16.F32.PACK_AB R217, RZ, R217 ;  /* 0x000000d9ffd9723e */ /* 0x000fc800000010ff */
[----:B------:R-:W-:Y:S01]  /*5a500*/  PRMT R0, R217, 0x7610, R0 ;  /* 0x00007610d9007816 */ /* 0x000fe20000000000 */
[----:B------:R-:W-:Y:S06]  /*5a510*/  BRA `(.L_x_4597) ;  /* 0x0000000000047947 */ /* 0x000fec0003800000 */
.L_x_4594:
[----:B------:R-:W-:-:S07]  /*5a520*/  PRMT R0, RZ, 0x7610, R0 ;  /* 0x00007610ff007816 */ /* 0x000fce0000000000 */
.L_x_4597:
[----:B------:R-:W-:Y:S05]  /*5a530*/  BSYNC B3 ;  /* 0x0000000000037941 */ /* 0x000fea0003800000 */
.L_x_4593:
        /* <DEDUP_REMOVED lines=16> */
.L_x_4601:
[----:B------:R-:W-:Y:S05]  /*5a640*/  BSYNC B4 ;  /* 0x0000000000047941 */ /* 0x000fea0003800000 */
.L_x_4600:
[----:B------:R-:W-:-:S04]  /*5a650*/  F2FP.BF16.F32.PACK_AB R217, RZ, R217 ;  /* 0x000000d9ffd9723e */ /* 0x000fc800000010ff */
[----:B------:R-:W-:Y:S01]  /*5a660*/  PRMT R4, R217, 0x7610, R4 ;  /* 0x00007610d9047816 */ /* 0x000fe20000000004 */
[----:B------:R-:W-:Y:S06]  /*5a670*/  BRA `(.L_x_4602) ;  /* 0x0000000000047947 */ /* 0x000fec0003800000 */
.L_x_4599:
[----:B------:R-:W-:-:S07]  /*5a680*/  PRMT R4, RZ, 0x7610, R4 ;  /* 0x00007610ff047816 */ /* 0x000fce0000000004 */
.L_x_4602:
[----:B------:R-:W-:Y:S05]  /*5a690*/  BSYNC B3 ;  /* 0x0000000000037941 */ /* 0x000fea0003800000 */
.L_x_4598:
        /* <DEDUP_REMOVED lines=16> */
.L_x_4606:
[----:B------:R-:W-:Y:S05]  /*5a7a0*/  BSYNC B4 ;  /* 0x0000000000047941 */ /* 0x000fea0003800000 */
.L_x_4605:
[----:B------:R-:W-:-:S04]  /*5a7b0*/  F2FP.BF16.F32.PACK_AB R217, RZ, R217 ;  /* 0x000000d9ffd9723e */ /* 0x000fc800000010ff */
[----:B------:R-:W-:Y:S01]  /*5a7c0*/  PRMT R5, R217, 0x7610, R5 ;  /* 0x00007610d9057816 */ /* 0x000fe20000000005 */
[----:B------:R-:W-:Y:S06]  /*5a7d0*/  BRA `(.L_x_4607) ;  /* 0x0000000000047947 */ /* 0x000fec0003800000 */
.L_x_4604:
[----:B------:R-:W-:-:S07]  /*5a7e0*/  PRMT R5, RZ, 0x7610, R5 ;  /* 0x00007610ff057816 */ /* 0x000fce0000000005 */
.L_x_4607:
[----:B------:R-:W-:Y:S05]  /*5a7f0*/  BSYNC B3 ;  /* 0x0000000000037941 */ /* 0x000fea0003800000 */
.L_x_4603:
[----:B------:R-:W-:Y:S02]  /*5a800*/  LOP3.LUT R0, R0, 0xffff, RZ, 0xc0, !PT ;  /* 0x0000ffff00007812 */ /* 0x000fe400078ec0ff */
[----:B------:R-:W-:-:S03]  /*5a810*/  PRMT R5, R4, 0x5410, R5 ;  /* 0x0000541004057816 */ /* 0x000fc60000000005 */
[----:B------:R-:W-:-:S05]  /*5a820*/  IMAD.WIDE.U32 R2, R0, 0x10000, RZ ;  /* 0x0001000000027825 */ /* 0x000fca00078e00ff */
[----:B------:R-:W-:Y:S02]  /*5a830*/  LOP3.LUT R3, R5, R3, RZ, 0xfc, !PT ;  /* 0x0000000305037212 */ /* 0x000fe400078efcff */
[----:B------:R-:W-:-:S05]  /*5a840*/  LOP3.LUT R2, R2, R7, RZ, 0xfc, !PT ;  /* 0x0000000702027212 */ /* 0x000fca00078efcff */
[----:B------:R0:W-:Y:S01]  /*5a850*/  STG.E.64 desc[UR4][R124.64+0x7200], R2 ;  /* 0x007200027c007986 */ /* 0x0001e2000c101b04 */
[----:B------:R-:W-:Y:S05]  /*5a860*/  BRA `(.L_x_4608) ;  /* 0x0000000000107947 */ /* 0x000fea0003800000 */
.L_x_4590:
[----:B------:R-:W-:Y:S02]  /*5a870*/  ULDC UR6, c[0x0][0x22c] ;  /* 0x00008b0000067ab9 */ /* 0x000fe40000000800 */
[----:B------:R-:W-:-:S13]  /*5a880*/  ISETP.GE.AND P0, PT, R3, UR6, PT ;  /* 0x0000000603007c0c */ /* 0x000fda000bf06270 */
[----:B------:R-:W-:Y:S05]  /*5a890*/  @P0 EXIT ;  /* 0x000000000000094d */ /* 0x000fea0003800000 */
[----:B------:R0:W-:Y:S02]  /*5a8a0*/  STG.E.64 desc[UR4][R124.64+0x7200], RZ ;  /* 0x007200ff7c007986 */ /* 0x0001e4000c101b04 */
.L_x_4608:
[----:B------:R-:W-:Y:S05]  /*5a8b0*/  BSYNC B2 ;  /* 0x0000000000027941 */ /* 0x000fea0003800000 */
.L_x_4589:
        /* <DEDUP_REMOVED lines=16> */
.L_x_4612:
[----:B------:R-:W-:Y:S05]  /*5a9c0*/  BSYNC B3 ;  /* 0x0000000000037941 */ /* 0x000fea0003800000 */
.L_x_4611:
        /* <DEDUP_REMOVED lines=17> */
.L_x_4616:
[----:B------:R-:W-:Y:S05]  /*5aae0*/  BSYNC B4 ;  /* 0x0000000000047941 */ /* 0x000fea0003800000 */
.L_x_4615:
[----:B------:R-:W-:-:S04]  /*5aaf0*/  F2FP.BF16.F32.PACK_AB R217, RZ, R217 ;  /* 0x000000d9ffd9723e */ /* 0x000fc800000010ff */
[----:B------:R-:W-:Y:S01]  /*5ab00*/  PRMT R0, R217, 0x7610, R0 ;  /* 0x00007610d9007816 */ /* 0x000fe20000000000 */
[----:B------:R-:W-:Y:S06]  /*5ab10*/  BRA `(.L_x_4617) ;  /* 0x0000000000047947 */ /* 0x000fec0003800000 */
.L_x_4614:
[----:B------:R-:W-:-:S07]  /*5ab20*/  PRMT R0, RZ, 0x7610, R0 ;  /* 0x00007610ff007816 */ /* 0x000fce0000000000 */
.L_x_4617:
[----:B------:R-:W-:Y:S05]  /*5ab30*/  BSYNC B3 ;  /* 0x0000000000037941 */ /* 0x000fea0003800000 */
.L_x_4613:
        /* <DEDUP_REMOVED lines=16> */
.L_x_4621:
[----:B------:R-:W-:Y:S05]  /*5ac40*/  BSYNC B4 ;  /* 0x0000000000047941 */ /* 0x000fea0003800000 */
.L_x_4620:
[----:B------:R-:W-:-:S04]  /*5ac50*/  F2FP.BF16.F32.PACK_AB R217, RZ, R217 ;  /* 0x000000d9ffd9723e */ /* 0x000fc800000010ff */
[----:B------:R-:W-:Y:S01]  /*5ac60*/  PRMT R4, R217, 0x7610, R4 ;  /* 0x00007610d9047816 */ /* 0x000fe20000000004 */
[----:B------:R-:W-:Y:S06]  /*5ac70*/  BRA `(.L_x_4622) ;  /* 0x0000000000047947 */ /* 0x000fec0003800000 */
.L_x_4619:
[----:B------:R-:W-:-:S07]  /*5ac80*/  PRMT R4, RZ, 0x7610, R4 ;  /* 0x00007610ff047816 */ /* 0x000fce0000000004 */
.L_x_4622:
[----:B------:R-:W-:Y:S05]  /*5ac90*/  BSYNC B3 ;  /* 0x0000000000037941 */ /* 0x000fea0003800000 */
.L_x_4618:
        /* <DEDUP_REMOVED lines=16> */
.L_x_4626:
[----:B------:R-:W-:Y:S05]  /*5ada0*/  BSYNC B4 ;  /* 0x0000000000047941 */ /* 0x000fea0003800000 */
.L_x_4625:
[----:B------:R-:W-:-:S04]  /*5adb0*/  F2FP.BF16.F32.PACK_AB R217, RZ, R217 ;  /* 0x000000d9ffd9723e */ /* 0x000fc800000010ff */
[----:B------:R-:W-:Y:S01]  /*5adc0*/  PRMT R5, R217, 0x7610, R5 ;  /* 0x00007610d9057816 */ /* 0x000fe20000000005 */
[----:B------:R-:W-:Y:S06]  /*5add0*/  BRA `(.L_x_4627) ;  /* 0x0000000000047947 */ /* 0x000fec0003800000 */
.L_x_4624:
[----:B------:R-:W-:-:S07]  /*5ade0*/  PRMT R5, RZ, 0x7610, R5 ;  /* 0x00007610ff057816 */ /* 0x000fce0000000005 */
.L_x_4627:
[----:B------:R-:W-:Y:S05]  /*5adf0*/  BSYNC B3 ;  /* 0x0000000000037941 */ /* 0x000fea0003800000 */
.L_x_4623:
[----:B------:R-:W-:Y:S02]  /*5ae00*/  LOP3.LUT R0, R0, 0xffff, RZ, 0xc0, !PT ;  /* 0x0000ffff00007812 */ /* 0x000fe400078ec0ff */
[----:B------:R-:W-:-:S03]  /*5ae10*/  PRMT R5, R4, 0x5410, R5 ;  /* 0x0000541004057816 */ /* 0x000fc60000000005 */
[----:B------:R-:W-:-:S05]  /*5ae20*/  IMAD.WIDE.U32 R2, R0, 0x10000, RZ ;  /* 0x0001000000027825 */ /* 0x000fca00078e00ff */
[----:B------:R-:W-:Y:S02]  /*5ae30*/  LOP3.LUT R3, R5, R3, RZ, 0xfc, !PT ;  /* 0x0000000305037212 */ /* 0x000fe400078efcff */
[----:B------:R-:W-:-:S05]  /*5ae40*/  LOP3.LUT R2, R2, R7, RZ, 0xfc, !PT ;  /* 0x0000000702027212 */ /* 0x000fca00078efcff */
[----:B------:R0:W-:Y:S01]  /*5ae50*/  STG.E.64 desc[UR4][R124.64+0x7300], R2 ;  /* 0x007300027c007986 */ /* 0x0001e2000c101b04 */
[----:B------:R-:W-:Y:S05]  /*5ae60*/  BRA `(.L_x_4628) ;  /* 0x0000000000107947 */ /* 0x000fea0003800000 */
.L_x_4610:
[----:B------:R-:W-:Y:S02]  /*5ae70*/  ULDC UR6, c[0x0][0x22c] ;  /* 0x00008b0000067ab9 */ /* 0x000fe40000000800 */
[----:B------:R-:W-:-:S13]  /*5ae80*/  ISETP.GE.AND P0, PT, R3, UR6, PT ;  /* 0x0000000603007c0c */ /* 0x000fda000bf06270 */
[----:B------:R-:W-:Y:S05]  /*5ae90*/  @P0 EXIT ;  /* 0x000000000000094d */ /* 0x000fea0003800000 */
[----:B------:R0:W-:Y:S02]  /*5aea0*/  STG.E.64 desc[UR4][R124.64+0x7300], RZ ;  /* 0x007300ff7c007986 */ /* 0x0001e4000c101b04 */
.L_x_4628:
[----:B------:R-:W-:Y:S05]  /*5aeb0*/  BSYNC B2 ;  /* 0x0000000000027941 */ /* 0x000fea0003800000 */
.L_x_4609:
        /* <DEDUP_REMOVED lines=16> */
.L_x_4632:
[----:B------:R-:W-:Y:S05]  /*5afc0*/  BSYNC B3 ;  /* 0x0000000000037941 */ /* 0x000fea0003800000 */
.L_x_4631:
        /* <DEDUP_REMOVED lines=17> */
.L_x_4636:
[----:B------:R-:W-:Y:S05]  /*5b0e0*/  BSYNC B4 ;  /* 0x0000000000047941 */ /* 0x000fea0003800000 */
.L_x_4635:
[----:B------:R-:W-:-:S04]  /*5b0f0*/  F2FP.BF16.F32.PACK_AB R217, RZ, R217 ;  /* 0x000000d9ffd9723e */ /* 0x000fc800000010ff */
[----:B------:R-:W-:Y:S01]  /*5b100*/  PRMT R0, R217, 0x7610, R0 ;  /* 0x00007610d9007816 */ /* 0x000fe20000000000 */
[----:B------:R-:W-:Y:S06]  /*5b110*/  BRA `(.L_x_4637) ;  /* 0x0000000000047947 */ /* 0x000fec0003800000 */
.L_x_4634:
[----:B------:R-:W-:-:S07]  /*5b120*/  PRMT R0, RZ, 0x7610, R0 ;  /* 0x00007610ff007816 */ /* 0x000fce0000000000 */
.L_x_4637:
[----:B------:R-:W-:Y:S05]  /*5b130*/  BSYNC B3 ;  /* 0x0000000000037941 */ /* 0x000fea0003800000 */
.L_x_4633:
        /* <DEDUP_REMOVED lines=16> */
.L_x_4641:
[----:B------:R-:W-:Y:S05]  /*5b240*/  BSYNC B4 ;  /* 0x0000000000047941 */ /* 0x000fea0003800000 */
.L_x_4640:
[----:B------:R-:W-:-:S04]  /*5b250*/  F2FP.BF16.F32.PACK_AB R217, RZ, R217 ;  /* 0x000000d9ffd9723e */ /* 0x000fc800000010ff */
[----:B------:R-:W-:Y:S01]  /*5b260*/  PRMT R4, R217, 0x7610, R4 ;  /* 0x00007610d9047816 */ /* 0x000fe20000000004 */
[----:B------:R-:W-:Y:S06]  /*5b270*/  BRA `(.L_x_4642) ;  /* 0x0000000000047947 */ /* 0x000fec0003800000 */
.L_x_4639:
[----:B------:R-:W-:-:S07]  /*5b280*/  PRMT R4, RZ, 0x7610, R4 ;  /* 0x00007610ff047816 */ /* 0x000fce0000000004 */
.L_x_4642:
[----:B------:R-:W-:Y:S05]  /*5b290*/  BSYNC B3 ;  /* 0x0000000000037941 */ /* 0x000fea0003800000 */
.L_x_4638:
        /* <DEDUP_REMOVED lines=16> */
.L_x_4646:
[----:B------:R-:W-:Y:S05]  /*5b3a0*/  BSYNC B4 ;  /* 0x0000000000047941 */ /* 0x000fea0003800000 */
.L_x_4645:
[----:B------:R-:W-:-:S04]  /*5b3b0*/  F2FP.BF16.F32.PACK_AB R217, RZ, R217 ;  /* 0x000000d9ffd9723e */ /* 0x000fc800000010ff */
[----:B------:R-:W-:Y:S01]  /*5b3c0*/  PRMT R5, R217, 0x7610, R5 ;  /* 0x00007610d9057816 */ /* 0x000fe20000000005 */
[----:B------:R-:W-:Y:S06]  /*5b3d0*/  BRA `(.L_x_4647) ;  /* 0x0000000000047947 */ /* 0x000fec0003800000 */
.L_x_4644:
[----:B------:R-:W-:-:S07]  /*5b3e0*/  PRMT R5, RZ, 0x7610, R5 ;  /* 0x00007610ff057816 */ /* 0x000fce0000000005 */
.L_x_4647:
[----:B------:R-:W-:Y:S05]  /*5b3f0*/  BSYNC B3 ;  /* 0x0000000000037941 */ /* 0x000fea0003800000 */
.L_x_4643:
[----:B------:R-:W-:Y:S02]  /*5b400*/  LOP3.LUT R0, R0, 0xffff, RZ, 0xc0, !PT ;  /* 0x0000ffff00007812 */ /* 0x000fe400078ec0ff */
[----:B------:R-:W-:-:S03]  /*5b410*/  PRMT R5, R4, 0x5410, R5 ;  /* 0x0000541004057816 */ /* 0x000fc60000000005 */
[----:B------:R-:W-:-:S05]  /*5b420*/  IMAD.WIDE.U32 R2, R0, 0x10000, RZ ;  /* 0x0001000000027825 */ /* 0x000fca00078e00ff */
[----:B------:R-:W-:Y:S02]  /*5b430*/  LOP3.LUT R3, R5, R3, RZ, 0xfc, !PT ;  /* 0x0000000305037212 */ /* 0x000fe400078efcff */
[----:B------:R-:W-:-:S05]  /*5b440*/  LOP3.LUT R2, R2, R7, RZ, 0xfc, !PT ;  /* 0x0000000702027212 */ /* 0x000fca00078efcff */
[----:B------:R0:W-:Y:S01]  /*5b450*/  STG.E.64 desc[UR4][R124.64+0x7400], R2 ;  /* 0x007400027c007986 */ /* 0x0001e2000c101b04 */
[----:B------:R-:W-:Y:S05]  /*5b460*/  BRA `(.L_x_4648) ;  /* 0x0000000000107947 */ /* 0x000fea0003800000 */
.L_x_4630:
[----:B------:R-:W-:Y:S02]  /*5b470*/  ULDC UR6, c[0x0][0x22c] ;  /* 0x00008b0000067ab9 */ /* 0x000fe40000000800 */
[----:B------:R-:W-:-:S13]  /*5b480*/  ISETP.GE.AND P0, PT, R3, UR6, PT ;  /* 0x0000000603007c0c */ /* 0x000fda000bf06270 */
[----:B------:R-:W-:Y:S05]  /*5b490*/  @P0 EXIT ;  /* 0x000000000000094d */ /* 0x000fea0003800000 */
[----:B------:R0:W-:Y:S02]  /*5b4a0*/  STG.E.64 desc[UR4][R124.64+0x7400], RZ ;  /* 0x007400ff7c007986 */ /* 0x0001e4000c101b04 */
.L_x_4648:
[----:B------:R-:W-:Y:S05]  /*5b4b0*/  BSYNC B2 ;  /* 0x0000000000027941 */ /* 0x000fea0003800000 */
.L_x_4629:
        /* <DEDUP_REMOVED lines=16> */
.L_x_4652:
[----:B------:R-:W-:Y:S05]  /*5b5c0*/  BSYNC B3 ;  /* 0x0000000000037941 */ /* 0x000fea0003800000 */
.L_x_4651:
        /* <DEDUP_REMOVED lines=17> */
.L_x_4656:
[----:B------:R-:W-:Y:S05]  /*5b6e0*/  BSYNC B4 ;  /* 0x0000000000047941 */ /* 0x000fea0003800000 */
.L_x_4655:
[----:B------:R-:W-:-:S04]  /*5b6f0*/  F2FP.BF16.F32.PACK_AB R217, RZ, R217 ;  /* 0x000000d9ffd9723e */ /* 0x000fc800000010ff */
[----:B------:R-:W-:Y:S01]  /*5b700*/  PRMT R0, R217, 0x7610, R0 ;  /* 0x00007610d9007816 */ /* 0x000fe20000000000 */
[----:B------:R-:W-:Y:S06]  /*5b710*/  BRA `(.L_x_4657) ;  /* 0x0000000000047947 */ /* 0x000fec0003800000 */
.L_x_4654:
[----:B------:R-:W-:-:S07]  /*5b720*/  PRMT R0, RZ, 0x7610, R0 ;  /* 0x00007610ff007816 */ /* 0x000fce0000000000 */
.L_x_4657:
[----:B------:R-:W-:Y:S05]  /*5b730*/  BSYNC B3 ;  /* 0x0000000000037941 */ /* 0x000fea0003800000 */
.L_x_4653:
        /* <DEDUP_REMOVED lines=16> */
.L_x_4661:
[----:B------:R-:W-:Y:S05]  /*5b840*/  BSYNC B4 ;  /* 0x0000000000047941 */ /* 0x000fea0003800000 */
.L_x_4660:
[----:B------:R-:W-:-:S04]  /*5b850*/  F2FP.BF16.F32.PACK_AB R217, RZ, R217 ;  /* 0x000000d9ffd9723e */ /* 0x000fc800000010ff */
[----:B------:R-:W-:Y:S01]  /*5b860*/  PRMT R4, R217, 0x7610, R4 ;  /* 0x00007610d9047816 */ /* 0x000fe20000000004 */
[----:B------:R-:W-:Y:S06]  /*5b870*/  BRA `(.L_x_4662) ;  /* 0x0000000000047947 */ /* 0x000fec0003800000 */
.L_x_4659:
[----:B------:R-:W-:-:S07]  /*5b880*/  PRMT R4, RZ, 0x7610, R4 ;  /* 0x00007610ff047816 */ /* 0x000fce0000000004 */
.L_x_4662:
[----:B------:R-:W-:Y:S05]  /*5b890*/  BSYNC B3 ;  /* 0x0000000000037941 */ /* 0x000fea0003800000 */
.L_x_4658:
        /* <DEDUP_REMOVED lines=16> */
.L_x_4666:
[----:B------:R-:W-:Y:S05]  /*5b9a0*/  BSYNC B4 ;  /* 0x0000000000047941 */ /* 0x000fea0003800000 */
.L_x_4665:
[----:B------:R-:W-:-:S04]  /*5b9b0*/  F2FP.BF16.F32.PACK_AB R217, RZ, R217 ;  /* 0x000000d9ffd9723e */ /* 0x000fc800000010ff */
[----:B------:R-:W-:Y:S01]  /*5b9c0*/  PRMT R5, R217, 0x7610, R5 ;  /* 0x00007610d9057816 */ /* 0x000fe20000000005 */
[----:B------:R-:W-:Y:S06]  /*5b9d0*/  BRA `(.L_x_4667) ;  /* 0x0000000000047947 */ /* 0x000fec0003800000 */
.L_x_4664:
[----:B------:R-:W-:-:S07]  /*5b9e0*/  PRMT R5, RZ, 0x7610, R5 ;  /* 0x00007610ff057816 */ /* 0x000fce0000000005 */
.L_x_4667:
[----:B------:R-:W-:Y:S05]  /*5b9f0*/  BSYNC B3 ;  /* 0x0000000000037941 */ /* 0x000fea0003800000 */
.L_x_4663:
[----:B------:R-:W-:Y:S02]  /*5ba00*/  LOP3.LUT R0, R0, 0xffff, RZ, 0xc0, !PT ;  /* 0x0000ffff00007812 */ /* 0x000fe400078ec0ff */
[----:B------:R-:W-:-:S03]  /*5ba10*/  PRMT R5, R4, 0x5410, R5 ;  /* 0x0000541004057816 */ /* 0x000fc60000000005 */
[----:B------:R-:W-:-:S05]  /*5ba20*/  IMAD.WIDE.U32 R2, R0, 0x10000, RZ ;  /* 0x0001000000027825 */ /* 0x000fca00078e00ff */
[----:B------:R-:W-:Y:S02]  /*5ba30*/  LOP3.LUT R3, R5, R3, RZ, 0xfc, !PT ;  /* 0x0000000305037212 */ /* 0x000fe400078efcff */
[----:B------:R-:W-:-:S05]  /*5ba40*/  LOP3.LUT R2, R2, R7, RZ, 0xfc, !PT ;  /* 0x0000000702027212 */ /* 0x000fca00078efcff */
[----:B------:R0:W-:Y:S01]  /*5ba50*/  STG.E.64 desc[UR4][R124.64+0x7500], R2 ;  /* 0x007500027c007986 */ /* 0x0001e2000c101b04 */
[----:B------:R-:W-:Y:S05]  /*5ba60*/  BRA `(.L_x_4668) ;  /* 0x0000000000107947 */ /* 0x000fea0003800000 */
.L_x_4650:
[----:B------:R-:W-:Y:S02]  /*5ba70*/  ULDC UR6, c[0x0][0x22c] ;  /* 0x00008b0000067ab9 */ /* 0x000fe40000000800 */
[----:B------:R-:W-:-:S13]  /*5ba80*/  ISETP.GE.AND P0, PT, R3, UR6, PT ;  /* 0x0000000603007c0c */ /* 0x000fda000bf06270 */
[----:B------:R-:W-:Y:S05]  /*5ba90*/  @P0 EXIT ;  /* 0x000000000000094d */ /* 0x000fea0003800000 */
[----:B------:R0:W-:Y:S02]  /*5baa0*/  STG.E.64 desc[UR4][R124.64+0x7500], RZ ;  /* 0x007500ff7c007986 */ /* 0x0001e4000c101b04 */
.L_x_4668:
[----:B------:R-:W-:Y:S05]  /*5bab0*/  BSYNC B2 ;  /* 0x0000000000027941 */ /* 0x000fea0003800000 */
.L_x_4649:
        /* <DEDUP_REMOVED lines=16> */
.L_x_4672:
[----:B------:R-:W-:Y:S05]  /*5bbc0*/  BSYNC B3 ;  /* 0x0000000000037941 */ /* 0x000fea0003800000 */
.L_x_4671:
        /* <DEDUP_REMOVED lines=17> */
.L_x_4676:
[----:B------:R-:W-:Y:S05]  /*5bce0*/  BSYNC B4 ;  /* 0x0000000000047941 */ /* 0x000fea0003800000 */
.L_x_4675:
[----:B------:R-:W-:-:S04]  /*5bcf0*/  F2FP.BF16.F32.PACK_AB R217, RZ, R217 ;  /* 0x000000d9ffd9723e */ /* 0x000fc800000010ff */
[----:B------:R-:W-:Y:S01]  /*5bd00*/  PRMT R0, R217, 0x7610, R0 ;  /* 0x00007610d9007816 */ /* 0x000fe20000000000 */
[----:B------:R-:W-:Y:S06]  /*5bd10*/  BRA `(.L_x_4677) ;  /* 0x0000000000047947 */ /* 0x000fec0003800000 */
.L_x_4674:
[----:B------:R-:W-:-:S07]  /*5bd20*/  PRMT R0, RZ, 0x7610, R0 ;  /* 0x00007610ff007816 */ /* 0x000fce0000000000 */
.L_x_4677:
[----:B------:R-:W-:Y:S05]  /*5bd30*/  BSYNC B3 ;  /* 0x0000000000037941 */ /* 0x000fea0003800000 */
.L_x_4673:
        /* <DEDUP_REMOVED lines=16> */
.L_x_4681:
[----:B------:R-:W-:Y:S05]  /*5be40*/  BSYNC B4 ;  /* 0x0000000000047941 */ /* 0x000fea0003800000 */
.L_x_4680:
[----:B------:R-:W-:-:S04]  /*5be50*/  F2FP.BF16.F32.PACK_AB R217, RZ, R217 ;  /* 0x000000d9ffd9723e */ /* 0x000fc800000010ff */
[----:B------:R-:W-:Y:S01]  /*5be60*/  PRMT R4, R217, 0x7610, R4 ;  /* 0x00007610d9047816 */ /* 0x000fe20000000004 */
[----:B------:R-:W-:Y:S06]  /*5be70*/  BRA `(.L_x_4682) ;  /* 0x0000000000047947 */ /* 0x000fec0003800000 */
.L_x_4679:
[----:B------:R-:W-:-:S07]  /*5be80*/  PRMT R4, RZ, 0x7610, R4 ;  /* 0x00007610ff047816 */ /* 0x000fce0000000004 */
.L_x_4682:
[----:B------:R-:W-:Y:S05]  /*5be90*/  BSYNC B3 ;  /* 0x0000000000037941 */ /* 0x000fea0003800000 */
.L_x_4678:
        /* <DEDUP_REMOVED lines=16> */
.L_x_4686:
[----:B------:R-:W-:Y:S05]  /*5bfa0*/  BSYNC B4 ;  /* 0x0000000000047941 */ /* 0x000fea0003800000 */
.L_x_4685:
[----:B------:R-:W-:-:S04]  /*5bfb0*/  F2FP.BF16.F32.PACK_AB R217, RZ, R217 ;  /* 0x000000d9ffd9723e */ /* 0x000fc800000010ff */
[----:B------:R-:W-:Y:S01]  /*5bfc0*/  PRMT R5, R217, 0x7610, R5 ;  /* 0x00007610d9057816 */ /* 0x000fe20000000005 */
[----:B------:R-:W-:Y:S06]  /*5bfd0*/  BRA `(.L_x_4687) ;  /* 0x0000000000047947 */ /* 0x000fec0003800000 */
.L_x_4684:
[----:B------:R-:W-:-:S07]  /*5bfe0*/  PRMT R5, RZ, 0x7610, R5 ;  /* 0x00007610ff057816 */ /* 0x000fce0000000005 */
.L_x_4687:
[----:B------:R-:W-:Y:S05]  /*5bff0*/  BSYNC B3 ;  /* 0x0000000000037941 */ /* 0x000fea0003800000 */
.L_x_4683:
[----:B------:R-:W-:Y:S02]  /*5c000*/  LOP3.LUT R0, R0, 0xffff, RZ, 0xc0, !PT ;  /* 0x0000ffff00007812 */ /* 0x000fe400078ec0ff */
[----:B------:R-:W-:-:S03]  /*5c010*/  PRMT R5, R4, 0x5410, R5 ;  /* 0x0000541004057816 */ /* 0x000fc60000000005 */
[----:B------:R-:W-:-:S05]  /*5c020*/  IMAD.WIDE.U32 R2, R0, 0x10000, RZ ;  /* 0x0001000000027825 */ /* 0x000fca00078e00ff */
[----:B------:R-:W-:Y:S02]  /*5c030*/  LOP3.LUT R3, R5, R3, RZ, 0xfc, !PT ;  /* 0x0000000305037212 */ /* 0x000fe400078efcff */
[----:B------:R-:W-:-:S05]  /*5c040*/  LOP3.LUT R2, R2, R7, RZ, 0xfc, !PT ;  /* 0x0000000702027212 */ /* 0x000fca00078efcff */
[----:B------:R0:W-:Y:S01]  /*5c050*/  STG.E.64 desc[UR4][R124.64+0x7600], R2 ;  /* 0x007600027c007986 */ /* 0x0001e2000c101b04 */
[----:B------:R-:W-:Y:S05]  /*5c060*/  BRA `(.L_x_4688) ;  /* 0x0000000000107947 */ /* 0x000fea0003800000 */
.L_x_4670:
[----:B------:R-:W-:Y:S02]  /*5c070*/  ULDC UR6, c[0x0][0x22c] ;  /* 0x00008b0000067ab9 */ /* 0x000fe40000000800 */
[----:B------:R-:W-:-:S13]  /*5c080*/  ISETP.GE.AND P0, PT, R3, UR6, PT ;  /* 0x0000000603007c0c */ /* 0x000fda000bf06270 */
[----:B------:R-:W-:Y:S05]  /*5c090*/  @P0 EXIT ;  /* 0x000000000000094d */ /* 0x000fea0003800000 */
[----:B------:R0:W-:Y:S02]  /*5c0a0*/  STG.E.64 desc[UR4][R124.64+0x7600], RZ ;  /* 0x007600ff7c007986 */ /* 0x0001e4000c101b04 */
.L_x_4688:
[----:B------:R-:W-:Y:S05]  /*5c0b0*/  BSYNC B2 ;  /* 0x0000000000027941 */ /* 0x000fea0003800000 */
.L_x_4669:
        /* <DEDUP_REMOVED lines=16> */
.L_x_4692:
[----:B------:R-:W-:Y:S05]  /*5c1c0*/  BSYNC B3 ;  /* 0x0000000000037941 */ /* 0x000fea0003800000 */
.L_x_4691:
        /* <DEDUP_REMOVED lines=17> */
.L_x_4696:
[----:B------:R-:W-:Y:S05]  /*5c2e0*/  BSYNC B4 ;  /* 0x0000000000047941 */ /* 0x000fea0003800000 */
.L_x_4695:
[----:B------:R-:W-:-:S04]  /*5c2f0*/  F2FP.BF16.F32.PACK_AB R217, RZ, R217 ;  /* 0x000000d9ffd9723e */ /* 0x000fc800000010ff */
[----:B------:R-:W-:Y:S01]  /*5c300*/  PRMT R0, R217, 0x7610, R0 ;  /* 0x00007610d9007816 */ /* 0x000fe20000000000 */
[----:B------:R-:W-:Y:S06]  /*5c310*/  BRA `(.L_x_4697) ;  /* 0x0000000000047947 */ /* 0x000fec0003800000 */
.L_x_4694:
[----:B------:R-:W-:-:S07]  /*5c320*/  PRMT R0, RZ, 0x7610, R0 ;  /* 0x00007610ff007816 */ /* 0x000fce0000000000 */
.L_x_4697:
[----:B------:R-:W-:Y:S05]  /*5c330*/  BSYNC B3 ;  /* 0x0000000000037941 */ /* 0x000fea0003800000 */
.L_x_4693:
        /* <DEDUP_REMOVED lines=16> */
.L_x_4701:
[----:B------:R-:W-:Y:S05]  /*5c440*/  BSYNC B4 ;  /* 0x0000000000047941 */ /* 0x000fea0003800000 */
.L_x_4700:
[----:B------:R-:W-:-:S04]  /*5c450*/  F2FP.BF16.F32.PACK_AB R217, RZ, R217 ;  /* 0x000000d9ffd9723e */ /* 0x000fc800000010ff */
[----:B------:R-:W-:Y:S01]  /*5c460*/  PRMT R4, R217, 0x7610, R4 ;  /* 0x00007610d9047816 */ /* 0x000fe20000000004 */
[----:B------:R-:W-:Y:S06]  /*5c470*/  BRA `(.L_x_4702) ;  /* 0x0000000000047947 */ /* 0x000fec0003800000 */
.L_x_4699:
[----:B------:R-:W-:-:S07]  /*5c480*/  PRMT R4, RZ, 0x7610, R4 ;  /* 0x00007610ff047816 */ /* 0x000fce0000000004 */
.L_x_4702:
[----:B------:R-:W-:Y:S05]  /*5c490*/  BSYNC B3 ;  /* 0x0000000000037941 */ /* 0x000fea0003800000 */
.L_x_4698:
        /* <DEDUP_REMOVED lines=16> */
.L_x_4706:
[----:B------:R-:W-:Y:S05]  /*5c5a0*/  BSYNC B4 ;  /* 0x0000000000047941 */ /* 0x000fea0003800000 */
.L_x_4705:
[----:B------:R-:W-:-:S04]  /*5c5b0*/  F2FP.BF16.F32.PACK_AB R217, RZ, R217 ;  /* 0x000000d9ffd9723e */ /* 0x000fc800000010ff */
[----:B------:R-:W-:Y:S01]  /*5c5c0*/  PRMT R5, R217, 0x7610, R5 ;  /* 0x00007610d9057816 */ /* 0x000fe20000000005 */
[----:B------:R-:W-:Y:S06]  /*5c5d0*/  BRA `(.L_x_4707) ;  /* 0x0000000000047947 */ /* 0x000fec0003800000 */
.L_x_4704:
[----:B------:R-:W-:-:S07]  /*5c5e0*/  PRMT R5, RZ, 0x7610, R5 ;  /* 0x00007610ff057816 */ /* 0x000fce0000000005 */
.L_x_4707:
[----:B------:R-:W-:Y:S05]  /*5c5f0*/  BSYNC B3 ;  /* 0x0000000000037941 */ /* 0x000fea0003800000 */
.L_x_4703:
[----:B------:R-:W-:Y:S02]  /*5c600*/  LOP3.LUT R0, R0, 0xffff, RZ, 0xc0, !PT ;  /* 0x0000ffff00007812 */ /* 0x000fe400078ec0ff */
[----:B------:R-:W-:-:S03]  /*5c610*/  PRMT R5, R4, 0x5410, R5 ;  /* 0x0000541004057816 */ /* 0x000fc60000000005 */
[----:B------:R-:W-:-:S05]  /*5c620*/  IMAD.WIDE.U32 R2, R0, 0x10000, RZ ;  /* 0x0001000000027825 */ /* 0x000fca00078e00ff */
[----:B------:R-:W-:Y:S02]  /*5c630*/  LOP3.LUT R3, R5, R3, RZ, 0xfc, !PT ;  /* 0x0000000305037212 */ /* 0x000fe400078efcff */
[----:B------:R-:W-:-:S05]  /*5c640*/  LOP3.LUT R2, R2, R7, RZ, 0xfc, !PT ;  /* 0x0000000702027212 */ /* 0x000fca00078efcff */
[----:B------:R0:W-:Y:S01]  /*5c650*/  STG.E.64 desc[UR4][R124.64+0x7700], R2 ;  /* 0x007700027c007986 */ /* 0x0001e2000c101b04 */
[----:B------:R-:W-:Y:S05]  /*5c660*/  BRA `(.L_x_4708) ;  /* 0x0000000000107947 */ /* 0x000fea0003800000 */
.L_x_4690:
[----:B------:R-:W-:Y:S02]  /*5c670*/  ULDC UR6, c[0x0][0x22c] ;  /* 0x00008b0000067ab9 */ /* 0x000fe40000000800 */
[----:B------:R-:W-:-:S13]  /*5c680*/  ISETP.GE.AND P0, PT, R3, UR6, PT ;  /* 0x0000000603007c0c */ /* 0x000fda000bf06270 */
[----:B------:R-:W-:Y:S05]  /*5c690*/  @P0 EXIT ;  /* 0x000000000000094d */ /* 0x000fea0003800000 */
[----:B------:R0:W-:Y:S02]  /*5c6a0*/  STG.E.64 desc[UR4][R124.64+0x7700], RZ ;  /* 0x007700ff7c007986 */ /* 0x0001e4000c101b04 */
.L_x_4708:
[----:B------:R-:W-:Y:S05]  /*5c6b0*/  BSYNC B2 ;  /* 0x0000000000027941 */ /* 0x000fea0003800000 */
.L_x_4689:
        /* <DEDUP_REMOVED lines=16> */
.L_x_4712:
[----:B------:R-:W-:Y:S05]  /*5c7c0*/  BSYNC B3 ;  /* 0x0000000000037941 */ /* 0x000fea0003800000 */
.L_x_4711:
        /* <DEDUP_REMOVED lines=17> */
.L_x_4716:
[----:B------:R-:W-:Y:S05]  /*5c8e0*/  BSYNC B4 ;  /* 0x0000000000047941 */ /* 0x000fea0003800000 */
.L_x_4715:
[----:B------:R-:W-:-:S04]  /*5c8f0*/  F2FP.BF16.F32.PACK_AB R217, RZ, R217 ;  /* 0x000000d9ffd9723e */ /* 0x000fc800000010ff */
[----:B------:R-:W-:Y:S01]  /*5c900*/  PRMT R0, R217, 0x7610, R0 ;  /* 0x00007610d9007816 */ /* 0x000fe20000000000 */
[----:B------:R-:W-:Y:S06]  /*5c910*/  BRA `(.L_x_4717) ;  /* 0x0000000000047947 */ /* 0x000fec0003800000 */
.L_x_4714:
[----:B------:R-:W-:-:S07]  /*5c920*/  PRMT R0, RZ, 0x7610, R0 ;  /* 0x00007610ff007816 */ /* 0x000fce0000000000 */
.L_x_4717:
[----:B------:R-:W-:Y:S05]  /*5c930*/  BSYNC B3 ;  /* 0x0000000000037941 */ /* 0x000fea0003800000 */
.L_x_4713:
        /* <DEDUP_REMOVED lines=16> */
.L_x_4721:
[----:B------:R-:W-:Y:S05]  /*5ca40*/  BSYNC B4 ;  /* 0x0000000000047941 */ /* 0x000fea0003800000 */
.L_x_4720:
[----:B------:R-:W-:-:S04]  /*5ca50*/  F2FP.BF16.F32.PACK_AB R217, RZ, R217 ;  /* 0x000000d9ffd9723e */ /* 0x000fc800000010ff */
[----:B------:R-:W-:Y:S01]  /*5ca60*/  PRMT R4, R217, 0x7610, R4 ;  /* 0x00007610d9047816 */ /* 0x000fe20000000004 */
[----:B------:R-:W-:Y:S06]  /*5ca70*/  BRA `(.L_x_4722) ;  /* 0x0000000000047947 */ /* 0x000fec0003800000 */
.L_x_4719:
[----:B------:R-:W-:-:S07]  /*5ca80*/  PRMT R4, RZ, 0x7610, R4 ;  /* 0x00007610ff047816 */ /* 0x000fce0000000004 */
.L_x_4722:
[----:B------:R-:W-:Y:S05]  /*5ca90*/  BSYNC B3 ;  /* 0x0000000000037941 */ /* 0x000fea0003800000 */
.L_x_4718:
        /* <DEDUP_REMOVED lines=16> */
.L_x_4726:
[----:B------:R-:W-:Y:S05]  /*5cba0*/  BSYNC B4 ;  /* 0x0000000000047941 */ /* 0x000fea0003800000 */
.L_x_4725:
[----:B------:R-:W-:-:S04]  /*5cbb0*/  F2FP.BF16.F32.PACK_AB R217, RZ, R217 ;  /* 0x000000d9ffd9723e */ /* 0x000fc800000010ff */
[----:B------:R-:W-:Y:S01]  /*5cbc0*/  PRMT R5, R217, 0x7610, R5 ;  /* 0x00007610d9057816 */ /* 0x000fe20000000005 */
[----:B------:R-:W-:Y:S06]  /*5cbd0*/  BRA `(.L_x_4727) ;  /* 0x0000000000047947 */ /* 0x000fec0003800000 */
.L_x_4724:
[----:B------:R-:W-:-:S07]  /*5cbe0*/  PRMT R5, RZ, 0x7610, R5 ;  /* 0x00007610ff057816 */ /* 0x000fce0000000005 */
.L_x_4727:
[----:B------:R-:W-:Y:S05]  /*5cbf0*/  BSYNC B3 ;  /* 0x0000000000037941 */ /* 0x000fea0003800000 */
.L_x_4723:
[----:B------:R-:W-:Y:S02]  /*5cc00*/  LOP3.LUT R0, R0, 0xffff, RZ, 0xc0, !PT ;  /* 0x0000ffff00007812 */ /* 0x000fe400078ec0ff */
[----:B------:R-:W-:-:S03]  /*5cc10*/  PRMT R5, R4, 0x5410, R5 ;  /* 0x0000541004057816 */ /* 0x000fc60000000005 */
[----:B------:R-:W-:-:S05]  /*5cc20*/  IMAD.WIDE.U32 R2, R0, 0x10000, RZ ;  /* 0x0001000000027825 */ /* 0x000fca00078e00ff */
[----:B------:R-:W-:Y:S02]  /*5cc30*/  LOP3.LUT R3, R5, R3, RZ, 0xfc, !PT ;  /* 0x0000000305037212 */ /* 0x000fe400078efcff */
[----:B------:R-:W-:-:S05]  /*5cc40*/  LOP3.LUT R2, R2, R7, RZ, 0xfc, !PT ;  /* 0x0000000702027212 */ /* 0x000fca00078efcff */
[----:B------:R0:W-:Y:S01]  /*5cc50*/  STG.E.64 desc[UR4][R124.64+0x7800], R2 ;  /* 0x007800027c007986 */ /* 0x0001e2000c101b04 */
[----:B------:R-:W-:Y:S05]  /*5cc60*/  BRA `(.L_x_4728) ;  /* 0x0000000000107947 */ /* 0x000fea0003800000 */
.L_x_4710:
[----:B------:R-:W-:Y:S02]  /*5cc70*/  ULDC UR6, c[0x0][0x22c] ;  /* 0x00008b0000067ab9 */ /* 0x000fe40000000800 */
[----:B------:R-:W-:-:S13]  /*5cc80*/  ISETP.GE.AND P0, PT, R3, UR6, PT ;  /* 0x0000000603007c0c */ /* 0x000fda000bf06270 */
[----:B------:R-:W-:Y:S05]  /*5cc90*/  @P0 EXIT ;  /* 0x000000000000094d */ /* 0x000fea0003800000 */
[----:B------:R0:W-:Y:S02]  /*5cca0*/  STG.E.64 desc[UR4][R124.64+0x7800], RZ ;  /* 0x007800ff7c007986 */ /* 0x0001e4000c101b04 */
.L_x_4728:
[----:B------:R-:W-:Y:S05]  /*5ccb0*/  BSYNC B2 ;  /* 0x0000000000027941 */ /* 0x000fea0003800000 */
.L_x_4709:
        /* <DEDUP_REMOVED lines=16> */
.L_x_4732:
[----:B------:R-:W-:Y:S05]  /*5cdc0*/  BSYNC B3 ;  /* 0x0000000000037941 */ /* 0x000fea0003800000 */
.L_x_4731:
        /* <DEDUP_REMOVED lines=17> */
.L_x_4736:
[----:B------:R-:W-:Y:S05]  /*5cee0*/  BSYNC B4 ;  /* 0x0000000000047941 */ /* 0x000fea0003800000 */
.L_x_4735:
[----:B------:R-:W-:-:S04]  /*5cef0*/  F2FP.BF16.F32.PACK_AB R217, RZ, R217 ;  /* 0x000000d9ffd9723e */ /* 0x000fc800000010ff */
[----:B------:R-:W-:Y:S01]  /*5cf00*/  PRMT R0, R217, 0x7610, R0 ;  /* 0x00007610d9007816 */ /* 0x000fe20000000000 */
[----:B------:R-:W-:Y:S06]  /*5cf10*/  BRA `(.L_x_4737) ;  /* 0x0000000000047947 */ /* 0x000fec0003800000 */
.L_x_4734:
[----:B------:R-:W-:-:S07]  /*5cf20*/  PRMT R0, RZ, 0x7610, R0 ;  /* 0x00007610ff007816 */ /* 0x000fce0000000000 */
.L_x_4737:
[----:B------:R-:W-:Y:S05]  /*5cf30*/  BSYNC B3 ;  /* 0x0000000000037941 */ /* 0x000fea0003800000 */
.L_x_4733:
        /* <DEDUP_REMOVED lines=16> */
.L_x_4741:
[----:B------:R-:W-:Y:S05]  /*5d040*/  BSYNC B4 ;  /* 0x0000000000047941 */ /* 0x000fea0003800000 */
.L_x_4740:
[----:B------:R-:W-:-:S04]  /*5d050*/  F2FP.BF16.F32.PACK_AB R217, RZ, R217 ;  /* 0x000000d9ffd9723e */ /* 0x000fc800000010ff */
[----:B------:R-:W-:Y:S01]  /*5d060*/  PRMT R4, R217, 0x7610, R4 ;  /* 0x00007610d9047816 */ /* 0x000fe20000000004 */
[----:B------:R-:W-:Y:S06]  /*5d070*/  BRA `(.L_x_4742) ;  /* 0x0000000000047947 */ /* 0x000fec0003800000 */
.L_x_4739:
[----:B------:R-:W-:-:S07]  /*5d080*/  PRMT R4, RZ, 0x7610, R4 ;  /* 0x00007610ff047816 */ /* 0x000fce0000000004 */
.L_x_4742:
[----:B------:R-:W-:Y:S05]  /*5d090*/  BSYNC B3 ;  /* 0x0000000000037941 */ /* 0x000fea0003800000 */
.L_x_4738:
        /* <DEDUP_REMOVED lines=16> */
.L_x_4746:
[----:B------:R-:W-:Y:S05]  /*5d1a0*/  BSYNC B4 ;  /* 0x0000000000047941 */ /* 0x000fea0003800000 */
.L_x_4745:
[----:B------:R-:W-:-:S04]  /*5d1b0*/  F2FP.BF16.F32.PACK_AB R217, RZ, R217 ;  /* 0x000000d9ffd9723e */ /* 0x000fc800000010ff */
[----:B------:R-:W-:Y:S01]  /*5d1c0*/  PRMT R5, R217, 0x7610, R5 ;  /* 0x00007610d9057816 */ /* 0x000fe20000000005 */
[----:B------:R-:W-:Y:S06]  /*5d1d0*/  BRA `(.L_x_4747) ;  /* 0x0000000000047947 */ /* 0x000fec0003800000 */
.L_x_4744:
[----:B------:R-:W-:-:S07]  /*5d1e0*/  PRMT R5, RZ, 0x7610, R5 ;  /* 0x00007610ff057816 */ /* 0x000fce0000000005 */
.L_x_4747:
[----:B------:R-:W-:Y:S05]  /*5d1f0*/  BSYNC B3 ;  /* 0x0000000000037941 */ /* 0x000fea0003800000 */
.L_x_4743:
[----:B------:R-:W-:Y:S02]  /*5d200*/  LOP3.LUT R0, R0, 0xffff, RZ, 0xc0, !PT ;  /* 0x0000ffff00007812 */ /* 0x000fe400078ec0ff */
[----:B------:R-:W-:-:S03]  /*5d210*/  PRMT R5, R4, 0x5410, R5 ;  /* 0x0000541004057816 */ /* 0x000fc60000000005 */
[----:B------:R-:W-:-:S05]  /*5d220*/  IMAD.WIDE.U32 R2, R0, 0x10000, RZ ;  /* 0x0001000000027825 */ /* 0x000fca00078e00ff */
[----:B------:R-:W-:Y:S02]  /*5d230*/  LOP3.LUT R3, R5, R3, RZ, 0xfc, !PT ;  /* 0x0000000305037212 */ /* 0x000fe400078efcff */
[----:B------:R-:W-:-:S05]  /*5d240*/  LOP3.LUT R2, R2, R7, RZ, 0xfc, !PT ;  /* 0x0000000702027212 */ /* 0x000fca00078efcff */
[----:B------:R0:W-:Y:S01]  /*5d250*/  STG.E.64 desc[UR4][R124.64+0x7900], R2 ;  /* 0x007900027c007986 */ /* 0x0001e2000c101b04 */
[----:B------:R-:W-:Y:S05]  /*5d260*/  BRA `(.L_x_4748) ;  /* 0x0000000000107947 */ /* 0x000fea0003800000 */
.L_x_4730:
[----:B------:R-:W-:Y:S02]  /*5d270*/  ULDC UR6, c[0x0][0x22c] ;  /* 0x00008b0000067ab9 */ /* 0x000fe40000000800 */
[----:B------:R-:W-:-:S13]  /*5d280*/  ISETP.GE.AND P0, PT, R3, UR6, PT ;  /* 0x0000000603007c0c */ /* 0x000fda000bf06270 */
[----:B------:R-:W-:Y:S05]  /*5d290*/  @P0 EXIT ;  /* 0x000000000000094d */ /* 0x000fea0003800000 */
[----:B------:R0:W-:Y:S02]  /*5d2a0*/  STG.E.64 desc[UR4][R124.64+0x7900], RZ ;  /* 0x007900ff7c007986 */ /* 0x0001e4000c101b04 */
.L_x_4748:
[----:B------:R-:W-:Y:S05]  /*5d2b0*/  BSYNC B2 ;  /* 0x0000000000027941 */ /* 0x000fea0003800000 */
.L_x_4729:
        /* <DEDUP_REMOVED lines=16> */
.L_x_4752:
[----:B------:R-:W-:Y:S05]  /*5d3c0*/  BSYNC B3 ;  /* 0x0000000000037941 */ /* 0x000fea0003800000 */
.L_x_4751:
        /* <DEDUP_REMOVED lines=17> */
.L_x_4756:
[----:B------:R-:W-:Y:S05]  /*5d4e0*/  BSYNC B4 ;  /* 0x0000000000047941 */ /* 0x000fea0003800000 */
.L_x_4755:
[----:B------:R-:W-:-:S04]  /*5d4f0*/  F2FP.BF16.F32.PACK_AB R217, RZ, R217 ;  /* 0x000000d9ffd9723e */ /* 0x000fc800000010ff */
[----:B------:R-:W-:Y:S01]  /*5d500*/  PRMT R0, R217, 0x7610, R0 ;  /* 0x00007610d9007816 */ /* 0x000fe20000000000 */
[----:B------:R-:W-:Y:S06]  /*5d510*/  BRA `(.L_x_4757) ;  /* 0x0000000000047947 */ /* 0x000fec0003800000 */
.L_x_4754:
[----:B------:R-:W-:-:S07]  /*5d520*/  PRMT R0, RZ, 0x7610, R0 ;  /* 0x00007610ff007816 */ /* 0x000fce0000000000 */
.L_x_4757:
[----:B------:R-:W-:Y:S05]  /*5d530*/  BSYNC B3 ;  /* 0x0000000000037941 */ /* 0x000fea0003800000 */
.L_x_4753:
        /* <DEDUP_REMOVED lines=16> */
.L_x_4761:
[----:B------:R-:W-:Y:S05]  /*5d640*/  BSYNC B4 ;  /* 0x0000000000047941 */ /* 0x000fea0003800000 */
.L_x_4760:
[----:B------:R-:W-:-:S04]  /*5d650*/  F2FP.BF16.F32.PACK_AB R217, RZ, R217 ;  /* 0x000000d9ffd9723e */ /* 0x000fc800000010ff */
[----:B------:R-:W-:Y:S01]  /*5d660*/  PRMT R4, R217, 0x7610, R4 ;  /* 0x00007610d9047816 */ /* 0x000fe20000000004 */
[----:B------:R-:W-:Y:S06]  /*5d670*/  BRA `(.L_x_4762) ;  /* 0x0000000000047947 */ /* 0x000fec0003800000 */
.L_x_4759:
[----:B------:R-:W-:-:S07]  /*5d680*/  PRMT R4, RZ, 0x7610, R4 ;  /* 0x00007610ff047816 */ /* 0x000fce0000000004 */
.L_x_4762:
[----:B------:R-:W-:Y:S05]  /*5d690*/  BSYNC B3 ;  /* 0x0000000000037941 */ /* 0x000fea0003800000 */
.L_x_4758:
        /* <DEDUP_REMOVED lines=16> */
.L_x_4766:
[----:B------:R-:W-:Y:S05]  /*5d7a0*/  BSYNC B4 ;  /* 0x0000000000047941 */ /* 0x000fea0003800000 */
.L_x_4765:
[----:B------:R-:W-:-:S04]  /*5d7b0*/  F2FP.BF16.F32.PACK_AB R217, RZ, R217 ;  /* 0x000000d9ffd9723e */ /* 0x000fc800000010ff */
[----:B------:R-:W-:Y:S01]  /*5d7c0*/  PRMT R5, R217, 0x7610, R5 ;  /* 0x00007610d9057816 */ /* 0x000fe20000000005 */
[----:B------:R-:W-:Y:S06]  /*5d7d0*/  BRA `(.L_x_4767) ;  /* 0x0000000000047947 */ /* 0x000fec0003800000 */
.L_x_4764:
[----:B------:R-:W-:-:S07]  /*5d7e0*/  PRMT R5, RZ, 0x7610, R5 ;  /* 0x00007610ff057816 */ /* 0x000fce0000000005 */
.L_x_4767:
[----:B------:R-:W-:Y:S05]  /*5d7f0*/  BSYNC B3 ;  /* 0x0000000000037941 */ /* 0x000fea0003800000 */
.L_x_4763:
[----:B------:R-:W-:Y:S02]  /*5d800*/  LOP3.LUT R0, R0, 0xffff, RZ, 0xc0, !PT ;  /* 0x0000ffff00007812 */ /* 0x000fe400078ec0ff */
[----:B------:R-:W-:-:S03]  /*5d810*/  PRMT R5, R4, 0x5410, R5 ;  /* 0x0000541004057816 */ /* 0x000fc60000000005 */
[----:B------:R-:W-:-:S05]  /*5d820*/  IMAD.WIDE.U32 R2, R0, 0x10000, RZ ;  /* 0x0001000000027825 */ /* 0x000fca00078e00ff */
[----:B------:R-:W-:Y:S02]  /*5d830*/  LOP3.LUT R3, R5, R3, RZ, 0xfc, !PT ;  /* 0x0000000305037212 */ /* 0x000fe400078efcff */
[----:B------:R-:W-:-:S05]  /*5d840*/  LOP3.LUT R2, R2, R7, RZ, 0xfc, !PT ;  /* 0x0000000702027212 */ /* 0x000fca00078efcff */
[----:B------:R0:W-:Y:S01]  /*5d850*/  STG.E.64 desc[UR4][R124.64+0x7a00], R2 ;  /* 0x007a00027c007986 */ /* 0x0001e2000c101b04 */
[----:B------:R-:W-:Y:S05]  /*5d860*/  BRA `(.L_x_4768) ;  /* 0x0000000000107947 */ /* 0x000fea0003800000 */
.L_x_4750:
[----:B------:R-:W-:Y:S02]  /*5d870*/  ULDC UR6, c[0x0][0x22c] ;  /* 0x00008b0000067ab9 */ /* 0x000fe40000000800 */
[----:B------:R-:W-:-:S13]  /*5d880*/  ISETP.GE.AND P0, PT, R3, UR6, PT ;  /* 0x0000000603007c0c */ /* 0x000fda000bf06270 */
[----:B------:R-:W-:Y:S05]  /*5d890*/  @P0 EXIT ;  /* 0x000000000000094d */ /* 0x000fea0003800000 */
[----:B------:R0:W-:Y:S02]  /*5d8a0*/  STG.E.64 desc[UR4][R124.64+0x7a00], RZ ;  /* 0x007a00ff7c007986 */ /* 0x0001e4000c101b04 */
.L_x_4768:
[----:B------:R-:W-:Y:S05]  /*5d8b0*/  BSYNC B2 ;  /* 0x0000000000027941 */ /* 0x000fea0003800000 */
.L_x_4749:
        /* <DEDUP_REMOVED lines=16> */
.L_x_4772:
[----:B------:R-:W-:Y:S05]  /*5d9c0*/  BSYNC B3 ;  /* 0x0000000000037941 */ /* 0x000fea0003800000 */
.L_x_4771:
        /* <DEDUP_REMOVED lines=17> */
.L_x_4776:
[----:B------:R-:W-:Y:S05]  /*5dae0*/  BSYNC B4 ;  /* 0x0000000000047941 */ /* 0x000fea0003800000 */
.L_x_4775:
[----:B------:R-:W-:-:S04]  /*5daf0*/  F2FP.BF16.F32.PACK_AB R217, RZ, R217 ;  /* 0x000000d9ffd9723e */ /* 0x000fc800000010ff */
[----:B------:R-:W-:Y:S01]  /*5db00*/  PRMT R0, R217, 0x7610, R0 ;  /* 0x00007610d9007816 */ /* 0x000fe20000000000 */
[----:B------:R-:W-:Y:S06]  /*5db10*/  BRA `(.L_x_4777) ;  /* 0x0000000000047947 */ /* 0x000fec0003800000 */
.L_x_4774:
[----:B------:R-:W-:-:S07]  /*5db20*/  PRMT R0, RZ, 0x7610, R0 ;  /* 0x00007610ff007816 */ /* 0x000fce0000000000 */
.L_x_4777:
[----:B------:R-:W-:Y:S05]  /*5db30*/  BSYNC B3 ;  /* 0x0000000000037941 */ /* 0x000fea0003800000 */
.L_x_4773:
        /* <DEDUP_REMOVED lines=16> */
.L_x_4781:
[----:B------:R-:W-:Y:S05]  /*5dc40*/  BSYNC B4 ;  /* 0x0000000000047941 */ /* 0x000fea0003800000 */
.L_x_4780:
[----:B------:R-:W-:-:S04]  /*5dc50*/  F2FP.BF16.F32.PACK_AB R217, RZ, R217 ;  /* 0x000000d9ffd9723e */ /* 0x000fc800000010ff */
[----:B------:R-:W-:Y:S01]  /*5dc60*/  PRMT R4, R217, 0x7610, R4 ;  /* 0x00007610d9047816 */ /* 0x000fe20000000004 */
[----:B------:R-:W-:Y:S06]  /*5dc70*/  BRA `(.L_x_4782) ;  /* 0x0000000000047947 */ /* 0x000fec0003800000 */
.L_x_4779:
[----:B------:R-:W-:-:S07]  /*5dc80*/  PRMT R4, RZ, 0x7610, R4 ;  /* 0x00007610ff047816 */ /* 0x000fce0000000004 */
.L_x_4782:
[----:B------:R-:W-:Y:S05]  /*5dc90*/  BSYNC B3 ;  /* 0x0000000000037941 */ /* 0x000fea0003800000 */
.L_x_4778:
        /* <DEDUP_REMOVED lines=16> */
.L_x_4786:
[----:B------:R-:W-:Y:S05]  /*5dda0*/  BSYNC B4 ;  /* 0x0000000000047941 */ /* 0x000fea0003800000 */
.L_x_4785:
[----:B------:R-:W-:-:S04]  /*5ddb0*/  F2FP.BF16.F32.PACK_AB R217, RZ, R217 ;  /* 0x000000d9ffd9723e */ /* 0x000fc800000010ff */
[----:B------:R-:W-:Y:S01]  /*5ddc0*/  PRMT R5, R217, 0x7610, R5 ;  /* 0x00007610d9057816 */ /* 0x000fe20000000005 */
[----:B------:R-:W-:Y:S06]  /*5ddd0*/  BRA `(.L_x_4787) ;  /* 0x0000000000047947 */ /* 0x000fec0003800000 */
.L_x_4784:
[----:B------:R-:W-:-:S07]  /*5dde0*/  PRMT R5, RZ, 0x7610, R5 ;  /* 0x00007610ff057816 */ /* 0x000fce0000000005 */
.L_x_4787:
[----:B------:R-:W-:Y:S05]  /*5ddf0*/  BSYNC B3 ;  /* 0x0000000000037941 */ /* 0x000fea0003800000 */
.L_x_4783:
[----:B------:R-:W-:Y:S02]  /*5de00*/  LOP3.LUT R0, R0, 0xffff, RZ, 0xc0, !PT ;  /* 0x0000ffff00007812 */ /* 0x000fe400078ec0ff */
[----:B------:R-:W-:-:S03]  /*5de10*/  PRMT R5, R4, 0x5410, R5 ;  /* 0x0000541004057816 */ /* 0x000fc60000000005 */
[----:B------:R-:W-:-:S05]  /*5de20*/  IMAD.WIDE.U32 R2, R0, 0x10000, RZ ;  /* 0x0001000000027825 */ /* 0x000fca00078e00ff */
[----:B------:R-:W-:Y:S02]  /*5de30*/  LOP3.LUT R3, R5, R3, RZ, 0xfc, !PT ;  /* 0x0000000305037212 */ /* 0x000fe400078efcff */
[----:B------:R-:W-:-:S05]  /*5de40*/  LOP3.LUT R2, R2, R7, RZ, 0xfc, !PT ;  /* 0x0000000702027212 */ /* 0x000fca00078efcff */
[----:B------:R0:W-:Y:S01]  /*5de50*/  STG.E.64 desc[UR4][R124.64+0x7b00], R2 ;  /* 0x007b00027c007986 */ /* 0x0001e2000c101b04 */
[----:B------:R-:W-:Y:S05]  /*5de60*/  BRA `(.L_x_4788) ;  /* 0x0000000000107947 */ /* 0x000fea0003800000 */
.L_x_4770:
[----:B------:R-:W-:Y:S02]  /*5de70*/  ULDC UR6, c[0x0][0x22c] ;  /* 0x00008b0000067ab9 */ /* 0x000fe40000000800 */
[----:B------:R-:W-:-:S13]  /*5de80*/  ISETP.GE.AND P0, PT, R3, UR6, PT ;  /* 0x0000000603007c0c */ /* 0x000fda000bf06270 */
[----:B------:R-:W-:Y:S05]  /*5de90*/  @P0 EXIT ;  /* 0x000000000000094d */ /* 0x000fea0003800000 */
[----:B------:R0:W-:Y:S02]  /*5dea0*/  STG.E.64 desc[UR4][R124.64+0x7b00], RZ ;  /* 0x007b00ff7c007986 */ /* 0x0001e4000c101b04 */
.L_x_4788:
[----:B------:R-:W-:Y:S05]  /*5deb0*/  BSYNC B2 ;  /* 0x0000000000027941 */ /* 0x000fea0003800000 */
.L_x_4769:
        /* <DEDUP_REMOVED lines=16> */
.L_x_4792:
[----:B------:R-:W-:Y:S05]  /*5dfc0*/  BSYNC B3 ;  /* 0x0000000000037941 */ /* 0x000fea0003800000 */
.L_x_4791:
        /* <DEDUP_REMOVED lines=17> */
.L_x_4796:
[----:B------:R-:W-:Y:S05]  /*5e0e0*/  BSYNC B4 ;  /* 0x0000000000047941 */ /* 0x000fea0003800000 */
.L_x_4795:
[----:B------:R-:W-:-:S04]  /*5e0f0*/  F2FP.BF16.F32.PACK_AB R217, RZ, R217 ;  /* 0x000000d9ffd9723e */ /* 0x000fc800000010ff */
[----:B------:R-:W-:Y:S01]  /*5e100*/  PRMT R0, R217, 0x7610, R0 ;  /* 0x00007610d9007816 */ /* 0x000fe20000000000 */
[----:B------:R-:W-:Y:S06]  /*5e110*/  BRA `(.L_x_4797) ;  /* 0x0000000000047947 */ /* 0x000fec0003800000 */
.L_x_4794:
[----:B------:R-:W-:-:S07]  /*5e120*/  PRMT R0, RZ, 0x7610, R0 ;  /* 0x00007610ff007816 */ /* 0x000fce0000000000 */
.L_x_4797:
[----:B------:R-:W-:Y:S05]  /*5e130*/  BSYNC B3 ;  /* 0x0000000000037941 */ /* 0x000fea0003800000 */
.L_x_4793:
        /* <DEDUP_REMOVED lines=16> */
.L_x_4801:
[----:B------:R-:W-:Y:S05]  /*5e240*/  BSYNC B4 ;  /* 0x0000000000047941 */ /* 0x000fea0003800000 */
.L_x_4800:
[----:B------:R-:W-:-:S04]  /*5e250*/  F2FP.BF16.F32.PACK_AB R217, RZ, R217 ;  /* 0x000000d9ffd9723e */ /* 0x000fc800000010ff */
[----:B------:R-:W-:Y:S01]  /*5e260*/  PRMT R4, R217, 0x7610, R4 ;  /* 0x00007610d9047816 */ /* 0x000fe20000000004 */
[----:B------:R-:W-:Y:S06]  /*5e270*/  BRA `(.L_x_4802) ;  /* 0x0000000000047947 */ /* 0x000fec0003800000 */
.L_x_4799:
[----:B------:R-:W-:-:S07]  /*5e280*/  PRMT R4, RZ, 0x7610, R4 ;  /* 0x00007610ff047816 */ /* 0x000fce0000000004 */
.L_x_4802:
[----:B------:R-:W-:Y:S05]  /*5e290*/  BSYNC B3 ;  /* 0x0000000000037941 */ /* 0x000fea0003800000 */
.L_x_4798:
        /* <DEDUP_REMOVED lines=16> */
.L_x_4806:
[----:B------:R-:W-:Y:S05]  /*5e3a0*/  BSYNC B4 ;  /* 0x0000000000047941 */ /* 0x000fea0003800000 */
.L_x_4805:
[----:B------:R-:W-:-:S04]  /*5e3b0*/  F2FP.BF16.F32.PACK_AB R217, RZ, R217 ;  /* 0x000000d9ffd9723e */ /* 0x000fc800000010ff */
[----:B------:R-:W-:Y:S01]  /*5e3c0*/  PRMT R5, R217, 0x7610, R5 ;  /* 0x00007610d9057816 */ /* 0x000fe20000000005 */
[----:B------:R-:W-:Y:S06]  /*5e3d0*/  BRA `(.L_x_4807) ;  /* 0x0000000000047947 */ /* 0x000fec0003800000 */
.L_x_4804:
[----:B------:R-:W-:-:S07]  /*5e3e0*/  PRMT R5, RZ, 0x7610, R5 ;  /* 0x00007610ff057816 */ /* 0x000fce0000000005 */
.L_x_4807:
[----:B------:R-:W-:Y:S05]  /*5e3f0*/  BSYNC B3 ;  /* 0x0000000000037941 */ /* 0x000fea0003800000 */
.L_x_4803:
[----:B------:R-:W-:Y:S02]  /*5e400*/  LOP3.LUT R0, R0, 0xffff, RZ, 0xc0, !PT ;  /* 0x0000ffff00007812 */ /* 0x000fe400078ec0ff */
[----:B------:R-:W-:-:S03]  /*5e410*/  PRMT R5, R4, 0x5410, R5 ;  /* 0x0000541004057816 */ /* 0x000fc60000000005 */
[----:B------:R-:W-:-:S05]  /*5e420*/  IMAD.WIDE.U32 R2, R0, 0x10000, RZ ;  /* 0x0001000000027825 */ /* 0x000fca00078e00ff */
[----:B------:R-:W-:Y:S02]  /*5e430*/  LOP3.LUT R3, R5, R3, RZ, 0xfc, !PT ;  /* 0x0000000305037212 */ /* 0x000fe400078efcff */
[----:B------:R-:W-:-:S05]  /*5e440*/  LOP3.LUT R2, R2, R7, RZ, 0xfc, !PT ;  /* 0x0000000702027212 */ /* 0x000fca00078efcff */
[----:B------:R0:W-:Y:S01]  /*5e450*/  STG.E.64 desc[UR4][R124.64+0x7c00], R2 ;  /* 0x007c00027c007986 */ /* 0x0001e2000c101b04 */
[----:B------:R-:W-:Y:S05]  /*5e460*/  BRA `(.L_x_4808) ;  /* 0x0000000000107947 */ /* 0x000fea0003800000 */
.L_x_4790:
[----:B------:R-:W-:Y:S02]  /*5e470*/  ULDC UR6, c[0x0][0x22c] ;  /* 0x00008b0000067ab9 */ /* 0x000fe40000000800 */
[----:B------:R-:W-:-:S13]  /*5e480*/  ISETP.GE.AND P0, PT, R3, UR6, PT ;  /* 0x0000000603007c0c */ /* 0x000fda000bf06270 */
[----:B------:R-:W-:Y:S05]  /*5e490*/  @P0 EXIT ;  /* 0x000000000000094d */ /* 0x000fea0003800000 */
[----:B------:R0:W-:Y:S02]  /*5e4a0*/  STG.E.64 desc[UR4][R124.64+0x7c00], RZ ;  /* 0x007c00ff7c007986 */ /* 0x0001e4000c101b04 */
.L_x_4808:
[----:B------:R-:W-:Y:S05]  /*5e4b0*/  BSYNC B2 ;  /* 0x0000000000027941 */ /* 0x000fea0003800000 */
.L_x_4789:
        /* <DEDUP_REMOVED lines=16> */
.L_x_4812:
[----:B------:R-:W-:Y:S05]  /*5e5c0*/  BSYNC B3 ;  /* 0x0000000000037941 */ /* 0x000fea0003800000 */
.L_x_4811:
        /* <DEDUP_REMOVED lines=17> */
.L_x_4816:
[----:B------:R-:W-:Y:S05]  /*5e6e0*/  BSYNC B4 ;  /* 0x0000000000047941 */ /* 0x000fea0003800000 */
.L_x_4815:
[----:B------:R-:W-:-:S04]  /*5e6f0*/  F2FP.BF16.F32.PACK_AB R217, RZ, R217 ;  /* 0x000000d9ffd9723e */ /* 0x000fc800000010ff */
[----:B------:R-:W-:Y:S01]  /*5e700*/  PRMT R0, R217, 0x7610, R0 ;  /* 0x00007610d9007816 */ /* 0x000fe20000000000 */
[----:B------:R-:W-:Y:S06]  /*5e710*/  BRA `(.L_x_4817) ;  /* 0x0000000000047947 */ /* 0x000fec0003800000 */
.L_x_4814:
[----:B------:R-:W-:-:S07]  /*5e720*/  PRMT R0, RZ, 0x7610, R0 ;  /* 0x00007610ff007816 */ /* 0x000fce0000000000 */
.L_x_4817:
[----:B------:R-:W-:Y:S05]  /*5e730*/  BSYNC B3 ;  /* 0x0000000000037941 */ /* 0x000fea0003800000 */
.L_x_4813:
        /* <DEDUP_REMOVED lines=16> */
.L_x_4821:
[----:B------:R-:W-:Y:S05]  /*5e840*/  BSYNC B4 ;  /* 0x0000000000047941 */ /* 0x000fea0003800000 */
.L_x_4820:
[----:B------:R-:W-:-:S04]  /*5e850*/  F2FP.BF16.F32.PACK_AB R217, RZ, R217 ;  /* 0x000000d9ffd9723e */ /* 0x000fc800000010ff */
[----:B------:R-:W-:Y:S01]  /*5e860*/  PRMT R4, R217, 0x7610, R4 ;  /* 0x00007610d9047816 */ /* 0x000fe20000000004 */
[----:B------:R-:W-:Y:S06]  /*5e870*/  BRA `(.L_x_4822) ;  /* 0x0000000000047947 */ /* 0x000fec0003800000 */
.L_x_4819:
[----:B------:R-:W-:-:S07]  /*5e880*/  PRMT R4, RZ, 0x7610, R4 ;  /* 0x00007610ff047816 */ /* 0x000fce0000000004 */
.L_x_4822:
[----:B------:R-:W-:Y:S05]  /*5e890*/  BSYNC B3 ;  /* 0x0000000000037941 */ /* 0x000fea0003800000 */
.L_x_4818:
        /* <DEDUP_REMOVED lines=16> */
.L_x_4826:
[----:B------:R-:W-:Y:S05]  /*5e9a0*/  BSYNC B4 ;  /* 0x0000000000047941 */ /* 0x000fea0003800000 */
.L_x_4825:
[----:B------:R-:W-:-:S04]  /*5e9b0*/  F2FP.BF16.F32.PACK_AB R217, RZ, R217 ;  /* 0x000000d9ffd9723e */ /* 0x000fc800000010ff */
[----:B------:R-:W-:Y:S01]  /*5e9c0*/  PRMT R5, R217, 0x7610, R5 ;  /* 0x00007610d9057816 */ /* 0x000fe20000000005 */
[----:B------:R-:W-:Y:S06]  /*5e9d0*/  BRA `(.L_x_4827) ;  /* 0x0000000000047947 */ /* 0x000fec0003800000 */
.L_x_4824:
[----:B------:R-:W-:-:S07]  /*5e9e0*/  PRMT R5, RZ, 0x7610, R5 ;  /* 0x00007610ff057816 */ /* 0x000fce0000000005 */
.L_x_4827:
[----:B------:R-:W-:Y:S05]  /*5e9f0*/  BSYNC B3 ;  /* 0x0000000000037941 */ /* 0x000fea0003800000 */
.L_x_4823:
[----:B------:R-:W-:Y:S02]  /*5ea00*/  LOP3.LUT R0, R0, 0xffff, RZ, 0xc0, !PT ;  /* 0x0000ffff00007812 */ /* 0x000fe400078ec0ff */
[----:B------:R-:W-:-:S03]  /*5ea10*/  PRMT R5, R4, 0x5410, R5 ;  /* 0x0000541004057816 */ /* 0x000fc60000000005 */
[----:B------:R-:W-:-:S05]  /*5ea20*/  IMAD.WIDE.U32 R2, R0, 0x10000, RZ ;  /* 0x0001000000027825 */ /* 0x000fca00078e00ff */
[----:B------:R-:W-:Y:S02]  /*5ea30*/  LOP3.LUT R3, R5, R3, RZ, 0xfc, !PT ;  /* 0x0000000305037212 */ /* 0x000fe400078efcff */
[----:B------:R-:W-:-:S05]  /*5ea40*/  LOP3.LUT R2, R2, R7, RZ, 0xfc, !PT ;  /* 0x0000000702027212 */ /* 0x000fca00078efcff */
[----:B------:R0:W-:Y:S01]  /*5ea50*/  STG.E.64 desc[UR4][R124.64+0x7d00], R2 ;  /* 0x007d00027c007986 */ /* 0x0001e2000c101b04 */
[----:B------:R-:W-:Y:S05]  /*5ea60*/  BRA `(.L_x_4828) ;  /* 0x0000000000107947 */ /* 0x000fea0003800000 */
.L_x_4810:
[----:B------:R-:W-:Y:S02]  /*5ea70*/  ULDC UR6, c[0x0][0x22c] ;  /* 0x00008b0000067ab9 */ /* 0x000fe40000000800 */
[----:B------:R-:W-:-:S13]  /*5ea80*/  ISETP.GE.AND P0, PT, R3, UR6, PT ;  /* 0x0000000603007c0c */ /* 0x000fda000bf06270 */
[----:B------:R-:W-:Y:S05]  /*5ea90*/  @P0 EXIT ;  /* 0x000000000000094d */ /* 0x000fea0003800000 */
[----:B------:R0:W-:Y:S02]  /*5eaa0*/  STG.E.64 desc[UR4][R124.64+0x7d00], RZ ;  /* 0x007d00ff7c007986 */ /* 0x0001e4000c101b04 */
.L_x_4828:
[----:B------:R-:W-:Y:S05]  /*5eab0*/  BSYNC B2 ;  /* 0x0000000000027941 */ /* 0x000fea0003800000 */
.L_x_4809:
        /* <DEDUP_REMOVED lines=16> */
.L_x_4832:
[----:B------:R-:W-:Y:S05]  /*5ebc0*/  BSYNC B3 ;  /* 0x0000000000037941 */ /* 0x000fea0003800000 */
.L_x_4831:
        /* <DEDUP_REMOVED lines=17> */
.L_x_4836:
[----:B------:R-:W-:Y:S05]  /*5ece0*/  BSYNC B4 ;  /* 0x0000000000047941 */ /* 0x000fea0003800000 */
.L_x_4835:
[----:B------:R-:W-:-:S04]  /*5ecf0*/  F2FP.BF16.F32.PACK_AB R217, RZ, R217 ;  /* 0x000000d9ffd9723e */ /* 0x000fc800000010ff */
[----:B------:R-:W-:Y:S01]  /*5ed00*/  PRMT R0, R217, 0x7610, R0 ;  /* 0x00007610d9007816 */ /* 0x000fe20000000000 */
[----:B------:R-:W-:Y:S06]  /*5ed10*/  BRA `(.L_x_4837) ;  /* 0x0000000000047947 */ /* 0x000fec0003800000 */
.L_x_4834:
[----:B------:R-:W-:-:S07]  /*5ed20*/  PRMT R0, RZ, 0x7610, R0 ;  /* 0x00007610ff007816 */ /* 0x000fce0000000000 */
.L_x_4837:
[----:B------:R-:W-:Y:S05]  /*5ed30*/  BSYNC B3 ;  /* 0x0000000000037941 */ /* 0x000fea0003800000 */
.L_x_4833:
        /* <DEDUP_REMOVED lines=16> */
.L_x_4841:
[----:B------:R-:W-:Y:S05]  /*5ee40*/  BSYNC B4 ;  /* 0x0000000000047941 */ /* 0x000fea0003800000 */
.L_x_4840:
[----:B------:R-:W-:-:S04]  /*5ee50*/  F2FP.BF16.F32.PACK_AB R217, RZ, R217 ;  /* 0x000000d9ffd9723e */ /* 0x000fc800000010ff */
[----:B------:R-:W-:Y:S01]  /*5ee60*/  PRMT R4, R217, 0x7610, R4 ;  /* 0x00007610d9047816 */ /* 0x000fe20000000004 */
[----:B------:R-:W-:Y:S06]  /*5ee70*/  BRA `(.L_x_4842) ;  /* 0x0000000000047947 */ /* 0x000fec0003800000 */
.L_x_4839:
[----:B------:R-:W-:-:S07]  /*5ee80*/  PRMT R4, RZ, 0x7610, R4 ;  /* 0x00007610ff047816 */ /* 0x000fce0000000004 */
.L_x_4842:
[----:B------:R-:W-:Y:S05]  /*5ee90*/  BSYNC B3 ;  /* 0x0000000000037941 */ /* 0x000fea0003800000 */
.L_x_4838:
        /* <DEDUP_REMOVED lines=16> */
.L_x_4846:
[----:B------:R-:W-:Y:S05]  /*5efa0*/  BSYNC B4 ;  /* 0x0000000000047941 */ /* 0x000fea0003800000 */
.L_x_4845:
[----:B------:R-:W-:-:S04]  /*5efb0*/  F2FP.BF16.F32.PACK_AB R217, RZ, R217 ;  /* 0x000000d9ffd9723e */ /* 0x000fc800000010ff */
[----:B------:R-:W-:Y:S01]  /*5efc0*/  PRMT R5, R217, 0x7610, R5 ;  /* 0x00007610d9057816 */ /* 0x000fe20000000005 */
[----:B------:R-:W-:Y:S06]  /*5efd0*/  BRA `(.L_x_4847) ;  /* 0x0000000000047947 */ /* 0x000fec0003800000 */
.L_x_4844:
[----:B------:R-:W-:-:S07]  /*5efe0*/  PRMT R5, RZ, 0x7610, R5 ;  /* 0x00007610ff057816 */ /* 0x000fce0000000005 */
.L_x_4847:
[----:B------:R-:W-:Y:S05]  /*5eff0*/  BSYNC B3 ;  /* 0x0000000000037941 */ /* 0x000fea0003800000 */
.L_x_4843:
[----:B------:R-:W-:Y:S02]  /*5f000*/  LOP3.LUT R0, R0, 0xffff, RZ, 0xc0, !PT ;  /* 0x0000ffff00007812 */ /* 0x000fe400078ec0ff */
[----:B------:R-:W-:-:S03]  /*5f010*/  PRMT R5, R4, 0x5410, R5 ;  /* 0x0000541004057816 */ /* 0x000fc60000000005 */
[----:B------:R-:W-:-:S05]  /*5f020*/  IMAD.WIDE.U32 R2, R0, 0x10000, RZ ;  /* 0x0001000000027825 */ /* 0x000fca00078e00ff */
[----:B------:R-:W-:Y:S02]  /*5f030*/  LOP3.LUT R3, R5, R3, RZ, 0xfc, !PT ;  /* 0x0000000305037212 */ /* 0x000fe400078efcff */
[----:B------:R-:W-:-:S05]  /*5f040*/  LOP3.LUT R2, R2, R7, RZ, 0xfc, !PT ;  /* 0x0000000702027212 */ /* 0x000fca00078efcff */
[----:B------:R0:W-:Y:S01]  /*5f050*/  STG.E.64 desc[UR4][R124.64+0x7e00], R2 ;  /* 0x007e00027c007986 */ /* 0x0001e2000c101b04 */
[----:B------:R-:W-:Y:S05]  /*5f060*/  BRA `(.L_x_4848) ;  /* 0x0000000000107947 */ /* 0x000fea0003800000 */
.L_x_4830:
[----:B------:R-:W-:Y:S02]  /*5f070*/  ULDC UR6, c[0x0][0x22c] ;  /* 0x00008b0000067ab9 */ /* 0x000fe40000000800 */
[----:B------:R-:W-:-:S13]  /*5f080*/  ISETP.GE.AND P0, PT, R3, UR6, PT ;  /* 0x0000000603007c0c */ /* 0x000fda000bf06270 */
[----:B------:R-:W-:Y:S05]  /*5f090*/  @P0 EXIT ;  /* 0x000000000000094d */ /* 0x000fea0003800000 */
[----:B------:R0:W-:Y:S02]  /*5f0a0*/  STG.E.64 desc[UR4][R124.64+0x7e00], RZ ;  /* 0x007e00ff7c007986 */ /* 0x0001e4000c101b04 */
.L_x_4848:
[----:B------:R-:W-:Y:S05]  /*5f0b0*/  BSYNC B2 ;  /* 0x0000000000027941 */ /* 0x000fea0003800000 */
.L_x_4829:
[----:B0-----:R-:W-:-:S04]  /*5f0c0*/  IADD3 R3, R123, 0x3f80, RZ ;  /* 0x00003f807b037810 */ /* 0x001fc80007ffe0ff */
        /* <DEDUP_REMOVED lines=14> */
.L_x_4851:
[----:B------:R-:W-:Y:S05]  /*5f1b0*/  BSYNC B2 ;  /* 0x0000000000027941 */ /* 0x000fea0003800000 */
.L_x_4850:
        /* <DEDUP_REMOVED lines=17> */
.L_x_4855:
[----:B------:R-:W-:Y:S05]  /*5f2d0*/  BSYNC B3 ;  /* 0x0000000000037941 */ /* 0x000fea0003800000 */
.L_x_4854:
[----:B------:R-:W-:-:S04]  /*5f2e0*/  F2FP.BF16.F32.PACK_AB R217, RZ, R217 ;  /* 0x000000d9ffd9723e */ /* 0x000fc800000010ff */
[----:B------:R-:W-:Y:S01]  /*5f2f0*/  PRMT R0, R217, 0x7610, R0 ;  /* 0x00007610d9007816 */ /* 0x000fe20000000000 */
[----:B------:R-:W-:Y:S06]  /*5f300*/  BRA `(.L_x_4856) ;  /* 0x0000000000047947 */ /* 0x000fec0003800000 */
.L_x_4853:
[----:B------:R-:W-:-:S07]  /*5f310*/  PRMT R0, RZ, 0x7610, R0 ;  /* 0x00007610ff007816 */ /* 0x000fce0000000000 */
.L_x_4856:
[----:B------:R-:W-:Y:S05]  /*5f320*/  BSYNC B2 ;  /* 0x0000000000027941 */ /* 0x000fea0003800000 */
.L_x_4852:
        /* <DEDUP_REMOVED lines=16> */
.L_x_4860:
[----:B------:R-:W-:Y:S05]  /*5f430*/  BSYNC B3 ;  /* 0x0000000000037941 */ /* 0x000fea0003800000 */
.L_x_4859:
[----:B------:R-:W-:-:S04]  /*5f440*/  F2FP.BF16.F32.PACK_AB R217, RZ, R217 ;  /* 0x000000d9ffd9723e */ /* 0x000fc800000010ff */
[----:B------:R-:W-:Y:S01]  /*5f450*/  PRMT R4, R217, 0x7610, R4 ;  /* 0x00007610d9047816 */ /* 0x000fe20000000004 */
[----:B------:R-:W-:Y:S06]  /*5f460*/  BRA `(.L_x_4861) ;  /* 0x0000000000047947 */ /* 0x000fec0003800000 */
.L_x_4858:
[----:B------:R-:W-:-:S07]  /*5f470*/  PRMT R4, RZ, 0x7610, R4 ;  /* 0x00007610ff047816 */ /* 0x000fce0000000004 */
.L_x_4861:
[----:B------:R-:W-:Y:S05]  /*5f480*/  BSYNC B2 ;  /* 0x0000000000027941 */ /* 0x000fea0003800000 */
.L_x_4857:
        /* <DEDUP_REMOVED lines=16> */
.L_x_4865:
[----:B------:R-:W-:Y:S05]  /*5f590*/  BSYNC B3 ;  /* 0x0000000000037941 */ /* 0x000fea0003800000 */
.L_x_4864:
[----:B------:R-:W-:-:S04]  /*5f5a0*/  F2FP.BF16.F32.PACK_AB R217, RZ, R217 ;  /* 0x000000d9ffd9723e */ /* 0x000fc800000010ff */
[----:B------:R-:W-:Y:S01]  /*5f5b0*/  PRMT R5, R217, 0x7610, R5 ;  /* 0x00007610d9057816 */ /* 0x000fe20000000005 */
[----:B------:R-:W-:Y:S06]  /*5f5c0*/  BRA `(.L_x_4866) ;  /* 0x0000000000047947 */ /* 0x000fec0003800000 */
.L_x_4863:
[----:B------:R-:W-:-:S07]  /*5f5d0*/  PRMT R5, RZ, 0x7610, R5 ;  /* 0x00007610ff057816 */ /* 0x000fce0000000005 */
.L_x_4866:
[----:B------:R-:W-:Y:S05]  /*5f5e0*/  BSYNC B2 ;  /* 0x0000000000027941 */ /* 0x000fea0003800000 */
.L_x_4862:
[----:B------:R-:W-:Y:S02]  /*5f5f0*/  LOP3.LUT R0, R0, 0xffff, RZ, 0xc0, !PT ;  /* 0x0000ffff00007812 */ /* 0x000fe400078ec0ff */
[----:B------:R-:W-:-:S03]  /*5f600*/  PRMT R5, R4, 0x5410, R5 ;  /* 0x0000541004057816 */ /* 0x000fc60000000005 */
[----:B------:R-:W-:-:S05]  /*5f610*/  IMAD.WIDE.U32 R2, R0, 0x10000, RZ ;  /* 0x0001000000027825 */ /* 0x000fca00078e00ff */
[----:B------:R-:W-:Y:S02]  /*5f620*/  LOP3.LUT R3, R5, R3, RZ, 0xfc, !PT ;  /* 0x0000000305037212 */ /* 0x000fe400078efcff */
[----:B------:R-:W-:-:S05]  /*5f630*/  LOP3.LUT R2, R2, R7, RZ, 0xfc, !PT ;  /* 0x0000000702027212 */ /* 0x000fca00078efcff */
[----:B------:R-:W-:Y:S01]  /*5f640*/  STG.E.64 desc[UR4][R124.64+0x7f00], R2 ;  /* 0x007f00027c007986 */ /* 0x000fe2000c101b04 */
[----:B------:R-:W-:Y:S05]  /*5f650*/  EXIT ;  /* 0x000000000000794d */ /* 0x000fea0003800000 */
.L_x_4849:
[----:B------:R-:W-:Y:S02]  /*5f660*/  ULDC UR6, c[0x0][0x22c] ;  /* 0x00008b0000067ab9 */ /* 0x000fe40000000800 */
[----:B------:R-:W-:-:S13]  /*5f670*/  ISETP.GE.AND P0, PT, R3, UR6, PT ;  /* 0x0000000603007c0c */ /* 0x000fda000bf06270 */
[----:B------:R-:W-:Y:S05]  /*5f680*/  @P0 EXIT ;  /* 0x000000000000094d */ /* 0x000fea0003800000 */
[----:B------:R-:W-:Y:S01]  /*5f690*/  STG.E.64 desc[UR4][R124.64+0x7f00], RZ ;  /* 0x007f00ff7c007986 */ /* 0x000fe2000c101b04 */
[----:B------:R-:W-:Y:S05]  /*5f6a0*/  EXIT ;  /* 0x000000000000794d */ /* 0x000fea0003800000 */
        .weak           $__internal_0_$__cuda_sm3x_div_rn_noftz_f32_slowpath
        .type           $__internal_0_$__cuda_sm3x_div_rn_noftz_f32_slowpath,@function
        .size           $__internal_0_$__cuda_sm3x_div_rn_noftz_f32_slowpath,(.L_x_13628 - $__internal_0_$__cuda_sm3x_div_rn_noftz_f32_slowpath)
$__internal_0_$__cuda_sm3x_div_rn_noftz_f32_slowpath:
[----:B------:R-:W-:Y:S01]  /*5f6b0*/  SHF.R.U32.HI R217, RZ, 0x17, R177 ;  /* 0x00000017ffd97819 */ /* 0x000fe200000116b1 */
[----:B------:R-:W-:Y:S01]  /*5f6c0*/  BSSY B0, `(.L_x_4867) ;  /* 0x0000063000007945 */ /* 0x000fe20003800000 */
[----:B------:R-:W-:Y:S02]  /*5f6d0*/  SHF.R.U32.HI R220, RZ, 0x17, R126 ;  /* 0x00000017ffdc7819 */ /* 0x000fe4000001167e */
[----:B------:R-:W-:Y:S02]  /*5f6e0*/  LOP3.LUT R217, R217, 0xff, RZ, 0xc0, !PT ;  /* 0x000000ffd9d97812 */ /* 0x000fe400078ec0ff */
[----:B------:R-:W-:Y:S02]  /*5f6f0*/  LOP3.LUT R220, R220, 0xff, RZ, 0xc0, !PT ;  /* 0x000000ffdcdc7812 */ /* 0x000fe400078ec0ff */
[----:B------:R-:W-:Y:S01]  /*5f700*/  MOV R219, R177 ;  /* 0x000000b100db7202 */ /* 0x000fe20000000f00 */
[----:B------:R-:W-:Y:S01]  /*5f710*/  VIADD R221, R217, 0xffffffff ;  /* 0xffffffffd9dd7836 */ /* 0x000fe20000000000 */
[----:B------:R-:W-:-:S04]  /*5f720*/  IADD3 R224, R220, -0x1, RZ ;  /* 0xffffffffdce07810 */ /* 0x000fc80007ffe0ff */
[----:B------:R-:W-:-:S04]  /*5f730*/  ISETP.GT.U32.AND P0, PT, R221, 0xfd, PT ;  /* 0x000000fddd00780c */ /* 0x000fc80003f04070 */
[----:B------:R-:W-:-:S13]  /*5f740*/  ISETP.GT.U32.OR P0, PT, R224, 0xfd, P0 ;  /* 0x000000fde000780c */ /* 0x000fda0000704470 */
[----:B------:R-:W-:Y:S01]  /*5f750*/  @!P0 MOV R218, RZ ;  /* 0x000000ff00da8202 */ /* 0x000fe20000000f00 */
[----:B------:R-:W-:Y:S06]  /*5f760*/  @!P0 BRA `(.L_x_4868) ;  /* 0x00000000005c8947 */ /* 0x000fec0003800000 */
[----:B------:R-:W-:Y:S02]  /*5f770*/  FSETP.GTU.FTZ.AND P0, PT, |R126|, +INF , PT ;  /* 0x7f8000007e00780b */ /* 0x000fe40003f1c200 */
[----:B------:R-:W-:-:S04]  /*5f780*/  FSETP.GTU.FTZ.AND P1, PT, |R177|, +INF , PT ;  /* 0x7f800000b100780b */ /* 0x000fc80003f3c200 */
[----:B------:R-:W-:-:S13]  /*5f790*/  PLOP3.LUT P0, PT, P0, P1, PT, 0xa8, 0x0 ;  /* 0x000000000000781c */ /* 0x000fda0000703570 */
[----:B------:R-:W-:Y:S05]  /*5f7a0*/  @P0 BRA `(.L_x_4869) ;  /* 0x00000004004c0947 */ /* 0x000fea0003800000 */
[----:B------:R-:W-:-:S13]  /*5f7b0*/  LOP3.LUT P0, RZ, R219, 0x7fffffff, R126, 0xc8, !PT ;  /* 0x7fffffffdbff7812 */ /* 0x000fda000780c87e */
[----:B------:R-:W-:Y:S05]  /*5f7c0*/  @!P0 BRA `(.L_x_4870) ;  /* 0x00000004003c8947 */ /* 0x000fea0003800000 */
[C---:B------:R-:W-:Y:S02]  /*5f7d0*/  FSETP.NEU.FTZ.AND P0, PT, |R126|.reuse, +INF , PT ;  /* 0x7f8000007e00780b */ /* 0x040fe40003f1d200 */
[----:B------:R-:W-:Y:S02]  /*5f7e0*/  FSETP.NEU.FTZ.AND P2, PT, |R177|, +INF , PT ;  /* 0x7f800000b100780b */ /* 0x000fe40003f5d200 */
[----:B------:R-:W-:-:S11]  /*5f7f0*/  FSETP.NEU.FTZ.AND P1, PT, |R126|, +INF , PT ;  /* 0x7f8000007e00780b */ /* 0x000fd60003f3d200 */
[----:B------:R-:W-:Y:S05]  /*5f800*/  @!P2 BRA !P0, `(.L_x_4870) ;  /* 0x00000004002ca947 */ /* 0x000fea0004000000 */
[----:B------:R-:W-:-:S04]  /*5f810*/  LOP3.LUT P0, RZ, R126, 0x7fffffff, RZ, 0xc0, !PT ;  /* 0x7fffffff7eff7812 */ /* 0x000fc8000780c0ff */
[----:B------:R-:W-:-:S13]  /*5f820*/  PLOP3.LUT P0, PT, P2, P0, PT, 0x2a, 0x0 ;  /* 0x000000000000781c */ /* 0x000fda0001700572 */
[----:B------:R-:W-:Y:S05]  /*5f830*/  @P0 BRA `(.L_x_4871) ;  /* 0x0000000400180947 */ /* 0x000fea0003800000 */
[----:B------:R-:W-:-:S04]  /*5f840*/  LOP3.LUT P0, RZ, R219, 0x7fffffff, RZ, 0xc0, !PT ;  /* 0x7fffffffdbff7812 */ /* 0x000fc8000780c0ff */
[----:B------:R-:W-:-:S13]  /*5f850*/  PLOP3.LUT P0, PT, P1, P0, PT, 0x2a, 0x0 ;  /* 0x000000000000781c */ /* 0x000fda0000f00572 */
[----:B------:R-:W-:Y:S05]  /*5f860*/  @P0 BRA `(.L_x_4872) ;  /* 0x0000000400000947 */ /* 0x000fea0003800000 */
[----:B------:R-:W-:Y:S02]  /*5f870*/  ISETP.GE.AND P0, PT, R224, RZ, PT ;  /* 0x000000ffe000720c */ /* 0x000fe40003f06270 */
[----:B------:R-:W-:-:S11]  /*5f880*/  ISETP.GE.AND P1, PT, R221, RZ, PT ;  /* 0x000000ffdd00720c */ /* 0x000fd60003f26270 */
[----:B------:R-:W-:Y:S01]  /*5f890*/  @P0 MOV R218, RZ ;  /* 0x000000ff00da0202 */ /* 0x000fe20000000f00 */
[----:B------:R-:W-:Y:S01]  /*5f8a0*/  @!P0 FFMA R126, R126, 1.84467440737095516160e+19, RZ ;  /* 0x5f8000007e7e8823 */ /* 0x000fe200000000ff */
[----:B------:R-:W-:Y:S01]  /*5f8b0*/  @!P0 MOV R218, 0xffffffc0 ;  /* 0xffffffc000da8802 */ /* 0x000fe20000000f00 */
[----:B------:R-:W-:-:S03]  /*5f8c0*/  @!P1 FFMA R219, R177, 1.84467440737095516160e+19, RZ ;  /* 0x5f800000b1db9823 */ /* 0x000fc600000000ff */
[----:B------:R-:W-:-:S07]  /*5f8d0*/  @!P1 IADD3 R218, R218, 0x40, RZ ;  /* 0x00000040dada9810 */ /* 0x000fce0007ffe0ff */
.L_x_4868:
[----:B------:R-:W-:Y:S01]  /*5f8e0*/  LEA R221, R217, 0xc0800000, 0x17 ;  /* 0xc0800000d9dd7811 */ /* 0x000fe200078eb8ff */
[----:B------:R-:W-:Y:S01]  /*5f8f0*/  BSSY B1, `(.L_x_4873) ;  /* 0x0000036000017945 */ /* 0x000fe20003800000 */
[----:B------:R-:W-:Y:S02]  /*5f900*/  IADD3 R225, R220, -0x7f, RZ ;  /* 0xffffff81dce17810 */ /* 0x000fe40007ffe0ff */
[----:B------:R-:W-:Y:S02]  /*5f910*/  IADD3 R219, -R221, R219, RZ ;  /* 0x000000dbdddb7210 */ /* 0x000fe40007ffe1ff */
[C---:B------:R-:W-:Y:S01]  /*5f920*/  IADD3 R217, R225.reuse, 0x7f, -R217 ;  /* 0x0000007fe1d97810 */ /* 0x040fe20007ffe8d9 */
[----:B------:R-:W-:Y:S01]  /*5f930*/  IMAD R126, R225, -0x800000, R126 ;  /* 0xff800000e17e7824 */ /* 0x000fe200078e027e */
[----:B------:R-:W0:Y:S01]  /*5f940*/  MUFU.RCP R224, R219 ;  /* 0x000000db00e07308 */ /* 0x000e220000001000 */
[----:B------:R-:W-:-:S04]  /*5f950*/  FADD.FTZ R221, -R219, -RZ ;  /* 0x800000ffdbdd7221 */ /* 0x000fc80000010100 */
[----:B0-----:R-:W-:-:S04]  /*5f960*/  FFMA R219, R224, R221, 1 ;  /* 0x3f800000e0db7423 */ /* 0x001fc800000000dd */
[----:B------:R-:W-:-:S04]  /*5f970*/  FFMA R219, R224, R219, R224 ;  /* 0x000000dbe0db7223 */ /* 0x000fc800000000e0 */
[----:B------:R-:W-:-:S04]  /*5f980*/  FFMA R220, R126, R219, RZ ;  /* 0x000000db7edc7223 */ /* 0x000fc800000000ff */
[----:B------:R-:W-:-:S04]  /*5f990*/  FFMA R224, R221, R220, R126 ;  /* 0x000000dcdde07223 */ /* 0x000fc8000000007e */
[----:B------:R-:W-:-:S04]  /*5f9a0*/  FFMA R220, R219, R224, R220 ;  /* 0x000000e0dbdc7223 */ /* 0x000fc800000000dc */
[----:B------:R-:W-:Y:S01]  /*5f9b0*/  FFMA R126, R221, R220, R126 ;  /* 0x000000dcdd7e7223 */ /* 0x000fe2000000007e */
[----:B------:R-:W-:-:S03]  /*5f9c0*/  IMAD.IADD R221, R217, 0x1, R218 ;  /* 0x00000001d9dd7824 */ /* 0x000fc600078e02da */
[----:B------:R-:W-:-:S05]  /*5f9d0*/  FFMA R217, R219, R126, R220 ;  /* 0x0000007edbd97223 */ /* 0x000fca00000000dc */
[----:B------:R-:W-:-:S04]  /*5f9e0*/  SHF.R.U32.HI R218, RZ, 0x17, R217 ;  /* 0x00000017ffda7819 */ /* 0x000fc800000116d9 */
[----:B------:R-:W-:-:S04]  /*5f9f0*/  LOP3.LUT R218, R218, 0xff, RZ, 0xc0, !PT ;  /* 0x000000ffdada7812 */ /* 0x000fc800078ec0ff */
[----:B------:R-:W-:-:S04]  /*5fa00*/  IADD3 R218, R218, R221, RZ ;  /* 0x000000dddada7210 */ /* 0x000fc80007ffe0ff */
[----:B------:R-:W-:-:S04]  /*5fa10*/  IADD3 R224, R218, -0x1, RZ ;  /* 0xffffffffdae07810 */ /* 0x000fc80007ffe0ff */
[----:B------:R-:W-:-:S13]  /*5fa20*/  ISETP.GE.U32.AND P0, PT, R224, 0xfe, PT ;  /* 0x000000fee000780c */ /* 0x000fda0003f06070 */
[----:B------:R-:W-:Y:S05]  /*5fa30*/  @!P0 BRA `(.L_x_4874) ;  /* 0x0000000000808947 */ /* 0x000fea0003800000 */
[----:B------:R-:W-:-:S13]  /*5fa40*/  ISETP.GT.AND P0, PT, R218, 0xfe, PT ;  /* 0x000000feda00780c */ /* 0x000fda0003f04270 */
[----:B------:R-:W-:Y:S05]  /*5fa50*/  @P0 BRA `(.L_x_4875) ;  /* 0x00000000006c0947 */ /* 0x000fea0003800000 */
[----:B------:R-:W-:-:S13]  /*5fa60*/  ISETP.GE.AND P0, PT, R218, 0x1, PT ;  /* 0x00000001da00780c */ /* 0x000fda0003f06270 */
[----:B------:R-:W-:Y:S05]  /*5fa70*/  @P0 BRA `(.L_x_4876) ;  /* 0x0000000000740947 */ /* 0x000fea0003800000 */
[----:B------:R-:W-:Y:S02]  /*5fa80*/  ISETP.GE.AND P0, PT, R218, -0x18, PT ;  /* 0xffffffe8da00780c */ /* 0x000fe40003f06270 */
[----:B------:R-:W-:-:S11]  /*5fa90*/  LOP3.LUT R217, R217, 0x80000000, RZ, 0xc0, !PT ;  /* 0x80000000d9d97812 */ /* 0x000fd600078ec0ff */
[----:B------:R-:W-:Y:S05]  /*5faa0*/  @!P0 BRA `(.L_x_4876) ;  /* 0x0000000000688947 */ /* 0x000fea0003800000 */
[CCC-:B------:R-:W-:Y:S01]  /*5fab0*/  FFMA.RP R224, R219.reuse, R126.reuse, R220.reuse ;  /* 0x0000007edbe07223 */ /* 0x1c0fe200000080dc */
[CCC-:B------:R-:W-:Y:S01]  /*5fac0*/  FFMA.RM R221, R219.reuse, R126.reuse, R220.reuse ;  /* 0x0000007edbdd7223 */ /* 0x1c0fe200000040dc */
[----:B------:R-:W-:Y:S01]  /*5fad0*/  FFMA.RZ R126, R219, R126, R220 ;  /* 0x0000007edb7e7223 */ /* 0x000fe2000000c0dc */
[C---:B------:R-:W-:Y:S02]  /*5fae0*/  IADD3 R219, R218.reuse, 0x20, RZ ;  /* 0x00000020dadb7810 */ /* 0x040fe40007ffe0ff */
[----:B------:R-:W-:Y:S02]  /*5faf0*/  ISETP.NE.AND P2, PT, R218, RZ, PT ;  /* 0x000000ffda00720c */ /* 0x000fe40003f45270 */
[----:B------:R-:W-:Y:S02]  /*5fb00*/  LOP3.LUT R126, R126, 0x7fffff, RZ, 0xc0, !PT ;  /* 0x007fffff7e7e7812 */ /* 0x000fe400078ec0ff */
[----:B------:R-:W-:Y:S02]  /*5fb10*/  ISETP.NE.AND P1, PT, R218, RZ, PT ;  /* 0x000000ffda00720c */ /* 0x000fe40003f25270 */
[----:B------:R-:W-:-:S02]  /*5fb20*/  LOP3.LUT R126, R126, 0x800000, RZ, 0xfc, !PT ;  /* 0x008000007e7e7812 */ /* 0x000fc400078efcff */
[----:B------:R-:W-:Y:S02]  /*5fb30*/  IADD3 R218, -R218, RZ, RZ ;  /* 0x000000ffdada7210 */ /* 0x000fe40007ffe1ff */
[----:B------:R-:W-:Y:S02]  /*5fb40*/  SHF.L.U32 R219, R126, R219, RZ ;  /* 0x000000db7edb7219 */ /* 0x000fe400000006ff */
[----:B------:R-:W-:Y:S02]  /*5fb50*/  FSETP.NEU.FTZ.AND P0, PT, R224, R221, PT ;  /* 0x000000dde000720b */ /* 0x000fe40003f1d000 */
[----:B------:R-:W-:Y:S02]  /*5fb60*/  ISETP.NE.AND P1, PT, R219, RZ, P1 ;  /* 0x000000ffdb00720c */ /* 0x000fe40000f25270 */
[----:B------:R-:W-:Y:S02]  /*5fb70*/  SEL R218, R218, RZ, P2 ;  /* 0x000000ffdada7207 */ /* 0x000fe40001000000 */
[----:B------:R-:W-:-:S02]  /*5fb80*/  PLOP3.LUT P0, PT, P0, P1, PT, 0xa8, 0x0 ;  /* 0x000000000000781c */ /* 0x000fc40000703570 */
[----:B------:R-:W-:Y:S02]  /*5fb90*/  SHF.R.U32.HI R218, RZ, R218, R126 ;  /* 0x000000daffda7219 */ /* 0x000fe4000001167e */
[----:B------:R-:W-:Y:S02]  /*5fba0*/  SEL R219, RZ, 0x1, !P0 ;  /* 0x00000001ffdb7807 */ /* 0x000fe40004000000 */
[----:B------:R-:W-:-:S04]  /*5fbb0*/  SHF.R.U32.HI R126, RZ, 0x1, R218 ;  /* 0x00000001ff7e7819 */ /* 0x000fc800000116da */
[----:B------:R-:W-:-:S04]  /*5fbc0*/  LOP3.LUT R219, R219, 0x1, R126, 0xf8, !PT ;  /* 0x00000001dbdb7812 */ /* 0x000fc800078ef87e */
[----:B------:R-:W-:-:S04]  /*5fbd0*/  LOP3.LUT R218, R219, R218, RZ, 0xc0, !PT ;  /* 0x000000dadbda7212 */ /* 0x000fc800078ec0ff */
[----:B------:R-:W-:-:S04]  /*5fbe0*/  IADD3 R126, R126, R218, RZ ;  /* 0x000000da7e7e7210 */ /* 0x000fc80007ffe0ff */
[----:B------:R-:W-:Y:S01]  /*5fbf0*/  LOP3.LUT R217, R126, R217, RZ, 0xfc, !PT ;  /* 0x000000d97ed97212 */ /* 0x000fe200078efcff */
[----:B------:R-:W-:Y:S06]  /*5fc00*/  BRA `(.L_x_4876) ;  /* 0x0000000000107947 */ /* 0x000fec0003800000 */
.L_x_4875:
[----:B------:R-:W-:-:S04]  /*5fc10*/  LOP3.LUT R217, R217, 0x80000000, RZ, 0xc0, !PT ;  /* 0x80000000d9d97812 */ /* 0x000fc800078ec0ff */
[----:B------:R-:W-:Y:S01]  /*5fc20*/  LOP3.LUT R217, R217, 0x7f800000, RZ, 0xfc, !PT ;  /* 0x7f800000d9d97812 */ /* 0x000fe200078efcff */
[----:B------:R-:W-:Y:S06]  /*5fc30*/  BRA `(.L_x_4876) ;  /* 0x0000000000047947 */ /* 0x000fec0003800000 */
.L_x_4874:
[----:B------:R-:W-:-:S07]  /*5fc40*/  LEA R217, R221, R217, 0x17 ;  /* 0x000000d9ddd97211 */ /* 0x000fce00078eb8ff */
.L_x_4876:
[----:B------:R-:W-:Y:S05]  /*5fc50*/  BSYNC B1 ;  /* 0x0000000000017941 */ /* 0x000fea0003800000 */
.L_x_4873:
[----:B------:R-:W-:Y:S05]  /*5fc60*/  BRA `(.L_x_4877) ;  /* 0x0000000000207947 */ /* 0x000fea0003800000 */
.L_x_4872:
[----:B------:R-:W-:-:S04]  /*5fc70*/  LOP3.LUT R126, R219, 0x80000000, R126, 0x48, !PT ;  /* 0x80000000db7e7812 */ /* 0x000fc800078e487e */
[----:B------:R-:W-:Y:S01]  /*5fc80*/  LOP3.LUT R217, R126, 0x7f800000, RZ, 0xfc, !PT ;  /* 0x7f8000007ed97812 */ /* 0x000fe200078efcff */
[----:B------:R-:W-:Y:S06]  /*5fc90*/  BRA `(.L_x_4877) ;  /* 0x0000000000147947 */ /* 0x000fec0003800000 */
.L_x_4871:
[----:B------:R-:W-:Y:S01]  /*5fca0*/  LOP3.LUT R217, R219, 0x80000000, R126, 0x48, !PT ;  /* 0x80000000dbd97812 */ /* 0x000fe200078e487e */
[----:B------:R-:W-:Y:S06]  /*5fcb0*/  BRA `(.L_x_4877) ;  /* 0x00000000000c7947 */ /* 0x000fec0003800000 */
.L_x_4870:
[----:B------:R-:W0:Y:S01]  /*5fcc0*/  MUFU.RSQ R217, -QNAN ;  /* 0xffc0000000d97908 */ /* 0x000e220000001400 */
[----:B------:R-:W-:Y:S05]  /*5fcd0*/  BRA `(.L_x_4877) ;  /* 0x0000000000047947 */ /* 0x000fea0003800000 */
.L_x_4869:
[----:B------:R-:W-:-:S07]  /*5fce0*/  FADD.FTZ R217, R126, R177 ;  /* 0x000000b17ed97221 */ /* 0x000fce0000010000 */
.L_x_4877:
[----:B------:R-:W-:Y:S05]  /*5fcf0*/  BSYNC B0 ;  /* 0x0000000000007941 */ /* 0x000fea0003800000 */
.L_x_4867:
[----:B------:R-:W-:Y:S01]  /*5fd00*/  MOV R126, R127 ;  /* 0x0000007f007e7202 */ /* 0x000fe20000000f00 */
[----:B------:R-:W-:-:S06]  /*5fd10*/  HFMA2.MMA R127, -RZ, RZ, 0, 0 ;  /* 0x00000000ff7f7435 */ /* 0x000fcc00000001ff */
[----:B0-----:R-:W-:Y:S05]  /*5fd20*/  RET.REL.NODEC R126 `(_ZN18transformer_engine49scaled_aligned_causal_masked_softmax_warp_forwardI13__nv_bfloat16S1_fLi14EEEvPT0_PKT_T1_iii) ;  /* 0xfffffa007eb47950 */ /* 0x001fea0003c3ffff */
.L_x_4878:
        /* <DEDUP_REMOVED lines=13> */
.L_x_13628:


//--------------------- .text._ZN18transformer_engine49scaled_aligned_causal_masked_softmax_warp_forwardI13__nv_bfloat16S1_fLi13EEEvPT0_PKT_T1_iii --------------------------
	.section	.text._ZN18transformer_engine49scaled_aligned_causal_masked_softmax_warp_forwardI13__nv_bfloat16S1_fLi13EEEvPT0_PKT_T1_iii,"ax",@progbits
	.align	128
        .global         _ZN18transformer_engine49scaled_aligned_causal_masked_softmax_warp_forwardI13__nv_bfloat16S1_fLi13EEEvPT0_PKT_T1_iii
        .type           _ZN18transformer_engine49scaled_aligned_causal_masked_softmax_warp_forwardI13__nv_bfloat16S1_fLi13EEEvPT0_PKT_T1_iii,@function
        .size           _ZN18transformer_engine49scaled_aligned_causal_masked_softmax_warp_forwardI13__nv_bfloat16S1_fLi13EEEvPT0_PKT_T1_iii,(.L_x_13629 - _ZN18transformer_engine49scaled_aligned_causal_masked_softmax_warp_forwardI13__nv_bfloat16S1_fLi13EEEvPT0_PKT_T1_iii)
        .other          _ZN18transformer_engine49scaled_aligned_causal_masked_softmax_warp_forwardI13__nv_bfloat16S1_fLi13EEEvPT0_PKT_T1_iii,@"STO_CUDA_ENTRY STV_DEFAULT"
_ZN18transformer_engine49scaled_aligned_causal_masked_softmax_warp_forwardI13__nv_bfloat16S1_fLi13EEEvPT0_PKT_T1_iii:
.text._ZN18transformer_engine49scaled_aligned_causal_masked_softmax_warp_forwardI13__nv_bfloat16S1_fLi13EEEvPT0_PKT_T1_iii:
[----:B------:R-:W0:Y:S08]  /*0000*/  LDC R1, c[0x0][0x28] ;  /* 0x00000a00ff017b82 */ /* 0x000e300000000800 */
[----:B------:R-:W1:Y:S01]  /*0010*/  LDC.64 R2, c[0x0][0x228] ;  /* 0x00008a00ff027b82 */ /* 0x000e620000000a00 */
[----:B------:R-:W2:Y:S01]  /*0020*/  S2R R5, SR_CTAID.X ;  /* 0x0000000000057919 */ /* 0x000ea20000002500 */
[----:B0-----:R-:W-:Y:S01]  /*0030*/  IADD3 R1, R1, -0x228, RZ ;  /* 0xfffffdd801017810 */ /* 0x001fe20007ffe0ff */
[----:B------:R-:W-:Y:S01]  /*0040*/  ULDC UR4, c[0x0][0x4] ;  /* 0x0000010000047ab9 */ /* 0x000fe20000000800 */
[----:B------:R-:W-:Y:S01]  /*0050*/  BSSY B0, `(.L_x_4879) ;  /* 0x00007f3000007945 */ /* 0x000fe20003800000 */
[----:B------:R-:W2:Y:S01]  /*0060*/  S2R R4, SR_TID.Y ;  /* 0x0000000000047919 */ /* 0x000ea20000002200 */
[----:B------:R-:W-:Y:S01]  /*0070*/  MOV R252, 0xc61c4000 ;  /* 0xc61c400000fc7802 */ /* 0x000fe20000000f00 */
[----:B------:R-:W0:Y:S01]  /*0080*/  S2R R250, SR_TID.X ;  /* 0x0000000000fa7919 */ /* 0x000e220000002100 */
[----:B-1----:R-:W-:Y:S01]  /*0090*/  MOV R10, R2 ;  /* 0x00000002000a7202 */ /* 0x002fe20000000f00 */
[----:B------:R1:W-:Y:S01]  /*00a0*/  STL [R1+0x1e4], R3 ;  /* 0x0001e40301007387 */ /* 0x0003e20000100800 */
[----:B------:R-:W-:-:S02]  /*00b0*/  MOV R8, R3 ;  /* 0x0000000300087202 */ /* 0x000fc40000000f00 */
[----:B------:R-:W-:Y:S02]  /*00c0*/  IABS R7, R10 ;  /* 0x0000000a00077213 */ /* 0x000fe40000000000 */
[----:B------:R-:W-:Y:S02]  /*00d0*/  ISETP.NE.AND P1, PT, R10, RZ, PT ;  /* 0x000000ff0a00720c */ /* 0x000fe40003f25270 */
[----:B------:R-:W3:Y:S01]  /*00e0*/  I2F.RP R0, R7 ;  /* 0x0000000700007306 */ /* 0x000ee20000209400 */
[----:B--2---:R-:W-:Y:S01]  /*00f0*/  IMAD R5, R5, UR4, R4 ;  /* 0x0000000405057c24 */ /* 0x004fe2000f8e0204 */
[----:B------:R-:W-:Y:S01]  /*0100*/  ULDC UR4, c[0x0][0x224] ;  /* 0x0000890000047ab9 */ /* 0x000fe20000000800 */
[----:B0-----:R-:W-:-:S03]  /*0110*/  SHF.L.U32 R250, R250, 0x2, RZ ;  /* 0x00000002fafa7819 */ /* 0x001fc600000006ff */
[C---:B------:R-:W-:Y:S02]  /*0120*/  ISETP.GE.AND P2, PT, R5.reuse, RZ, PT ;  /* 0x000000ff0500720c */ /* 0x040fe40003f46270 */
[----:B------:R-:W-:Y:S01]  /*0130*/  IMAD R249, R5, R8, R250 ;  /* 0x0000000805f97224 */ /* 0x000fe200078e02fa */
[----:B---3--:R-:W0:Y:S04]  /*0140*/  MUFU.RCP R0, R0 ;  /* 0x0000000000007308 */ /* 0x008e280000001000 */
[----:B------:R2:W-:Y:S01]  /*0150*/  STL [R1+0x1e0], R249 ;  /* 0x0001e0f901007387 */ /* 0x0005e20000100800 */
[----:B0-----:R-:W-:Y:S02]  /*0160*/  IADD3 R2, R0, 0xffffffe, RZ ;  /* 0x0ffffffe00027810 */ /* 0x001fe40007ffe0ff */
[----:B------:R-:W-:-:S02]  /*0170*/  IABS R0, R5 ;  /* 0x0000000500007213 */ /* 0x000fc40000000000 */
[----:B-1----:R0:W1:Y:S02]  /*0180*/  F2I.FTZ.U32.TRUNC.NTZ R3, R2 ;  /* 0x0000000200037305 */ /* 0x002064000021f000 */
[----:B0-----:R-:W-:Y:S01]  /*0190*/  HFMA2.MMA R2, -RZ, RZ, 0, 0 ;  /* 0x00000000ff027435 */ /* 0x001fe200000001ff */
[----:B-1----:R-:W-:-:S05]  /*01a0*/  IADD3 R6, RZ, -R3, RZ ;  /* 0x80000003ff067210 */ /* 0x002fca0007ffe0ff */
[----:B------:R-:W-:-:S04]  /*01b0*/  IMAD R9, R6, R7, RZ ;  /* 0x0000000706097224 */ /* 0x000fc800078e02ff */
[----:B------:R-:W-:-:S06]  /*01c0*/  IMAD.HI.U32 R3, R3, R9, R2 ;  /* 0x0000000903037227 */ /* 0x000fcc00078e0002 */
[----:B------:R-:W-:-:S04]  /*01d0*/  IMAD.HI.U32 R3, R3, R0, RZ ;  /* 0x0000000003037227 */ /* 0x000fc800078e00ff */
[----:B------:R-:W-:-:S04]  /*01e0*/  IMAD.MOV R3, RZ, RZ, -R3 ;  /* 0x000000ffff037224 */ /* 0x000fc800078e0a03 */
[----:B------:R-:W-:-:S05]  /*01f0*/  IMAD R0, R7, R3, R0 ;  /* 0x0000000307007224 */ /* 0x000fca00078e0200 */
[----:B------:R-:W-:-:S13]  /*0200*/  ISETP.GT.U32.AND P0, PT, R7, R0, PT ;  /* 0x000000000700720c */ /* 0x000fda0003f04070 */
[----:B------:R-:W-:-:S04]  /*0210*/  @!P0 IADD3 R0, R0, -R7, RZ ;  /* 0x8000000700008210 */ /* 0x000fc80007ffe0ff */
[----:B------:R-:W-:-:S13]  /*0220*/  ISETP.GT.U32.AND P0, PT, R7, R0, PT ;  /* 0x000000000700720c */ /* 0x000fda0003f04070 */
[----:B------:R-:W-:Y:S02]  /*0230*/  @!P0 IADD3 R0, R0, -R7, RZ ;  /* 0x8000000700008210 */ /* 0x000fe40007ffe0ff */
[----:B------:R-:W-:Y:S01]  /*0240*/  ISETP.GE.AND P0, PT, R5, UR4, PT ;  /* 0x0000000405007c0c */ /* 0x000fe2000bf06270 */
[----:B------:R-:W-:Y:S01]  /*0250*/  ULDC.64 UR4, c[0x0][0x208] ;  /* 0x0000820000047ab9 */ /* 0x000fe20000000a00 */
[----:B------:R-:W-:Y:S02]  /*0260*/  @!P2 IADD3 R0, -R0, RZ, RZ ;  /* 0x000000ff0000a210 */ /* 0x000fe40007ffe1ff */
[----:B------:R-:W-:-:S04]  /*0270*/  @!P1 LOP3.LUT R0, RZ, R10, RZ, 0x33, !PT ;  /* 0x0000000aff009212 */ /* 0x000fc800078e33ff */
[----:B------:R-:W-:-:S05]  /*0280*/  IADD3 R248, R0, R8, -R10 ;  /* 0x0000000800f87210 */ /* 0x000fca0007ffe80a */
[----:B--2---:R-:W-:Y:S05]  /*0290*/  @P0 BRA `(.L_x_4880) ;  /* 0x0000007c00380947 */ /* 0x004fea0003800000 */
[CC--:B------:R-:W-:Y:S01]  /*02a0*/  ISETP.GT.AND P1, PT, R250.reuse, R248.reuse, PT ;  /* 0x000000f8fa00720c */ /* 0x0c0fe20003f24270 */
[----:B------:R-:W-:Y:S01]  /*02b0*/  ULDC.64 UR6, c[0x0][0x218] ;  /* 0x0000860000067ab9 */ /* 0x000fe20000000a00 */
[C---:B------:R-:W-:Y:S01]  /*02c0*/  IADD3 R3, R250.reuse, 0x80, RZ ;  /* 0x00000080fa037810 */ /* 0x040fe20007ffe0ff */
[C---:B------:R-:W-:Y:S01]  /*02d0*/  VIADD R5, R250.reuse, 0x100 ;  /* 0x00000100fa057836 */ /* 0x040fe20000000000 */
[----:B------:R-:W-:Y:S01]  /*02e0*/  SHF.R.S32.HI R0, RZ, 0x1f, R249 ;  /* 0x0000001fff007819 */ /* 0x000fe200000114f9 */
[----:B------:R-:W-:Y:S01]  /*02f0*/  BSSY B1, `(.L_x_4881) ;  /* 0x0000024000017945 */ /* 0x000fe20003800000 */
[----:B------:R-:W-:Y:S02]  /*0300*/  LEA R122, P2, R249, UR6, 0x1 ;  /* 0x00000006f97a7c11 */ /* 0x000fe4000f8408ff */
[----:B------:R-:W-:Y:S02]  /*0310*/  IADD3 R7, R250, 0x180, RZ ;  /* 0x00000180fa077810 */ /* 0x000fe40007ffe0ff */
[----:B------:R-:W-:-:S02]  /*0320*/  ISETP.GT.AND P3, PT, R3, R248, PT ;  /* 0x000000f80300720c */ /* 0x000fc40003f64270 */
[C---:B------:R-:W-:Y:S02]  /*0330*/  IADD3 R3, R250.reuse, 0x200, RZ ;  /* 0x00000200fa037810 */ /* 0x040fe40007ffe0ff */
[----:B------:R-:W-:Y:S02]  /*0340*/  LEA.HI.X R123, R249, UR7, R0, 0x1, P2 ;  /* 0x00000007f97b7c11 */ /* 0x000fe400090f0c00 */
[-C--:B------:R-:W-:Y:S01]  /*0350*/  ISETP.GT.AND P4, PT, R5, R248.reuse, PT ;  /* 0x000000f80500720c */ /* 0x080fe20003f84270 */
[----:B------:R-:W-:Y:S01]  /*0360*/  VIADD R5, R250, 0x280 ;  /* 0x00000280fa057836 */ /* 0x000fe20000000000 */
[-C--:B------:R-:W-:Y:S02]  /*0370*/  ISETP.GT.AND P5, PT, R7, R248.reuse, PT ;  /* 0x000000f80700720c */ /* 0x080fe40003fa4270 */
[----:B------:R-:W-:Y:S02]  /*0380*/  ISETP.GT.AND P6, PT, R3, R248, PT ;  /* 0x000000f80300720c */ /* 0x000fe40003fc4270 */
[----:B------:R-:W-:-:S02]  /*0390*/  MOV R120, 0xc61c4000 ;  /* 0xc61c400000787802 */ /* 0x000fc40000000f00 */
[----:B------:R-:W-:Y:S02]  /*03a0*/  MOV R119, 0xc61c4000 ;  /* 0xc61c400000777802 */ /* 0x000fe40000000f00 */
[----:B------:R-:W-:Y:S02]  /*03b0*/  MOV R118, 0xc61c4000 ;  /* 0xc61c400000767802 */ /* 0x000fe40000000f00 */
[----:B------:R-:W-:Y:S02]  /*03c0*/  MOV R251, 0xc61c4000 ;  /* 0xc61c400000fb7802 */ /* 0x000fe40000000f00 */
[----:B------:R-:W-:Y:S01]  /*03d0*/  IADD3 R7, R250, 0x300, RZ ;  /* 0x00000300fa077810 */ /* 0x000fe20007ffe0ff */
[----:B------:R-:W-:Y:S06]  /*03e0*/  @P1 BRA `(.L_x_4882) ;  /* 0x0000000000501947 */ /* 0x000fec0003800000 */
[----:B------:R-:W2:Y:S01]  /*03f0*/  LDG.E.64 R10, desc[UR4][R122.64] ;  /* 0x000000047a0a7981 */ /* 0x000ea2000c1e1b00 */
[CC--:B------:R-:W-:Y:S01]  /*0400*/  ISETP.GE.AND P2, PT, R250.reuse, R248.reuse, PT ;  /* 0x000000f8fa00720c */ /* 0x0c0fe20003f46270 */
[----:B------:R-:W-:Y:S01]  /*0410*/  HFMA2.MMA R118, -RZ, RZ, -6.109375, 2 ;  /* 0xc61c4000ff767435 */ /* 0x000fe200000001ff */
[C---:B------:R-:W-:Y:S01]  /*0420*/  IADD3 R3, R250.reuse, 0x2, RZ ;  /* 0x00000002fa037810 */ /* 0x040fe20007ffe0ff */
[----:B------:R-:W-:Y:S01]  /*0430*/  ULDC UR6, c[0x0][0x220] ;  /* 0x0000880000067ab9 */ /* 0x000fe20000000800 */
[----:B------:R-:W-:Y:S02]  /*0440*/  MOV R119, 0xc61c4000 ;  /* 0xc61c400000777802 */ /* 0x000fe40000000f00 */
[----:B------:R-:W-:Y:S02]  /*0450*/  ISETP.GT.AND P1, PT, R3, R248, PT ;  /* 0x000000f80300720c */ /* 0x000fe40003f24270 */
[----:B------:R-:W-:-:S11]  /*0460*/  IADD3 R3, R250, 0x3, RZ ;  /* 0x00000003fa037810 */ /* 0x000fd60007ffe0ff */
[----:B------:R-:W0:Y:S01]  /*0470*/  @!P1 LDC R9, c[0x0][0x220] ;  /* 0x00008800ff099b82 */ /* 0x000e220000000800 */
[C---:B--2---:R-:W-:Y:S02]  /*0480*/  @!P2 SHF.R.U64 R0, R10.reuse, 0x10, R11 ;  /* 0x000000100a00a819 */ /* 0x044fe4000000120b */
[----:B------:R-:W-:Y:S02]  /*0490*/  SHF.L.U32 R251, R10, 0x10, RZ ;  /* 0x000000100afb7819 */ /* 0x000fe400000006ff */
[----:B------:R-:W-:-:S03]  /*04a0*/  @!P2 SHF.L.U32 R0, R0, 0x10, RZ ;  /* 0x000000100000a819 */ /* 0x000fc600000006ff */
[----:B------:R-:W-:Y:S02]  /*04b0*/  FMUL R251, R251, UR6 ;  /* 0x00000006fbfb7c20 */ /* 0x000fe40008400000 */
[----:B------:R-:W-:Y:S01]  /*04c0*/  @!P2 FMUL R118, R0, UR6 ;  /* 0x000000060076ac20 */ /* 0x000fe20008400000 */
[----:B------:R-:W-:Y:S02]  /*04d0*/  ISETP.GT.AND P2, PT, R3, R248, PT ;  /* 0x000000f80300720c */ /* 0x000fe40003f44270 */
[----:B------:R-:W-:-:S05]  /*04e0*/  @!P1 SHF.L.U32 R0, R11, 0x10, RZ ;  /* 0x000000100b009819 */ /* 0x000fca00000006ff */
[----:B0-----:R-:W-:-:S06]  /*04f0*/  @!P1 FMUL R119, R0, R9 ;  /* 0x0000000900779220 */ /* 0x001fcc0000400000 */
[----:B------:R-:W-:-:S05]  /*0500*/  @!P2 SHF.R.U32.HI R2, RZ, 0x10, R11 ;  /* 0x00000010ff02a819 */ /* 0x000fca000001160b */
[----:B------:R-:W-:-:S04]  /*0510*/  @!P2 IMAD.U32 R2, R2, 0x10000, RZ ;  /* 0x000100000202a824 */ /* 0x000fc800078e00ff */
[----:B------:R-:W-:-:S07]  /*0520*/  @!P2 FMUL R252, R2, UR6 ;  /* 0x0000000602fcac20 */ /* 0x000fce0008400000 */
.L_x_4882:
[----:B------:R-:W-:Y:S05]  /*0530*/  BSYNC B1 ;  /* 0x0000000000017941 */ /* 0x000fea0003800000 */
.L_x_4881:
[----:B------:R-:W-:Y:S01]  /*0540*/  BSSY B1, `(.L_x_4883) ;  /* 0x000001e000017945 */ /* 0x000fe20003800000 */
[----:B------:R-:W-:Y:S01]  /*0550*/  HFMA2.MMA R117, -RZ, RZ, -6.109375, 2 ;  /* 0xc61c4000ff757435 */ /* 0x000fe200000001ff */
[-C--:B------:R-:W-:Y:S01]  /*0560*/  ISETP.GT.AND P1, PT, R5, R248.reuse, PT ;  /* 0x000000f80500720c */ /* 0x080fe20003f24270 */
[----:B------:R-:W-:Y:S01]  /*0570*/  HFMA2.MMA R115, -RZ, RZ, -6.109375, 2 ;  /* 0xc61c4000ff737435 */ /* 0x000fe200000001ff */
[----:B------:R-:W-:Y:S02]  /*0580*/  ISETP.GT.AND P2, PT, R7, R248, PT ;  /* 0x000000f80700720c */ /* 0x000fe40003f44270 */
[----:B------:R-:W-:Y:S02]  /*0590*/  MOV R116, 0xc61c4000 ;  /* 0xc61c400000747802 */ /* 0x000fe40000000f00 */
[----:B------:R-:W-:Y:S01]  /*05a0*/  IADD3 R5, R250, 0x380, RZ ;  /* 0x00000380fa057810 */ /* 0x000fe20007ffe0ff */
[----:B------:R-:W-:Y:S08]  /*05b0*/  @P3 BRA `(.L_x_4884) ;  /* 0x0000000000583947 */ /* 0x000ff00003800000 */
[----:B------:R-:W2:Y:S01]  /*05c0*/  LDG.E.64 R8, desc[UR4][R122.64+0x100] ;  /* 0x000100047a087981 */ /* 0x000ea2000c1e1b00 */
[C---:B------:R-:W-:Y:S01]  /*05d0*/  VIADD R3, R250.reuse, 0x82 ;  /* 0x00000082fa037836 */ /* 0x040fe20000000000 */
[----:B------:R-:W-:Y:S01]  /*05e0*/  MOV R117, 0xc61c4000 ;  /* 0xc61c400000757802 */ /* 0x000fe20000000f00 */
[----:B------:R-:W-:Y:S01]  /*05f0*/  ULDC UR6, c[0x0][0x220] ;  /* 0x0000880000067ab9 */ /* 0x000fe20000000800 */
[----:B------:R-:W-:Y:S01]  /*0600*/  MOV R116, 0xc61c4000 ;  /* 0xc61c400000747802 */ /* 0x000fe20000000f00 */
[----:B------:R-:W-:Y:S01]  /*0610*/  IMAD.MOV.U32 R120, RZ, RZ, -0x39e3c000 ;  /* 0xc61c4000ff787424 */ /* 0x000fe200078e00ff */
[----:B------:R-:W-:Y:S02]  /*0620*/  ISETP.GT.AND P3, PT, R3, R248, PT ;  /* 0x000000f80300720c */ /* 0x000fe40003f64270 */
[----:B------:R-:W-:-:S11]  /*0630*/  IADD3 R3, R250, 0x81, RZ ;  /* 0x00000081fa037810 */ /* 0x000fd60007ffe0ff */
[----:B------:R-:W0:Y:S01]  /*0640*/  @!P3 LDC R7, c[0x0][0x220] ;  /* 0x00008800ff07bb82 */ /* 0x000e220000000800 */
[----:B--2---:R-:W-:Y:S02]  /*0650*/  @!P3 SHF.L.U32 R0, R9, 0x10, RZ ;  /* 0x000000100900b819 */ /* 0x004fe400000006ff */
[----:B------:R-:W-:-:S03]  /*0660*/  SHF.L.U32 R115, R8, 0x10, RZ ;  /* 0x0000001008737819 */ /* 0x000fc600000006ff */
[----:B0-----:R-:W-:Y:S01]  /*0670*/  @!P3 FMUL R117, R0, R7 ;  /* 0x000000070075b220 */ /* 0x001fe20000400000 */
[----:B------:R-:W-:Y:S01]  /*0680*/  ISETP.GT.AND P3, PT, R3, R248, PT ;  /* 0x000000f80300720c */ /* 0x000fe20003f64270 */
[----:B------:R-:W-:Y:S01]  /*0690*/  FMUL R115, R115, UR6 ;  /* 0x0000000673737c20 */ /* 0x000fe20008400000 */
[----:B------:R-:W-:-:S11]  /*06a0*/  IADD3 R3, R250, 0x83, RZ ;  /* 0x00000083fa037810 */ /* 0x000fd60007ffe0ff */
[----:B------:R-:W-:-:S04]  /*06b0*/  @!P3 SHF.R.U64 R0, R8, 0x10, R9 ;  /* 0x000000100800b819 */ /* 0x000fc80000001209 */
[----:B------:R-:W-:-:S05]  /*06c0*/  @!P3 SHF.L.U32 R0, R0, 0x10, RZ ;  /* 0x000000100000b819 */ /* 0x000fca00000006ff */
[----:B------:R-:W-:Y:S01]  /*06d0*/  @!P3 FMUL R116, R0, UR6 ;  /* 0x000000060074bc20 */ /* 0x000fe20008400000 */
[----:B------:R-:W-:-:S13]  /*06e0*/  ISETP.GT.AND P3, PT, R3, R248, PT ;  /* 0x000000f80300720c */ /* 0x000fda0003f64270 */
[----:B------:R-:W-:-:S04]  /*06f0*/  @!P3 SHF.R.U32.HI R0, RZ, 0x10, R9 ;  /* 0x00000010ff00b819 */ /* 0x000fc80000011609 */
[----:B------:R-:W-:-:S05]  /*0700*/  @!P3 SHF.L.U32 R0, R0, 0x10, RZ ;  /* 0x000000100000b819 */ /* 0x000fca00000006ff */
[----:B------:R-:W-:-:S07]  /*0710*/  @!P3 FMUL R120, R0, UR6 ;  /* 0x000000060078bc20 */ /* 0x000fce0008400000 */
.L_x_4884:
[----:B------:R-:W-:Y:S05]  /*0720*/  BSYNC B1 ;  /* 0x0000000000017941 */ /* 0x000fea0003800000 */
.L_x_4883:
[----:B------:R-:W-:Y:S01]  /*0730*/  BSSY B1, `(.L_x_4885) ;  /* 0x000001f000017945 */ /* 0x000fe20003800000 */
[----:B------:R-:W-:Y:S01]  /*0740*/  HFMA2.MMA R113, -RZ, RZ, -6.109375, 2 ;  /* 0xc61c4000ff717435 */ /* 0x000fe200000001ff */
[----:B------:R-:W-:Y:S01]  /*0750*/  ISETP.GT.AND P3, PT, R5, R248, PT ;  /* 0x000000f80500720c */ /* 0x000fe20003f64270 */
[----:B------:R-:W-:Y:S01]  /*0760*/  HFMA2.MMA R111, -RZ, RZ, -6.109375, 2 ;  /* 0xc61c4000ff6f7435 */ /* 0x000fe200000001ff */
[----:B------:R-:W-:Y:S01]  /*0770*/  MOV R114, 0xc61c4000 ;  /* 0xc61c400000727802 */ /* 0x000fe20000000f00 */
[----:B------:R-:W-:Y:S01]  /*0780*/  VIADD R5, R250, 0x400 ;  /* 0x00000400fa057836 */ /* 0x000fe20000000000 */
[----:B------:R-:W-:Y:S02]  /*0790*/  MOV R112, 0xc61c4000 ;  /* 0xc61c400000707802 */ /* 0x000fe40000000f00 */
[----:B------:R-:W-:Y:S01]  /*07a0*/  MOV R110, 0xc61c4000 ;  /* 0xc61c4000006e7802 */ /* 0x000fe20000000f00 */
[----:B------:R-:W-:Y:S06]  /*07b0*/  @P4 BRA `(.L_x_4886) ;  /* 0x0000000000584947 */ /* 0x000fec0003800000 */
[----:B------:R-:W2:Y:S01]  /*07c0*/  LDG.E.64 R8, desc[UR4][R122.64+0x200] ;  /* 0x000200047a087981 */ /* 0x000ea2000c1e1b00 */
[C---:B------:R-:W-:Y:S01]  /*07d0*/  IADD3 R3, R250.reuse, 0x102, RZ ;  /* 0x00000102fa037810 */ /* 0x040fe20007ffe0ff */
[----:B------:R-:W-:Y:S01]  /*07e0*/  ULDC UR6, c[0x0][0x220] ;  /* 0x0000880000067ab9 */ /* 0x000fe20000000800 */
[----:B------:R-:W-:Y:S02]  /*07f0*/  MOV R112, 0xc61c4000 ;  /* 0xc61c400000707802 */ /* 0x000fe40000000f00 */
[----:B------:R-:W-:Y:S02]  /*0800*/  ISETP.GT.AND P4, PT, R3, R248, PT ;  /* 0x000000f80300720c */ /* 0x000fe40003f84270 */
[----:B------:R-:W-:Y:S02]  /*0810*/  IADD3 R3, R250, 0x101, RZ ;  /* 0x00000101fa037810 */ /* 0x000fe40007ffe0ff */
[----:B------:R-:W-:Y:S02]  /*0820*/  MOV R111, 0xc61c4000 ;  /* 0xc61c4000006f7802 */ /* 0x000fe40000000f00 */
[----:B------:R-:W-:-:S07]  /*0830*/  MOV R113, 0xc61c4000 ;  /* 0xc61c400000717802 */ /* 0x000fce0000000f00 */
[----:B------:R-:W0:Y:S01]  /*0840*/  @!P4 LDC R7, c[0x0][0x220] ;  /* 0x00008800ff07cb82 */ /* 0x000e220000000800 */
[----:B--2---:R-:W-:Y:S02]  /*0850*/  @!P4 SHF.L.U32 R0, R9, 0x10, RZ ;  /* 0x000000100900c819 */ /* 0x004fe400000006ff */
[----:B------:R-:W-:-:S03]  /*0860*/  SHF.L.U32 R110, R8, 0x10, RZ ;  /* 0x00000010086e7819 */ /* 0x000fc600000006ff */
[----:B0-----:R-:W-:Y:S01]  /*0870*/  @!P4 FMUL R112, R0, R7 ;  /* 0x000000070070c220 */ /* 0x001fe20000400000 */
[----:B------:R-:W-:Y:S01]  /*0880*/  ISETP.GT.AND P4, PT, R3, R248, PT ;  /* 0x000000f80300720c */ /* 0x000fe20003f84270 */
[----:B------:R-:W-:Y:S01]  /*0890*/  FMUL R110, R110, UR6 ;  /* 0x000000066e6e7c20 */ /* 0x000fe20008400000 */
[----:B------:R-:W-:-:S11]  /*08a0*/  IADD3 R3, R250, 0x103, RZ ;  /* 0x00000103fa037810 */ /* 0x000fd60007ffe0ff */
[----:B------:R-:W-:-:S05]  /*08b0*/  @!P4 SHF.R.U64 R0, R8, 0x10, R9 ;  /* 0x000000100800c819 */ /* 0x000fca0000001209 */
[----:B------:R-:W-:-:S04]  /*08c0*/  @!P4 IMAD.U32 R0, R0, 0x10000, RZ ;  /* 0x000100000000c824 */ /* 0x000fc800078e00ff */
[----:B------:R-:W-:Y:S01]  /*08d0*/  @!P4 FMUL R111, R0, UR6 ;  /* 0x00000006006fcc20 */ /* 0x000fe20008400000 */
[----:B------:R-:W-:-:S13]  /*08e0*/  ISETP.GT.AND P4, PT, R3, R248, PT ;  /* 0x000000f80300720c */ /* 0x000fda0003f84270 */
[----:B------:R-:W-:-:S04]  /*08f0*/  @!P4 SHF.R.U32.HI R0, RZ, 0x10, R9 ;  /* 0x00000010ff00c819 */ /* 0x000fc80000011609 */
[----:B------:R-:W-:-:S05]  /*0900*/  @!P4 SHF.L.U32 R0, R0, 0x10, RZ ;  /* 0x000000100000c819 */ /* 0x000fca00000006ff */
[----:B------:R-:W-:-:S07]  /*0910*/  @!P4 FMUL R113, R0, UR6 ;  /* 0x000000060071cc20 */ /* 0x000fce0008400000 */
.L_x_4886:
[----:B------:R-:W-:Y:S05]  /*0920*/  BSYNC B1 ;  /* 0x0000000000017941 */ /* 0x000fea0003800000 */
.L_x_4885:
[----:B------:R-:W-:Y:S01]  /*0930*/  BSSY B1, `(.L_x_4887) ;  /* 0x000001d000017945 */ /* 0x000fe20003800000 */
[----:B------:R-:W-:Y:S01]  /*0940*/  HFMA2.MMA R109, -RZ, RZ, -6.109375, 2 ;  /* 0xc61c4000ff6d7435 */ /* 0x000fe200000001ff */
[----:B------:R-:W-:Y:S01]  /*0950*/  ISETP.GT.AND P4, PT, R5, R248, PT ;  /* 0x000000f80500720c */ /* 0x000fe20003f84270 */
[----:B------:R-:W-:Y:S01]  /*0960*/  HFMA2.MMA R107, -RZ, RZ, -6.109375, 2 ;  /* 0xc61c4000ff6b7435 */ /* 0x000fe200000001ff */
[----:B------:R-:W-:Y:S01]  /*0970*/  MOV R108, 0xc61c4000 ;  /* 0xc61c4000006c7802 */ /* 0x000fe20000000f00 */
[----:B------:R-:W-:Y:S01]  /*0980*/  VIADD R5, R250, 0x480 ;  /* 0x00000480fa057836 */ /* 0x000fe20000000000 */
[----:B------:R-:W-:Y:S09]  /*0990*/  @P5 BRA `(.L_x_4888) ;  /* 0x0000000000585947 */ /* 0x000ff20003800000 */
        /* <DEDUP_REMOVED lines=22> */
.L_x_4888:
[----:B------:R-:W-:Y:S05]  /*0b00*/  BSYNC B1 ;  /* 0x0000000000017941 */ /* 0x000fea0003800000 */
.L_x_4887:
[----:B------:R-:W-:Y:S01]  /*0b10*/  BSSY B1, `(.L_x_4889) ;  /* 0x000001f000017945 */ /* 0x000fe20003800000 */
[----:B------:R-:W-:Y:S01]  /*0b20*/  HFMA2.MMA R105, -RZ, RZ, -6.109375, 2 ;  /* 0xc61c4000ff697435 */ /* 0x000fe200000001ff */
[----:B------:R-:W-:Y:S01]  /*0b30*/  ISETP.GT.AND P5, PT, R5, R248, PT ;  /* 0x000000f80500720c */ /* 0x000fe20003fa4270 */
[----:B------:R-:W-:Y:S01]  /*0b40*/  HFMA2.MMA R102, -RZ, RZ, -6.109375, 2 ;  /* 0xc61c4000ff667435 */ /* 0x000fe200000001ff */
[----:B------:R-:W-:Y:S01]  /*0b50*/  MOV R106, 0xc61c4000 ;  /* 0xc61c4000006a7802 */ /* 0x000fe20000000f00 */
[----:B------:R-:W-:Y:S01]  /*0b60*/  IMAD.MOV.U32 R104, RZ, RZ, -0x39e3c000 ;  /* 0xc61c4000ff687424 */ /* 0x000fe200078e00ff */
[----:B------:R-:W-:Y:S02]  /*0b70*/  MOV R103, 0xc61c4000 ;  /* 0xc61c400000677802 */ /* 0x000fe40000000f00 */
[----:B------:R-:W-:Y:S01]  /*0b80*/  IADD3 R5, R250, 0x500, RZ ;  /* 0x00000500fa057810 */ /* 0x000fe20007ffe0ff */
[----:B------:R-:W-:Y:S06]  /*0b90*/  @P6 BRA `(.L_x_4890) ;  /* 0x0000000000586947 */ /* 0x000fec0003800000 */
[----:B------:R-:W2:Y:S01]  /*0ba0*/  LDG.E.64 R8, desc[UR4][R122.64+0x400] ;  /* 0x000400047a087981 */ /* 0x000ea2000c1e1b00 */
[C---:B------:R-:W-:Y:S01]  /*0bb0*/  IADD3 R3, R250.reuse, 0x202, RZ ;  /* 0x00000202fa037810 */ /* 0x040fe20007ffe0ff */
[----:B------:R-:W-:Y:S01]  /*0bc0*/  ULDC UR6, c[0x0][0x220] ;  /* 0x0000880000067ab9 */ /* 0x000fe20000000800 */
[----:B------:R-:W-:Y:S02]  /*0bd0*/  MOV R104, 0xc61c4000 ;  /* 0xc61c400000687802 */ /* 0x000fe40000000f00 */
[----:B------:R-:W-:Y:S01]  /*0be0*/  ISETP.GT.AND P6, PT, R3, R248, PT ;  /* 0x000000f80300720c */ /* 0x000fe20003fc4270 */
[----:B------:R-:W-:Y:S01]  /*0bf0*/  VIADD R3, R250, 0x201 ;  /* 0x00000201fa037836 */ /* 0x000fe20000000000 */
[----:B------:R-:W-:Y:S02]  /*0c00*/  MOV R103, 0xc61c4000 ;  /* 0xc61c400000677802 */ /* 0x000fe40000000f00 */
[----:B------:R-:W-:-:S09]  /*0c10*/  MOV R105, 0xc61c4000 ;  /* 0xc61c400000697802 */ /* 0x000fd20000000f00 */
        /* <DEDUP_REMOVED lines=14> */
.L_x_4890:
[----:B------:R-:W-:Y:S05]  /*0d00*/  BSYNC B1 ;  /* 0x0000000000017941 */ /* 0x000fea0003800000 */
.L_x_4889:
[----:B------:R-:W-:Y:S01]  /*0d10*/  BSSY B1, `(.L_x_4891) ;  /* 0x000001d000017945 */ /* 0x000fe20003800000 */
[----:B------:R-:W-:Y:S01]  /*0d20*/  HFMA2.MMA R99, -RZ, RZ, -6.109375, 2 ;  /* 0xc61c4000ff637435 */ /* 0x000fe200000001ff */
[----:B------:R-:W-:Y:S01]  /*0d30*/  ISETP.GT.AND P6, PT, R5, R248, PT ;  /* 0x000000f80500720c */ /* 0x000fe20003fc4270 */
[----:B------:R-:W-:Y:S01]  /*0d40*/  IMAD.MOV.U32 R101, RZ, RZ, -0x39e3c000 ;  /* 0xc61c4000ff657424 */ /* 0x000fe200078e00ff */
[----:B------:R-:W-:Y:S02]  /*0d50*/  MOV R100, 0xc61c4000 ;  /* 0xc61c400000647802 */ /* 0x000fe40000000f00 */
[----:B------:R-:W-:Y:S01]  /*0d60*/  IADD3 R5, R250, 0x580, RZ ;  /* 0x00000580fa057810 */ /* 0x000fe20007ffe0ff */
[----:B------:R-:W-:Y:S08]  /*0d70*/  @P1 BRA `(.L_x_4892) ;  /* 0x0000000000581947 */ /* 0x000ff00003800000 */
        /* <DEDUP_REMOVED lines=22> */
.L_x_4892:
[----:B------:R-:W-:Y:S05]  /*0ee0*/  BSYNC B1 ;  /* 0x0000000000017941 */ /* 0x000fea0003800000 */
.L_x_4891:
[----:B------:R-:W-:Y:S01]  /*0ef0*/  BSSY B1, `(.L_x_4893) ;  /* 0x000001f000017945 */ /* 0x000fe20003800000 */
[----:B------:R-:W-:Y:S01]  /*0f00*/  HFMA2.MMA R96, -RZ, RZ, -6.109375, 2 ;  /* 0xc61c4000ff607435 */ /* 0x000fe200000001ff */
[----:B------:R-:W-:Y:S01]  /*0f10*/  ISETP.GT.AND P1, PT, R5, R248, PT ;  /* 0x000000f80500720c */ /* 0x000fe20003f24270 */
[----:B------:R-:W-:Y:S01]  /*0f20*/  HFMA2.MMA R94, -RZ, RZ, -6.109375, 2 ;  /* 0xc61c4000ff5e7435 */ /* 0x000fe200000001ff */
[----:B------:R-:W-:Y:S01]  /*0f30*/  IMAD.MOV.U32 R98, RZ, RZ, -0x39e3c000 ;  /* 0xc61c4000ff627424 */ /* 0x000fe200078e00ff */
[----:B------:R-:W-:Y:S02]  /*0f40*/  MOV R97, 0xc61c4000 ;  /* 0xc61c400000617802 */ /* 0x000fe40000000f00 */
[----:B------:R-:W-:Y:S02]  /*0f50*/  MOV R95, 0xc61c4000 ;  /* 0xc61c4000005f7802 */ /* 0x000fe40000000f00 */
[----:B------:R-:W-:Y:S01]  /*0f60*/  IADD3 R5, R250, 0x600, RZ ;  /* 0x00000600fa057810 */ /* 0x000fe20007ffe0ff */
[----:B------:R-:W-:Y:S06]  /*0f70*/  @P2 BRA `(.L_x_4894) ;  /* 0x0000000000582947 */ /* 0x000fec0003800000 */
[----:B------:R-:W2:Y:S01]  /*0f80*/  LDG.E.64 R8, desc[UR4][R122.64+0x600] ;  /* 0x000600047a087981 */ /* 0x000ea2000c1e1b00 */
[C---:B------:R-:W-:Y:S01]  /*0f90*/  IADD3 R3, R250.reuse, 0x302, RZ ;  /* 0x00000302fa037810 */ /* 0x040fe20007ffe0ff */
[----:B------:R-:W-:Y:S01]  /*0fa0*/  IMAD.MOV.U32 R96, RZ, RZ, -0x39e3c000 ;  /* 0xc61c4000ff607424 */ /* 0x000fe200078e00ff */
[----:B------:R-:W-:Y:S01]  /*0fb0*/  ULDC UR6, c[0x0][0x220] ;  /* 0x0000880000067ab9 */ /* 0x000fe20000000800 */
[----:B------:R-:W-:Y:S02]  /*0fc0*/  MOV R95, 0xc61c4000 ;  /* 0xc61c4000005f7802 */ /* 0x000fe40000000f00 */
[----:B------:R-:W-:Y:S02]  /*0fd0*/  ISETP.GT.AND P2, PT, R3, R248, PT ;  /* 0x000000f80300720c */ /* 0x000fe40003f44270 */
[----:B------:R-:W-:Y:S02]  /*0fe0*/  IADD3 R3, R250, 0x301, RZ ;  /* 0x00000301fa037810 */ /* 0x000fe40007ffe0ff */
        /* <DEDUP_REMOVED lines=12> */
[----:B------:R-:W-:-:S05]  /*10b0*/  @!P2 SHF.R.U32.HI R0, RZ, 0x10, R9 ;  /* 0x00000010ff00a819 */ /* 0x000fca0000011609 */
[----:B------:R-:W-:-:S04]  /*10c0*/  @!P2 IMAD.U32 R0, R0, 0x10000, RZ ;  /* 0x000100000000a824 */ /* 0x000fc800078e00ff */
[----:B------:R-:W-:-:S07]  /*10d0*/  @!P2 FMUL R97, R0, UR6 ;  /* 0x000000060061ac20 */ /* 0x000fce0008400000 */
.L_x_4894:
[----:B------:R-:W-:Y:S05]  /*10e0*/  BSYNC B1 ;  /* 0x0000000000017941 */ /* 0x000fea0003800000 */
.L_x_4893:
[----:B------:R-:W-:Y:S01]  /*10f0*/  BSSY B1, `(.L_x_4895) ;  /* 0x000001d000017945 */ /* 0x000fe20003800000 */
[----:B------:R-:W-:Y:S01]  /*1100*/  HFMA2.MMA R92, -RZ, RZ, -6.109375, 2 ;  /* 0xc61c4000ff5c7435 */ /* 0x000fe200000001ff */
[----:B------:R-:W-:Y:S02]  /*1110*/  ISETP.GT.AND P2, PT, R5, R248, PT ;  /* 0x000000f80500720c */ /* 0x000fe40003f44270 */
[----:B------:R-:W-:Y:S02]  /*1120*/  MOV R93, 0xc61c4000 ;  /* 0xc61c4000005d7802 */ /* 0x000fe40000000f00 */
[----:B------:R-:W-:Y:S02]  /*1130*/  IADD3 R5, R250, 0x680, RZ ;  /* 0x00000680fa057810 */ /* 0x000fe40007ffe0ff */
[----:B------:R-:W-:Y:S01]  /*1140*/  MOV R91, 0xc61c4000 ;  /* 0xc61c4000005b7802 */ /* 0x000fe20000000f00 */
        /* <DEDUP_REMOVED lines=23> */
.L_x_4896:
[----:B------:R-:W-:Y:S05]  /*12c0*/  BSYNC B1 ;  /* 0x0000000000017941 */ /* 0x000fea0003800000 */
.L_x_4895:
        /* <DEDUP_REMOVED lines=22> */
[----:B------:R-:W-:Y:S02]  /*1430*/  VIADD R3, R250, 0x403 ;  /* 0x00000403fa037836 */ /* 0x000fe40000000000 */
[----:B------:R-:W-:-:S10]  /*1440*/  FMUL R86, R86, UR6 ;  /* 0x0000000656567c20 */ /* 0x000fd40008400000 */
[----:B------:R-:W-:-:S04]  /*1450*/  @!P4 SHF.R.U64 R0, R8, 0x10, R9 ;  /* 0x000000100800c819 */ /* 0x000fc80000001209 */
[----:B------:R-:W-:-:S05]  /*1460*/  @!P4 SHF.L.U32 R0, R0, 0x10, RZ ;  /* 0x000000100000c819 */ /* 0x000fca00000006ff */
[----:B------:R-:W-:Y:S01]  /*1470*/  @!P4 FMUL R87, R0, UR6 ;  /* 0x000000060057cc20 */ /* 0x000fe20008400000 */
[----:B------:R-:W-:-:S13]  /*1480*/  ISETP.GT.AND P4, PT, R3, R248, PT ;  /* 0x000000f80300720c */ /* 0x000fda0003f84270 */
[----:B------:R-:W-:-:S04]  /*1490*/  @!P4 SHF.R.U32.HI R0, RZ, 0x10, R9 ;  /* 0x00000010ff00c819 */ /* 0x000fc80000011609 */
[----:B------:R-:W-:-:S05]  /*14a0*/  @!P4 SHF.L.U32 R0, R0, 0x10, RZ ;  /* 0x000000100000c819 */ /* 0x000fca00000006ff */
[----:B------:R-:W-:-:S07]  /*14b0*/  @!P4 FMUL R89, R0, UR6 ;  /* 0x000000060059cc20 */ /* 0x000fce0008400000 */
.L_x_4898:
[----:B------:R-:W-:Y:S05]  /*14c0*/  BSYNC B1 ;  /* 0x0000000000017941 */ /* 0x000fea0003800000 */
.L_x_4897:
        /* <DEDUP_REMOVED lines=29> */
.L_x_4900:
[----:B------:R-:W-:Y:S05]  /*16a0*/  BSYNC B1 ;  /* 0x0000000000017941 */ /* 0x000fea0003800000 */
.L_x_4899:
[----:B------:R-:W-:Y:S01]  /*16b0*/  BSSY B1, `(.L_x_4901) ;  /* 0x000001f000017945 */ /* 0x000fe20003800000 */
[----:B------:R-:W-:Y:S01]  /*16c0*/  HFMA2.MMA R82, -RZ, RZ, -6.109375, 2 ;  /* 0xc61c4000ff527435 */ /* 0x000fe200000001ff */
[----:B------:R-:W-:Y:S01]  /*16d0*/  ISETP.GT.AND P5, PT, R5, R248, PT ;  /* 0x000000f80500720c */ /* 0x000fe20003fa4270 */
[----:B------:R-:W-:Y:S01]  /*16e0*/  HFMA2.MMA R80, -RZ, RZ, -6.109375, 2 ;  /* 0xc61c4000ff507435 */ /* 0x000fe200000001ff */
[----:B------:R-:W-:Y:S01]  /*16f0*/  MOV R81, 0xc61c4000 ;  /* 0xc61c400000517802 */ /* 0x000fe20000000f00 */
[----:B------:R-:W-:Y:S01]  /*1700*/  IMAD.MOV.U32 R79, RZ, RZ, -0x39e3c000 ;  /* 0xc61c4000ff4f7424 */ /* 0x000fe200078e00ff */
[----:B------:R-:W-:Y:S02]  /*1710*/  IADD3 R5, R250, 0x800, RZ ;  /* 0x00000800fa057810 */ /* 0x000fe40007ffe0ff */
[----:B------:R-:W-:Y:S01]  /*1720*/  MOV R78, 0xc61c4000 ;  /* 0xc61c4000004e7802 */ /* 0x000fe20000000f00 */
[----:B------:R-:W-:Y:S06]  /*1730*/  @P6 BRA `(.L_x_4902) ;  /* 0x0000000000586947 */ /* 0x000fec0003800000 */
[----:B------:R-:W2:Y:S01]  /*1740*/  LDG.E.64 R8, desc[UR4][R122.64+0xa00] ;  /* 0x000a00047a087981 */ /* 0x000ea2000c1e1b00 */
[C---:B------:R-:W-:Y:S01]  /*1750*/  IADD3 R3, R250.reuse, 0x502, RZ ;  /* 0x00000502fa037810 */ /* 0x040fe20007ffe0ff */
[----:B------:R-:W-:Y:S01]  /*1760*/  ULDC UR6, c[0x0][0x220] ;  /* 0x0000880000067ab9 */ /* 0x000fe20000000800 */
[----:B------:R-:W-:Y:S01]  /*1770*/  MOV R80, 0xc61c4000 ;  /* 0xc61c400000507802 */ /* 0x000fe20000000f00 */
[----:B------:R-:W-:Y:S01]  /*1780*/  IMAD.MOV.U32 R79, RZ, RZ, -0x39e3c000 ;  /* 0xc61c4000ff4f7424 */ /* 0x000fe200078e00ff */
        /* <DEDUP_REMOVED lines=17> */
.L_x_4902:
[----:B------:R-:W-:Y:S05]  /*18a0*/  BSYNC B1 ;  /* 0x0000000000017941 */ /* 0x000fea0003800000 */
.L_x_4901:
[----:B------:R-:W-:Y:S01]  /*18b0*/  BSSY B1, `(.L_x_4903) ;  /* 0x000001d000017945 */ /* 0x000fe20003800000 */
[----:B------:R-:W-:Y:S01]  /*18c0*/  HFMA2.MMA R77, -RZ, RZ, -6.109375, 2 ;  /* 0xc61c4000ff4d7435 */ /* 0x000fe200000001ff */
[----:B------:R-:W-:Y:S01]  /*18d0*/  ISETP.GT.AND P6, PT, R5, R248, PT ;  /* 0x000000f80500720c */ /* 0x000fe20003fc4270 */
[----:B------:R-:W-:Y:S01]  /*18e0*/  IMAD.MOV.U32 R76, RZ, RZ, -0x39e3c000 ;  /* 0xc61c4000ff4c7424 */ /* 0x000fe200078e00ff */
[----:B------:R-:W-:Y:S02]  /*18f0*/  IADD3 R5, R250, 0x880, RZ ;  /* 0x00000880fa057810 */ /* 0x000fe40007ffe0ff */
[----:B------:R-:W-:Y:S01]  /*1900*/  MOV R75, 0xc61c4000 ;  /* 0xc61c4000004b7802 */ /* 0x000fe20000000f00 */
[----:B------:R-:W-:Y:S08]  /*1910*/  @P1 BRA `(.L_x_4904) ;  /* 0x0000000000581947 */ /* 0x000ff00003800000 */
        /* <DEDUP_REMOVED lines=22> */
.L_x_4904:
[----:B------:R-:W-:Y:S05]  /*1a80*/  BSYNC B1 ;  /* 0x0000000000017941 */ /* 0x000fea0003800000 */
.L_x_4903:
[----:B------:R-:W-:Y:S01]  /*1a90*/  BSSY B1, `(.L_x_4905) ;  /* 0x000001f000017945 */ /* 0x000fe20003800000 */
[----:B------:R-:W-:Y:S01]  /*1aa0*/  HFMA2.MMA R74, -RZ, RZ, -6.109375, 2 ;  /* 0xc61c4000ff4a7435 */ /* 0x000fe200000001ff */
[----:B------:R-:W-:Y:S01]  /*1ab0*/  ISETP.GT.AND P1, PT, R5, R248, PT ;  /* 0x000000f80500720c */ /* 0x000fe20003f24270 */
[----:B------:R-:W-:Y:S01]  /*1ac0*/  HFMA2.MMA R71, -RZ, RZ, -6.109375, 2 ;  /* 0xc61c4000ff477435 */ /* 0x000fe200000001ff */
[----:B------:R-:W-:Y:S01]  /*1ad0*/  IMAD.MOV.U32 R73, RZ, RZ, -0x39e3c000 ;  /* 0xc61c4000ff497424 */ /* 0x000fe200078e00ff */
[----:B------:R-:W-:Y:S02]  /*1ae0*/  MOV R72, 0xc61c4000 ;  /* 0xc61c400000487802 */ /* 0x000fe40000000f00 */
[----:B------:R-:W-:Y:S02]  /*1af0*/  IADD3 R5, R250, 0x900, RZ ;  /* 0x00000900fa057810 */ /* 0x000fe40007ffe0ff */
        /* <DEDUP_REMOVED lines=11> */
[----:B--2---:R-:W-:Y:S02]  /*1bb0*/  @!P2 IMAD.U32 R0, R9, 0x10000, RZ ;  /* 0x000100000900a824 */ /* 0x004fe400078e00ff */
[----:B------:R-:W-:Y:S02]  /*1bc0*/  IMAD.U32 R70, R8, 0x10000, RZ ;  /* 0x0001000008467824 */ /* 0x000fe400078e00ff */
        /* <DEDUP_REMOVED lines=11> */
.L_x_4906:
[----:B------:R-:W-:Y:S05]  /*1c80*/  BSYNC B1 ;  /* 0x0000000000017941 */ /* 0x000fea0003800000 */
.L_x_4905:
[----:B------:R-:W-:Y:S01]  /*1c90*/  BSSY B1, `(.L_x_4907) ;  /* 0x000001d000017945 */ /* 0x000fe20003800000 */
[----:B------:R-:W-:Y:S01]  /*1ca0*/  HFMA2.MMA R69, -RZ, RZ, -6.109375, 2 ;  /* 0xc61c4000ff457435 */ /* 0x000fe200000001ff */
[----:B------:R-:W-:Y:S01]  /*1cb0*/  ISETP.GT.AND P2, PT, R5, R248, PT ;  /* 0x000000f80500720c */ /* 0x000fe20003f44270 */
[----:B------:R-:W-:Y:S01]  /*1cc0*/  HFMA2.MMA R67, -RZ, RZ, -6.109375, 2 ;  /* 0xc61c4000ff437435 */ /* 0x000fe200000001ff */
        /* <DEDUP_REMOVED lines=25> */
.L_x_4908:
[----:B------:R-:W-:Y:S05]  /*1e60*/  BSYNC B1 ;  /* 0x0000000000017941 */ /* 0x000fea0003800000 */
.L_x_4907:
[----:B------:R-:W-:Y:S01]  /*1e70*/  BSSY B1, `(.L_x_4909) ;  /* 0x000001f000017945 */ /* 0x000fe20003800000 */
[----:B------:R-:W-:Y:S01]  /*1e80*/  HFMA2.MMA R65, -RZ, RZ, -6.109375, 2 ;  /* 0xc61c4000ff417435 */ /* 0x000fe200000001ff */
[----:B------:R-:W-:Y:S01]  /*1e90*/  ISETP.GT.AND P3, PT, R5, R248, PT ;  /* 0x000000f80500720c */ /* 0x000fe20003f64270 */
[----:B------:R-:W-:Y:S01]  /*1ea0*/  HFMA2.MMA R63, -RZ, RZ, -6.109375, 2 ;  /* 0xc61c4000ff3f7435 */ /* 0x000fe200000001ff */
[----:B------:R-:W-:Y:S02]  /*1eb0*/  MOV R66, 0xc61c4000 ;  /* 0xc61c400000427802 */ /* 0x000fe40000000f00 */
[----:B------:R-:W-:Y:S02]  /*1ec0*/  MOV R64, 0xc61c4000 ;  /* 0xc61c400000407802 */ /* 0x000fe40000000f00 */
[----:B------:R-:W-:Y:S02]  /*1ed0*/  IADD3 R5, R250, 0xa00, RZ ;  /* 0x00000a00fa057810 */ /* 0x000fe40007ffe0ff */
[----:B------:R-:W-:Y:S01]  /*1ee0*/  MOV R62, 0xc61c4000 ;  /* 0xc61c4000003e7802 */ /* 0x000fe20000000f00 */
[----:B------:R-:W-:Y:S06]  /*1ef0*/  @P4 BRA `(.L_x_4910) ;  /* 0x0000000000584947 */ /* 0x000fec0003800000 */
        /* <DEDUP_REMOVED lines=22> */
.L_x_4910:
[----:B------:R-:W-:Y:S05]  /*2060*/  BSYNC B1 ;  /* 0x0000000000017941 */ /* 0x000fea0003800000 */
.L_x_4909:
        /* <DEDUP_REMOVED lines=29> */
.L_x_4912:
[----:B------:R-:W-:Y:S05]  /*2240*/  BSYNC B1 ;  /* 0x0000000000017941 */ /* 0x000fea0003800000 */
.L_x_4911:
        /* <DEDUP_REMOVED lines=31> */
.L_x_4914:
[----:B------:R-:W-:Y:S05]  /*2440*/  BSYNC B1 ;  /* 0x0000000000017941 */ /* 0x000fea0003800000 */
.L_x_4913:
        /* <DEDUP_REMOVED lines=29> */
.L_x_4916:
[----:B------:R-:W-:Y:S05]  /*2620*/  BSYNC B1 ;  /* 0x0000000000017941 */ /* 0x000fea0003800000 */
.L_x_4915:
        /* <DEDUP_REMOVED lines=31> */
.L_x_4918:
[----:B------:R-:W-:Y:S05]  /*2820*/  BSYNC B1 ;  /* 0x0000000000017941 */ /* 0x000fea0003800000 */
.L_x_4917:
        /* <DEDUP_REMOVED lines=29> */
.L_x_4920:
[----:B------:R-:W-:Y:S05]  /*2a00*/  BSYNC B1 ;  /* 0x0000000000017941 */ /* 0x000fea0003800000 */
.L_x_4919:
        /* <DEDUP_REMOVED lines=31> */
.L_x_4922:
[----:B------:R-:W-:Y:S05]  /*2c00*/  BSYNC B1 ;  /* 0x0000000000017941 */ /* 0x000fea0003800000 */
.L_x_4921:
        /* <DEDUP_REMOVED lines=29> */
.L_x_4924:
[----:B------:R-:W-:Y:S05]  /*2de0*/  BSYNC B1 ;  /* 0x0000000000017941 */ /* 0x000fea0003800000 */
.L_x_4923:
        /* <DEDUP_REMOVED lines=31> */
.L_x_4926:
[----:B------:R-:W-:Y:S05]  /*2fe0*/  BSYNC B1 ;  /* 0x0000000000017941 */ /* 0x000fea0003800000 */
.L_x_4925:
        /* <DEDUP_REMOVED lines=29> */
.L_x_4928:
[----:B------:R-:W-:Y:S05]  /*31c0*/  BSYNC B1 ;  /* 0x0000000000017941 */ /* 0x000fea0003800000 */
.L_x_4927:
        /* <DEDUP_REMOVED lines=31> */
.L_x_4930:
[----:B------:R-:W-:Y:S05]  /*33c0*/  BSYNC B1 ;  /* 0x0000000000017941 */ /* 0x000fea0003800000 */
.L_x_4929:
        /* <DEDUP_REMOVED lines=29> */
.L_x_4932:
[----:B------:R-:W-:Y:S05]  /*35a0*/  BSYNC B1 ;  /* 0x0000000000017941 */ /* 0x000fea0003800000 */
.L_x_4931:
        /* <DEDUP_REMOVED lines=31> */
.L_x_4934:
[----:B------:R-:W-:Y:S05]  /*37a0*/  BSYNC B1 ;  /* 0x0000000000017941 */ /* 0x000fea0003800000 */
.L_x_4933:
        /* <DEDUP_REMOVED lines=16> */
[----:B--2---:R-:W-:-:S04]  /*38b0*/  @!P5 IMAD.U32 R0, R3, 0x10000, RZ ;  /* 0x000100000300d824 */ /* 0x004fc800078e00ff */
[----:B0-----:R-:W-:Y:S01]  /*38c0*/  @!P5 FMUL R13, R0, R9 ;  /* 0x00000009000dd220 */ /* 0x001fe20000400000 */
[----:B------:R-:W-:Y:S02]  /*38d0*/  ISETP.GT.AND P5, PT, R5, R248, PT ;  /* 0x000000f80500720c */ /* 0x000fe40003fa4270 */
[----:B------:R-:W-:-:S11]  /*38e0*/  IADD3 R5, R250, 0xd83, RZ ;  /* 0x00000d83fa057810 */ /* 0x000fd60007ffe0ff */
[C---:B------:R-:W-:Y:S01]  /*38f0*/  @!P5 SHF.R.U64 R0, R2.reuse, 0x10, R3 ;  /* 0x000000100200d819 */ /* 0x040fe20000001203 */
[----:B------:R-:W-:-:S03]  /*3900*/  IMAD.U32 R2, R2, 0x10000, RZ ;  /* 0x0001000002027824 */ /* 0x000fc600078e00ff */
[----:B------:R-:W-:Y:S01]  /*3910*/  @!P5 SHF.L.U32 R0, R0, 0x10, RZ ;  /* 0x000000100000d819 */ /* 0x000fe200000006ff */
[----:B------:R-:W-:-:S04]  /*3920*/  FMUL R11, R2, UR6 ;  /* 0x00000006020b7c20 */ /* 0x000fc80008400000 */
[----:B------:R-:W-:Y:S01]  /*3930*/  @!P5 FMUL R12, R0, UR6 ;  /* 0x00000006000cdc20 */ /* 0x000fe20008400000 */
[----:B------:R-:W-:-:S13]  /*3940*/  ISETP.GT.AND P5, PT, R5, R248, PT ;  /* 0x000000f80500720c */ /* 0x000fda0003fa4270 */
[----:B------:R-:W-:-:S04]  /*3950*/  @!P5 SHF.R.U32.HI R0, RZ, 0x10, R3 ;  /* 0x00000010ff00d819 */ /* 0x000fc80000011603 */
[----:B------:R-:W-:-:S05]  /*3960*/  @!P5 SHF.L.U32 R0, R0, 0x10, RZ ;  /* 0x000000100000d819 */ /* 0x000fca00000006ff */
[----:B------:R-:W-:-:S07]  /*3970*/  @!P5 FMUL R18, R0, UR6 ;  /* 0x000000060012dc20 */ /* 0x000fce0008400000 */
.L_x_4936:
[----:B------:R-:W-:Y:S05]  /*3980*/  BSYNC B1 ;  /* 0x0000000000017941 */ /* 0x000fea0003800000 */
.L_x_4935:
[----:B------:R-:W-:Y:S01]  /*3990*/  ISETP.GT.AND P5, PT, R7, R248, PT ;  /* 0x000000f80700720c */ /* 0x000fe20003fa4270 */
[----:B------:R-:W-:Y:S01]  /*39a0*/  BSSY B1, `(.L_x_4937) ;  /* 0x000001e000017945 */ /* 0x000fe20003800000 */
[----:B------:R-:W-:Y:S01]  /*39b0*/  HFMA2.MMA R9, -RZ, RZ, -6.109375, 2 ;  /* 0xc61c4000ff097435 */ /* 0x000fe200000001ff */
[----:B------:R-:W-:Y:S01]  /*39c0*/  MOV R10, 0xc61c4000 ;  /* 0xc61c4000000a7802 */ /* 0x000fe20000000f00 */
[----:B------:R-:W-:Y:S01]  /*39d0*/  HFMA2.MMA R7, -RZ, RZ, -6.109375, 2 ;  /* 0xc61c4000ff077435 */ /* 0x000fe200000001ff */
        /* <DEDUP_REMOVED lines=8> */
[----:B------:R-:W-:Y:S02]  /*3a60*/  IMAD.MOV.U32 R9, RZ, RZ, -0x39e3c000 ;  /* 0xc61c4000ff097424 */ /* 0x000fe400078e00ff */
[----:B------:R-:W-:Y:S02]  /*3a70*/  ISETP.GT.AND P6, PT, R5, R248, PT ;  /* 0x000000f80500720c */ /* 0x000fe40003fc4270 */
[----:B------:R-:W-:-:S11]  /*3a80*/  IADD3 R5, R250, 0xe01, RZ ;  /* 0x00000e01fa057810 */ /* 0x000fd60007ffe0ff */
[----:B------:R-:W0:Y:S01]  /*3a90*/  @!P6 LDC R7, c[0x0][0x220] ;  /* 0x00008800ff07eb82 */ /* 0x000e220000000800 */
[----:B--2---:R-:W-:-:S05]  /*3aa0*/  @!P6 SHF.L.U32 R0, R3, 0x10, RZ ;  /* 0x000000100300e819 */ /* 0x004fca00000006ff */
[----:B0-----:R-:W-:Y:S01]  /*3ab0*/  @!P6 FMUL R8, R0, R7 ;  /* 0x000000070008e220 */ /* 0x001fe20000400000 */
[----:B------:R-:W-:Y:S02]  /*3ac0*/  ISETP.GT.AND P6, PT, R5, R248, PT ;  /* 0x000000f80500720c */ /* 0x000fe40003fc4270 */
[----:B------:R-:W-:Y:S02]  /*3ad0*/  IADD3 R5, R250, 0xe03, RZ ;  /* 0x00000e03fa057810 */ /* 0x000fe40007ffe0ff */
[----:B------:R-:W-:-:S09]  /*3ae0*/  MOV R7, 0xc61c4000 ;  /* 0xc61c400000077802 */ /* 0x000fd20000000f00 */
[C---:B------:R-:W-:Y:S02]  /*3af0*/  @!P6 SHF.R.U64 R0, R2.reuse, 0x10, R3 ;  /* 0x000000100200e819 */ /* 0x040fe40000001203 */
[----:B------:R-:W-:Y:S02]  /*3b00*/  SHF.L.U32 R2, R2, 0x10, RZ ;  /* 0x0000001002027819 */ /* 0x000fe400000006ff */
[----:B------:R-:W-:-:S03]  /*3b10*/  @!P6 SHF.L.U32 R0, R0, 0x10, RZ ;  /* 0x000000100000e819 */ /* 0x000fc600000006ff */
[----:B------:R-:W-:Y:S02]  /*3b20*/  FMUL R6, R2, UR6 ;  /* 0x0000000602067c20 */ /* 0x000fe40008400000 */
[----:B------:R-:W-:Y:S01]  /*3b30*/  @!P6 FMUL R7, R0, UR6 ;  /* 0x000000060007ec20 */ /* 0x000fe20008400000 */
[----:B------:R-:W-:-:S13]  /*3b40*/  ISETP.GT.AND P6, PT, R5, R248, PT ;  /* 0x000000f80500720c */ /* 0x000fda0003fc4270 */
[----:B------:R-:W-:-:S04]  /*3b50*/  @!P6 SHF.R.U32.HI R0, RZ, 0x10, R3 ;  /* 0x00000010ff00e819 */ /* 0x000fc80000011603 */
[----:B------:R-:W-:-:S05]  /*3b60*/  @!P6 SHF.L.U32 R0, R0, 0x10, RZ ;  /* 0x000000100000e819 */ /* 0x000fca00000006ff */
[----:B------:R-:W-:-:S07]  /*3b70*/  @!P6 FMUL R9, R0, UR6 ;  /* 0x000000060009ec20 */ /* 0x000fce0008400000 */
.L_x_4938:
[----:B------:R-:W-:Y:S05]  /*3b80*/  BSYNC B1 ;  /* 0x0000000000017941 */ /* 0x000fea0003800000 */
.L_x_4937:
        /* <DEDUP_REMOVED lines=9> */
[----:B------:R-:W-:Y:S01]  /*3c20*/  IADD3 R121, R250, 0xe81, RZ ;  /* 0x00000e81fa797810 */ /* 0x000fe20007ffe0ff */
[----:B------:R-:W-:Y:S01]  /*3c30*/  ULDC UR6, c[0x0][0x220] ;  /* 0x0000880000067ab9 */ /* 0x000fe20000000800 */
[----:B------:R-:W-:Y:S01]  /*3c40*/  MOV R4, 0xc61c4000 ;  /* 0xc61c400000047802 */ /* 0x000fe20000000f00 */
[----:B------:R-:W-:Y:S01]  /*3c50*/  IMAD.MOV.U32 R10, RZ, RZ, -0x39e3c000 ;  /* 0xc61c4000ff0a7424 */ /* 0x000fe200078e00ff */
[----:B------:R-:W-:Y:S02]  /*3c60*/  ISETP.GT.AND P1, PT, R5, R248, PT ;  /* 0x000000f80500720c */ /* 0x000fe40003f24270 */
[----:B------:R-:W-:-:S11]  /*3c70*/  MOV R5, 0xc61c4000 ;  /* 0xc61c400000057802 */ /* 0x000fd60000000f00 */
[----:B------:R-:W0:Y:S01]  /*3c80*/  @!P1 LDC R127, c[0x0][0x220] ;  /* 0x00008800ff7f9b82 */ /* 0x000e220000000800 */
[----:B--2---:R-:W-:-:S05]  /*3c90*/  @!P1 SHF.L.U32 R0, R3, 0x10, RZ ;  /* 0x0000001003009819 */ /* 0x004fca00000006ff */
        /* <DEDUP_REMOVED lines=8> */
[----:B------:R-:W-:Y:S01]  /*3d20*/  @!P1 SHF.R.U32.HI R0, RZ, 0x10, R3 ;  /* 0x00000010ff009819 */ /* 0x000fe20000011603 */
[----:B------:R-:W-:-:S03]  /*3d30*/  FMUL R3, R2, UR6 ;  /* 0x0000000602037c20 */ /* 0x000fc60008400000 */
[----:B------:R-:W-:-:S05]  /*3d40*/  @!P1 SHF.L.U32 R0, R0, 0x10, RZ ;  /* 0x0000001000009819 */ /* 0x000fca00000006ff */
[----:B------:R-:W-:-:S07]  /*3d50*/  @!P1 FMUL R10, R0, UR6 ;  /* 0x00000006000a9c20 */ /* 0x000fce0008400000 */
.L_x_4940:
[----:B------:R-:W-:Y:S05]  /*3d60*/  BSYNC B1 ;  /* 0x0000000000017941 */ /* 0x000fea0003800000 */
.L_x_4939:
        /* <DEDUP_REMOVED lines=22> */
[----:B------:R-:W-:-:S03]  /*3ed0*/  SHF.L.U32 R124, R124, 0x10, RZ ;  /* 0x000000107c7c7819 */ /* 0x000fc600000006ff */
[----:B------:R-:W-:Y:S02]  /*3ee0*/  @!P2 IMAD.U32 R121, R121, 0x10000, RZ ;  /* 0x000100007979a824 */ /* 0x000fe400078e00ff */
[----:B------:R-:W-:Y:S02]  /*3ef0*/  FMUL R129, R124, UR6 ;  /* 0x000000067c817c20 */ /* 0x000fe40008400000 */
[----:B------:R-:W-:Y:S01]  /*3f00*/  @!P2 FMUL R0, R121, UR6 ;  /* 0x000000067900ac20 */ /* 0x000fe20008400000 */
[----:B------:R-:W-:Y:S02]  /*3f10*/  ISETP.GT.AND P2, PT, R127, R248, PT ;  /* 0x000000f87f00720c */ /* 0x000fe40003f44270 */
[----:B------:R-:W-:-:S11]  /*3f20*/  MOV R121, 0xc61c4000 ;  /* 0xc61c400000797802 */ /* 0x000fd60000000f00 */
[----:B------:R-:W-:-:S04]  /*3f30*/  @!P2 SHF.R.U32.HI R125, RZ, 0x10, R125 ;  /* 0x00000010ff7da819 */ /* 0x000fc8000001167d */
[----:B------:R-:W-:-:S05]  /*3f40*/  @!P2 SHF.L.U32 R125, R125, 0x10, RZ ;  /* 0x000000107d7da819 */ /* 0x000fca00000006ff */
[----:B------:R-:W-:-:S07]  /*3f50*/  @!P2 FMUL R121, R125, UR6 ;  /* 0x000000067d79ac20 */ /* 0x000fce0008400000 */
.L_x_4942:
[----:B------:R-:W-:Y:S05]  /*3f60*/  BSYNC B1 ;  /* 0x0000000000017941 */ /* 0x000fea0003800000 */
.L_x_4941:
        /* <DEDUP_REMOVED lines=29> */
.L_x_4944:
[----:B------:R-:W-:Y:S05]  /*4140*/  BSYNC B1 ;  /* 0x0000000000017941 */ /* 0x000fea0003800000 */
.L_x_4943:
[----:B------:R-:W-:Y:S01]  /*4150*/  ISETP.GT.AND P3, PT, R133, R248, PT ;  /* 0x000000f88500720c */ /* 0x000fe20003f64270 */
[----:B------:R-:W-:Y:S01]  /*4160*/  BSSY B1, `(.L_x_4945) ;  /* 0x000001e000017945 */ /* 0x000fe20003800000 */
[----:B------:R-:W-:Y:S01]  /*4170*/  HFMA2.MMA R133, -RZ, RZ, -6.109375, 2 ;  /* 0xc61c4000ff857435 */ /* 0x000fe200000001ff */
[----:B------:R-:W-:Y:S01]  /*4180*/  MOV R134, 0xc61c4000 ;  /* 0xc61c400000867802 */ /* 0x000fe20000000f00 */
[----:B------:R-:W-:Y:S01]  /*4190*/  HFMA2.MMA R137, -RZ, RZ, -6.109375, 2 ;  /* 0xc61c4000ff897435 */ /* 0x000fe200000001ff */
[----:B------:R-:W-:Y:S01]  /*41a0*/  IMAD.MOV.U32 R131, RZ, RZ, -0x39e3c000 ;  /* 0xc61c4000ff837424 */ /* 0x000fe200078e00ff */
[----:B------:R-:W-:Y:S02]  /*41b0*/  MOV R130, 0xc61c4000 ;  /* 0xc61c400000827802 */ /* 0x000fe40000000f00 */
[----:B------:R-:W-:Y:S01]  /*41c0*/  IADD3 R139, R250, 0x1300, RZ ;  /* 0x00001300fa8b7810 */ /* 0x000fe20007ffe0ff */
[----:B------:R-:W-:Y:S06]  /*41d0*/  @P4 BRA `(.L_x_4946) ;  /* 0x0000000000584947 */ /* 0x000fec0003800000 */
[----:B------:R-:W2:Y:S01]  /*41e0*/  LDG.E.64 R124, desc[UR4][R122.64+0x2000] ;  /* 0x002000047a7c7981 */ /* 0x000ea2000c1e1b00 */
[C---:B------:R-:W-:Y:S01]  /*41f0*/  IADD3 R131, R250.reuse, 0x1002, RZ ;  /* 0x00001002fa837810 */ /* 0x040fe20007ffe0ff */
[----:B------:R-:W-:Y:S01]  /*4200*/  VIADD R133, R250, 0x1001 ;  /* 0x00001001fa857836 */ /* 0x000fe20000000000 */
[----:B------:R-:W-:Y:S02]  /*4210*/  ULDC UR6, c[0x0][0x220] ;  /* 0x0000880000067ab9 */ /* 0x000fe40000000800 */
[----:B------:R-:W-:Y:S02]  /*4220*/  ISETP.GT.AND P4, PT, R131, R248, PT ;  /* 0x000000f88300720c */ /* 0x000fe40003f84270 */
[----:B------:R-:W-:-:S11]  /*4230*/  MOV R131, 0xc61c4000 ;  /* 0xc61c400000837802 */ /* 0x000fd60000000f00 */
        /* <DEDUP_REMOVED lines=11> */
[----:B------:R-:W-:Y:S02]  /*42f0*/  ISETP.GT.AND P4, PT, R135, R248, PT ;  /* 0x000000f88700720c */ /* 0x000fe40003f84270 */
[----:B------:R-:W-:-:S11]  /*4300*/  MOV R133, 0xc61c4000 ;  /* 0xc61c400000857802 */ /* 0x000fd60000000f00 */
[----:B------:R-:W-:-:S04]  /*4310*/  @!P4 SHF.R.U32.HI R125, RZ, 0x10, R125 ;  /* 0x00000010ff7dc819 */ /* 0x000fc8000001167d */
[----:B------:R-:W-:-:S05]  /*4320*/  @!P4 SHF.L.U32 R125, R125, 0x10, RZ ;  /* 0x000000107d7dc819 */ /* 0x000fca00000006ff */
[----:B------:R-:W-:-:S07]  /*4330*/  @!P4 FMUL R133, R125, UR6 ;  /* 0x000000067d85cc20 */ /* 0x000fce0008400000 */
.L_x_4946:
[----:B------:R-:W-:Y:S05]  /*4340*/  BSYNC B1 ;  /* 0x0000000000017941 */ /* 0x000fea0003800000 */
.L_x_4945:
        /* <DEDUP_REMOVED lines=12> */
[----:B------:R-:W-:-:S12]  /*4410*/  VIADD R135, R250, 0x1081 ;  /* 0x00001081fa877836 */ /* 0x000fd80000000000 */
        /* <DEDUP_REMOVED lines=16> */
.L_x_4948:
[----:B------:R-:W-:Y:S05]  /*4520*/  BSYNC B1 ;  /* 0x0000000000017941 */ /* 0x000fea0003800000 */
.L_x_4947:
        /* <DEDUP_REMOVED lines=11> */
[----:B------:R-:W-:Y:S01]  /*45e0*/  ULDC UR6, c[0x0][0x220] ;  /* 0x0000880000067ab9 */ /* 0x000fe20000000800 */
[----:B------:R-:W-:Y:S02]  /*45f0*/  IADD3 R141, R250, 0x1101, RZ ;  /* 0x00001101fa8d7810 */ /* 0x000fe40007ffe0ff */
[----:B------:R-:W-:Y:S01]  /*4600*/  ISETP.GT.AND P6, PT, R139, R248, PT ;  /* 0x000000f88b00720c */ /* 0x000fe20003fc4270 */
[----:B------:R-:W-:-:S12]  /*4610*/  IMAD.MOV.U32 R139, RZ, RZ, -0x39e3c000 ;  /* 0xc61c4000ff8b7424 */ /* 0x000fd800078e00ff */
        /* <DEDUP_REMOVED lines=13> */
[----:B------:R-:W-:-:S05]  /*46f0*/  @!P6 SHF.R.U32.HI R125, RZ, 0x10, R125 ;  /* 0x00000010ff7de819 */ /* 0x000fca000001167d */
[----:B------:R-:W-:-:S04]  /*4700*/  @!P6 IMAD.U32 R125, R125, 0x10000, RZ ;  /* 0x000100007d7de824 */ /* 0x000fc800078e00ff */
[----:B------:R-:W-:-:S07]  /*4710*/  @!P6 FMUL R141, R125, UR6 ;  /* 0x000000067d8dec20 */ /* 0x000fce0008400000 */
.L_x_4950:
[----:B------:R-:W-:Y:S05]  /*4720*/  BSYNC B1 ;  /* 0x0000000000017941 */ /* 0x000fea0003800000 */
.L_x_4949:
        /* <DEDUP_REMOVED lines=14> */
[----:B--2---:R-:W-:-:S04]  /*4810*/  @!P1 IMAD.U32 R142, R125, 0x10000, RZ ;  /* 0x000100007d8e9824 */ /* 0x004fc800078e00ff */
        /* <DEDUP_REMOVED lines=14> */
.L_x_4952:
[----:B------:R-:W-:Y:S05]  /*4900*/  BSYNC B1 ;  /* 0x0000000000017941 */ /* 0x000fea0003800000 */
.L_x_4951:
[----:B------:R-:W-:Y:S01]  /*4910*/  ISETP.GT.AND P1, PT, R149, R248, PT ;  /* 0x000000f89500720c */ /* 0x000fe20003f24270 */
[----:B------:R-:W-:Y:S01]  /*4920*/  BSSY B1, `(.L_x_4953) ;  /* 0x000001e000017945 */ /* 0x000fe20003800000 */
[----:B------:R-:W-:Y:S01]  /*4930*/  HFMA2.MMA R149, -RZ, RZ, -6.109375, 2 ;  /* 0xc61c4000ff957435 */ /* 0x000fe200000001ff */
[----:B------:R-:W-:Y:S01]  /*4940*/  IMAD.MOV.U32 R150, RZ, RZ, -0x39e3c000 ;  /* 0xc61c4000ff967424 */ /* 0x000fe200078e00ff */
[----:B------:R-:W-:Y:S01]  /*4950*/  HFMA2.MMA R146, -RZ, RZ, -6.109375, 2 ;  /* 0xc61c4000ff927435 */ /* 0x000fe200000001ff */
[----:B------:R-:W-:Y:S02]  /*4960*/  MOV R147, 0xc61c4000 ;  /* 0xc61c400000937802 */ /* 0x000fe40000000f00 */
[----:B------:R-:W-:Y:S02]  /*4970*/  IADD3 R155, R250, 0x1500, RZ ;  /* 0x00001500fa9b7810 */ /* 0x000fe40007ffe0ff */
[----:B------:R-:W-:Y:S01]  /*4980*/  MOV R153, 0xc61c4000 ;  /* 0xc61c400000997802 */ /* 0x000fe20000000f00 */
[----:B------:R-:W-:Y:S06]  /*4990*/  @P2 BRA `(.L_x_4954) ;  /* 0x0000000000582947 */ /* 0x000fec0003800000 */
[----:B------:R-:W2:Y:S01]  /*49a0*/  LDG.E.64 R124, desc[UR4][R122.64+0x2400] ;  /* 0x002400047a7c7981 */ /* 0x000ea2000c1e1b00 */
[C---:B------:R-:W-:Y:S01]  /*49b0*/  IADD3 R147, R250.reuse, 0x1202, RZ ;  /* 0x00001202fa937810 */ /* 0x040fe20007ffe0ff */
[----:B------:R-:W-:Y:S01]  /*49c0*/  ULDC UR6, c[0x0][0x220] ;  /* 0x0000880000067ab9 */ /* 0x000fe20000000800 */
[----:B------:R-:W-:Y:S02]  /*49d0*/  IADD3 R149, R250, 0x1201, RZ ;  /* 0x00001201fa957810 */ /* 0x000fe40007ffe0ff */
[----:B------:R-:W-:Y:S02]  /*49e0*/  ISETP.GT.AND P2, PT, R147, R248, PT ;  /* 0x000000f89300720c */ /* 0x000fe40003f44270 */
[----:B------:R-:W-:-:S11]  /*49f0*/  MOV R147, 0xc61c4000 ;  /* 0xc61c400000937802 */ /* 0x000fd60000000f00 */
        /* <DEDUP_REMOVED lines=16> */
.L_x_4954:
[----:B------:R-:W-:Y:S05]  /*4b00*/  BSYNC B1 ;  /* 0x0000000000017941 */ /* 0x000fea0003800000 */
.L_x_4953:
        /* <DEDUP_REMOVED lines=16> */
[----:B------:R-:W-:Y:S01]  /*4c10*/  ISETP.GT.AND P3, PT, R151, R248, PT ;  /* 0x000000f89700720c */ /* 0x000fe20003f64270 */
[----:B------:R-:W-:Y:S01]  /*4c20*/  IMAD.MOV.U32 R151, RZ, RZ, -0x39e3c000 ;  /* 0xc61c4000ff977424 */ /* 0x000fe200078e00ff */
[----:B------:R-:W-:-:S11]  /*4c30*/  IADD3 R155, R250, 0x1283, RZ ;  /* 0x00001283fa9b7810 */ /* 0x000fd60007ffe0ff */
        /* <DEDUP_REMOVED lines=10> */
.L_x_4956:
[----:B------:R-:W-:Y:S05]  /*4ce0*/  BSYNC B1 ;  /* 0x0000000000017941 */ /* 0x000fea0003800000 */
.L_x_4955:
        /* <DEDUP_REMOVED lines=31> */
.L_x_4958:
[----:B------:R-:W-:Y:S05]  /*4ee0*/  BSYNC B1 ;  /* 0x0000000000017941 */ /* 0x000fea0003800000 */
.L_x_4957:
        /* <DEDUP_REMOVED lines=17> */
[----:B------:R-:W-:Y:S01]  /*5000*/  VIADD R163, R250, 0x1383 ;  /* 0x00001383faa37836 */ /* 0x000fe20000000000 */
[----:B------:R-:W-:-:S11]  /*5010*/  MOV R159, 0xc61c4000 ;  /* 0xc61c4000009f7802 */ /* 0x000fd60000000f00 */
        /* <DEDUP_REMOVED lines=10> */
.L_x_4960:
[----:B------:R-:W-:Y:S05]  /*50c0*/  BSYNC B1 ;  /* 0x0000000000017941 */ /* 0x000fea0003800000 */
.L_x_4959:
[----:B------:R-:W-:Y:S01]  /*50d0*/  ISETP.GT.AND P5, PT, R165, R248, PT ;  /* 0x000000f8a500720c */ /* 0x000fe20003fa4270 */
[----:B------:R-:W-:Y:S01]  /*50e0*/  BSSY B1, `(.L_x_4961) ;  /* 0x000001e000017945 */ /* 0x000fe20003800000 */
[----:B------:R-:W-:Y:S01]  /*50f0*/  HFMA2.MMA R165, -RZ, RZ, -6.109375, 2 ;  /* 0xc61c4000ffa57435 */ /* 0x000fe200000001ff */
[----:B------:R-:W-:Y:S01]  /*5100*/  MOV R166, 0xc61c4000 ;  /* 0xc61c400000a67802 */ /* 0x000fe20000000f00 */
[----:B------:R-:W-:Y:S01]  /*5110*/  HFMA2.MMA R162, -RZ, RZ, -6.109375, 2 ;  /* 0xc61c4000ffa27435 */ /* 0x000fe200000001ff */
[----:B------:R-:W-:Y:S01]  /*5120*/  MOV R163, 0xc61c4000 ;  /* 0xc61c400000a37802 */ /* 0x000fe20000000f00 */
[----:B------:R-:W-:Y:S01]  /*5130*/  VIADD R171, R250, 0x1700 ;  /* 0x00001700faab7836 */ /* 0x000fe20000000000 */
[----:B------:R-:W-:Y:S01]  /*5140*/  MOV R169, 0xc61c4000 ;  /* 0xc61c400000a97802 */ /* 0x000fe20000000f00 */
[----:B------:R-:W-:Y:S07]  /*5150*/  @P6 BRA `(.L_x_4962) ;  /* 0x0000000000586947 */ /* 0x000fee0003800000 */
        /* <DEDUP_REMOVED lines=22> */
.L_x_4962:
[----:B------:R-:W-:Y:S05]  /*52c0*/  BSYNC B1 ;  /* 0x0000000000017941 */ /* 0x000fea0003800000 */
.L_x_4961:
        /* <DEDUP_REMOVED lines=8> */
[----:B------:R-:W-:Y:S01]  /*5350*/  VIADD R167, R250, 0x1482 ;  /* 0x00001482faa77836 */ /* 0x000fe20000000000 */
[----:B------:R-:W-:Y:S01]  /*5360*/  MOV R168, 0xc61c4000 ;  /* 0xc61c400000a87802 */ /* 0x000fe20000000f00 */
[----:B------:R-:W-:-:S03]  /*5370*/  ULDC UR6, c[0x0][0x220] ;  /* 0x0000880000067ab9 */ /* 0x000fc60000000800 */
        /* <DEDUP_REMOVED lines=18> */
.L_x_4964:
[----:B------:R-:W-:Y:S05]  /*54a0*/  BSYNC B1 ;  /* 0x0000000000017941 */ /* 0x000fea0003800000 */
.L_x_4963:
        /* <DEDUP_REMOVED lines=11> */
[----:B------:R-:W-:Y:S01]  /*5560*/  IADD3 R173, R250, 0x1501, RZ ;  /* 0x00001501faad7810 */ /* 0x000fe20007ffe0ff */
[----:B------:R-:W-:-:S03]  /*5570*/  ULDC UR6, c[0x0][0x220] ;  /* 0x0000880000067ab9 */ /* 0x000fc60000000800 */
        /* <DEDUP_REMOVED lines=18> */
.L_x_4966:
[----:B------:R-:W-:Y:S05]  /*56a0*/  BSYNC B1 ;  /* 0x0000000000017941 */ /* 0x000fea0003800000 */
.L_x_4965:
        /* <DEDUP_REMOVED lines=29> */
.L_x_4968:
[----:B------:R-:W-:Y:S05]  /*5880*/  BSYNC B1 ;  /* 0x0000000000017941 */ /* 0x000fea0003800000 */
.L_x_4967:
        /* <DEDUP_REMOVED lines=31> */
.L_x_4970:
[----:B------:R-:W-:Y:S05]  /*5a80*/  BSYNC B1 ;  /* 0x0000000000017941 */ /* 0x000fea0003800000 */
.L_x_4969:
        /* <DEDUP_REMOVED lines=29> */
.L_x_4972:
[----:B------:R-:W-:Y:S05]  /*5c60*/  BSYNC B1 ;  /* 0x0000000000017941 */ /* 0x000fea0003800000 */
.L_x_4971:
        /* <DEDUP_REMOVED lines=31> */
.L_x_4974:
[----:B------:R-:W-:Y:S05]  /*5e60*/  BSYNC B1 ;  /* 0x0000000000017941 */ /* 0x000fea0003800000 */
.L_x_4973:
[----:B------:R-:W-:Y:S01]  /*5e70*/  BSSY B1, `(.L_x_4975) ;  /* 0x000001d000017945 */ /* 0x000fe20003800000 */
[----:B------:R-:W-:Y:S01]  /*5e80*/  HFMA2.MMA R191, -RZ, RZ, -6.109375, 2 ;  /* 0xc61c4000ffbf7435 */ /* 0x000fe200000001ff */
[----:B------:R-:W-:Y:S01]  /*5e90*/  ISETP.GT.AND P6, PT, R195, R248, PT ;  /* 0x000000f8c300720c */ /* 0x000fe20003fc4270 */
[----:B------:R-:W-:Y:S01]  /*5ea0*/  VIADD R197, R250, 0x1a80 ;  /* 0x00001a80fac57836 */ /* 0x000fe20000000000 */
[----:B------:R-:W-:Y:S02]  /*5eb0*/  MOV R192, 0xc61c4000 ;  /* 0xc61c400000c07802 */ /* 0x000fe40000000f00 */
        /* <DEDUP_REMOVED lines=24> */
.L_x_4976:
[----:B------:R-:W-:Y:S05]  /*6040*/  BSYNC B1 ;  /* 0x0000000000017941 */ /* 0x000fea0003800000 */
.L_x_4975:
[----:B------:R-:W-:Y:S01]  /*6050*/  BSSY B1, `(.L_x_4977) ;  /* 0x000001f000017945 */ /* 0x000fe20003800000 */
[----:B------:R-:W-:Y:S01]  /*6060*/  HFMA2.MMA R198, -RZ, RZ, -6.109375, 2 ;  /* 0xc61c4000ffc67435 */ /* 0x000fe200000001ff */
[----:B------:R-:W-:Y:S01]  /*6070*/  ISETP.GT.AND P1, PT, R197, R248, PT ;  /* 0x000000f8c500720c */ /* 0x000fe20003f24270 */
[----:B------:R-:W-:Y:S01]  /*6080*/  HFMA2.MMA R195, -RZ, RZ, -6.109375, 2 ;  /* 0xc61c4000ffc37435 */ /* 0x000fe200000001ff */
[----:B------:R-:W-:Y:S01]  /*6090*/  MOV R197, 0xc61c4000 ;  /* 0xc61c400000c57802 */ /* 0x000fe20000000f00 */
[----:B------:R-:W-:Y:S01]  /*60a0*/  HFMA2.MMA R201, -RZ, RZ, -6.109375, 2 ;  /* 0xc61c4000ffc97435 */ /* 0x000fe200000001ff */
[----:B------:R-:W-:Y:S01]  /*60b0*/  MOV R194, 0xc61c4000 ;  /* 0xc61c400000c27802 */ /* 0x000fe20000000f00 */
[----:B------:R-:W-:Y:S01]  /*60c0*/  VIADD R203, R250, 0x1b00 ;  /* 0x00001b00facb7836 */ /* 0x000fe20000000000 */
[----:B------:R-:W-:Y:S08]  /*60d0*/  @P2 BRA `(.L_x_4978) ;  /* 0x0000000000582947 */ /* 0x000ff00003800000 */
        /* <DEDUP_REMOVED lines=22> */
.L_x_4978:
[----:B------:R-:W-:Y:S05]  /*6240*/  BSYNC B1 ;  /* 0x0000000000017941 */ /* 0x000fea0003800000 */
.L_x_4977:
        /* <DEDUP_REMOVED lines=29> */
.L_x_4980:
[----:B------:R-:W-:Y:S05]  /*6420*/  BSYNC B1 ;  /* 0x0000000000017941 */ /* 0x000fea0003800000 */
.L_x_4979:
[----:B------:R-:W-:Y:S01]  /*6430*/  BSSY B1, `(.L_x_4981) ;  /* 0x000001f000017945 */ /* 0x000fe20003800000 */
[----:B------:R-:W-:Y:S01]  /*6440*/  HFMA2.MMA R206, -RZ, RZ, -6.109375, 2 ;  /* 0xc61c4000ffce7435 */ /* 0x000fe200000001ff */
[----:B------:R-:W-:Y:S01]  /*6450*/  ISETP.GT.AND P3, PT, R205, R248, PT ;  /* 0x000000f8cd00720c */ /* 0x000fe20003f64270 */
[----:B------:R-:W-:Y:S01]  /*6460*/  HFMA2.MMA R203, -RZ, RZ, -6.109375, 2 ;  /* 0xc61c4000ffcb7435 */ /* 0x000fe200000001ff */
[----:B------:R-:W-:Y:S01]  /*6470*/  MOV R205, 0xc61c4000 ;  /* 0xc61c400000cd7802 */ /* 0x000fe20000000f00 */
[----:B------:R-:W-:Y:S01]  /*6480*/  HFMA2.MMA R209, -RZ, RZ, -6.109375, 2 ;  /* 0xc61c4000ffd17435 */ /* 0x000fe200000001ff */
[----:B------:R-:W-:Y:S02]  /*6490*/  MOV R202, 0xc61c4000 ;  /* 0xc61c400000ca7802 */ /* 0x000fe40000000f00 */
[----:B------:R-:W-:Y:S01]  /*64a0*/  IADD3 R211, R250, 0x1c00, RZ ;  /* 0x00001c00fad37810 */ /* 0x000fe20007ffe0ff */
[----:B------:R-:W-:Y:S07]  /*64b0*/  @P4 BRA `(.L_x_4982) ;  /* 0x0000000000584947 */ /* 0x000fee0003800000 */
        /* <DEDUP_REMOVED lines=22> */
.L_x_4982:
[----:B------:R-:W-:Y:S05]  /*6620*/  BSYNC B1 ;  /* 0x0000000000017941 */ /* 0x000fea0003800000 */
.L_x_4981:
        /* <DEDUP_REMOVED lines=29> */
.L_x_4984:
[----:B------:R-:W-:Y:S05]  /*6800*/  BSYNC B1 ;  /* 0x0000000000017941 */ /* 0x000fea0003800000 */
.L_x_4983:
        /* <DEDUP_REMOVED lines=31> */
.L_x_4986:
[----:B------:R-:W-:Y:S05]  /*6a00*/  BSYNC B1 ;  /* 0x0000000000017941 */ /* 0x000fea0003800000 */
.L_x_4985:
        /* <DEDUP_REMOVED lines=29> */
.L_x_4988:
[----:B------:R-:W-:Y:S05]  /*6be0*/  BSYNC B1 ;  /* 0x0000000000017941 */ /* 0x000fea0003800000 */
.L_x_4987:
        /* <DEDUP_REMOVED lines=31> */
.L_x_4990:
[----:B------:R-:W-:Y:S05]  /*6de0*/  BSYNC B1 ;  /* 0x0000000000017941 */ /* 0x000fea0003800000 */
.L_x_4989:
        /* <DEDUP_REMOVED lines=29> */
.L_x_4992:
[----:B------:R-:W-:Y:S05]  /*6fc0*/  BSYNC B1 ;  /* 0x0000000000017941 */ /* 0x000fea0003800000 */
.L_x_4991:
[----:B------:R-:W-:Y:S01]  /*6fd0*/  MOV R124, 0xc61c4000 ;  /* 0xc61c4000007c7802 */ /* 0x000fe20000000f00 */
[----:B------:R-:W-:Y:S01]  /*6fe0*/  BSSY B1, `(.L_x_4993) ;  /* 0x0000020000017945 */ /* 0x000fe20003800000 */
[----:B------:R-:W-:Y:S01]  /*6ff0*/  HFMA2.MMA R231, -RZ, RZ, -6.109375, 2 ;  /* 0xc61c4000ffe77435 */ /* 0x000fe200000001ff */
[----:B------:R-:W-:Y:S01]  /*7000*/  ISETP.GT.AND P3, PT, R229, R248, PT ;  /* 0x000000f8e500720c */ /* 0x000fe20003f64270 */
[----:B------:R-:W-:Y:S01]  /*7010*/  HFMA2.MMA R226, -RZ, RZ, -6.109375, 2 ;  /* 0xc61c4000ffe27435 */ /* 0x000fe200000001ff */
[----:B------:R0:W-:Y:S01]  /*7020*/  STL [R1+0x7c], R124 ;  /* 0x00007c7c01007387 */ /* 0x0001e20000100800 */
[----:B------:R-:W-:Y:S01]  /*7030*/  MOV R232, 0xc61c4000 ;  /* 0xc61c400000e87802 */ /* 0x000fe20000000f00 */
[----:B------:R-:W-:Y:S01]  /*7040*/  VIADD R233, R250, 0x1f00 ;  /* 0x00001f00fae97836 */ /* 0x000fe20000000000 */
[----:B------:R-:W-:Y:S01]  /*7050*/  MOV R227, 0xc61c4000 ;  /* 0xc61c400000e37802 */ /* 0x000fe20000000f00 */
        /* <DEDUP_REMOVED lines=10> */
[----:B------:R-:W-:Y:S02]  /*7100*/  IADD3 R229, R250, 0x1c01, RZ ;  /* 0x00001c01fae57810 */ /* 0x000fe40007ffe0ff */
[----:B------:R-:W-:Y:S02]  /*7110*/  MOV R226, 0xc61c4000 ;  /* 0xc61c400000e27802 */ /* 0x000fe40000000f00 */
[----:B------:R-:W-:-:S13]  /*7120*/  ISETP.GT.AND P4, PT, R229, R248, PT ;  /* 0x000000f8e500720c */ /* 0x000fda0003f84270 */
[----:B------:R-:W-:-:S04]  /*7130*/  @!P4 SHF.R.U64 R229, R124, 0x10, R125 ;  /* 0x000000107ce5c819 */ /* 0x000fc8000000127d */
[----:B------:R-:W-:-:S05]  /*7140*/  @!P4 SHF.L.U32 R229, R229, 0x10, RZ ;  /* 0x00000010e5e5c819 */ /* 0x000fca00000006ff */
[----:B------:R-:W-:Y:S01]  /*7150*/  @!P4 FMUL R226, R229, UR6 ;  /* 0x00000006e5e2cc20 */ /* 0x000fe20008400000 */
[----:B------:R-:W-:-:S05]  /*7160*/  VIADD R229, R250, 0x1c03 ;  /* 0x00001c03fae57836 */ /* 0x000fca0000000000 */
[----:B------:R-:W-:-:S13]  /*7170*/  ISETP.GT.AND P4, PT, R229, R248, PT ;  /* 0x000000f8e500720c */ /* 0x000fda0003f84270 */
[----:B------:R-:W-:Y:S02]  /*7180*/  @!P4 SHF.R.U32.HI R229, RZ, 0x10, R125 ;  /* 0x00000010ffe5c819 */ /* 0x000fe4000001167d */
[----:B------:R-:W-:Y:S02]  /*7190*/  SHF.L.U32 R125, R124, 0x10, RZ ;  /* 0x000000107c7d7819 */ /* 0x000fe400000006ff */
[----:B------:R-:W-:-:S05]  /*71a0*/  @!P4 SHF.L.U32 R124, R229, 0x10, RZ ;  /* 0x00000010e57cc819 */ /* 0x000fca00000006ff */
[----:B------:R-:W-:Y:S01]  /*71b0*/  @!P4 FMUL R231, R124, UR6 ;  /* 0x000000067ce7cc20 */ /* 0x000fe20008400000 */
[----:B------:R-:W-:-:S05]  /*71c0*/  FMUL R124, R125, UR6 ;  /* 0x000000067d7c7c20 */ /* 0x000fca0008400000 */
[----:B------:R1:W-:Y:S02]  /*71d0*/  STL [R1+0x7c], R124 ;  /* 0x00007c7c01007387 */ /* 0x0003e40000100800 */
.L_x_4994:
[----:B------:R-:W-:Y:S05]  /*71e0*/  BSYNC B1 ;  /* 0x0000000000017941 */ /* 0x000fea0003800000 */
.L_x_4993:
[----:B01----:R-:W-:Y:S01]  /*71f0*/  IMAD.MOV.U32 R124, RZ, RZ, -0x39e3c000 ;  /* 0xc61c4000ff7c7424 */ /* 0x003fe200078e00ff */
[----:B------:R-:W-:Y:S01]  /*7200*/  BSSY B1, `(.L_x_4995) ;  /* 0x000001f000017945 */ /* 0x000fe20003800000 */
[----:B------:R-:W-:Y:S01]  /*7210*/  HFMA2.MMA R230, -RZ, RZ, -6.109375, 2 ;  /* 0xc61c4000ffe67435 */ /* 0x000fe200000001ff */
[----:B------:R-:W-:Y:S01]  /*7220*/  ISETP.GT.AND P4, PT, R233, R248, PT ;  /* 0x000000f8e900720c */ /* 0x000fe20003f84270 */
[----:B------:R-:W-:Y:S01]  /*7230*/  HFMA2.MMA R236, -RZ, RZ, -6.109375, 2 ;  /* 0xc61c4000ffec7435 */ /* 0x000fe200000001ff */
[----:B------:R0:W-:Y:S01]  /*7240*/  STL [R1+0xbc], R124 ;  /* 0x0000bc7c01007387 */ /* 0x0001e20000100800 */
[----:B------:R-:W-:Y:S02]  /*7250*/  MOV R229, 0xc61c4000 ;  /* 0xc61c400000e57802 */ /* 0x000fe40000000f00 */
[----:B------:R-:W-:Y:S01]  /*7260*/  MOV R235, 0xc61c4000 ;  /* 0xc61c400000eb7802 */ /* 0x000fe20000000f00 */
[----:B------:R-:W-:Y:S07]  /*7270*/  @P5 BRA `(.L_x_4996) ;  /* 0x00000000005c5947 */ /* 0x000fee0003800000 */
[----:B0-----:R-:W2:Y:S01]  /*7280*/  LDG.E.64 R124, desc[UR4][R122.64+0x3900] ;  /* 0x003900047a7c7981 */ /* 0x001ea2000c1e1b00 */
        /* <DEDUP_REMOVED lines=8> */
[----:B------:R-:W-:-:S04]  /*7310*/  IADD3 R229, R250, 0x1c81, RZ ;  /* 0x00001c81fae57810 */ /* 0x000fc80007ffe0ff */
[----:B------:R-:W-:Y:S02]  /*7320*/  ISETP.GT.AND P5, PT, R229, R248, PT ;  /* 0x000000f8e500720c */ /* 0x000fe40003fa4270 */
[----:B------:R-:W-:-:S11]  /*7330*/  MOV R229, 0xc61c4000 ;  /* 0xc61c400000e57802 */ /* 0x000fd60000000f00 */
[----:B------:R-:W-:-:S04]  /*7340*/  @!P5 SHF.R.U64 R232, R124, 0x10, R125 ;  /* 0x000000107ce8d819 */ /* 0x000fc8000000127d */
[----:B------:R-:W-:-:S05]  /*7350*/  @!P5 SHF.L.U32 R232, R232, 0x10, RZ ;  /* 0x00000010e8e8d819 */ /* 0x000fca00000006ff */
[----:B------:R-:W-:Y:S01]  /*7360*/  @!P5 FMUL R229, R232, UR6 ;  /* 0x00000006e8e5dc20 */ /* 0x000fe20008400000 */
[----:B------:R-:W-:-:S13]  /*7370*/  ISETP.GT.AND P5, PT, R233, R248, PT ;  /* 0x000000f8e900720c */ /* 0x000fda0003fa4270 */
[----:B------:R-:W-:Y:S01]  /*7380*/  @!P5 SHF.R.U32.HI R232, RZ, 0x10, R125 ;  /* 0x00000010ffe8d819 */ /* 0x000fe2000001167d */
[----:B------:R-:W-:-:S03]  /*7390*/  IMAD.U32 R125, R124, 0x10000, RZ ;  /* 0x000100007c7d7824 */ /* 0x000fc600078e00ff */
[----:B------:R-:W-:Y:S02]  /*73a0*/  @!P5 SHF.L.U32 R124, R232, 0x10, RZ ;  /* 0x00000010e87cd819 */ /* 0x000fe400000006ff */
[----:B------:R-:W-:-:S03]  /*73b0*/  MOV R232, 0xc61c4000 ;  /* 0xc61c400000e87802 */ /* 0x000fc60000000f00 */
[----:B------:R-:W-:Y:S01]  /*73c0*/  @!P5 FMUL R232, R124, UR6 ;  /* 0x000000067ce8dc20 */ /* 0x000fe20008400000 */
[----:B------:R-:W-:-:S05]  /*73d0*/  FMUL R124, R125, UR6 ;  /* 0x000000067d7c7c20 */ /* 0x000fca0008400000 */
[----:B------:R1:W-:Y:S02]  /*73e0*/  STL [R1+0xbc], R124 ;  /* 0x0000bc7c01007387 */ /* 0x0003e40000100800 */
.L_x_4996:
[----:B------:R-:W-:Y:S05]  /*73f0*/  BSYNC B1 ;  /* 0x0000000000017941 */ /* 0x000fea0003800000 */
.L_x_4995:
[----:B01----:R-:W-:Y:S01]  /*7400*/  HFMA2.MMA R124, -RZ, RZ, -6.109375, 2 ;  /* 0xc61c4000ff7c7435 */ /* 0x003fe200000001ff */
[----:B------:R-:W-:Y:S01]  /*7410*/  BSSY B1, `(.L_x_4997) ;  /* 0x000001c000017945 */ /* 0x000fe20003800000 */
[----:B------:R-:W-:Y:S01]  /*7420*/  HFMA2.MMA R234, -RZ, RZ, -6.109375, 2 ;  /* 0xc61c4000ffea7435 */ /* 0x000fe200000001ff */
[----:B------:R-:W-:-:S04]  /*7430*/  MOV R233, 0xc61c4000 ;  /* 0xc61c400000e97802 */ /* 0x000fc80000000f00 */
[----:B------:R0:W-:Y:S01]  /*7440*/  STL [R1+0xec], R124 ;  /* 0x0000ec7c01007387 */ /* 0x0001e20000100800 */
[----:B------:R-:W-:Y:S05]  /*7450*/  @P6 BRA `(.L_x_4998) ;  /* 0x00000000005c6947 */ /* 0x000fea0003800000 */
[----:B0-----:R-:W2:Y:S01]  /*7460*/  LDG.E.64 R124, desc[UR4][R122.64+0x3a00] ;  /* 0x003a00047a7c7981 */ /* 0x001ea2000c1e1b00 */
[C---:B------:R-:W-:Y:S01]  /*7470*/  IADD3 R233, R250.reuse, 0x1d02, RZ ;  /* 0x00001d02fae97810 */ /* 0x040fe20007ffe0ff */
[----:B------:R-:W-:Y:S01]  /*7480*/  IMAD.MOV.U32 R234, RZ, RZ, -0x39e3c000 ;  /* 0xc61c4000ffea7424 */ /* 0x000fe200078e00ff */
[----:B------:R-:W-:Y:S02]  /*7490*/  ULDC UR6, c[0x0][0x220] ;  /* 0x0000880000067ab9 */ /* 0x000fe40000000800 */
[----:B------:R-:W-:Y:S02]  /*74a0*/  ISETP.GT.AND P6, PT, R233, R248, PT ;  /* 0x000000f8e900720c */ /* 0x000fe40003fc4270 */
[----:B------:R-:W-:-:S04]  /*74b0*/  IADD3 R233, R250, 0x1d01, RZ ;  /* 0x00001d01fae97810 */ /* 0x000fc80007ffe0ff */
[----:B------:R-:W-:-:S07]  /*74c0*/  ISETP.GT.AND P5, PT, R233, R248, PT ;  /* 0x000000f8e900720c */ /* 0x000fce0003fa4270 */
[----:B------:R-:W0:Y:S01]  /*74d0*/  @!P6 LDC R238, c[0x0][0x220] ;  /* 0x00008800ffeeeb82 */ /* 0x000e220000000800 */
[----:B--2---:R-:W-:-:S05]  /*74e0*/  @!P6 SHF.L.U32 R233, R125, 0x10, RZ ;  /* 0x000000107de9e819 */ /* 0x004fca00000006ff */
[----:B------:R-:W-:Y:S01]  /*74f0*/  @!P5 SHF.R.U64 R235, R124, 0x10, R125 ;  /* 0x000000107cebd819 */ /* 0x000fe2000000127d */
[----:B0-----:R-:W-:Y:S01]  /*7500*/  @!P6 FMUL R234, R233, R238 ;  /* 0x000000eee9eae220 */ /* 0x001fe20000400000 */
[----:B------:R-:W-:Y:S02]  /*7510*/  IADD3 R233, R250, 0x1d03, RZ ;  /* 0x00001d03fae97810 */ /* 0x000fe40007ffe0ff */
[----:B------:R-:W-:Y:S02]  /*7520*/  @!P5 SHF.L.U32 R235, R235, 0x10, RZ ;  /* 0x00000010ebebd819 */ /* 0x000fe400000006ff */
[----:B------:R-:W-:Y:S02]  /*7530*/  ISETP.GT.AND P6, PT, R233, R248, PT ;  /* 0x000000f8e900720c */ /* 0x000fe40003fc4270 */
[----:B------:R-:W-:Y:S01]  /*7540*/  MOV R233, 0xc61c4000 ;  /* 0xc61c400000e97802 */ /* 0x000fe20000000f00 */
[----:B------:R-:W-:-:S10]  /*7550*/  @!P5 FMUL R233, R235, UR6 ;  /* 0x00000006ebe9dc20 */ /* 0x000fd40008400000 */
[----:B------:R-:W-:Y:S02]  /*7560*/  @!P6 SHF.R.U32.HI R235, RZ, 0x10, R125 ;  /* 0x00000010ffebe819 */ /* 0x000fe4000001167d */
[----:B------:R-:W-:Y:S02]  /*7570*/  SHF.L.U32 R125, R124, 0x10, RZ ;  /* 0x000000107c7d7819 */ /* 0x000fe400000006ff */
[----:B------:R-:W-:Y:S02]  /*7580*/  @!P6 SHF.L.U32 R124, R235, 0x10, RZ ;  /* 0x00000010eb7ce819 */ /* 0x000fe400000006ff */
[----:B------:R-:W-:-:S03]  /*7590*/  MOV R235, 0xc61c4000 ;  /* 0xc61c400000eb7802 */ /* 0x000fc60000000f00 */
[----:B------:R-:W-:Y:S01]  /*75a0*/  @!P6 FMUL R235, R124, UR6 ;  /* 0x000000067cebec20 */ /* 0x000fe20008400000 */
[----:B------:R-:W-:-:S05]  /*75b0*/  FMUL R124, R125, UR6 ;  /* 0x000000067d7c7c20 */ /* 0x000fca0008400000 */
[----:B------:R1:W-:Y:S02]  /*75c0*/  STL [R1+0xec], R124 ;  /* 0x0000ec7c01007387 */ /* 0x0003e40000100800 */
.L_x_4998:
[----:B------:R-:W-:Y:S05]  /*75d0*/  BSYNC B1 ;  /* 0x0000000000017941 */ /* 0x000fea0003800000 */
.L_x_4997:
[----:B01----:R-:W-:Y:S01]  /*75e0*/  HFMA2.MMA R124, -RZ, RZ, -6.109375, 2 ;  /* 0xc61c4000ff7c7435 */ /* 0x003fe200000001ff */
[----:B------:R-:W-:Y:S01]  /*75f0*/  BSSY B1, `(.L_x_4999) ;  /* 0x000001c000017945 */ /* 0x000fe20003800000 */
[----:B------:R-:W-:Y:S01]  /*7600*/  IMAD.MOV.U32 R238, RZ, RZ, -0x39e3c000 ;  /* 0xc61c4000ffee7424 */ /* 0x000fe200078e00ff */
[----:B------:R-:W-:-:S04]  /*7610*/  MOV R237, 0xc61c4000 ;  /* 0xc61c400000ed7802 */ /* 0x000fc80000000f00 */
[----:B------:R0:W-:Y:S01]  /*7620*/  STL [R1+0x11c], R124 ;  /* 0x00011c7c01007387 */ /* 0x0001e20000100800 */
[----:B------:R-:W-:Y:S05]  /*7630*/  @P1 BRA `(.L_x_5000) ;  /* 0x00000000005c1947 */ /* 0x000fea0003800000 */
[----:B0-----:R-:W2:Y:S01]  /*7640*/  LDG.E.64 R124, desc[UR4][R122.64+0x3b00] ;  /* 0x003b00047a7c7981 */ /* 0x001ea2000c1e1b00 */
[C---:B------:R-:W-:Y:S01]  /*7650*/  IADD3 R237, R250.reuse, 0x1d82, RZ ;  /* 0x00001d82faed7810 */ /* 0x040fe20007ffe0ff */
[----:B------:R-:W-:Y:S01]  /*7660*/  ULDC UR6, c[0x0][0x220] ;  /* 0x0000880000067ab9 */ /* 0x000fe20000000800 */
[----:B------:R-:W-:Y:S02]  /*7670*/  MOV R238, 0xc61c4000 ;  /* 0xc61c400000ee7802 */ /* 0x000fe40000000f00 */
[----:B------:R-:W-:Y:S02]  /*7680*/  ISETP.GT.AND P5, PT, R237, R248, PT ;  /* 0x000000f8ed00720c */ /* 0x000fe40003fa4270 */
[----:B------:R-:W-:-:S04]  /*7690*/  IADD3 R237, R250, 0x1d81, RZ ;  /* 0x00001d81faed7810 */ /* 0x000fc80007ffe0ff */
[----:B------:R-:W-:Y:S02]  /*76a0*/  ISETP.GT.AND P1, PT, R237, R248, PT ;  /* 0x000000f8ed00720c */ /* 0x000fe40003f24270 */
[----:B------:R-:W-:-:S05]  /*76b0*/  IADD3 R237, R250, 0x1d83, RZ ;  /* 0x00001d83faed7810 */ /* 0x000fca0007ffe0ff */
[----:B------:R-:W0:Y:S01]  /*76c0*/  @!P5 LDC R239, c[0x0][0x220] ;  /* 0x00008800ffefdb82 */ /* 0x000e220000000800 */
[----:B--2---:R-:W-:-:S05]  /*76d0*/  @!P5 SHF.L.U32 R236, R125, 0x10, RZ ;  /* 0x000000107decd819 */ /* 0x004fca00000006ff */
[----:B0-----:R-:W-:Y:S01]  /*76e0*/  @!P5 FMUL R238, R236, R239 ;  /* 0x000000efeceed220 */ /* 0x001fe20000400000 */
[----:B------:R-:W-:Y:S02]  /*76f0*/  ISETP.GT.AND P5, PT, R237, R248, PT ;  /* 0x000000f8ed00720c */ /* 0x000fe40003fa4270 */
[----:B------:R-:W-:Y:S02]  /*7700*/  @!P1 SHF.R.U64 R236, R124, 0x10, R125 ;  /* 0x000000107cec9819 */ /* 0x000fe4000000127d */
[----:B------:R-:W-:-:S03]  /*7710*/  MOV R237, 0xc61c4000 ;  /* 0xc61c400000ed7802 */ /* 0x000fc60000000f00 */
[----:B------:R-:W-:-:S04]  /*7720*/  @!P1 IMAD.U32 R236, R236, 0x10000, RZ ;  /* 0x00010000ecec9824 */ /* 0x000fc800078e00ff */
[----:B------:R-:W-:Y:S02]  /*7730*/  @!P1 FMUL R237, R236, UR6 ;  /* 0x00000006eced9c20 */ /* 0x000fe40008400000 */
[----:B------:R-:W-:Y:S02]  /*7740*/  @!P5 SHF.R.U32.HI R236, RZ, 0x10, R125 ;  /* 0x00000010ffecd819 */ /* 0x000fe4000001167d */
[----:B------:R-:W-:Y:S02]  /*7750*/  SHF.L.U32 R125, R124, 0x10, RZ ;  /* 0x000000107c7d7819 */ /* 0x000fe400000006ff */
[----:B------:R-:W-:Y:S02]  /*7760*/  @!P5 SHF.L.U32 R124, R236, 0x10, RZ ;  /* 0x00000010ec7cd819 */ /* 0x000fe400000006ff */
[----:B------:R-:W-:-:S03]  /*7770*/  MOV R236, 0xc61c4000 ;  /* 0xc61c400000ec7802 */ /* 0x000fc60000000f00 */
[----:B------:R-:W-:Y:S01]  /*7780*/  @!P5 FMUL R236, R124, UR6 ;  /* 0x000000067cecdc20 */ /* 0x000fe20008400000 */
[----:B------:R-:W-:-:S05]  /*7790*/  FMUL R124, R125, UR6 ;  /* 0x000000067d7c7c20 */ /* 0x000fca0008400000 */
[----:B------:R1:W-:Y:S02]  /*77a0*/  STL [R1+0x11c], R124 ;  /* 0x00011c7c01007387 */ /* 0x0003e40000100800 */
.L_x_5000:
[----:B------:R-:W-:Y:S05]  /*77b0*/  BSYNC B1 ;  /* 0x0000000000017941 */ /* 0x000fea0003800000 */
.L_x_4999:
[----:B01----:R-:W-:Y:S01]  /*77c0*/  HFMA2.MMA R124, -RZ, RZ, -6.109375, 2 ;  /* 0xc61c4000ff7c7435 */ /* 0x003fe200000001ff */
[----:B------:R-:W-:Y:S01]  /*77d0*/  BSSY B1, `(.L_x_5001) ;  /* 0x000001e000017945 */ /* 0x000fe20003800000 */
[----:B------:R-:W-:Y:S01]  /*77e0*/  HFMA2.MMA R243, -RZ, RZ, -6.109375, 2 ;  /* 0xc61c4000fff37435 */ /* 0x000fe200000001ff */
[----:B------:R-:W-:Y:S01]  /*77f0*/  MOV R244, 0xc61c4000 ;  /* 0xc61c400000f47802 */ /* 0x000fe20000000f00 */
[----:B------:R-:W-:Y:S01]  /*7800*/  IMAD.MOV.U32 R239, RZ, RZ, -0x39e3c000 ;  /* 0xc61c4000ffef7424 */ /* 0x000fe200078e00ff */
[----:B------:R-:W-:Y:S02]  /*7810*/  MOV R240, 0xc61c4000 ;  /* 0xc61c400000f07802 */ /* 0x000fe40000000f00 */
[----:B------:R0:W-:Y:S01]  /*7820*/  STL [R1+0x13c], R124 ;  /* 0x00013c7c01007387 */ /* 0x0001e20000100800 */
[----:B------:R-:W-:Y:S05]  /*7830*/  @P2 BRA `(.L_x_5002) ;  /* 0x00000000005c2947 */ /* 0x000fea0003800000 */
[----:B------:R-:W-:Y:S01]  /*7840*/  IADD3 R125, R250, 0x1e02, RZ ;  /* 0x00001e02fa7d7810 */ /* 0x000fe20007ffe0ff */
[----:B------:R-:W-:-:S03]  /*7850*/  ULDC UR6, c[0x0][0x220] ;  /* 0x0000880000067ab9 */ /* 0x000fc60000000800 */
[----:B------:R-:W-:Y:S02]  /*7860*/  ISETP.GT.AND P1, PT, R125, R248, PT ;  /* 0x000000f87d00720c */ /* 0x000fe40003f24270 */
[----:B0-----:R-:W2:Y:S01]  /*7870*/  LDG.E.64 R124, desc[UR4][R122.64+0x3c00] ;  /* 0x003c00047a7c7981 */ /* 0x001ea2000c1e1b00 */
[----:B------:R-:W-:Y:S02]  /*7880*/  MOV R240, 0xc61c4000 ;  /* 0xc61c400000f07802 */ /* 0x000fe40000000f00 */
[----:B------:R-:W-:-:S08]  /*7890*/  MOV R243, 0xc61c4000 ;  /* 0xc61c400000f37802 */ /* 0x000fd00000000f00 */
        /* <DEDUP_REMOVED lines=17> */
.L_x_5002:
[----:B------:R-:W-:Y:S05]  /*79b0*/  BSYNC B1 ;  /* 0x0000000000017941 */ /* 0x000fea0003800000 */
.L_x_5001:
[----:B0-----:R-:W-:Y:S01]  /*79c0*/  MOV R124, 0xc61c4000 ;  /* 0xc61c4000007c7802 */ /* 0x001fe20000000f00 */
[----:B------:R-:W-:Y:S01]  /*79d0*/  BSSY B1, `(.L_x_5003) ;  /* 0x000001c000017945 */ /* 0x000fe20003800000 */
[----:B------:R-:W-:Y:S01]  /*79e0*/  HFMA2.MMA R241, -RZ, RZ, -6.109375, 2 ;  /* 0xc61c4000fff17435 */ /* 0x000fe200000001ff */
[----:B------:R-:W-:Y:S02]  /*79f0*/  MOV R242, 0xc61c4000 ;  /* 0xc61c400000f27802 */ /* 0x000fe40000000f00 */
[----:B------:R0:W-:Y:S01]  /*7a00*/  STL [R1+0x1dc], R124 ;  /* 0x0001dc7c01007387 */ /* 0x0001e20000100800 */
[----:B------:R-:W-:Y:S07]  /*7a10*/  @P3 BRA `(.L_x_5004) ;  /* 0x00000000005c3947 */ /* 0x000fee0003800000 */
[----:B------:R-:W-:Y:S01]  /*7a20*/  IADD3 R125, R250, 0x1e82, RZ ;  /* 0x00001e82fa7d7810 */ /* 0x000fe20007ffe0ff */
[----:B------:R-:W-:Y:S01]  /*7a30*/  IMAD.MOV.U32 R242, RZ, RZ, -0x39e3c000 ;  /* 0xc61c4000fff27424 */ /* 0x000fe200078e00ff */
[----:B------:R-:W-:Y:S02]  /*7a40*/  ULDC UR6, c[0x0][0x220] ;  /* 0x0000880000067ab9 */ /* 0x000fe40000000800 */
[----:B------:R-:W-:Y:S02]  /*7a50*/  ISETP.GT.AND P1, PT, R125, R248, PT ;  /* 0x000000f87d00720c */ /* 0x000fe40003f24270 */
[----:B0-----:R-:W2:Y:S11]  /*7a60*/  LDG.E.64 R124, desc[UR4][R122.64+0x3d00] ;  /* 0x003d00047a7c7981 */ /* 0x001eb6000c1e1b00 */
        /* <DEDUP_REMOVED lines=13> */
[----:B------:R-:W-:Y:S01]  /*7b40*/  ISETP.GT.AND P1, PT, R244, R248, PT ;  /* 0x000000f8f400720c */ /* 0x000fe20003f24270 */
[----:B------:R-:W-:-:S12]  /*7b50*/  IMAD.MOV.U32 R244, RZ, RZ, -0x39e3c000 ;  /* 0xc61c4000fff47424 */ /* 0x000fd800078e00ff */
[----:B------:R-:W-:-:S04]  /*7b60*/  @!P1 SHF.R.U32.HI R125, RZ, 0x10, R125 ;  /* 0x00000010ff7d9819 */ /* 0x000fc8000001167d */
[----:B------:R-:W-:-:S05]  /*7b70*/  @!P1 SHF.L.U32 R125, R125, 0x10, RZ ;  /* 0x000000107d7d9819 */ /* 0x000fca00000006ff */
[----:B-1----:R-:W-:-:S07]  /*7b80*/  @!P1 FMUL R244, R125, UR6 ;  /* 0x000000067df49c20 */ /* 0x002fce0008400000 */
.L_x_5004:
[----:B------:R-:W-:Y:S05]  /*7b90*/  BSYNC B1 ;  /* 0x0000000000017941 */ /* 0x000fea0003800000 */
.L_x_5003:
[----:B------:R-:W-:Y:S01]  /*7ba0*/  MOV R246, 0xc61c4000 ;  /* 0xc61c400000f67802 */ /* 0x000fe20000000f00 */
[----:B------:R-:W-:Y:S01]  /*7bb0*/  BSSY B1, `(.L_x_5005) ;  /* 0x000001d000017945 */ /* 0x000fe20003800000 */
[----:B------:R-:W-:Y:S01]  /*7bc0*/  HFMA2.MMA R245, -RZ, RZ, -6.109375, 2 ;  /* 0xc61c4000fff57435 */ /* 0x000fe200000001ff */
[----:B------:R-:W-:Y:S01]  /*7bd0*/  MOV R125, 0xc61c4000 ;  /* 0xc61c4000007d7802 */ /* 0x000fe20000000f00 */
[----:B0-----:R-:W-:Y:S01]  /*7be0*/  HFMA2.MMA R124, -RZ, RZ, -6.109375, 2 ;  /* 0xc61c4000ff7c7435 */ /* 0x001fe200000001ff */
[----:B------:R0:W-:Y:S01]  /*7bf0*/  STL [R1+0x1d8], R246 ;  /* 0x0001d8f601007387 */ /* 0x0001e20000100800 */
[----:B------:R-:W-:Y:S09]  /*7c00*/  @P4 BRA `(.L_x_5006) ;  /* 0x00000000005c4947 */ /* 0x000ff20003800000 */
[----:B------:R-:W2:Y:S01]  /*7c10*/  LDG.E.64 R122, desc[UR4][R122.64+0x3e00] ;  /* 0x003e00047a7a7981 */ /* 0x000ea2000c1e1b00 */
[----:B------:R-:W-:Y:S01]  /*7c20*/  IADD3 R124, R250, 0x1f02, RZ ;  /* 0x00001f02fa7c7810 */ /* 0x000fe20007ffe0ff */
[----:B------:R-:W-:Y:S01]  /*7c30*/  ULDC UR6, c[0x0][0x220] ;  /* 0x0000880000067ab9 */ /* 0x000fe20000000800 */
[----:B------:R-:W-:Y:S02]  /*7c40*/  MOV R125, 0xc61c4000 ;  /* 0xc61c4000007d7802 */ /* 0x000fe40000000f00 */
[----:B------:R-:W-:-:S13]  /*7c50*/  ISETP.GT.AND P1, PT, R124, R248, PT ;  /* 0x000000f87c00720c */ /* 0x000fda0003f24270 */
[----:B------:R-:W1:Y:S01]  /*7c60*/  @!P1 LDC R124, c[0x0][0x220] ;  /* 0x00008800ff7c9b82 */ /* 0x000e620000000800 */
[----:B--2---:R-:W-:-:S05]  /*7c70*/  @!P1 SHF.L.U32 R245, R123, 0x10, RZ ;  /* 0x000000107bf59819 */ /* 0x004fca00000006ff */
[----:B-1----:R-:W-:Y:S01]  /*7c80*/  @!P1 FMUL R125, R245, R124 ;  /* 0x0000007cf57d9220 */ /* 0x002fe20000400000 */
        /* <DEDUP_REMOVED lines=15> */
.L_x_5006:
[----:B------:R-:W-:Y:S05]  /*7d80*/  BSYNC B1 ;  /* 0x0000000000017941 */ /* 0x000fea0003800000 */
.L_x_5005:
[----:B------:R-:W-:Y:S01]  /*7d90*/  IADD3 R122, R250, 0x1f80, RZ ;  /* 0x00001f80fa7a7810 */ /* 0x000fe20007ffe0ff */
[----:B------:R-:W-:Y:S01]  /*7da0*/  HFMA2.MMA R247, -RZ, RZ, -6.109375, 2 ;  /* 0xc61c4000fff77435 */ /* 0x000fe200000001ff */
[----:B------:R-:W-:Y:S01]  /*7db0*/  IMAD.MOV.U32 R123, RZ, RZ, -0x39e3c000 ;  /* 0xc61c4000ff7b7424 */ /* 0x000fe200078e00ff */
[----:B0-----:R-:W-:Y:S02]  /*7dc0*/  MOV R246, 0xc61c4000 ;  /* 0xc61c400000f67802 */ /* 0x001fe40000000f00 */
[----:B------:R-:W-:Y:S01]  /*7dd0*/  ISETP.GT.AND P1, PT, R122, R248, PT ;  /* 0x000000f87a00720c */ /* 0x000fe20003f24270 */
[----:B------:R-:W-:-:S12]  /*7de0*/  HFMA2.MMA R122, -RZ, RZ, -6.109375, 2 ;  /* 0xc61c4000ff7a7435 */ /* 0x000fd800000001ff */
[----:B------:R-:W-:Y:S05]  /*7df0*/  @P1 BRA `(.L_x_4880) ;  /* 0x0000000000601947 */ /* 0x000fea0003800000 */
[----:B------:R-:W-:Y:S01]  /*7e00*/  IADD3 R122, R250, 0x1f82, RZ ;  /* 0x00001f82fa7a7810 */ /* 0x000fe20007ffe0ff */
[----:B------:R-:W-:-:S03]  /*7e10*/  ULDC UR6, c[0x0][0x220] ;  /* 0x0000880000067ab9 */ /* 0x000fc60000000800 */
[----:B------:R-:W-:Y:S02]  /*7e20*/  ISETP.GT.AND P1, PT, R122, R248, PT ;  /* 0x000000f87a00720c */ /* 0x000fe40003f24270 */
[----:B------:R-:W0:Y:S11]  /*7e30*/  LDC.64 R122, c[0x0][0x218] ;  /* 0x00008600ff7a7b82 */ /* 0x000e360000000a00 */
[----:B------:R-:W1:Y:S01]  /*7e40*/  @!P1 LDC R246, c[0x0][0x220] ;  /* 0x00008800fff69b82 */ /* 0x000e620000000800 */
[----:B0-----:R-:W-:-:S06]  /*7e50*/  IMAD.WIDE R122, R249, 0x2, R122 ;  /* 0x00000002f97a7825 */ /* 0x001fcc00078e027a */
[----:B------:R-:W2:Y:S01]  /*7e60*/  LDG.E.64 R122, desc[UR4][R122.64+0x3f00] ;  /* 0x003f00047a7a7981 */ /* 0x000ea2000c1e1b00 */
[----:B------:R-:W-:Y:S02]  /*7e70*/  MOV R247, 0xc61c4000 ;  /* 0xc61c400000f77802 */ /* 0x000fe40000000f00 */
[----:B--2---:R-:W-:-:S05]  /*7e80*/  @!P1 SHF.L.U32 R249, R123, 0x10, RZ ;  /* 0x000000107bf99819 */ /* 0x004fca00000006ff */
[----:B-1----:R-:W-:Y:S01]  /*7e90*/  @!P1 FMUL R247, R249, R246 ;  /* 0x000000f6f9f79220 */ /* 0x002fe20000400000 */
        /* <DEDUP_REMOVED lines=8> */
[----:B------:R-:W-:-:S04]  /*7f20*/  IADD3 R249, R250, 0x1f83, RZ ;  /* 0x00001f83faf97810 */ /* 0x000fc80007ffe0ff */
[----:B------:R-:W-:-:S13]  /*7f30*/  ISETP.GT.AND P1, PT, R249, R248, PT ;  /* 0x000000f8f900720c */ /* 0x000fda0003f24270 */
[----:B------:R-:W-:-:S04]  /*7f40*/  @!P1 SHF.R.U32.HI R123, RZ, 0x10, R123 ;  /* 0x00000010ff7b9819 */ /* 0x000fc8000001167b */
[----:B------:R-:W-:Y:S02]  /*7f50*/  @!P1 SHF.L.U32 R249, R123, 0x10, RZ ;  /* 0x000000107bf99819 */ /* 0x000fe400000006ff */
[----:B------:R-:W-:-:S03]  /*7f60*/  MOV R123, 0xc61c4000 ;  /* 0xc61c4000007b7802 */ /* 0x000fc60000000f00 */
[----:B------:R-:W-:-:S07]  /*7f70*/  @!P1 FMUL R123, R249, UR6 ;  /* 0x00000006f97b9c20 */ /* 0x000fce0008400000 */
.L_x_4880:
[----:B------:R-:W-:Y:S05]  /*7f80*/  BSYNC B0 ;  /* 0x0000000000007941 */ /* 0x000fea0003800000 */
.L_x_4879:
[CC--:B------:R-:W-:Y:S01]  /*7f90*/  FSETP.GT.AND P1, PT, R251.reuse, R118.reuse, PT ;  /* 0x00000076fb00720b */ /* 0x0c0fe20003f24000 */
[----:B------:R-:W2:Y:S03]  /*7fa0*/  LDL R250, [R1+0xec] ;  /* 0x0000ec0001fa7983 */ /* 0x000ea60000100800 */
[----:B------:R-:W-:Y:S01]  /*7fb0*/  FSEL R249, R251, R118, P1 ;  /* 0x00000076fbf97208 */ /* 0x000fe20000800000 */
[----:B------:R0:W-:Y:S03]  /*7fc0*/  STL [R1+0x224], R247 ;  /* 0x000224f701007387 */ /* 0x0001e60000100800 */
[----:B------:R-:W-:-:S04]  /*7fd0*/  FSETP.GT.AND P1, PT, R249, R119, PT ;  /* 0x00000077f900720b */ /* 0x000fc80003f24000 */
[----:B------:R-:W-:Y:S01]  /*7fe0*/  FSEL R249, R249, R119, P1 ;  /* 0x00000077f9f97208 */ /* 0x000fe20000800000 */
[----:B0-----:R-:W3:Y:S03]  /*7ff0*/  LDL R247, [R1+0x11c] ;  /* 0x00011c0001f77983 */ /* 0x001ee60000100800 */
[CC--:B------:R-:W-:Y:S01]  /*8000*/  FSETP.GT.AND P1, PT, R249.reuse, R252.reuse, PT ;  /* 0x000000fcf900720b */ /* 0x0c0fe20003f24000 */
[----:B------:R0:W-:Y:S03]  /*8010*/  STL [R1+0x220], R123 ;  /* 0x0002207b01007387 */ /* 0x0001e60000100800 */
[----:B------:R-:W-:-:S04]  /*8020*/  FSEL R249, R249, R252, P1 ;  /* 0x000000fcf9f97208 */ /* 0x000fc80000800000 */
[----:B------:R-:W-:-:S04]  /*8030*/  FSETP.GT.AND P1, PT, R249, R115, PT ;  /* 0x00000073f900720b */ /* 0x000fc80003f24000 */
[----:B------:R-:W-:Y:S01]  /*8040*/  FSEL R249, R249, R115, P1 ;  /* 0x00000073f9f97208 */ /* 0x000fe20000800000 */
[----:B0-----:R-:W4:Y:S03]  /*8050*/  LDL R123, [R1+0x7c] ;  /* 0x00007c00017b7983 */ /* 0x001f260000100800 */
[CC--:B------:R-:W-:Y:S01]  /*8060*/  FSETP.GT.AND P1, PT, R249.reuse, R116.reuse, PT ;  /* 0x00000074f900720b */ /* 0x0c0fe20003f24000 */
[----:B------:R0:W-:Y:S03]  /*8070*/  STL [R1+0x210], R248 ;  /* 0x000210f801007387 */ /* 0x0001e60000100800 */
[----:B------:R-:W-:-:S04]  /*8080*/  FSEL R249, R249, R116, P1 ;  /* 0x00000074f9f97208 */ /* 0x000fc80000800000 */
[CC--:B------:R-:W-:Y:S01]  /*8090*/  FSETP.GT.AND P1, PT, R249.reuse, R117.reuse, PT ;  /* 0x00000075f900720b */ /* 0x0c0fe20003f24000 */
[----:B0-----:R-:W2:Y:S03]  /*80a0*/  LDL R248, [R1+0xbc] ;  /* 0x0000bc0001f87983 */ /* 0x001ea60000100800 */
        /* <DEDUP_REMOVED lines=464> */
[----:B------:R-:W3:Y:S02]  /*9db0*/  LDL.LU R247, [R1+0x224] ;  /* 0x0002240001f77983 */ /* 0x000ee40000300800 */
        /* <DEDUP_REMOVED lines=8> */
[----:B------:R-:W4:Y:S02]  /*9e40*/  LDL.LU R123, [R1+0x220] ;  /* 0x00022000017b7983 */ /* 0x000f240000300800 */
[----:B------:R-:W-:-:S04]  /*9e50*/  FSETP.GT.AND P1, PT, R249, R239, PT ;  /* 0x000000eff900720b */ /* 0x000fc80003f24000 */
[----:B------:R-:W-:-:S04]  /*9e60*/  FSEL R249, R249, R239, P1 ;  /* 0x000000eff9f97208 */ /* 0x000fc80000800000 */
[----:B------:R-:W-:-:S04]  /*9e70*/  FSETP.GT.AND P1, PT, R249, R240, PT ;  /* 0x000000f0f900720b */ /* 0x000fc80003f24000 */
[----:B------:R-:W-:-:S04]  /*9e80*/  FSEL R249, R249, R240, P1 ;  /* 0x000000f0f9f97208 */ /* 0x000fc80000800000 */
[----:B------:R-:W-:-:S04]  /*9e90*/  FSETP.GT.AND P1, PT, R249, R243, PT ;  /* 0x000000f3f900720b */ /* 0x000fc80003f24000 */
[----:B------:R-:W-:-:S04]  /*9ea0*/  FSEL R249, R249, R243, P1 ;  /* 0x000000f3f9f97208 */ /* 0x000fc80000800000 */
[----:B--2---:R-:W-:-:S04]  /*9eb0*/  FSETP.GT.AND P1, PT, R249, R248, PT ;  /* 0x000000f8f900720b */ /* 0x004fc80003f24000 */
        /* <DEDUP_REMOVED lines=21> */
[----:B----4-:R-:W-:-:S04]  /*a010*/  FSETP.GT.AND P1, PT, R249, R123, PT ;  /* 0x0000007bf900720b */ /* 0x010fc80003f24000 */
        /* <DEDUP_REMOVED lines=16> */
[C---:B------:R-:W-:Y:S01]  /*a120*/  FADD R250, -R249.reuse, R251 ;  /* 0x000000fbf9fa7221 */ /* 0x040fe20000000100 */
[C---:B------:R-:W-:Y:S01]  /*a130*/  FADD R118, -R249.reuse, R118 ;  /* 0x00000076f9767221 */ /* 0x040fe20000000100 */
[C---:B------:R-:W-:Y:S01]  /*a140*/  FADD R248, -R249.reuse, R119 ;  /* 0x00000077f9f87221 */ /* 0x040fe20000000100 */
[C---:B------:R-:W-:Y:S01]  /*a150*/  FADD R119, -R249.reuse, R252 ;  /* 0x000000fcf9777221 */ /* 0x040fe20000000100 */
[C---:B------:R-:W-:Y:S01]  /*a160*/  FADD R117, -R249.reuse, R117 ;  /* 0x00000075f9757221 */ /* 0x040fe20000000100 */
[----:B------:R-:W-:Y:S01]  /*a170*/  STL [R1+0x1d4], R250 ;  /* 0x0001d4fa01007387 */ /* 0x000fe20000100800 */
[C---:B------:R-:W-:Y:S01]  /*a180*/  FADD R112, -R249.reuse, R112 ;  /* 0x00000070f9707221 */ /* 0x040fe20000000100 */
[C---:B------:R-:W-:Y:S01]  /*a190*/  FADD R109, -R249.reuse, R109 ;  /* 0x0000006df96d7221 */ /* 0x040fe20000000100 */
[C---:B------:R-:W-:Y:S01]  /*a1a0*/  FADD R104, -R249.reuse, R104 ;  /* 0x00000068f9687221 */ /* 0x040fe20000000100 */
[----:B------:R0:W-:Y:S01]  /*a1b0*/  STL [R1+0x4], R118 ;  /* 0x0000047601007387 */ /* 0x0001e20000100800 */
[C---:B------:R-:W-:Y:S01]  /*a1c0*/  FADD R101, -R249.reuse, R101 ;  /* 0x00000065f9657221 */ /* 0x040fe20000000100 */
[C---:B------:R-:W-:Y:S01]  /*a1d0*/  FADD R96, -R249.reuse, R96 ;  /* 0x00000060f9607221 */ /* 0x040fe20000000100 */
[C---:B------:R-:W-:Y:S01]  /*a1e0*/  FADD R93, -R249.reuse, R93 ;  /* 0x0000005df95d7221 */ /* 0x040fe20000000100 */
[----:B------:R1:W-:Y:S01]  /*a1f0*/  STL [R1], R248 ;  /* 0x000000f801007387 */ /* 0x0003e20000100800 */
[C---:B------:R-:W-:Y:S01]  /*a200*/  FADD R88, -R249.reuse, R88 ;  /* 0x00000058f9587221 */ /* 0x040fe20000000100 */
[C---:B------:R-:W-:Y:S01]  /*a210*/  FADD R85, -R249.reuse, R85 ;  /* 0x00000055f9557221 */ /* 0x040fe20000000100 */
[C---:B------:R-:W-:Y:S01]  /*a220*/  FADD R80, -R249.reuse, R80 ;  /* 0x00000050f9507221 */ /* 0x040fe20000000100 */
[----:B------:R-:W-:Y:S01]  /*a230*/  STL [R1+0x1d0], R119 ;  /* 0x0001d07701007387 */ /* 0x000fe20000100800 */
[C---:B------:R-:W-:Y:S01]  /*a240*/  FADD R76, -R249.reuse, R76 ;  /* 0x0000004cf94c7221 */ /* 0x040fe20000000100 */
[C---:B0-----:R-:W-:Y:S01]  /*a250*/  FADD R118, -R249.reuse, R115 ;  /* 0x00000073f9767221 */ /* 0x041fe20000000100 */
[C---:B------:R-:W-:Y:S01]  /*a260*/  FADD R115, -R249.reuse, R116 ;  /* 0x00000074f9737221 */ /* 0x040fe20000000100 */
[C---:B------:R-:W-:Y:S01]  /*a270*/  FADD R116, -R249.reuse, R120 ;  /* 0x00000078f9747221 */ /* 0x040fe20000000100 */
[C---:B------:R-:W-:Y:S01]  /*a280*/  FADD R67, -R249.reuse, R67 ;  /* 0x00000043f9437221 */ /* 0x040fe20000000100 */
[C---:B-1----:R-:W-:Y:S01]  /*a290*/  FADD R248, -R249.reuse, R62 ;  /* 0x0000003ef9f87221 */ /* 0x042fe20000000100 */
        /* <DEDUP_REMOVED lines=8> */
[----:B------:R-:W-:Y:S01]  /*a320*/  STL [R1+0x1c4], R117 ;  /* 0x0001c47501007387 */ /* 0x000fe20000100800 */
        /* <DEDUP_REMOVED lines=24> */
[C---:B0-----:R-:W-:Y:S01]  /*a4b0*/  FADD R110, -R249.reuse, R107 ;  /* 0x0000006bf96e7221 */ /* 0x041fe20000000100 */
[C---:B------:R-:W-:Y:S01]  /*a4c0*/  FADD R107, -R249.reuse, R108 ;  /* 0x0000006cf96b7221 */ /* 0x040fe20000000100 */
        /* <DEDUP_REMOVED lines=8> */
[C---:B-1----:R-:W-:Y:S01]  /*a550*/  FADD R112, -R249.reuse, R11 ;  /* 0x0000000bf9707221 */ /* 0x042fe20000000100 */
[C---:B--2---:R-:W-:Y:S01]  /*a560*/  FADD R111, -R249.reuse, R12 ;  /* 0x0000000cf96f7221 */ /* 0x044fe20000000100 */
[C---:B------:R-:W-:Y:S01]  /*a570*/  FADD R129, -R249.reuse, R129 ;  /* 0x00000081f9817221 */ /* 0x040fe20000000100 */
[----:B------:R1:W-:Y:S01]  /*a580*/  STL [R1+0x1a4], R109 ;  /* 0x0001a46d01007387 */ /* 0x0003e20000100800 */
[C---:B------:R-:W-:Y:S01]  /*a590*/  FADD R121, -R249.reuse, R121 ;  /* 0x00000079f9797221 */ /* 0x040fe20000000100 */
[----:B0-----:R-:W-:-:S02]  /*a5a0*/  FADD R110, -R249, R13 ;  /* 0x0000000df96e7221 */ /* 0x001fc40000000100 */
[----:B------:R0:W-:Y:S01]  /*a5b0*/  STL [R1+0x1a0], R108 ;  /* 0x0001a06c01007387 */ /* 0x0001e20000100800 */
[C---:B---3--:R-:W-:Y:S01]  /*a5c0*/  FADD R107, -R249.reuse, R102 ;  /* 0x00000066f96b7221 */ /* 0x048fe20000000100 */
[C---:B------:R-:W-:Y:S01]  /*a5d0*/  FADD R102, -R249.reuse, R103 ;  /* 0x00000067f9667221 */ /* 0x040fe20000000100 */
[C---:B------:R-:W-:Y:S01]  /*a5e0*/  FADD R103, -R249.reuse, R105 ;  /* 0x00000069f9677221 */ /* 0x040fe20000000100 */
[C---:B------:R-:W-:Y:S01]  /*a5f0*/  FADD R105, -R249.reuse, R9 ;  /* 0x00000009f9697221 */ /* 0x040fe20000000100 */
[C---:B-1----:R-:W-:Y:S01]  /*a600*/  FADD R109, -R249.reuse, R18 ;  /* 0x00000012f96d7221 */ /* 0x042fe20000000100 */
[----:B------:R1:W-:Y:S01]  /*a610*/  STL [R1+0x19c], R107 ;  /* 0x00019c6b01007387 */ /* 0x0003e20000100800 */
[C---:B------:R-:W-:Y:S01]  /*a620*/  FADD R132, -R249.reuse, R132 ;  /* 0x00000084f9847221 */ /* 0x040fe20000000100 */
[C---:B------:R-:W-:Y:S01]  /*a630*/  FADD R128, -R249.reuse, R128 ;  /* 0x00000080f9807221 */ /* 0x040fe20000000100 */
[C---:B0-----:R-:W-:Y:S01]  /*a640*/  FADD R108, -R249.reuse, R6 ;  /* 0x00000006f96c7221 */ /* 0x041fe20000000100 */
[----:B------:R0:W-:Y:S04]  /*a650*/  STL [R1+0x198], R102 ;  /* 0x0001986601007387 */ /* 0x0001e80000100800 */
[----:B------:R2:W-:Y:S01]  /*a660*/  STL [R1+0x194], R104 ;  /* 0x0001946801007387 */ /* 0x0005e20000100800 */
[C---:B------:R-:W-:Y:S01]  /*a670*/  FADD R126, -R249.reuse, R126 ;  /* 0x0000007ef97e7221 */ /* 0x040fe20000000100 */
[----:B-1----:R-:W-:-:S02]  /*a680*/  FADD R107, -R249, R7 ;  /* 0x00000007f96b7221 */ /* 0x002fc40000000100 */
[----:B------:R1:W-:Y:S01]  /*a690*/  STL [R1+0x190], R103 ;  /* 0x0001906701007387 */ /* 0x0003e20000100800 */
[C---:B0-----:R-:W-:Y:S01]  /*a6a0*/  FADD R102, -R249.reuse, R99 ;  /* 0x00000063f9667221 */ /* 0x041fe20000000100 */
[C---:B------:R-:W-:Y:S01]  /*a6b0*/  FADD R99, -R249.reuse, R100 ;  /* 0x00000064f9637221 */ /* 0x040fe20000000100 */
[C---:B------:R-:W-:Y:S01]  /*a6c0*/  FADD R100, -R249.reuse, R106 ;  /* 0x0000006af9647221 */ /* 0x040fe20000000100 */
[C---:B------:R-:W-:Y:S01]  /*a6d0*/  FADD R106, -R249.reuse, R8 ;  /* 0x00000008f96a7221 */ /* 0x040fe20000000100 */
[C---:B--2---:R-:W-:Y:S01]  /*a6e0*/  FADD R104, -R249.reuse, R3 ;  /* 0x00000003f9687221 */ /* 0x044fe20000000100 */
[----:B------:R0:W-:Y:S01]  /*a6f0*/  STL [R1+0x18c], R102 ;  /* 0x00018c6601007387 */ /* 0x0001e20000100800 */
[C---:B------:R-:W-:Y:S01]  /*a700*/  FADD R65, -R249.reuse, R169 ;  /* 0x000000a9f9417221 */ /* 0x040fe20000000100 */
[C---:B------:R-:W-:Y:S01]  /*a710*/  FADD R58, -R249.reuse, R166 ;  /* 0x000000a6f93a7221 */ /* 0x040fe20000000100 */
[C---:B-1----:R-:W-:Y:S01]  /*a720*/  FADD R103, -R249.reuse, R4 ;  /* 0x00000004f9677221 */ /* 0x042fe20000000100 */
[----:B------:R1:W-:Y:S04]  /*a730*/  STL [R1+0x188], R99 ;  /* 0x0001886301007387 */ /* 0x0003e80000100800 */
[----:B------:R2:W-:Y:S01]  /*a740*/  STL [R1+0x184], R101 ;  /* 0x0001846501007387 */ /* 0x0005e20000100800 */
[C---:B------:R-:W-:Y:S01]  /*a750*/  FADD R26, -R249.reuse, R198 ;  /* 0x000000c6f91a7221 */ /* 0x040fe20000000100 */
[----:B0-----:R-:W-:-:S02]  /*a760*/  FADD R102, -R249, R5 ;  /* 0x00000005f9667221 */ /* 0x001fc40000000100 */
[----:B------:R0:W-:Y:S01]  /*a770*/  STL [R1+0x180], R100 ;  /* 0x0001806401007387 */ /* 0x0001e20000100800 */
[C---:B-1----:R-:W-:Y:S01]  /*a780*/  FADD R99, -R249.reuse, R94 ;  /* 0x0000005ef9637221 */ /* 0x042fe20000000100 */
[C---:B------:R-:W-:Y:S01]  /*a790*/  FADD R94, -R249.reuse, R95 ;  /* 0x0000005ff95e7221 */ /* 0x040fe20000000100 */
[C---:B------:R-:W-:Y:S01]  /*a7a0*/  FADD R95, -R249.reuse, R97 ;  /* 0x00000061f95f7221 */ /* 0x040fe20000000100 */
[C---:B------:R-:W-:Y:S01]  /*a7b0*/  FADD R25, -R249.reuse, R209 ;  /* 0x000000d1f9197221 */ /* 0x040fe20000000100 */
[C---:B--2---:R-:W-:Y:S01]  /*a7c0*/  FADD R101, -R249.reuse, R10 ;  /* 0x0000000af9657221 */ /* 0x044fe20000000100 */
[----:B------:R-:W-:Y:S01]  /*a7d0*/  STL [R1+0x17c], R99 ;  /* 0x00017c6301007387 */ /* 0x000fe20000100800 */
[----:B0-----:R-:W-:-:S03]  /*a7e0*/  FADD R100, -R249, R0 ;  /* 0x00000000f9647221 */ /* 0x001fc60000000100 */
[----:B------:R0:W-:Y:S04]  /*a7f0*/  STL [R1+0x178], R94 ;  /* 0x0001785e01007387 */ /* 0x0001e80000100800 */
[----:B------:R-:W-:Y:S04]  /*a800*/  STL [R1+0x174], R96 ;  /* 0x0001746001007387 */ /* 0x000fe80000100800 */
[----:B------:R-:W-:Y:S01]  /*a810*/  STL [R1+0x170], R95 ;  /* 0x0001705f01007387 */ /* 0x000fe20000100800 */
[C---:B0-----:R-:W-:Y:S01]  /*a820*/  FADD R94, -R249.reuse, R91 ;  /* 0x0000005bf95e7221 */ /* 0x041fe20000000100 */
[C---:B------:R-:W-:Y:S01]  /*a830*/  FADD R91, -R249.reuse, R92 ;  /* 0x0000005cf95b7221 */ /* 0x040fe20000000100 */
[----:B------:R-:W-:-:S03]  /*a840*/  FADD R92, -R249, R98 ;  /* 0x00000062f95c7221 */ /* 0x000fc60000000100 */
[----:B------:R-:W-:Y:S04]  /*a850*/  STL [R1+0x16c], R94 ;  /* 0x00016c5e01007387 */ /* 0x000fe80000100800 */
        /* <DEDUP_REMOVED lines=29> */
[----:B------:R1:W-:Y:S04]  /*aa30*/  STL [R1+0x104], R75 ;  /* 0x0001044b01007387 */ /* 0x0003e80000100800 */
[----:B------:R-:W-:Y:S01]  /*aa40*/  STL [R1+0x100], R77 ;  /* 0x0001004d01007387 */ /* 0x000fe20000100800 */
[C---:B0-----:R-:W-:Y:S01]  /*aa50*/  FADD R76, -R249.reuse, R70 ;  /* 0x00000046f94c7221 */ /* 0x041fe20000000100 */
[C---:B------:R-:W-:Y:S01]  /*aa60*/  FADD R70, -R249.reuse, R72 ;  /* 0x00000048f9467221 */ /* 0x040fe20000000100 */
[C---:B-1----:R-:W-:Y:S01]  /*aa70*/  FADD R75, -R249.reuse, R71 ;  /* 0x00000047f94b7221 */ /* 0x042fe20000000100 */
[----:B------:R-:W-:-:S02]  /*aa80*/  FADD R71, -R249, R73 ;  /* 0x00000049f9477221 */ /* 0x000fc40000000100 */
[----:B------:R-:W-:Y:S04]  /*aa90*/  STL [R1+0xfc], R76 ;  /* 0x0000fc4c01007387 */ /* 0x000fe80000100800 */
[----:B------:R-:W-:Y:S04]  /*aaa0*/  STL [R1+0xe8], R75 ;  /* 0x0000e84b01007387 */ /* 0x000fe80000100800 */
[----:B------:R0:W-:Y:S04]  /*aab0*/  STL [R1+0xe4], R70 ;  /* 0x0000e44601007387 */ /* 0x0001e80000100800 */
[----:B------:R-:W-:Y:S04]  /*aac0*/  STL [R1+0xe0], R71 ;  /* 0x0000e04701007387 */ /* 0x000fe80000100800 */
[----:B------:R1:W-:Y:S01]  /*aad0*/  STL [R1+0xdc], R67 ;  /* 0x0000dc4301007387 */ /* 0x0003e20000100800 */
[C---:B0-----:R-:W-:Y:S01]  /*aae0*/  FADD R70, -R249.reuse, R68 ;  /* 0x00000044f9467221 */ /* 0x041fe20000000100 */
[----:B------:R-:W-:-:S04]  /*aaf0*/  FADD R68, -R249, R69 ;  /* 0x00000045f9447221 */ /* 0x000fc80000000100 */
[----:B------:R-:W-:Y:S01]  /*ab00*/  STL [R1+0xd8], R70 ;  /* 0x0000d84601007387 */ /* 0x000fe20000100800 */
[----:B-1----:R-:W-:-:S03]  /*ab10*/  FADD R67, -R249, R74 ;  /* 0x0000004af9437221 */ /* 0x002fc60000000100 */
[----:B------:R-:W-:Y:S04]  /*ab20*/  STL [R1+0xd4], R68 ;  /* 0x0000d44401007387 */ /* 0x000fe80000100800 */
        /* <DEDUP_REMOVED lines=62> */
[----:B------:R1:W-:Y:S01]  /*af10*/  STL [R1+0x14], R29 ;  /* 0x0000141d01007387 */ /* 0x0003e20000100800 */
[----:B------:R-:W-:-:S03]  /*af20*/  FADD R98, -R249, R127 ;  /* 0x0000007ff9627221 */ /* 0x000fc60000000100 */
[----:B------:R2:W-:Y:S01]  /*af30*/  STL [R1+0x10], R28 ;  /* 0x0000101c01007387 */ /* 0x0005e20000100800 */
[C---:B0-----:R-:W-:Y:S01]  /*af40*/  FADD R27, -R249.reuse, R22 ;  /* 0x00000016f91b7221 */ /* 0x041fe20000000100 */
[C---:B------:R-:W-:Y:S01]  /*af50*/  FADD R22, -R249.reuse, R23 ;  /* 0x00000017f9167221 */ /* 0x040fe20000000100 */
[----:B------:R-:W-:-:S03]  /*af60*/  FADD R97, -R249, R137 ;  /* 0x00000089f9617221 */ /* 0x000fc60000000100 */
[----:B------:R0:W-:Y:S01]  /*af70*/  STL [R1+0xc], R27 ;  /* 0x00000c1b01007387 */ /* 0x0001e20000100800 */
[----:B------:R-:W-:-:S03]  /*af80*/  FADD R96, -R249, R130 ;  /* 0x00000082f9607221 */ /* 0x000fc60000000100 */
[----:B------:R3:W-:Y:S01]  /*af90*/  STL [R1+0x8], R22 ;  /* 0x0000081601007387 */ /* 0x0007e20000100800 */
[----:B------:R-:W-:-:S03]  /*afa0*/  FADD R95, -R249, R131 ;  /* 0x00000083f95f7221 */ /* 0x000fc60000000100 */
[----:B------:R-:W4:Y:S01]  /*afb0*/  LDL.LU R0, [R1+0x1d8] ;  /* 0x0001d80001007983 */ /* 0x000f220000300800 */
[C---:B------:R-:W-:Y:S01]  /*afc0*/  FADD R94, -R249.reuse, R133 ;  /* 0x00000085f95e7221 */ /* 0x040fe20000000100 */
[C---:B------:R-:W-:Y:S02]  /*afd0*/  FADD R99, -R249.reuse, R2 ;  /* 0x00000002f9637221 */ /* 0x040fe40000000100 */
[----:B------:R-:W4:Y:S01]  /*afe0*/  LDL.LU R127, [R1+0x11c] ;  /* 0x00011c00017f7983 */ /* 0x000f220000300800 */
[----:B------:R-:W-:-:S03]  /*aff0*/  FADD R93, -R249, R140 ;  /* 0x0000008cf95d7221 */ /* 0x000fc60000000100 */
[----:B------:R-:W4:Y:S04]  /*b000*/  LDL.LU R137, [R1+0x1dc] ;  /* 0x0001dc0001897983 */ /* 0x000f280000300800 */
[----:B------:R-:W4:Y:S04]  /*b010*/  LDL.LU R130, [R1+0x13c] ;  /* 0x00013c0001827983 */ /* 0x000f280000300800 */
[----:B------:R-:W4:Y:S04]  /*b020*/  LDL.LU R131, [R1+0xec] ;  /* 0x0000ec0001837983 */ /* 0x000f280000300800 */
[----:B------:R-:W4:Y:S04]  /*b030*/  LDL.LU R133, [R1+0xbc] ;  /* 0x0000bc0001857983 */ /* 0x000f280000300800 */
[----:B------:R-:W4:Y:S01]  /*b040*/  LDL.LU R140, [R1+0x7c] ;  /* 0x00007c00018c7983 */ /* 0x000f220000300800 */
        /* <DEDUP_REMOVED lines=63> */
[C---:B-1----:R-:W-:Y:S01]  /*b440*/  FADD R29, -R249.reuse, R204 ;  /* 0x000000ccf91d7221 */ /* 0x042fe20000000100 */
[C---:B--2---:R-:W-:Y:S01]  /*b450*/  FADD R28, -R249.reuse, R199 ;  /* 0x000000c7f91c7221 */ /* 0x044fe20000000100 */
[C---:B0-----:R-:W-:Y:S01]  /*b460*/  FADD R27, -R249.reuse, R200 ;  /* 0x000000c8f91b7221 */ /* 0x041fe20000000100 */
        /* <DEDUP_REMOVED lines=25> */
[C---:B------:R-:W-:Y:S01]  /*b600*/  FADD R133, -R249.reuse, R133 ;  /* 0x00000085f9857221 */ /* 0x040fe20000000100 */
[----:B------:R-:W-:-:S05]  /*b610*/  FADD R134, -R249, R140 ;  /* 0x0000008cf9867221 */ /* 0x000fca0000000100 */
[----:B------:R0:W-:Y:S04]  /*b620*/  STL [R1+0x88], R134 ;  /* 0x0000888601007387 */ /* 0x0001e80000100800 */
[----:B------:R-:W-:Y:S04]  /*b630*/  STL [R1+0x84], R136 ;  /* 0x0000848801007387 */ /* 0x000fe80000100800 */
[----:B------:R1:W-:Y:S01]  /*b640*/  STL [R1+0x80], R135 ;  /* 0x0000808701007387 */ /* 0x0003e20000100800 */
[----:B0-----:R-:W-:-:S05]  /*b650*/  FADD R134, -R249, R231 ;  /* 0x000000e7f9867221 */ /* 0x001fca0000000100 */
[----:B------:R0:W-:Y:S01]  /*b660*/  STL [R1+0x7c], R134 ;  /* 0x00007c8601007387 */ /* 0x0001e20000100800 */
[----:B-1----:R-:W-:-:S03]  /*b670*/  FADD R135, -R249, R229 ;  /* 0x000000e5f9877221 */ /* 0x002fc60000000100 */
[----:B------:R1:W-:Y:S04]  /*b680*/  STL [R1+0xc8], R133 ;  /* 0x0000c88501007387 */ /* 0x0003e80000100800 */
[----:B------:R-:W-:Y:S01]  /*b690*/  STL [R1+0xc4], R135 ;  /* 0x0000c48701007387 */ /* 0x000fe20000100800 */
[C---:B0-----:R-:W-:Y:S01]  /*b6a0*/  FADD R134, -R249.reuse, R230 ;  /* 0x000000e6f9867221 */ /* 0x041fe20000000100 */
[----:B-1----:R-:W-:-:S04]  /*b6b0*/  FADD R133, -R249, R232 ;  /* 0x000000e8f9857221 */ /* 0x002fc80000000100 */
[----:B------:R0:W-:Y:S04]  /*b6c0*/  STL [R1+0xc0], R134 ;  /* 0x0000c08601007387 */ /* 0x0001e80000100800 */
[----:B------:R1:W-:Y:S04]  /*b6d0*/  STL [R1+0xbc], R133 ;  /* 0x0000bc8501007387 */ /* 0x0003e80000100800 */
[----:B------:R2:W-:Y:S01]  /*b6e0*/  STL [R1+0xf8], R131 ;  /* 0x0000f88301007387 */ /* 0x0005e20000100800 */
[C---:B0-----:R-:W-:Y:S01]  /*b6f0*/  FADD R134, -R249.reuse, R233 ;  /* 0x000000e9f9867221 */ /* 0x041fe20000000100 */
[----:B-1----:R-:W-:-:S04]  /*b700*/  FADD R133, -R249, R234 ;  /* 0x000000eaf9857221 */ /* 0x002fc80000000100 */
[----:B------:R-:W-:Y:S01]  /*b710*/  STL [R1+0xf4], R134 ;  /* 0x0000f48601007387 */ /* 0x000fe20000100800 */
[----:B--2---:R-:W-:-:S03]  /*b720*/  FADD R131, -R249, R235 ;  /* 0x000000ebf9837221 */ /* 0x004fc60000000100 */
[----:B------:R0:W-:Y:S04]  /*b730*/  STL [R1+0xf0], R133 ;  /* 0x0000f08501007387 */ /* 0x0001e80000100800 */
[----:B------:R1:W-:Y:S04]  /*b740*/  STL [R1+0xec], R131 ;  /* 0x0000ec8301007387 */ /* 0x0003e80000100800 */
[----:B------:R2:W-:Y:S01]  /*b750*/  STL [R1+0x128], R127 ;  /* 0x0001287f01007387 */ /* 0x0005e20000100800 */
[C---:B0-----:R-:W-:Y:S01]  /*b760*/  FADD R133, -R249.reuse, R237 ;  /* 0x000000edf9857221 */ /* 0x041fe20000000100 */
[----:B-1----:R-:W-:-:S02]  /*b770*/  FADD R131, -R249, R238 ;  /* 0x000000eef9837221 */ /* 0x002fc40000000100 */
[----:B--2---:R-:W2:Y:S01]  /*b780*/  LDL.LU R127, [R1+0x1d4] ;  /* 0x0001d400017f7983 */ /* 0x004ea20000300800 */
[----:B------:R-:W-:-:S03]  /*b790*/  FADD R0, -R249, R0 ;  /* 0x00000000f9007221 */ /* 0x000fc60000000100 */
[----:B------:R0:W-:Y:S04]  /*b7a0*/  STL [R1+0x124], R133 ;  /* 0x0001248501007387 */ /* 0x0001e80000100800 */
[----:B------:R1:W-:Y:S01]  /*b7b0*/  STL [R1+0x120], R131 ;  /* 0x0001208301007387 */ /* 0x0003e20000100800 */
[C---:B0-----:R-:W-:Y:S01]  /*b7c0*/  FADD R133, -R249.reuse, R236 ;  /* 0x000000ecf9857221 */ /* 0x041fe20000000100 */
[C---:B-1----:R-:W-:Y:S01]  /*b7d0*/  FADD R131, -R249.reuse, R130 ;  /* 0x00000082f9837221 */ /* 0x042fe20000000100 */
[----:B------:R-:W-:-:S03]  /*b7e0*/  FADD R130, -R249, R239 ;  /* 0x000000eff9827221 */ /* 0x000fc60000000100 */
[----:B------:R0:W-:Y:S04]  /*b7f0*/  STL [R1+0x11c], R133 ;  /* 0x00011c8501007387 */ /* 0x0001e80000100800 */
[----:B------:R1:W-:Y:S04]  /*b800*/  STL [R1+0x148], R131 ;  /* 0x0001488301007387 */ /* 0x0003e80000100800 */
[----:B------:R3:W-:Y:S01]  /*b810*/  STL [R1+0x144], R130 ;  /* 0x0001448201007387 */ /* 0x0007e20000100800 */
[C---:B0-----:R-:W-:Y:S01]  /*b820*/  FADD R133, -R249.reuse, R240 ;  /* 0x000000f0f9857221 */ /* 0x041fe20000000100 */
[----:B-1----:R-:W-:-:S04]  /*b830*/  FADD R131, -R249, R243 ;  /* 0x000000f3f9837221 */ /* 0x002fc80000000100 */
[----:B------:R0:W-:Y:S01]  /*b840*/  STL [R1+0x140], R133 ;  /* 0x0001408501007387 */ /* 0x0001e20000100800 */
[----:B---3--:R-:W-:-:S03]  /*b850*/  FADD R130, -R249, R137 ;  /* 0x00000089f9827221 */ /* 0x008fc60000000100 */
[----:B------:R1:W-:Y:S04]  /*b860*/  STL [R1+0x13c], R131 ;  /* 0x00013c8301007387 */ /* 0x0003e80000100800 */
[----:B------:R3:W-:Y:S01]  /*b870*/  STL [R1+0x1dc], R130 ;  /* 0x0001dc8201007387 */ /* 0x0007e20000100800 */
[C---:B0-----:R-:W-:Y:S01]  /*b880*/  FADD R133, -R249.reuse, R241 ;  /* 0x000000f1f9857221 */ /* 0x041fe20000000100 */
[----:B-1----:R-:W-:-:S04]  /*b890*/  FADD R131, -R249, R242 ;  /* 0x000000f2f9837221 */ /* 0x002fc80000000100 */
[----:B------:R-:W-:Y:S01]  /*b8a0*/  STL [R1+0x1e8], R133 ;  /* 0x0001e88501007387 */ /* 0x000fe20000100800 */
[----:B---3--:R-:W-:-:S03]  /*b8b0*/  FADD R130, -R249, R244 ;  /* 0x000000f4f9827221 */ /* 0x008fc60000000100 */
[----:B------:R-:W-:Y:S04]  /*b8c0*/  STL [R1+0x1ec], R131 ;  /* 0x0001ec8301007387 */ /* 0x000fe80000100800 */
[----:B------:R-:W3:Y:S04]  /*b8d0*/  LDL.LU R137, [R1+0x4] ;  /* 0x0000040001897983 */ /* 0x000ee80000300800 */
[----:B------:R-:W-:Y:S04]  /*b8e0*/  STL [R1+0x1f0], R130 ;  /* 0x0001f08201007387 */ /* 0x000fe80000100800 */
[----:B------:R0:W-:Y:S04]  /*b8f0*/  STL [R1+0x1f4], R0 ;  /* 0x0001f40001007387 */ /* 0x0001e80000100800 */
[----:B------:R1:W-:Y:S04]  /*b900*/  STL [R1+0x1f8], R124 ;  /* 0x0001f87c01007387 */ /* 0x0003e80000100800 */
[----:B------:R-:W-:Y:S01]  /*b910*/  STL [R1+0x1fc], R125 ;  /* 0x0001fc7d01007387 */ /* 0x000fe20000100800 */
[C---:B0-----:R-:W-:Y:S01]  /*b920*/  FADD R0, -R249.reuse, R245 ;  /* 0x000000f5f9007221 */ /* 0x041fe20000000100 */
[----:B-1----:R-:W-:-:S04]  /*b930*/  FADD R124, -R249, R122 ;  /* 0x0000007af97c7221 */ /* 0x002fc80000000100 */
[----:B------:R0:W-:Y:S01]  /*b940*/  STL [R1+0x200], R0 ;  /* 0x0002000001007387 */ /* 0x0001e20000100800 */
[----:B------:R-:W-:-:S03]  /*b950*/  FADD R122, -R249, R246 ;  /* 0x000000f6f97a7221 */ /* 0x000fc60000000100 */
[----:B------:R1:W-:Y:S04]  /*b960*/  STL [R1+0x204], R124 ;  /* 0x0002047c01007387 */ /* 0x0003e80000100800 */
[----:B------:R-:W4:Y:S01]  /*b970*/  LDL.LU R131, [R1] ;  /* 0x0000000001837983 */ /* 0x000f220000300800 */
[----:B0-----:R-:W-:-:S03]  /*b980*/  FADD R0, -R249, R247 ;  /* 0x000000f7f9007221 */ /* 0x001fc60000000100 */
[----:B------:R-:W-:Y:S01]  /*b990*/  STL [R1+0x208], R122 ;  /* 0x0002087a01007387 */ /* 0x000fe20000100800 */
[----:B-1----:R-:W-:-:S03]  /*b9a0*/  HFMA2.MMA R124, -RZ, RZ, 3.7421875, 0 ;  /* 0x437c0000ff7c7435 */ /* 0x002fc600000001ff */
[----:B------:R-:W4:Y:S04]  /*b9b0*/  LDL.LU R133, [R1+0x1d0] ;  /* 0x0001d00001857983 */ /* 0x000f280000300800 */
[----:B------:R0:W-:Y:S02]  /*b9c0*/  STL [R1+0x20c], R0 ;  /* 0x00020c0001007387 */ /* 0x0001e40000100800 */
[----:B0-----:R-:W-:-:S05]  /*b9d0*/  MOV R0, 0x3bbb989d ;  /* 0x3bbb989d00007802 */ /* 0x001fca0000000f00 */
[----:B------:R-:W-:-:S04]  /*b9e0*/  FFMA.SAT R122, R123, R0, 0.5 ;  /* 0x3f0000007b7a7423 */ /* 0x000fc80000002000 */
[----:B------:R-:W-:-:S04]  /*b9f0*/  FFMA.RM R122, R122, R124, 12582913 ;  /* 0x4b4000017a7a7423 */ /* 0x000fc8000000407c */
[----:B------:R-:W-:-:S04]  /*ba00*/  FADD R125, R122, -12583039 ;  /* 0xcb40007f7a7d7421 */ /* 0x000fc80000000000 */
[----:B------:R-:W-:-:S04]  /*ba10*/  FFMA R125, R123, 1.4426950216293334961, -R125 ;  /* 0x3fb8aa3b7b7d7823 */ /* 0x000fc8000000087d */
[----:B------:R-:W-:-:S06]  /*ba20*/  FFMA R123, R123, 1.925963033500011079e-08, R125 ;  /* 0x32a570607b7b7823 */ /* 0x000fcc000000007d */
[----:B------:R-:W0:Y:S01]  /*ba30*/  MUFU.EX2 R123, R123 ;  /* 0x0000007b007b7308 */ /* 0x000e220000000800 */
[----:B------:R-:W-:-:S04]  /*ba40*/  IMAD.SHL.U32 R122, R122, 0x800000, RZ ;  /* 0x008000007a7a7824 */ /* 0x000fc800078e00ff */
[----:B0-----:R-:W-:-:S05]  /*ba50*/  FMUL R249, R122, R123 ;  /* 0x0000007b7af97220 */ /* 0x001fca0000400000 */
[----:B------:R-:W-:Y:S04]  /*ba60*/  STL [R1+0x1d8], R249 ;  /* 0x0001d8f901007387 */ /* 0x000fe80000100800 */
[----:B------:R-:W-:Y:S04]  /*ba70*/  STL [R1+0x214], R249 ;  /* 0x000214f901007387 */ /* 0x000fe80000100800 */
[----:B------:R-:W4:Y:S01]  /*ba80*/  LDL.LU R130, [R1+0x1cc] ;  /* 0x0001cc0001827983 */ /* 0x000f220000300800 */
[----:B--2---:R-:W-:-:S04]  /*ba90*/  FFMA.SAT R122, R127, R0, 0.5 ;  /* 0x3f0000007f7a7423 */ /* 0x004fc80000002000 */
[----:B------:R-:W-:-:S04]  /*baa0*/  FFMA.RM R122, R122, R124, 12582913 ;  /* 0x4b4000017a7a7423 */ /* 0x000fc8000000407c */
[----:B------:R-:W-:-:S04]  /*bab0*/  FADD R123, R122, -12583039 ;  /* 0xcb40007f7a7b7421 */ /* 0x000fc80000000000 */
[----:B------:R-:W-:-:S04]  /*bac0*/  FFMA R123, R127, 1.4426950216293334961, -R123 ;  /* 0x3fb8aa3b7f7b7823 */ /* 0x000fc8000000087b */
[----:B------:R-:W-:-:S04]  /*bad0*/  FFMA R123, R127, 1.925963033500011079e-08, R123 ;  /* 0x32a570607f7b7823 */ /* 0x000fc8000000007b */
[----:B------:R-:W0:Y:S01]  /*bae0*/  MUFU.EX2 R127, R123 ;  /* 0x0000007b007f7308 */ /* 0x000e220000000800 */
[----:B------:R-:W-:-:S05]  /*baf0*/  SHF.L.U32 R122, R122, 0x17, RZ ;  /* 0x000000177a7a7819 */ /* 0x000fca00000006ff */
[----:B0-----:R-:W-:Y:S01]  /*bb00*/  FMUL R127, R122, R127 ;  /* 0x0000007f7a7f7220 */ /* 0x001fe20000400000 */
[----:B---3--:R-:W-:-:S04]  /*bb10*/  FFMA.SAT R122, R137, R0, 0.5 ;  /* 0x3f000000897a7423 */ /* 0x008fc80000002000 */
[----:B------:R-:W-:-:S04]  /*bb20*/  FFMA.RM R122, R122, R124, 12582913 ;  /* 0x4b4000017a7a7423 */ /* 0x000fc8000000407c */
[----:B------:R-:W-:-:S04]  /*bb30*/  FADD R123, R122, -12583039 ;  /* 0xcb40007f7a7b7421 */ /* 0x000fc80000000000 */
[----:B------:R-:W-:-:S04]  /*bb40*/  FFMA R123, R137, 1.4426950216293334961, -R123 ;  /* 0x3fb8aa3b897b7823 */ /* 0x000fc8000000087b */
[----:B------:R-:W-:Y:S02]  /*bb50*/  FFMA R123, R137, 1.925963033500011079e-08, R123 ;  /* 0x32a57060897b7823 */ /* 0x000fe4000000007b */
[----:B------:R-:W2:Y:S04]  /*bb60*/  LDL.LU R137, [R1+0x1c8] ;  /* 0x0001c80001897983 */ /* 0x000ea80000300800 */
[----:B------:R-:W0:Y:S01]  /*bb70*/  MUFU.EX2 R123, R123 ;  /* 0x0000007b007b7308 */ /* 0x000e220000000800 */
[----:B------:R-:W-:-:S05]  /*bb80*/  SHF.L.U32 R122, R122, 0x17, RZ ;  /* 0x000000177a7a7819 */ /* 0x000fca00000006ff */
[----:B0-----:R-:W-:Y:S01]  /*bb90*/  FMUL R123, R122, R123 ;  /* 0x0000007b7a7b7220 */ /* 0x001fe20000400000 */
[----:B----4-:R-:W-:-:S04]  /*bba0*/  FFMA.SAT R122, R131, R0, 0.5 ;  /* 0x3f000000837a7423 */ /* 0x010fc80000002000 */
[----:B------:R-:W-:Y:S01]  /*bbb0*/  FFMA.RM R122, R122, R124, 12582913 ;  /* 0x4b4000017a7a7423 */ /* 0x000fe2000000407c */
[----:B------:R0:W-:Y:S03]  /*bbc0*/  STL [R1+0x4], R123 ;  /* 0x0000047b01007387 */ /* 0x0001e60000100800 */
[----:B0-----:R-:W-:-:S04]  /*bbd0*/  FADD R123, R122, -12583039 ;  /* 0xcb40007f7a7b7421 */ /* 0x001fc80000000000 */
[----:B------:R-:W-:-:S04]  /*bbe0*/  FFMA R123, R131, 1.4426950216293334961, -R123 ;  /* 0x3fb8aa3b837b7823 */ /* 0x000fc8000000087b */
[----:B------:R-:W-:Y:S02]  /*bbf0*/  FFMA R123, R131, 1.925963033500011079e-08, R123 ;  /* 0x32a57060837b7823 */ /* 0x000fe4000000007b */
[----:B------:R-:W3:Y:S04]  /*bc00*/  LDL.LU R131, [R1+0x1c4] ;  /* 0x0001c40001837983 */ /* 0x000ee80000300800 */
[----:B------:R-:W0:Y:S01]  /*bc10*/  MUFU.EX2 R123, R123 ;  /* 0x0000007b007b7308 */ /* 0x000e220000000800 */
[----:B------:R-:W-:-:S05]  /*bc20*/  SHF.L.U32 R122, R122, 0x17, RZ ;  /* 0x000000177a7a7819 */ /* 0x000fca00000006ff */
[----:B0-----:R-:W-:Y:S01]  /*bc30*/  FMUL R123, R122, R123 ;  /* 0x0000007b7a7b7220 */ /* 0x001fe20000400000 */
[----:B------:R-:W-:-:S04]  /*bc40*/  FFMA.SAT R122, R133, R0, 0.5 ;  /* 0x3f000000857a7423 */ /* 0x000fc80000002000 */
[----:B------:R-:W-:Y:S01]  /*bc50*/  FFMA.RM R122, R122, R124, 12582913 ;  /* 0x4b4000017a7a7423 */ /* 0x000fe2000000407c */
[----:B------:R0:W-:Y:S03]  /*bc60*/  STL [R1], R123 ;  /* 0x0000007b01007387 */ /* 0x0001e60000100800 */
[----:B0-----:R-:W-:-:S04]  /*bc70*/  FADD R123, R122, -12583039 ;  /* 0xcb40007f7a7b7421 */ /* 0x001fc80000000000 */
[----:B------:R-:W-:-:S04]  /*bc80*/  FFMA R123, R133, 1.4426950216293334961, -R123 ;  /* 0x3fb8aa3b857b7823 */ /* 0x000fc8000000087b */
[----:B------:R-:W-:Y:S02]  /*bc90*/  FFMA R123, R133, 1.925963033500011079e-08, R123 ;  /* 0x32a57060857b7823 */ /* 0x000fe4000000007b */
[----:B------:R-:W4:Y:S02]  /*bca0*/  LDL.LU R133, [R1+0x1c0] ;  /* 0x0001c00001857983 */ /* 0x000f240000300800 */
[----:B------:R-:W0:Y:S01]  /*bcb0*/  MUFU.EX2 R247, R123 ;  /* 0x0000007b00f77308 */ /* 0x000e220000000800 */
[----:B------:R-:W-:-:S05]  /*bcc0*/  SHF.L.U32 R122, R122, 0x17, RZ ;  /* 0x000000177a7a7819 */ /* 0x000fca00000006ff */
[----:B0-----:R-:W-:Y:S01]  /*bcd0*/  FMUL R247, R122, R247 ;  /* 0x000000f77af77220 */ /* 0x001fe20000400000 */
[----:B------:R-:W-:-:S04]  /*bce0*/  FFMA.SAT R122, R130, R0, 0.5 ;  /* 0x3f000000827a7423 */ /* 0x000fc80000002000 */
[----:B------:R-:W-:-:S04]  /*bcf0*/  FFMA.RM R122, R122, R124, 12582913 ;  /* 0x4b4000017a7a7423 */ /* 0x000fc8000000407c */
[----:B------:R-:W-:-:S04]  /*bd00*/  FADD R123, R122, -12583039 ;  /* 0xcb40007f7a7b7421 */ /* 0x000fc80000000000 */
[----:B------:R-:W-:-:S04]  /*bd10*/  FFMA R123, R130, 1.4426950216293334961, -R123 ;  /* 0x3fb8aa3b827b7823 */ /* 0x000fc8000000087b */
[----:B------:R-:W-:Y:S02]  /*bd20*/  FFMA R123, R130, 1.925963033500011079e-08, R123 ;  /* 0x32a57060827b7823 */ /* 0x000fe4000000007b */
[----:B------:R-:W4:Y:S02]  /*bd30*/  LDL.LU R130, [R1+0x1bc] ;  /* 0x0001bc0001827983 */ /* 0x000f240000300800 */
[----:B------:R-:W0:Y:S01]  /*bd40*/  MUFU.EX2 R246, R123 ;  /* 0x0000007b00f67308 */ /* 0x000e220000000800 */
[----:B------:R-:W-:-:S05]  /*bd50*/  SHF.L.U32 R122, R122, 0x17, RZ ;  /* 0x000000177a7a7819 */ /* 0x000fca00000006ff */
[----:B0-----:R-:W-:Y:S01]  /*bd60*/  FMUL R246, R122, R246 ;  /* 0x000000f67af67220 */ /* 0x001fe20000400000 */
[----:B--2---:R-:W-:-:S04]  /*bd70*/  FFMA.SAT R122, R137, R0, 0.5 ;  /* 0x3f000000897a7423 */ /* 0x004fc80000002000 */
[----:B------:R-:W-:-:S04]  /*bd80*/  FFMA.RM R122, R122, R124, 12582913 ;  /* 0x4b4000017a7a7423 */ /* 0x000fc8000000407c */
[----:B------:R-:W-:-:S04]  /*bd90*/  FADD R123, R122, -12583039 ;  /* 0xcb40007f7a7b7421 */ /* 0x000fc80000000000 */
[----:B------:R-:W-:-:S04]  /*bda0*/  FFMA R123, R137, 1.4426950216293334961, -R123 ;  /* 0x3fb8aa3b897b7823 */ /* 0x000fc8000000087b */
[----:B------:R-:W-:Y:S02]  /*bdb0*/  FFMA R123, R137, 1.925963033500011079e-08, R123 ;  /* 0x32a57060897b7823 */ /* 0x000fe4000000007b */
[----:B------:R-:W2:Y:S02]  /*bdc0*/  LDL.LU R137, [R1+0x1b8] ;  /* 0x0001b80001897983 */ /* 0x000ea40000300800 */
        /* <DEDUP_REMOVED lines=8> */
[----:B------:R-:W3:Y:S02]  /*be50*/  LDL.LU R131, [R1+0x1b4] ;  /* 0x0001b40001837983 */ /* 0x000ee40000300800 */
[----:B------:R-:W0:Y:S01]  /*be60*/  MUFU.EX2 R244, R123 ;  /* 0x0000007b00f47308 */ /* 0x000e220000000800 */
[----:B------:R-:W-:-:S05]  /*be70*/  SHF.L.U32 R122, R122, 0x17, RZ ;  /* 0x000000177a7a7819 */ /* 0x000fca00000006ff */
[----:B0-----:R-:W-:Y:S01]  /*be80*/  FMUL R244, R122, R244 ;  /* 0x000000f47af47220 */ /* 0x001fe20000400000 */
[----:B----4-:R-:W-:-:S04]  /*be90*/  FFMA.SAT R122, R133, R0, 0.5 ;  /* 0x3f000000857a7423 */ /* 0x010fc80000002000 */
[----:B------:R-:W-:-:S04]  /*bea0*/  FFMA.RM R122, R122, R124, 12582913 ;  /* 0x4b4000017a7a7423 */ /* 0x000fc8000000407c */
[----:B------:R-:W-:-:S04]  /*beb0*/  FADD R123, R122, -12583039 ;  /* 0xcb40007f7a7b7421 */ /* 0x000fc80000000000 */
[----:B------:R-:W-:-:S04]  /*bec0*/  FFMA R123, R133, 1.4426950216293334961, -R123 ;  /* 0x3fb8aa3b857b7823 */ /* 0x000fc8000000087b */
[----:B------:R-:W-:Y:S02]  /*bed0*/  FFMA R123, R133, 1.925963033500011079e-08, R123 ;  /* 0x32a57060857b7823 */ /* 0x000fe4000000007b */
[----:B------:R-:W4:Y:S02]  /*bee0*/  LDL.LU R133, [R1+0x1b0] ;  /* 0x0001b00001857983 */ /* 0x000f240000300800 */
[----:B------:R-:W0:Y:S01]  /*bef0*/  MUFU.EX2 R243, R123 ;  /* 0x0000007b00f37308 */ /* 0x000e220000000800 */
[----:B------:R-:W-:-:S04]  /*bf00*/  IMAD.SHL.U32 R122, R122, 0x800000, RZ ;  /* 0x008000007a7a7824 */ /* 0x000fc800078e00ff */
        /* <DEDUP_REMOVED lines=222> */
[----:B------:R-:W4:Y:S04]  /*ccf0*/  LDL.LU R130, [R1+0x14c] ;  /* 0x00014c0001827983 */ /* 0x000f280000300800 */
[----:B------:R-:W0:Y:S01]  /*cd00*/  MUFU.EX2 R123, R123 ;  /* 0x0000007b007b7308 */ /* 0x000e220000000800 */
[----:B------:R-:W-:-:S05]  /*cd10*/  SHF.L.U32 R122, R122, 0x17, RZ ;  /* 0x000000177a7a7819 */ /* 0x000fca00000006ff */
[----:B0-----:R-:W-:-:S05]  /*cd20*/  FMUL R123, R122, R123 ;  /* 0x0000007b7a7b7220 */ /* 0x001fca0000400000 */
[----:B------:R0:W-:Y:S01]  /*cd30*/  STL [R1+0x15c], R123 ;  /* 0x00015c7b01007387 */ /* 0x0001e20000100800 */
[----:B--2---:R-:W-:-:S04]  /*cd40*/  FFMA.SAT R122, R137, R0, 0.5 ;  /* 0x3f000000897a7423 */ /* 0x004fc80000002000 */
[----:B------:R-:W-:-:S04]  /*cd50*/  FFMA.RM R122, R122, R124, 12582913 ;  /* 0x4b4000017a7a7423 */ /* 0x000fc8000000407c */
[----:B0-----:R-:W-:-:S04]  /*cd60*/  FADD R123, R122, -12583039 ;  /* 0xcb40007f7a7b7421 */ /* 0x001fc80000000000 */
        /* <DEDUP_REMOVED lines=9> */
[C---:B------:R-:W-:Y:S01]  /*ce00*/  FFMA R123, R131.reuse, 1.4426950216293334961, -R123 ;  /* 0x3fb8aa3b837b7823 */ /* 0x040fe2000000087b */
[----:B------:R-:W-:Y:S03]  /*ce10*/  STL [R1+0x21c], R218 ;  /* 0x00021cda01007387 */ /* 0x000fe60000100800 */
        /* <DEDUP_REMOVED lines=113> */
[----:B------:R-:W0:Y:S02]  /*d530*/  MUFU.EX2 R207, R123 ;  /* 0x0000007b00cf7308 */ /* 0x000e240000000800 */
[----:B------:R-:W3:Y:S01]  /*d540*/  LDL.LU R140, [R1+0xe0] ;  /* 0x0000e000018c7983 */ /* 0x000ee20000300800 */
        /* <DEDUP_REMOVED lines=23> */
[----:B------:R-:W-:-:S04]  /*d6c0*/  FADD R123, R122, -12583039 ;  /* 0xcb40007f7a7b7421 */ /* 0x000fc80000000000 */
[----:B------:R-:W-:-:S04]  /*d6d0*/  FFMA R123, R137, 1.4426950216293334961, -R123 ;  /* 0x3fb8aa3b897b7823 */ /* 0x000fc8000000087b */
[----:B------:R-:W-:Y:S02]  /*d6e0*/  FFMA R123, R137, 1.925963033500011079e-08, R123 ;  /* 0x32a57060897b7823 */ /* 0x000fe4000000007b */
[----:B------:R-:W2:Y:S02]  /*d6f0*/  LDL.LU R137, [R1+0xd4] ;  /* 0x0000d40001897983 */ /* 0x000ea40000300800 */
[----:B------:R-:W1:Y:S01]  /*d700*/  MUFU.EX2 R205, R123 ;  /* 0x0000007b00cd7308 */ /* 0x000e620000000800 */
[----:B------:R-:W-:-:S05]  /*d710*/  SHF.L.U32 R122, R122, 0x17, RZ ;  /* 0x000000177a7a7819 */ /* 0x000fca00000006ff */
[----:B-1----:R-:W-:Y:S01]  /*d720*/  FMUL R205, R122, R205 ;  /* 0x000000cd7acd7220 */ /* 0x002fe20000400000 */
[----:B---3--:R-:W-:-:S04]  /*d730*/  FFMA.SAT R122, R131, R0, 0.5 ;  /* 0x3f000000837a7423 */ /* 0x008fc80000002000 */
[----:B------:R-:W-:-:S04]  /*d740*/  FFMA.RM R122, R122, R124, 12582913 ;  /* 0x4b4000017a7a7423 */ /* 0x000fc8000000407c */
[----:B------:R-:W-:-:S04]  /*d750*/  FADD R123, R122, -12583039 ;  /* 0xcb40007f7a7b7421 */ /* 0x000fc80000000000 */
[----:B------:R-:W-:-:S04]  /*d760*/  FFMA R123, R131, 1.4426950216293334961, -R123 ;  /* 0x3fb8aa3b837b7823 */ /* 0x000fc8000000087b */
[----:B------:R-:W-:Y:S01]  /*d770*/  FFMA R123, R131, 1.925963033500011079e-08, R123 ;  /* 0x32a57060837b7823 */ /* 0x000fe2000000007b */
[----:B------:R-:W-:Y:S01]  /*d780*/  SHF.L.U32 R122, R122, 0x17, RZ ;  /* 0x000000177a7a7819 */ /* 0x000fe200000006ff */
[----:B------:R-:W3:Y:S02]  /*d790*/  LDL.LU R131, [R1+0xd0] ;  /* 0x0000d00001837983 */ /* 0x000ee40000300800 */
[----:B------:R-:W1:Y:S02]  /*d7a0*/  MUFU.EX2 R204, R123 ;  /* 0x0000007b00cc7308 */ /* 0x000e640000000800 */
[----:B-1----:R-:W-:Y:S01]  /*d7b0*/  FMUL R204, R122, R204 ;  /* 0x000000cc7acc7220 */ /* 0x002fe20000400000 */
[----:B------:R-:W-:-:S04]  /*d7c0*/  FFMA.SAT R122, R140, R0, 0.5 ;  /* 0x3f0000008c7a7423 */ /* 0x000fc80000002000 */
[----:B------:R-:W-:-:S04]  /*d7d0*/  FFMA.RM R122, R122, R124, 12582913 ;  /* 0x4b4000017a7a7423 */ /* 0x000fc8000000407c */
[----:B------:R-:W-:-:S04]  /*d7e0*/  FADD R123, R122, -12583039 ;  /* 0xcb40007f7a7b7421 */ /* 0x000fc80000000000 */
[----:B------:R-:W-:-:S04]  /*d7f0*/  FFMA R123, R140, 1.4426950216293334961, -R123 ;  /* 0x3fb8aa3b8c7b7823 */ /* 0x000fc8000000087b */
[----:B------:R-:W-:-:S04]  /*d800*/  FFMA R123, R140, 1.925963033500011079e-08, R123 ;  /* 0x32a570608c7b7823 */ /* 0x000fc8000000007b */
[----:B------:R-:W1:Y:S01]  /*d810*/  MUFU.EX2 R203, R123 ;  /* 0x0000007b00cb7308 */ /* 0x000e620000000800 */
[----:B------:R-:W-:-:S05]  /*d820*/  SHF.L.U32 R122, R122, 0x17, RZ ;  /* 0x000000177a7a7819 */ /* 0x000fca00000006ff */
[----:B-1----:R-:W-:Y:S01]  /*d830*/  FMUL R203, R122, R203 ;  /* 0x000000cb7acb7220 */ /* 0x002fe20000400000 */
[----:B----4-:R-:W-:-:S04]  /*d840*/  FFMA.SAT R122, R133, R0, 0.5 ;  /* 0x3f000000857a7423 */ /* 0x010fc80000002000 */
[----:B------:R-:W-:-:S04]  /*d850*/  FFMA.RM R122, R122, R124, 12582913 ;  /* 0x4b4000017a7a7423 */ /* 0x000fc8000000407c */
[----:B------:R-:W-:-:S04]  /*d860*/  FADD R123, R122, -12583039 ;  /* 0xcb40007f7a7b7421 */ /* 0x000fc80000000000 */
[----:B------:R-:W-:-:S04]  /*d870*/  FFMA R123, R133, 1.4426950216293334961, -R123 ;  /* 0x3fb8aa3b857b7823 */ /* 0x000fc8000000087b */
[----:B------:R-:W-:-:S04]  /*d880*/  FFMA R123, R133, 1.925963033500011079e-08, R123 ;  /* 0x32a57060857b7823 */ /* 0x000fc8000000007b */
[----:B------:R-:W1:Y:S01]  /*d890*/  MUFU.EX2 R202, R123 ;  /* 0x0000007b00ca7308 */ /* 0x000e620000000800 */
[----:B------:R-:W-:-:S05]  /*d8a0*/  SHF.L.U32 R122, R122, 0x17, RZ ;  /* 0x000000177a7a7819 */ /* 0x000fca00000006ff */
[----:B-1----:R-:W-:Y:S01]  /*d8b0*/  FMUL R202, R122, R202 ;  /* 0x000000ca7aca7220 */ /* 0x002fe20000400000 */
[----:B------:R-:W-:-:S04]  /*d8c0*/  FFMA.SAT R122, R130, R0, 0.5 ;  /* 0x3f000000827a7423 */ /* 0x000fc80000002000 */
[----:B------:R-:W-:-:S04]  /*d8d0*/  FFMA.RM R122, R122, R124, 12582913 ;  /* 0x4b4000017a7a7423 */ /* 0x000fc8000000407c */
[----:B------:R-:W-:-:S04]  /*d8e0*/  FADD R123, R122, -12583039 ;  /* 0xcb40007f7a7b7421 */ /* 0x000fc80000000000 */
[----:B------:R-:W-:-:S04]  /*d8f0*/  FFMA R123, R130, 1.4426950216293334961, -R123 ;  /* 0x3fb8aa3b827b7823 */ /* 0x000fc8000000087b */
[----:B------:R-:W-:Y:S02]  /*d900*/  FFMA R123, R130, 1.925963033500011079e-08, R123 ;  /* 0x32a57060827b7823 */ /* 0x000fe4000000007b */
[----:B------:R-:W4:Y:S02]  /*d910*/  LDL.LU R130, [R1+0xb8] ;  /* 0x0000b80001827983 */ /* 0x000f240000300800 */
[----:B------:R-:W1:Y:S01]  /*d920*/  MUFU.EX2 R201, R123 ;  /* 0x0000007b00c97308 */ /* 0x000e620000000800 */
[----:B------:R-:W-:-:S05]  /*d930*/  SHF.L.U32 R122, R122, 0x17, RZ ;  /* 0x000000177a7a7819 */ /* 0x000fca00000006ff */
[----:B-1----:R-:W-:Y:S01]  /*d940*/  FMUL R201, R122, R201 ;  /* 0x000000c97ac97220 */ /* 0x002fe20000400000 */
[----:B--2---:R-:W-:-:S04]  /*d950*/  FFMA.SAT R122, R137, R0, 0.5 ;  /* 0x3f000000897a7423 */ /* 0x004fc80000002000 */
[----:B------:R-:W-:-:S04]  /*d960*/  FFMA.RM R122, R122, R124, 12582913 ;  /* 0x4b4000017a7a7423 */ /* 0x000fc8000000407c */
[----:B------:R-:W-:-:S04]  /*d970*/  FADD R123, R122, -12583039 ;  /* 0xcb40007f7a7b7421 */ /* 0x000fc80000000000 */
[----:B------:R-:W-:-:S04]  /*d980*/  FFMA R123, R137, 1.4426950216293334961, -R123 ;  /* 0x3fb8aa3b897b7823 */ /* 0x000fc8000000087b */
[----:B------:R-:W-:Y:S02]  /*d990*/  FFMA R123, R137, 1.925963033500011079e-08, R123 ;  /* 0x32a57060897b7823 */ /* 0x000fe4000000007b */
[----:B------:R-:W2:Y:S02]  /*d9a0*/  LDL.LU R137, [R1+0xb4] ;  /* 0x0000b40001897983 */ /* 0x000ea40000300800 */
[----:B------:R-:W1:Y:S01]  /*d9b0*/  MUFU.EX2 R200, R123 ;  /* 0x0000007b00c87308 */ /* 0x000e620000000800 */
[----:B------:R-:W-:Y:S01]  /*d9c0*/  SHF.L.U32 R122, R122, 0x17, RZ ;  /* 0x000000177a7a7819 */ /* 0x000fe200000006ff */
[----:B------:R-:W2:Y:S04]  /*d9d0*/  LDL.LU R133, [R1+0xb0] ;  /* 0x0000b00001857983 */ /* 0x000ea80000300800 */
[----:B-1----:R-:W-:Y:S01]  /*d9e0*/  FMUL R200, R122, R200 ;  /* 0x000000c87ac87220 */ /* 0x002fe20000400000 */
[----:B---3--:R-:W-:-:S04]  /*d9f0*/  FFMA.SAT R122, R131, R0, 0.5 ;  /* 0x3f000000837a7423 */ /* 0x008fc80000002000 */
[----:B------:R-:W-:-:S04]  /*da00*/  FFMA.RM R122, R122, R124, 12582913 ;  /* 0x4b4000017a7a7423 */ /* 0x000fc8000000407c */
[----:B------:R-:W-:-:S04]  /*da10*/  FADD R123, R122, -12583039 ;  /* 0xcb40007f7a7b7421 */ /* 0x000fc80000000000 */
[----:B------:R-:W-:-:S04]  /*da20*/  FFMA R123, R131, 1.4426950216293334961, -R123 ;  /* 0x3fb8aa3b837b7823 */ /* 0x000fc8000000087b */
[----:B------:R-:W-:Y:S01]  /*da30*/  FFMA R123, R131, 1.925963033500011079e-08, R123 ;  /* 0x32a57060837b7823 */ /* 0x000fe2000000007b */
[----:B------:R-:W-:Y:S01]  /*da40*/  IMAD.SHL.U32 R122, R122, 0x800000, RZ ;  /* 0x008000007a7a7824 */ /* 0x000fe200078e00ff */
[----:B------:R-:W3:Y:S02]  /*da50*/  LDL.LU R131, [R1+0xac] ;  /* 0x0000ac0001837983 */ /* 0x000ee40000300800 */
[----:B------:R-:W1:Y:S02]  /*da60*/  MUFU.EX2 R199, R123 ;  /* 0x0000007b00c77308 */ /* 0x000e640000000800 */
[----:B-1----:R-:W-:Y:S01]  /*da70*/  FMUL R199, R122, R199 ;  /* 0x000000c77ac77220 */ /* 0x002fe20000400000 */
[----:B------:R-:W-:-:S04]  /*da80*/  FFMA.SAT R122, R248, R0, 0.5 ;  /* 0x3f000000f87a7423 */ /* 0x000fc80000002000 */
[----:B------:R-:W-:-:S04]  /*da90*/  FFMA.RM R122, R122, R124, 12582913 ;  /* 0x4b4000017a7a7423 */ /* 0x000fc8000000407c */
[----:B------:R-:W-:-:S04]  /*daa0*/  FADD R123, R122, -12583039 ;  /* 0xcb40007f7a7b7421 */ /* 0x000fc80000000000 */
[----:B------:R-:W-:-:S04]  /*dab0*/  FFMA R123, R248, 1.4426950216293334961, -R123 ;  /* 0x3fb8aa3bf87b7823 */ /* 0x000fc8000000087b */
[----:B------:R-:W-:-:S06]  /*dac0*/  FFMA R123, R248, 1.925963033500011079e-08, R123 ;  /* 0x32a57060f87b7823 */ /* 0x000fcc000000007b */
[----:B------:R-:W1:Y:S01]  /*dad0*/  MUFU.EX2 R123, R123 ;  /* 0x0000007b007b7308 */ /* 0x000e620000000800 */
[----:B------:R-:W-:-:S05]  /*dae0*/  SHF.L.U32 R122, R122, 0x17, RZ ;  /* 0x000000177a7a7819 */ /* 0x000fca00000006ff */
[----:B-1----:R-:W-:-:S05]  /*daf0*/  FMUL R248, R122, R123 ;  /* 0x0000007b7af87220 */ /* 0x002fca0000400000 */
[----:B------:R1:W-:Y:S01]  /*db00*/  STL [R1+0xcc], R248 ;  /* 0x0000ccf801007387 */ /* 0x0003e20000100800 */
        /* <DEDUP_REMOVED lines=14> */
[----:B------:R-:W2:Y:S04]  /*dbf0*/  LDL.LU R137, [R1+0xa4] ;  /* 0x0000a40001897983 */ /* 0x000ea80000300800 */
[----:B------:R-:W2:Y:S01]  /*dc00*/  LDL.LU R140, [R1+0xa0] ;  /* 0x0000a000018c7983 */ /* 0x000ea20000300800 */
        /* <DEDUP_REMOVED lines=39> */
[----:B------:R-:W-:-:S04]  /*de80*/  FFMA.SAT R122, R140, R0, 0.5 ;  /* 0x3f0000008c7a7423 */ /* 0x000fc80000002000 */
[----:B------:R-:W-:-:S04]  /*de90*/  FFMA.RM R122, R122, R124, 12582913 ;  /* 0x4b4000017a7a7423 */ /* 0x000fc8000000407c */
[----:B------:R-:W-:-:S04]  /*dea0*/  FADD R123, R122, -12583039 ;  /* 0xcb40007f7a7b7421 */ /* 0x000fc80000000000 */
[----:B------:R-:W-:-:S04]  /*deb0*/  FFMA R123, R140, 1.4426950216293334961, -R123 ;  /* 0x3fb8aa3b8c7b7823 */ /* 0x000fc8000000087b */
[----:B------:R-:W-:-:S04]  /*dec0*/  FFMA R123, R140, 1.925963033500011079e-08, R123 ;  /* 0x32a570608c7b7823 */ /* 0x000fc8000000007b */
        /* <DEDUP_REMOVED lines=50> */
[C---:B------:R-:W-:Y:S01]  /*e1f0*/  FFMA R123, R133.reuse, 1.4426950216293334961, -R123 ;  /* 0x3fb8aa3b857b7823 */ /* 0x040fe2000000087b */
[----:B------:R-:W-:Y:S03]  /*e200*/  STL [R1+0x8c], R250 ;  /* 0x00008cfa01007387 */ /* 0x000fe60000100800 */
        /* <DEDUP_REMOVED lines=211> */
[----:B------:R-:W-:Y:S01]  /*ef40*/  SHF.L.U32 R122, R122, 0x17, RZ ;  /* 0x000000177a7a7819 */ /* 0x000fe200000006ff */
[----:B------:R-:W2:Y:S04]  /*ef50*/  LDL.LU R125, [R1+0x88] ;  /* 0x00008800017d7983 */ /* 0x000ea80000300800 */
[----:B------:R-:W2:Y:S04]  /*ef60*/  LDL.LU R218, [R1+0x84] ;  /* 0x0000840001da7983 */ /* 0x000ea80000300800 */
[----:B------:R-:W2:Y:S01]  /*ef70*/  LDL.LU R215, [R1+0x7c] ;  /* 0x00007c0001d77983 */ /* 0x000ea20000300800 */
[----:B0-----:R-:W-:Y:S01]  /*ef80*/  FMUL R164, R122, R164 ;  /* 0x000000a47aa47220 */ /* 0x001fe20000400000 */
[----:B------:R-:W-:-:S04]  /*ef90*/  FFMA.SAT R122, R140, R0, 0.5 ;  /* 0x3f0000008c7a7423 */ /* 0x000fc80000002000 */
[----:B------:R-:W-:-:S04]  /*efa0*/  FFMA.RM R122, R122, R124, 12582913 ;  /* 0x4b4000017a7a7423 */ /* 0x000fc8000000407c */
[----:B------:R-:W-:-:S04]  /*efb0*/  FADD R123, R122, -12583039 ;  /* 0xcb40007f7a7b7421 */ /* 0x000fc80000000000 */
[----:B------:R-:W-:-:S04]  /*efc0*/  FFMA R123, R140, 1.4426950216293334961, -R123 ;  /* 0x3fb8aa3b8c7b7823 */ /* 0x000fc8000000087b */
[----:B------:R-:W-:-:S04]  /*efd0*/  FFMA R123, R140, 1.925963033500011079e-08, R123 ;  /* 0x32a570608c7b7823 */ /* 0x000fc8000000007b */
        /* <DEDUP_REMOVED lines=15> */
[----:B------:R-:W-:-:S04]  /*f0d0*/  FFMA R123, R131, 1.925963033500011079e-08, R123 ;  /* 0x32a57060837b7823 */ /* 0x000fc8000000007b */
[----:B------:R-:W0:Y:S01]  /*f0e0*/  MUFU.EX2 R161, R123 ;  /* 0x0000007b00a17308 */ /* 0x000e220000000800 */
[----:B------:R-:W-:-:S04]  /*f0f0*/  IMAD.SHL.U32 R122, R122, 0x800000, RZ ;  /* 0x008000007a7a7824 */ /* 0x000fc800078e00ff */
[----:B0-----:R-:W-:Y:S01]  /*f100*/  FMUL R161, R122, R161 ;  /* 0x000000a17aa17220 */ /* 0x001fe20000400000 */
[----:B----4-:R-:W-:-:S04]  /*f110*/  FFMA.SAT R122, R130, R0, 0.5 ;  /* 0x3f000000827a7423 */ /* 0x010fc80000002000 */
[----:B------:R-:W-:-:S04]  /*f120*/  FFMA.RM R122, R122, R124, 12582913 ;  /* 0x4b4000017a7a7423 */ /* 0x000fc8000000407c */
[----:B------:R-:W-:-:S04]  /*f130*/  FADD R123, R122, -12583039 ;  /* 0xcb40007f7a7b7421 */ /* 0x000fc80000000000 */
[----:B------:R-:W-:-:S04]  /*f140*/  FFMA R123, R130, 1.4426950216293334961, -R123 ;  /* 0x3fb8aa3b827b7823 */ /* 0x000fc8000000087b */
[----:B------:R-:W-:-:S04]  /*f150*/  FFMA R123, R130, 1.925963033500011079e-08, R123 ;  /* 0x32a57060827b7823 */ /* 0x000fc8000000007b */
[----:B------:R-:W0:Y:S01]  /*f160*/  MUFU.EX2 R160, R123 ;  /* 0x0000007b00a07308 */ /* 0x000e220000000800 */
[----:B------:R-:W-:-:S05]  /*f170*/  SHF.L.U32 R122, R122, 0x17, RZ ;  /* 0x000000177a7a7819 */ /* 0x000fca00000006ff */
[----:B0-----:R-:W-:Y:S01]  /*f180*/  FMUL R160, R122, R160 ;  /* 0x000000a07aa07220 */ /* 0x001fe20000400000 */
        /* <DEDUP_REMOVED lines=30> */
[----:B------:R-:W-:Y:S01]  /*f370*/  FFMA.SAT R120, R119, R0, 0.5 ;  /* 0x3f00000077787423 */ /* 0x000fe20000002000 */
[----:B------:R-:W-:-:S03]  /*f380*/  SHF.L.U32 R122, R122, 0x17, RZ ;  /* 0x000000177a7a7819 */ /* 0x000fc600000006ff */
[----:B------:R-:W-:Y:S02]  /*f390*/  FFMA.RM R120, R120, R124, 12582913 ;  /* 0x4b40000178787423 */ /* 0x000fe4000000407c */
[----:B0-----:R-:W-:Y:S02]  /*f3a0*/  FMUL R156, R122, R156 ;  /* 0x0000009c7a9c7220 */ /* 0x001fe40000400000 */
        /* <DEDUP_REMOVED lines=21> */
[----:B------:R-:W-:-:S03]  /*f500*/  IMAD.SHL.U32 R118, R118, 0x800000, RZ ;  /* 0x0080000076767824 */ /* 0x000fc600078e00ff */
[----:B------:R-:W-:Y:S01]  /*f510*/  FFMA.RM R117, R117, R124, 12582913 ;  /* 0x4b40000175757423 */ /* 0x000fe2000000407c */
[----:B0-----:R-:W-:-:S03]  /*f520*/  FMUL R153, R118, R153 ;  /* 0x0000009976997220 */ /* 0x001fc60000400000 */
        /* <DEDUP_REMOVED lines=940> */
[----:B------:R-:W-:Y:S01]  /*12ff0*/  SHF.L.U32 R2, R2, 0x17, RZ ;  /* 0x0000001702027819 */ /* 0x000fe200000006ff */
[----:B------:R-:W-:Y:S04]  /*13000*/  STL [R1+0x14], R126 ;  /* 0x0000147e01007387 */ /* 0x000fe80000100800 */
[----:B0-----:R-:W-:Y:S01]  /*13010*/  FMUL R34, R2, R34 ;  /* 0x0000002202227220 */ /* 0x001fe20000400000 */
[----:B------:R-:W-:-:S04]  /*13020*/  FFMA.SAT R2, R5, R0, 0.5 ;  /* 0x3f00000005027423 */ /* 0x000fc80000002000 */
[----:B------:R-:W-:-:S04]  /*13030*/  FFMA.RM R2, R2, R124, 12582913 ;  /* 0x4b40000102027423 */ /* 0x000fc8000000407c */
[C---:B------:R-:W-:Y:S01]  /*13040*/  FADD R3, R2.reuse, -12583039 ;  /* 0xcb40007f02037421 */ /* 0x040fe20000000000 */
[----:B------:R-:W-:Y:S03]  /*13050*/  STL [R1+0x10], R251 ;  /* 0x000010fb01007387 */ /* 0x000fe60000100800 */
[C---:B------:R-:W-:Y:S01]  /*13060*/  FFMA R3, R5.reuse, 1.4426950216293334961, -R3 ;  /* 0x3fb8aa3b05037823 */ /* 0x040fe20000000803 */
[----:B------:R-:W-:Y:S03]  /*13070*/  STL [R1+0xc], R252 ;  /* 0x00000cfc01007387 */ /* 0x000fe60000100800 */
[----:B------:R-:W-:Y:S01]  /*13080*/  FFMA R3, R5, 1.925963033500011079e-08, R3 ;  /* 0x32a5706005037823 */ /* 0x000fe20000000003 */
[----:B------:R-:W2:Y:S03]  /*13090*/  LDL.LU R29, [R1+0x80] ;  /* 0x00008000011d7983 */ /* 0x000ea60000300800 */
        /* <DEDUP_REMOVED lines=27> */
[----:B------:R-:W-:Y:S01]  /*13250*/  SHF.L.U32 R2, R2, 0x17, RZ ;  /* 0x0000001702027819 */ /* 0x000fe200000006ff */
[----:B------:R-:W4:Y:S04]  /*13260*/  LDL.LU R25, [R1+0xc0] ;  /* 0x0000c00001197983 */ /* 0x000f280000300800 */
        /* <DEDUP_REMOVED lines=52> */
[----:B------:R-:W-:-:S04]  /*135b0*/  IMAD.SHL.U32 R2, R2, 0x800000, RZ ;  /* 0x0080000002027824 */ /* 0x000fc800078e00ff */
        /* <DEDUP_REMOVED lines=91> */
[----:B------:R-:W4:Y:S01]  /*13b70*/  LDL.LU R8, [R1+0x1f0] ;  /* 0x0001f00001087983 */ /* 0x000f220000300800 */
        /* <DEDUP_REMOVED lines=23> */
[----:B------:R-:W3:Y:S01]  /*13cf0*/  LDL.LU R215, [R1+0x1f8] ;  /* 0x0001f80001d77983 */ /* 0x000ee20000300800 */
        /* <DEDUP_REMOVED lines=8> */
[----:B------:R-:W4:Y:S04]  /*13d80*/  LDL.LU R218, [R1+0x1fc] ;  /* 0x0001fc0001da7983 */ /* 0x000f280000300800 */
[----:B------:R-:W4:Y:S01]  /*13d90*/  LDL.LU R4, [R1+0x200] ;  /* 0x0002000001047983 */ /* 0x000f220000300800 */
        /* <DEDUP_REMOVED lines=19> */
[----:B--2---:R-:W-:-:S04]  /*13ed0*/  FFMA.SAT R2, R125, R0, 0.5 ;  /* 0x3f0000007d027423 */ /* 0x004fc80000002000 */
[----:B------:R-:W-:-:S04]  /*13ee0*/  FFMA.RM R2, R2, R124, 12582913 ;  /* 0x4b40000102027423 */ /* 0x000fc8000000407c */
[----:B------:R-:W-:-:S04]  /*13ef0*/  FADD R3, R2, -12583039 ;  /* 0xcb40007f02037421 */ /* 0x000fc80000000000 */
[----:B------:R-:W-:-:S04]  /*13f00*/  FFMA R3, R125, 1.4426950216293334961, -R3 ;  /* 0x3fb8aa3b7d037823 */ /* 0x000fc80000000803 */
[----:B------:R-:W-:Y:S01]  /*13f10*/  FFMA R3, R125, 1.925963033500011079e-08, R3 ;  /* 0x32a570607d037823 */ /* 0x000fe20000000003 */
[----:B------:R-:W-:Y:S01]  /*13f20*/  SHF.L.U32 R2, R2, 0x17, RZ ;  /* 0x0000001702027819 */ /* 0x000fe200000006ff */
[----:B------:R-:W2:Y:S02]  /*13f30*/  LDL R125, [R1+0x208] ;  /* 0x00020800017d7983 */ /* 0x000ea40000100800 */
[----:B------:R-:W0:Y:S02]  /*13f40*/  MUFU.EX2 R7, R3 ;  /* 0x0000000300077308 */ /* 0x000e240000000800 */
[----:B0-----:R-:W-:Y:S01]  /*13f50*/  FMUL R7, R2, R7 ;  /* 0x0000000702077220 */ /* 0x001fe20000400000 */
[----:B---3--:R-:W-:-:S04]  /*13f60*/  FFMA.SAT R2, R215, R0, 0.5 ;  /* 0x3f000000d7027423 */ /* 0x008fc80000002000 */
[----:B------:R-:W-:-:S04]  /*13f70*/  FFMA.RM R2, R2, R124, 12582913 ;  /* 0x4b40000102027423 */ /* 0x000fc8000000407c */
[----:B------:R-:W-:-:S04]  /*13f80*/  FADD R3, R2, -12583039 ;  /* 0xcb40007f02037421 */ /* 0x000fc80000000000 */
[----:B------:R-:W-:-:S04]  /*13f90*/  FFMA R3, R215, 1.4426950216293334961, -R3 ;  /* 0x3fb8aa3bd7037823 */ /* 0x000fc80000000803 */
[----:B------:R-:W-:Y:S01]  /*13fa0*/  FFMA R3, R215, 1.925963033500011079e-08, R3 ;  /* 0x32a57060d7037823 */ /* 0x000fe20000000003 */
[----:B------:R-:W-:Y:S01]  /*13fb0*/  SHF.L.U32 R2, R2, 0x17, RZ ;  /* 0x0000001702027819 */ /* 0x000fe200000006ff */
[----:B------:R-:W3:Y:S02]  /*13fc0*/  LDL R215, [R1+0x4] ;  /* 0x0000040001d77983 */ /* 0x000ee40000100800 */
[----:B------:R-:W0:Y:S02]  /*13fd0*/  MUFU.EX2 R6, R3 ;  /* 0x0000000300067308 */ /* 0x000e240000000800 */
[----:B0-----:R-:W-:Y:S01]  /*13fe0*/  FMUL R6, R2, R6 ;  /* 0x0000000602067220 */ /* 0x001fe20000400000 */
[----:B----4-:R-:W-:-:S04]  /*13ff0*/  FFMA.SAT R2, R218, R0, 0.5 ;  /* 0x3f000000da027423 */ /* 0x010fc80000002000 */
[----:B------:R-:W-:-:S04]  /*14000*/  FFMA.RM R2, R2, R124, 12582913 ;  /* 0x4b40000102027423 */ /* 0x000fc8000000407c */
[----:B------:R-:W-:-:S04]  /*14010*/  FADD R3, R2, -12583039 ;  /* 0xcb40007f02037421 */ /* 0x000fc80000000000 */
[----:B------:R-:W-:-:S04]  /*14020*/  FFMA R3, R218, 1.4426950216293334961, -R3 ;  /* 0x3fb8aa3bda037823 */ /* 0x000fc80000000803 */
[----:B------:R-:W-:Y:S01]  /*14030*/  FFMA R3, R218, 1.925963033500011079e-08, R3 ;  /* 0x32a57060da037823 */ /* 0x000fe20000000003 */
[----:B------:R-:W-:Y:S01]  /*14040*/  SHF.L.U32 R2, R2, 0x17, RZ ;  /* 0x0000001702027819 */ /* 0x000fe200000006ff */
[----:B------:R-:W4:Y:S02]  /*14050*/  LDL R218, [R1] ;  /* 0x0000000001da7983 */ /* 0x000f240000100800 */
[----:B------:R-:W0:Y:S02]  /*14060*/  MUFU.EX2 R5, R3 ;  /* 0x0000000300057308 */ /* 0x000e240000000800 */
[----:B0-----:R-:W-:Y:S01]  /*14070*/  FMUL R5, R2, R5 ;  /* 0x0000000502057220 */ /* 0x001fe20000400000 */
[----:B------:R-:W-:-:S04]  /*14080*/  FFMA.SAT R2, R4, R0, 0.5 ;  /* 0x3f00000004027423 */ /* 0x000fc80000002000 */
[----:B------:R-:W-:-:S04]  /*14090*/  FFMA.RM R2, R2, R124, 12582913 ;  /* 0x4b40000102027423 */ /* 0x000fc8000000407c */
[----:B------:R-:W-:-:S04]  /*140a0*/  FADD R3, R2, -12583039 ;  /* 0xcb40007f02037421 */ /* 0x000fc80000000000 */
[----:B------:R-:W-:-:S04]  /*140b0*/  FFMA R3, R4, 1.4426950216293334961, -R3 ;  /* 0x3fb8aa3b04037823 */ /* 0x000fc80000000803 */
[----:B------:R-:W-:-:S04]  /*140c0*/  FFMA R3, R4, 1.925963033500011079e-08, R3 ;  /* 0x32a5706004037823 */ /* 0x000fc80000000003 */
[----:B------:R0:W1:Y:S02]  /*140d0*/  MUFU.EX2 R4, R3 ;  /* 0x0000000300047308 */ /* 0x0000640000000800 */
[----:B0-----:R-:W2:Y:S01]  /*140e0*/  LDL R3, [R1+0x204] ;  /* 0x0002040001037983 */ /* 0x001ea20000100800 */
[----:B------:R-:W-:-:S05]  /*140f0*/  SHF.L.U32 R2, R2, 0x17, RZ ;  /* 0x0000001702027819 */ /* 0x000fca00000006ff */
[----:B-1----:R-:W-:Y:S01]  /*14100*/  FMUL R4, R2, R4 ;  /* 0x0000000402047220 */ /* 0x002fe20000400000 */
[----:B--2---:R-:W-:Y:S02]  /*14110*/  FFMA.SAT R2, R3, R0, 0.5 ;  /* 0x3f00000003027423 */ /* 0x004fe40000002000 */
[----:B------:R-:W2:Y:S02]  /*14120*/  LDL.LU R0, [R1+0x204] ;  /* 0x0002040001007983 */ /* 0x000ea40000300800 */
[----:B------:R-:W-:-:S04]  /*14130*/  FFMA.RM R2, R2, R124, 12582913 ;  /* 0x4b40000102027423 */ /* 0x000fc8000000407c */
[C---:B------:R-:W-:Y:S01]  /*14140*/  FADD R3, R2.reuse, -12583039 ;  /* 0xcb40007f02037421 */ /* 0x040fe20000000000 */
[----:B------:R-:W-:-:S03]  /*14150*/  SHF.L.U32 R2, R2, 0x17, RZ ;  /* 0x0000001702027819 */ /* 0x000fc600000006ff */
[----:B--2---:R-:W-:-:S04]  /*14160*/  FFMA R3, R0, 1.4426950216293334961, -R3 ;  /* 0x3fb8aa3b00037823 */ /* 0x004fc80000000803 */
[----:B------:R-:W-:-:S06]  /*14170*/  FFMA R3, R0, 1.925963033500011079e-08, R3 ;  /* 0x32a5706000037823 */ /* 0x000fcc0000000003 */
[----:B------:R-:W0:Y:S01]  /*14180*/  MUFU.EX2 R3, R3 ;  /* 0x0000000300037308 */ /* 0x000e220000000800 */
[----:B------:R-:W-:Y:S01]  /*14190*/  MOV R0, 0x3bbb989d ;  /* 0x3bbb989d00007802 */ /* 0x000fe20000000f00 */
[----:B0-----:R-:W-:-:S04]  /*141a0*/  FMUL R3, R2, R3 ;  /* 0x0000000302037220 */ /* 0x001fc80000400000 */
[----:B------:R-:W-:Y:S02]  /*141b0*/  FFMA.SAT R2, R125, R0, 0.5 ;  /* 0x3f0000007d027423 */ /* 0x000fe40000002000 */
[----:B------:R-:W2:Y:S02]  /*141c0*/  LDL.LU R0, [R1+0x208] ;  /* 0x0002080001007983 */ /* 0x000ea40000300800 */
[----:B------:R-:W-:-:S04]  /*141d0*/  FFMA.RM R2, R2, R124, 12582913 ;  /* 0x4b40000102027423 */ /* 0x000fc8000000407c */
[C---:B------:R-:W-:Y:S01]  /*141e0*/  FADD R125, R2.reuse, -12583039 ;  /* 0xcb40007f027d7421 */ /* 0x040fe20000000000 */
[----:B------:R-:W-:-:S03]  /*141f0*/  IMAD.SHL.U32 R2, R2, 0x800000, RZ ;  /* 0x0080000002027824 */ /* 0x000fc600078e00ff */
[----:B--2---:R-:W-:-:S04]  /*14200*/  FFMA R125, R0, 1.4426950216293334961, -R125 ;  /* 0x3fb8aa3b007d7823 */ /* 0x004fc8000000087d */
[----:B------:R-:W-:-:S06]  /*14210*/  FFMA R125, R0, 1.925963033500011079e-08, R125 ;  /* 0x32a57060007d7823 */ /* 0x000fcc000000007d */
[----:B------:R-:W0:Y:S02]  /*14220*/  MUFU.EX2 R125, R125 ;  /* 0x0000007d007d7308 */ /* 0x000e240000000800 */
[----:B0-----:R-:W-:Y:S02]  /*14230*/  FMUL R2, R2, R125 ;  /* 0x0000007d02027220 */ /* 0x001fe40000400000 */
[----:B------:R-:W2:Y:S01]  /*14240*/  LDL.LU R125, [R1+0x20c] ;  /* 0x00020c00017d7983 */ /* 0x000ea20000300800 */
[----:B------:R-:W-:-:S10]  /*14250*/  HFMA2.MMA R0, -RZ, RZ, 0.96630859375, -0.0022525787353515625 ;  /* 0x3bbb989dff007435 */ /* 0x000fd400000001ff */
[----:B--2---:R-:W-:-:S04]  /*14260*/  FFMA.SAT R0, R125, R0, 0.5 ;  /* 0x3f0000007d007423 */ /* 0x004fc80000002000 */
[----:B------:R-:W-:-:S04]  /*14270*/  FFMA.RM R124, R0, R124, 12582913 ;  /* 0x4b400001007c7423 */ /* 0x000fc8000000407c */
[----:B------:R-:W-:-:S04]  /*14280*/  FADD R0, R124, -12583039 ;  /* 0xcb40007f7c007421 */ /* 0x000fc80000000000 */
[----:B------:R-:W-:-:S04]  /*14290*/  FFMA R0, R125, 1.4426950216293334961, -R0 ;  /* 0x3fb8aa3b7d007823 */ /* 0x000fc80000000800 */
[----:B------:R-:W-:Y:S01]  /*142a0*/  FFMA R0, R125, 1.925963033500011079e-08, R0 ;  /* 0x32a570607d007823 */ /* 0x000fe20000000000 */
[----:B------:R-:W-:Y:S01]  /*142b0*/  SHF.L.U32 R124, R124, 0x17, RZ ;  /* 0x000000177c7c7819 */ /* 0x000fe200000006ff */
[----:B------:R-:W2:Y:S04]  /*142c0*/  LDL R125, [R1+0x12c] ;  /* 0x00012c00017d7983 */ /* 0x000ea80000100800 */
[----:B------:R-:W0:Y:S02]  /*142d0*/  MUFU.EX2 R0, R0 ;  /* 0x0000000000007308 */ /* 0x000e240000000800 */
[----:B0-----:R-:W-:Y:S01]  /*142e0*/  FMUL R0, R124, R0 ;  /* 0x000000007c007220 */ /* 0x001fe20000400000 */
[----:B------:R-:W-:-:S04]  /*142f0*/  FADD R124, RZ, R127 ;  /* 0x0000007fff7c7221 */ /* 0x000fc80000000000 */
[----:B---3--:R-:W-:Y:S02]  /*14300*/  FADD R124, R124, R215 ;  /* 0x000000d77c7c7221 */ /* 0x008fe40000000000 */
[----:B------:R-:W3:Y:S02]  /*14310*/  LDL R215, [R1+0x14c] ;  /* 0x00014c0001d77983 */ /* 0x000ee40000100800 */
[----:B----4-:R-:W-:Y:S02]  /*14320*/  FADD R124, R124, R218 ;  /* 0x000000da7c7c7221 */ /* 0x010fe40000000000 */
[----:B------:R-:W4:Y:S02]  /*14330*/  LDL R218, [R1+0x15c] ;  /* 0x00015c0001da7983 */ /* 0x000f240000100800 */
        /* <DEDUP_REMOVED lines=29> */
[----:B----4-:R-:W-:Y:S02]  /*14510*/  FADD R124, R124, R218 ;  /* 0x000000da7c7c7221 */ /* 0x010fe40000000000 */
[----:B------:R-:W4:Y:S02]  /*14520*/  LDL.LU R218, [R1+0x21c] ;  /* 0x00021c0001da7983 */ /* 0x000f240000300800 */
[----:B----4-:R-:W-:-:S04]  /*14530*/  FADD R124, R124, R218 ;  /* 0x000000da7c7c7221 */ /* 0x010fc80000000000 */
[----:B------:R-:W-:-:S04]  /*14540*/  FADD R124, R124, R217 ;  /* 0x000000d97c7c7221 */ /* 0x000fc80000000000 */
[----:B------:R-:W-:-:S04]  /*14550*/  FADD R124, R124, R216 ;  /* 0x000000d87c7c7221 */ /* 0x000fc80000000000 */
[----:B---3--:R-:W-:Y:S02]  /*14560*/  FADD R124, R124, R215 ;  /* 0x000000d77c7c7221 */ /* 0x008fe40000000000 */
[----:B------:R-:W3:Y:S02]  /*14570*/  LDL.LU R215, [R1+0x218] ;  /* 0x0002180001d77983 */ /* 0x000ee40000300800 */
[----:B---3--:R-:W-:-:S04]  /*14580*/  FADD R124, R124, R215 ;  /* 0x000000d77c7c7221 */ /* 0x008fc80000000000 */
[----:B------:R-:W-:-:S04]  /*14590*/  FADD R124, R124, R214 ;  /* 0x000000d67c7c7221 */ /* 0x000fc80000000000 */
[----:B------:R-:W-:-:S04]  /*145a0*/  FADD R124, R124, R213 ;  /* 0x000000d57c7c7221 */ /* 0x000fc80000000000 */
[----:B--2---:R-:W-:-:S04]  /*145b0*/  FADD R124, R124, R125 ;  /* 0x0000007d7c7c7221 */ /* 0x004fc80000000000 */
[----:B------:R-:W-:-:S04]  /*145c0*/  FADD R124, R124, R212 ;  /* 0x000000d47c7c7221 */ /* 0x000fc80000000000 */
[----:B------:R-:W-:-:S04]  /*145d0*/  FADD R124, R124, R211 ;  /* 0x000000d37c7c7221 */ /* 0x000fc80000000000 */
[----:B------:R-:W-:-:S04]  /*145e0*/  FADD R124, R124, R210 ;  /* 0x000000d27c7c7221 */ /* 0x000fc80000000000 */
[----:B------:R-:W-:-:S04]  /*145f0*/  FADD R124, R124, R209 ;  /* 0x000000d17c7c7221 */ /* 0x000fc80000000000 */
[----:B------:R-:W-:-:S04]  /*14600*/  FADD R124, R124, R208 ;  /* 0x000000d07c7c7221 */ /* 0x000fc80000000000 */
[----:B------:R-:W-:-:S04]  /*14610*/  FADD R124, R124, R207 ;  /* 0x000000cf7c7c7221 */ /* 0x000fc80000000000 */
[----:B------:R-:W-:-:S04]  /*14620*/  FADD R124, R124, R206 ;  /* 0x000000ce7c7c7221 */ /* 0x000fc80000000000 */
[----:B------:R-:W-:Y:S02]  /*14630*/  FADD R124, R124, R249 ;  /* 0x000000f97c7c7221 */ /* 0x000fe40000000000 */
[----:B------:R-:W2:Y:S02]  /*14640*/  LDL.LU R249, [R1+0x214] ;  /* 0x0002140001f97983 */ /* 0x000ea40000300800 */
        /* <DEDUP_REMOVED lines=207> */
[----:B--2---:R-:W-:-:S05]  /*15340*/  FADD R249, R124, R249 ;  /* 0x000000f97cf97221 */ /* 0x004fca0000000000 */
        /* <DEDUP_REMOVED lines=13> */
[----:B------:R-:W2:Y:S01]  /*15420*/  LDL.LU R252, [R1+0x1e0] ;  /* 0x0001e00001fc7983 */ /* 0x000ea20000300800 */
[----:B------:R-:W2:Y:S01]  /*15430*/  LDC.64 R124, c[0x0][0x210] ;  /* 0x00008400ff7c7b82 */ /* 0x000ea20000000a00 */
[----:B-----5:R-:W-:Y:S01]  /*15440*/  ISETP.GT.AND P0, PT, R250, R248, PT ;  /* 0x000000f8fa00720c */ /* 0x020fe20003f04270 */
[----:B------:R-:W-:Y:S01]  /*15450*/  BSSY B2, `(.L_x_5007) ;  /* 0x0000067000027945 */ /* 0x000fe20003800000 */
[----:B--2---:R-:W-:-:S11]  /*15460*/  IMAD.WIDE R124, R252, 0x2, R124 ;  /* 0x00000002fc7c7825 */ /* 0x004fd600078e027c */
        /* <DEDUP_REMOVED lines=10> */
[----:B------:R-:W-:-:S07]  /*15510*/  MOV R126, 0x15530 ;  /* 0x00015530007e7802 */ /* 0x000fce0000000f00 */
[----:B------:R-:W-:Y:S05]  /*15520*/  CALL.REL.NOINC `($__internal_1_$__cuda_sm3x_div_rn_noftz_f32_slowpath) ;  /* 0x0000018000247944 */ /* 0x000fea0003c00000 */
.L_x_5010:
[----:B------:R-:W-:Y:S05]  /*15530*/  BSYNC B3 ;  /* 0x0000000000037941 */ /* 0x000fea0003800000 */
.L_x_5009:
[----:B------:R-:W-:Y:S01]  /*15540*/  ISETP.GE.AND P0, PT, R250, R248, PT ;  /* 0x000000f8fa00720c */ /* 0x000fe20003f06270 */
[----:B------:R-:W0:Y:S01]  /*15550*/  F2F.BF16.F32 R127, R251 ;  /* 0x000000fb007f7304 */ /* 0x000e220000202000 */
[----:B------:R-:W-:Y:S11]  /*15560*/  BSSY B3, `(.L_x_5011) ;  /* 0x0000016000037945 */ /* 0x000ff60003800000 */
[----:B------:R-:W-:-:S05]  /*15570*/  @P0 PRMT R126, RZ, 0x7610, R126 ;  /* 0x00007610ff7e0816 */ /* 0x000fca000000007e */
[----:B------:R1:W-:Y:S04]  /*15580*/  @P0 STL.S16 [R1+0x24], R126 ;  /* 0x0000247e01000387 */ /* 0x0003e80000100600 */
[----:B0-----:R1:W-:Y:S01]  /*15590*/  STL [R1+0x28], R127 ;  /* 0x0000287f01007387 */ /* 0x0013e20000100800 */
[----:B------:R-:W-:Y:S05]  /*155a0*/  @P0 BRA `(.L_x_5012) ;  /* 0x0000000000440947 */ /* 0x000fea0003800000 */
[----:B------:R-:W2:Y:S01]  /*155b0*/  LDL R252, [R1+0x4] ;  /* 0x0000040001fc7983 */ /* 0x000ea20000100800 */
[----:B-1----:R-:W0:Y:S01]  /*155c0*/  MUFU.RCP R126, R249 ;  /* 0x000000f9007e7308 */ /* 0x002e220000001000 */
[----:B------:R-:W-:Y:S01]  /*155d0*/  BSSY B4, `(.L_x_5013) ;  /* 0x000000c000047945 */ /* 0x000fe20003800000 */
[----:B0-----:R-:W-:-:S04]  /*155e0*/  FFMA R127, -R249, R126, 1 ;  /* 0x3f800000f97f7423 */ /* 0x001fc8000000017e */
[----:B------:R-:W-:Y:S02]  /*155f0*/  FFMA R126, R126, R127, R126 ;  /* 0x0000007f7e7e7223 */ /* 0x000fe4000000007e */
[----:B--2---:R-:W0:Y:S02]  /*15600*/  FCHK P0, R252, R249 ;  /* 0x000000f9fc007302 */ /* 0x004e240000000000 */
[----:B------:R-:W-:-:S04]  /*15610*/  FFMA R127, R252, R126, RZ ;  /* 0x0000007efc7f7223 */ /* 0x000fc800000000ff */
[----:B------:R-:W-:-:S04]  /*15620*/  FFMA R251, -R249, R127, R252 ;  /* 0x0000007ff9fb7223 */ /* 0x000fc800000001fc */
[----:B------:R-:W-:Y:S01]  /*15630*/  FFMA R126, R126, R251, R127 ;  /* 0x000000fb7e7e7223 */ /* 0x000fe2000000007f */
[----:B0-----:R-:W-:Y:S06]  /*15640*/  @!P0 BRA `(.L_x_5014) ;  /* 0x0000000000108947 */ /* 0x001fec0003800000 */
[----:B------:R-:W-:Y:S02]  /*15650*/  MOV R127, R252 ;  /* 0x000000fc007f7202 */ /* 0x000fe40000000f00 */
[----:B------:R-:W-:-:S07]  /*15660*/  MOV R126, 0x15680 ;  /* 0x00015680007e7802 */ /* 0x000fce0000000f00 */
[----:B------:R-:W-:Y:S05]  /*15670*/  CALL.REL.NOINC `($__internal_1_$__cuda_sm3x_div_rn_noftz_f32_slowpath) ;  /* 0x0000017c00d07944 */ /* 0x000fea0003c00000 */
[----:B------:R-:W-:-:S07]  /*15680*/  MOV R126, R251 ;  /* 0x000000fb007e7202 */ /* 0x000fce0000000f00 */
.L_x_5014:
[----:B------:R-:W-:Y:S05]  /*15690*/  BSYNC B4 ;  /* 0x0000000000047941 */ /* 0x000fea0003800000 */
.L_x_5013:
[----:B------:R-:W-:-:S05]  /*156a0*/  F2FP.BF16.F32.PACK_AB R126, RZ, R126 ;  /* 0x0000007eff7e723e */ /* 0x000fca00000010ff */
[----:B------:R0:W-:Y:S02]  /*156b0*/  STL.S16 [R1+0x24], R126 ;  /* 0x0000247e01007387 */ /* 0x0001e40000100600 */
.L_x_5012:
[----:B------:R-:W-:Y:S05]  /*156c0*/  BSYNC B3 ;  /* 0x0000000000037941 */ /* 0x000fea0003800000 */
.L_x_5011:
[----:B01----:R-:W-:Y:S01]  /*156d0*/  IADD3 R126, R250, 0x2, RZ ;  /* 0x00000002fa7e7810 */ /* 0x003fe20007ffe0ff */
[----:B------:R-:W-:Y:S03]  /*156e0*/  BSSY B3, `(.L_x_5015) ;  /* 0x0000017000037945 */ /* 0x000fe60003800000 */
[----:B------:R-:W-:-:S13]  /*156f0*/  ISETP.GT.AND P0, PT, R126, R248, PT ;  /* 0x000000f87e00720c */ /* 0x000fda0003f04270 */
[----:B------:R-:W-:Y:S05]  /*15700*/  @P0 BRA `(.L_x_5016) ;  /* 0x0000000000480947 */ /* 0x000fea0003800000 */
[----:B------:R-:W2:Y:S01]  /*15710*/  LDL R252, [R1] ;  /* 0x0000000001fc7983 */ /* 0x000ea20000100800 */
[----:B------:R-:W0:Y:S01]  /*15720*/  MUFU.RCP R126, R249 ;  /* 0x000000f9007e7308 */ /* 0x000e220000001000 */
        /* <DEDUP_REMOVED lines=12> */
.L_x_5018:
[----:B------:R-:W-:Y:S05]  /*157f0*/  BSYNC B4 ;  /* 0x0000000000047941 */ /* 0x000fea0003800000 */
.L_x_5017:
[----:B------:R-:W-:-:S05]  /*15800*/  F2FP.BF16.F32.PACK_AB R126, RZ, R126 ;  /* 0x0000007eff7e723e */ /* 0x000fca00000010ff */
[----:B------:R0:W-:Y:S01]  /*15810*/  STL.S16 [R1], R126 ;  /* 0x0000007e01007387 */ /* 0x0001e20000100600 */
[----:B------:R-:W-:Y:S05]  /*15820*/  BRA `(.L_x_5019) ;  /* 0x0000000000087947 */ /* 0x000fea0003800000 */
.L_x_5016:
[----:B------:R-:W-:-:S05]  /*15830*/  PRMT R126, RZ, 0x7610, R126 ;  /* 0x00007610ff7e7816 */ /* 0x000fca000000007e */
[----:B------:R1:W-:Y:S02]  /*15840*/  STL.S16 [R1], R126 ;  /* 0x0000007e01007387 */ /* 0x0003e40000100600 */
.L_x_5019:
[----:B------:R-:W-:Y:S05]  /*15850*/  BSYNC B3 ;  /* 0x0000000000037941 */ /* 0x000fea0003800000 */
.L_x_5015:
[----:B01----:R-:W-:Y:S01]  /*15860*/  VIADD R126, R250, 0x3 ;  /* 0x00000003fa7e7836 */ /* 0x003fe20000000000 */
[----:B------:R-:W-:Y:S04]  /*15870*/  BSSY B3, `(.L_x_5020) ;  /* 0x0000014000037945 */ /* 0x000fe80003800000 */
[----:B------:R-:W-:-:S13]  /*15880*/  ISETP.GT.AND P0, PT, R126, R248, PT ;  /* 0x000000f87e00720c */ /* 0x000fda0003f04270 */
        /* <DEDUP_REMOVED lines=12> */
[----:B------:R-:W-:Y:S05]  /*15950*/  CALL.REL.NOINC `($__internal_1_$__cuda_sm3x_div_rn_noftz_f32_slowpath) ;  /* 0x0000017c00187944 */ /* 0x000fea0003c00000 */
[----:B------:R-:W-:-:S07]  /*15960*/  MOV R126, R251 ;  /* 0x000000fb007e7202 */ /* 0x000fce0000000f00 */
.L_x_5023:
[----:B------:R-:W-:Y:S05]  /*15970*/  BSYNC B4 ;  /* 0x0000000000047941 */ /* 0x000fea0003800000 */
.L_x_5022:
[----:B------:R-:W-:Y:S01]  /*15980*/  F2FP.BF16.F32.PACK_AB R126, RZ, R126 ;  /* 0x0000007eff7e723e */ /* 0x000fe200000010ff */
[----:B------:R-:W-:Y:S06]  /*15990*/  BRA `(.L_x_5024) ;  /* 0x0000000000047947 */ /* 0x000fec0003800000 */
.L_x_5021:
[----:B------:R-:W-:-:S07]  /*159a0*/  PRMT R126, RZ, 0x7610, R126 ;  /* 0x00007610ff7e7816 */ /* 0x000fce000000007e */
.L_x_5024:
[----:B------:R-:W-:Y:S05]  /*159b0*/  BSYNC B3 ;  /* 0x0000000000037941 */ /* 0x000fea0003800000 */
.L_x_5020:
[----:B------:R-:W2:Y:S04]  /*159c0*/  LDL.LU R251, [R1] ;  /* 0x0000000001fb7983 */ /* 0x000ea80000300800 */
[----:B------:R-:W3:Y:S04]  /*159d0*/  LDL.LU R127, [R1+0x24] ;  /* 0x00002400017f7983 */ /* 0x000ee80000300800 */
[----:B------:R-:W4:Y:S04]  /*159e0*/  LDL.LU R247, [R1+0x28] ;  /* 0x0000280001f77983 */ /* 0x000f280000300800 */
[----:B------:R0:W-:Y:S01]  /*159f0*/  STL.64 [R1+0x210], R2 ;  /* 0x0002100201007387 */ /* 0x0001e20000100a00 */
[----:B--2---:R-:W-:-:S02]  /*15a00*/  PRMT R126, R251, 0x5410, R126 ;  /* 0x00005410fb7e7816 */ /* 0x004fc4000000007e */
[----:B---3--:R-:W-:-:S05]  /*15a10*/  LOP3.LUT R127, R127, 0xffff, RZ, 0xc0, !PT ;  /* 0x0000ffff7f7f7812 */ /* 0x008fca00078ec0ff */
[----:B0-----:R-:W-:-:S05]  /*15a20*/  IMAD.WIDE.U32 R2, R127, 0x10000, RZ ;  /* 0x000100007f027825 */ /* 0x001fca00078e00ff */
[----:B------:R-:W-:Y:S02]  /*15a30*/  LOP3.LUT R127, R126, R3, RZ, 0xfc, !PT ;  /* 0x000000037e7f7212 */ /* 0x000fe400078efcff */
[----:B----4-:R-:W-:Y:S02]  /*15a40*/  LOP3.LUT R126, R2, R247, RZ, 0xfc, !PT ;  /* 0x000000f7027e7212 */ /* 0x010fe400078efcff */
[----:B------:R1:W5:Y:S04]  /*15a50*/  LDL.LU.64 R2, [R1+0x210] ;  /* 0x0002100001027983 */ /* 0x0003680000300a00 */
[----:B------:R1:W-:Y:S01]  /*15a60*/  STG.E.64 desc[UR4][R124.64], R126 ;  /* 0x0000007e7c007986 */ /* 0x0003e2000c101b04 */
[----:B------:R-:W-:Y:S05]  /*15a70*/  BRA `(.L_x_5025) ;  /* 0x0000000000107947 */ /* 0x000fea0003800000 */
.L_x_5008:
[----:B------:R-:W2:Y:S02]  /*15a80*/  LDL.LU R126, [R1+0x1e4] ;  /* 0x0001e400017e7983 */ /* 0x000ea40000300800 */
[----:B--2---:R-:W-:-:S13]  /*15a90*/  ISETP.GE.AND P0, PT, R250, R126, PT ;  /* 0x0000007efa00720c */ /* 0x004fda0003f06270 */
[----:B------:R-:W-:Y:S05]  /*15aa0*/  @P0 EXIT ;  /* 0x000000000000094d */ /* 0x000fea0003800000 */
[----:B------:R0:W-:Y:S02]  /*15ab0*/  STG.E.64 desc[UR4][R124.64], RZ ;  /* 0x000000ff7c007986 */ /* 0x0001e4000c101b04 */
.L_x_5025:
[----:B------:R-:W-:Y:S05]  /*15ac0*/  BSYNC B2 ;  /* 0x0000000000027941 */ /* 0x000fea0003800000 */
.L_x_5007:
[----:B-1----:R-:W-:Y:S01]  /*15ad0*/  IADD3 R126, R250, 0x80, RZ ;  /* 0x00000080fa7e7810 */ /* 0x002fe20007ffe0ff */
[----:B------:R-:W-:Y:S03]  /*15ae0*/  BSSY B2, `(.L_x_5026) ;  /* 0x0000061000027945 */ /* 0x000fe60003800000 */
[----:B------:R-:W-:-:S13]  /*15af0*/  ISETP.GT.AND P0, PT, R126, R248, PT ;  /* 0x000000f87e00720c */ /* 0x000fda0003f04270 */
[----:B------:R-:W-:Y:S05]  /*15b00*/  @P0 BRA `(.L_x_5027) ;  /* 0x0000000400680947 */ /* 0x000fea0003800000 */
[----:B------:R-:W1:Y:S01]  /*15b10*/  MUFU.RCP R126, R249 ;  /* 0x000000f9007e7308 */ /* 0x000e620000001000 */
[----:B------:R-:W-:Y:S07]  /*15b20*/  BSSY B3, `(.L_x_5028) ;  /* 0x000000c000037945 */ /* 0x000fee0003800000 */
[----:B------:R-:W2:Y:S01]  /*15b30*/  FCHK P0, R246, R249 ;  /* 0x000000f9f6007302 */ /* 0x000ea20000000000 */
[----:B-1----:R-:W-:-:S04]  /*15b40*/  FFMA R127, -R249, R126, 1 ;  /* 0x3f800000f97f7423 */ /* 0x002fc8000000017e */
[----:B------:R-:W-:-:S04]  /*15b50*/  FFMA R126, R126, R127, R126 ;  /* 0x0000007f7e7e7223 */ /* 0x000fc8000000007e */
[----:B------:R-:W-:-:S04]  /*15b60*/  FFMA R127, R246, R126, RZ ;  /* 0x0000007ef67f7223 */ /* 0x000fc800000000ff */
[----:B------:R-:W-:-:S04]  /*15b70*/  FFMA R247, -R249, R127, R246 ;  /* 0x0000007ff9f77223 */ /* 0x000fc800000001f6 */
[----:B------:R-:W-:Y:S01]  /*15b80*/  FFMA R126, R126, R247, R127 ;  /* 0x000000f77e7e7223 */ /* 0x000fe2000000007f */
[----:B--2---:R-:W-:Y:S06]  /*15b90*/  @!P0 BRA `(.L_x_5029) ;  /* 0x0000000000108947 */ /* 0x004fec0003800000 */
[----:B------:R-:W-:Y:S02]  /*15ba0*/  MOV R127, R246 ;  /* 0x000000f6007f7202 */ /* 0x000fe40000000f00 */
[----:B------:R-:W-:-:S07]  /*15bb0*/  MOV R126, 0x15bd0 ;  /* 0x00015bd0007e7802 */ /* 0x000fce0000000f00 */
[----:B0----5:R-:W-:Y:S05]  /*15bc0*/  CALL.REL.NOINC `($__internal_1_$__cuda_sm3x_div_rn_noftz_f32_slowpath) ;  /* 0x00000178007c7944 */ /* 0x021fea0003c00000 */
[----:B------:R-:W-:-:S07]  /*15bd0*/  MOV R126, R251 ;  /* 0x000000fb007e7202 */ /* 0x000fce0000000f00 */
.L_x_5029:
[----:B------:R-:W-:Y:S05]  /*15be0*/  BSYNC B3 ;  /* 0x0000000000037941 */ /* 0x000fea0003800000 */
.L_x_5028:
[----:B------:R-:W-:Y:S01]  /*15bf0*/  IADD3 R127, R250, 0x81, RZ ;  /* 0x00000081fa7f7810 */ /* 0x000fe20007ffe0ff */
[----:B------:R1:W2:Y:S01]  /*15c00*/  F2F.BF16.F32 R247, R126 ;  /* 0x0000007e00f77304 */ /* 0x0002a20000202000 */
[----:B------:R-:W-:Y:S02]  /*15c10*/  BSSY B3, `(.L_x_5030) ;  /* 0x0000015000037945 */ /* 0x000fe40003800000 */
[----:B------:R-:W-:-:S13]  /*15c20*/  ISETP.GT.AND P0, PT, R127, R248, PT ;  /* 0x000000f87f00720c */ /* 0x000fda0003f04270 */
[----:B-12---:R-:W-:Y:S05]  /*15c30*/  @P0 BRA `(.L_x_5031) ;  /* 0x0000000000440947 */ /* 0x006fea0003800000 */
        /* <DEDUP_REMOVED lines=12> */
[----:B------:R-:W-:-:S07]  /*15d00*/  IMAD.MOV.U32 R126, RZ, RZ, R251 ;  /* 0x000000ffff7e7224 */ /* 0x000fce00078e00fb */
.L_x_5033:
[----:B------:R-:W-:Y:S05]  /*15d10*/  BSYNC B4 ;  /* 0x0000000000047941 */ /* 0x000fea0003800000 */
.L_x_5032:
[----:B------:R-:W-:-:S04]  /*15d20*/  F2FP.BF16.F32.PACK_AB R126, RZ, R126 ;  /* 0x0000007eff7e723e */ /* 0x000fc800000010ff */
[----:B------:R-:W-:Y:S01]  /*15d30*/  PRMT R245, R126, 0x7610, R245 ;  /* 0x000076107ef57816 */ /* 0x000fe200000000f5 */
[----:B------:R-:W-:Y:S06]  /*15d40*/  BRA `(.L_x_5034) ;  /* 0x0000000000047947 */ /* 0x000fec0003800000 */
.L_x_5031:
[----:B------:R-:W-:-:S07]  /*15d50*/  PRMT R245, RZ, 0x7610, R245 ;  /* 0x00007610fff57816 */ /* 0x000fce00000000f5 */
.L_x_5034:
[----:B------:R-:W-:Y:S05]  /*15d60*/  BSYNC B3 ;  /* 0x0000000000037941 */ /* 0x000fea0003800000 */
.L_x_5030:
[----:B------:R-:W-:Y:S01]  /*15d70*/  IADD3 R126, R250, 0x82, RZ ;  /* 0x00000082fa7e7810 */ /* 0x000fe20007ffe0ff */
        /* <DEDUP_REMOVED lines=16> */
.L_x_5038:
[----:B------:R-:W-:Y:S05]  /*15e80*/  BSYNC B4 ;  /* 0x0000000000047941 */ /* 0x000fea0003800000 */
.L_x_5037:
[----:B------:R-:W-:-:S04]  /*15e90*/  F2FP.BF16.F32.PACK_AB R126, RZ, R126 ;  /* 0x0000007eff7e723e */ /* 0x000fc800000010ff */
[----:B------:R-:W-:Y:S01]  /*15ea0*/  PRMT R244, R126, 0x7610, R244 ;  /* 0x000076107ef47816 */ /* 0x000fe200000000f4 */
[----:B------:R-:W-:Y:S06]  /*15eb0*/  BRA `(.L_x_5039) ;  /* 0x0000000000047947 */ /* 0x000fec0003800000 */
.L_x_5036:
[----:B------:R-:W-:-:S07]  /*15ec0*/  PRMT R244, RZ, 0x7610, R244 ;  /* 0x00007610fff47816 */ /* 0x000fce00000000f4 */
.L_x_5039:
[----:B------:R-:W-:Y:S05]  /*15ed0*/  BSYNC B3 ;  /* 0x0000000000037941 */ /* 0x000fea0003800000 */
.L_x_5035:
        /* <DEDUP_REMOVED lines=17> */
.L_x_5043:
[----:B------:R-:W-:Y:S05]  /*15ff0*/  BSYNC B4 ;  /* 0x0000000000047941 */ /* 0x000fea0003800000 */
.L_x_5042:
[----:B------:R-:W-:Y:S01]  /*16000*/  F2FP.BF16.F32.PACK_AB R126, RZ, R126 ;  /* 0x0000007eff7e723e */ /* 0x000fe200000010ff */
[----:B------:R-:W-:Y:S06]  /*16010*/  BRA `(.L_x_5044) ;  /* 0x0000000000047947 */ /* 0x000fec0003800000 */
.L_x_5041:
[----:B------:R-:W-:-:S07]  /*16020*/  PRMT R126, RZ, 0x7610, R126 ;  /* 0x00007610ff7e7816 */ /* 0x000fce000000007e */
.L_x_5044:
[----:B------:R-:W-:Y:S05]  /*16030*/  BSYNC B3 ;  /* 0x0000000000037941 */ /* 0x000fea0003800000 */
.L_x_5040:
[----:B------:R-:W-:Y:S02]  /*16040*/  LOP3.LUT R245, R245, 0xffff, RZ, 0xc0, !PT ;  /* 0x0000fffff5f57812 */ /* 0x000fe400078ec0ff */
[----:B------:R-:W-:-:S03]  /*16050*/  PRMT R126, R244, 0x5410, R126 ;  /* 0x00005410f47e7816 */ /* 0x000fc6000000007e */
[----:B------:R-:W-:-:S05]  /*16060*/  IMAD.WIDE.U32 R244, R245, 0x10000, RZ ;  /* 0x00010000f5f47825 */ /* 0x000fca00078e00ff */
[----:B------:R-:W-:Y:S02]  /*16070*/  LOP3.LUT R127, R126, R245, RZ, 0xfc, !PT ;  /* 0x000000f57e7f7212 */ /* 0x000fe400078efcff */
[----:B------:R-:W-:-:S05]  /*16080*/  LOP3.LUT R126, R244, R247, RZ, 0xfc, !PT ;  /* 0x000000f7f47e7212 */ /* 0x000fca00078efcff */
[----:B------:R2:W-:Y:S01]  /*16090*/  STG.E.64 desc[UR4][R124.64+0x100], R126 ;  /* 0x0001007e7c007986 */ /* 0x0005e2000c101b04 */
[----:B------:R-:W-:Y:S05]  /*160a0*/  BRA `(.L_x_5045) ;  /* 0x0000000000107947 */ /* 0x000fea0003800000 */
.L_x_5027:
[----:B------:R-:W-:Y:S02]  /*160b0*/  ULDC UR6, c[0x0][0x22c] ;  /* 0x00008b0000067ab9 */ /* 0x000fe40000000800 */
[----:B------:R-:W-:-:S13]  /*160c0*/  ISETP.GE.AND P0, PT, R126, UR6, PT ;  /* 0x000000067e007c0c */ /* 0x000fda000bf06270 */
[----:B------:R-:W-:Y:S05]  /*160d0*/  @P0 EXIT ;  /* 0x000000000000094d */ /* 0x000fea0003800000 */
[----:B------:R1:W-:Y:S02]  /*160e0*/  STG.E.64 desc[UR4][R124.64+0x100], RZ ;  /* 0x000100ff7c007986 */ /* 0x0003e4000c101b04 */
.L_x_5045:
[----:B------:R-:W-:Y:S05]  /*160f0*/  BSYNC B2 ;  /* 0x0000000000027941 */ /* 0x000fea0003800000 */
.L_x_5026:
[----:B--2---:R-:W-:Y:S01]  /*16100*/  IADD3 R126, R250, 0x100, RZ ;  /* 0x00000100fa7e7810 */ /* 0x004fe20007ffe0ff */
[----:B------:R-:W-:Y:S03]  /*16110*/  BSSY B2, `(.L_x_5046) ;  /* 0x0000061000027945 */ /* 0x000fe60003800000 */
[----:B------:R-:W-:-:S13]  /*16120*/  ISETP.GT.AND P0, PT, R126, R248, PT ;  /* 0x000000f87e00720c */ /* 0x000fda0003f04270 */
[----:B------:R-:W-:Y:S05]  /*16130*/  @P0 BRA `(.L_x_5047) ;  /* 0x0000000400680947 */ /* 0x000fea0003800000 */
[----:B------:R-:W2:Y:S01]  /*16140*/  MUFU.RCP R126, R249 ;  /* 0x000000f9007e7308 */ /* 0x000ea20000001000 */
[----:B------:R-:W-:Y:S07]  /*16150*/  BSSY B3, `(.L_x_5048) ;  /* 0x000000c000037945 */ /* 0x000fee0003800000 */
[----:B------:R-:W3:Y:S01]  /*16160*/  FCHK P0, R242, R249 ;  /* 0x000000f9f2007302 */ /* 0x000ee20000000000 */
[----:B--2---:R-:W-:-:S04]  /*16170*/  FFMA R127, -R249, R126, 1 ;  /* 0x3f800000f97f7423 */ /* 0x004fc8000000017e */
[----:B------:R-:W-:-:S04]  /*16180*/  FFMA R126, R126, R127, R126 ;  /* 0x0000007f7e7e7223 */ /* 0x000fc8000000007e */
[----:B------:R-:W-:-:S04]  /*16190*/  FFMA R127, R242, R126, RZ ;  /* 0x0000007ef27f7223 */ /* 0x000fc800000000ff */
[----:B------:R-:W-:-:S04]  /*161a0*/  FFMA R243, -R249, R127, R242 ;  /* 0x0000007ff9f37223 */ /* 0x000fc800000001f2 */
[----:B------:R-:W-:Y:S01]  /*161b0*/  FFMA R126, R126, R243, R127 ;  /* 0x000000f37e7e7223 */ /* 0x000fe2000000007f */
[----:B---3--:R-:W-:Y:S06]  /*161c0*/  @!P0 BRA `(.L_x_5049) ;  /* 0x0000000000108947 */ /* 0x008fec0003800000 */
[----:B------:R-:W-:Y:S01]  /*161d0*/  IMAD.MOV.U32 R127, RZ, RZ, R242 ;  /* 0x000000ffff7f7224 */ /* 0x000fe200078e00f2 */
[----:B------:R-:W-:-:S07]  /*161e0*/  MOV R126, 0x16200 ;  /* 0x00016200007e7802 */ /* 0x000fce0000000f00 */
[----:B01---5:R-:W-:Y:S05]  /*161f0*/  CALL.REL.NOINC `($__internal_1_$__cuda_sm3x_div_rn_noftz_f32_slowpath) ;  /* 0x0000017000f07944 */ /* 0x023fea0003c00000 */
[----:B------:R-:W-:-:S07]  /*16200*/  MOV R126, R251 ;  /* 0x000000fb007e7202 */ /* 0x000fce0000000f00 */
.L_x_5049:
[----:B------:R-:W-:Y:S05]  /*16210*/  BSYNC B3 ;  /* 0x0000000000037941 */ /* 0x000fea0003800000 */
.L_x_5048:
[----:B------:R-:W-:Y:S01]  /*16220*/  IADD3 R127, R250, 0x101, RZ ;  /* 0x00000101fa7f7810 */ /* 0x000fe20007ffe0ff */
[----:B------:R2:W3:Y:S01]  /*16230*/  F2F.BF16.F32 R243, R126 ;  /* 0x0000007e00f37304 */ /* 0x0004e20000202000 */
[----:B------:R-:W-:Y:S02]  /*16240*/  BSSY B3, `(.L_x_5050) ;  /* 0x0000015000037945 */ /* 0x000fe40003800000 */
[----:B------:R-:W-:-:S13]  /*16250*/  ISETP.GT.AND P0, PT, R127, R248, PT ;  /* 0x000000f87f00720c */ /* 0x000fda0003f04270 */
[----:B--23--:R-:W-:Y:S05]  /*16260*/  @P0 BRA `(.L_x_5051) ;  /* 0x0000000000440947 */ /* 0x00cfea0003800000 */
        /* <DEDUP_REMOVED lines=9> */
[----:B------:R-:W-:Y:S02]  /*16300*/  MOV R127, R241 ;  /* 0x000000f1007f7202 */ /* 0x000fe40000000f00 */
[----:B------:R-:W-:-:S07]  /*16310*/  MOV R126, 0x16330 ;  /* 0x00016330007e7802 */ /* 0x000fce0000000f00 */
[----:B01---5:R-:W-:Y:S05]  /*16320*/  CALL.REL.NOINC `($__internal_1_$__cuda_sm3x_div_rn_noftz_f32_slowpath) ;  /* 0x0000017000a47944 */ /* 0x023fea0003c00000 */
[----:B------:R-:W-:-:S07]  /*16330*/  MOV R126, R251 ;  /* 0x000000fb007e7202 */ /* 0x000fce0000000f00 */
.L_x_5053:
[----:B------:R-:W-:Y:S05]  /*16340*/  BSYNC B4 ;  /* 0x0000000000047941 */ /* 0x000fea0003800000 */
.L_x_5052:
[----:B------:R-:W-:-:S04]  /*16350*/  F2FP.BF16.F32.PACK_AB R126, RZ, R126 ;  /* 0x0000007eff7e723e */ /* 0x000fc800000010ff */
[----:B------:R-:W-:Y:S01]  /*16360*/  PRMT R241, R126, 0x7610, R241 ;  /* 0x000076107ef17816 */ /* 0x000fe200000000f1 */
[----:B------:R-:W-:Y:S06]  /*16370*/  BRA `(.L_x_5054) ;  /* 0x0000000000047947 */ /* 0x000fec0003800000 */
.L_x_5051:
[----:B------:R-:W-:-:S07]  /*16380*/  PRMT R241, RZ, 0x7610, R241 ;  /* 0x00007610fff17816 */ /* 0x000fce00000000f1 */
.L_x_5054:
[----:B------:R-:W-:Y:S05]  /*16390*/  BSYNC B3 ;  /* 0x0000000000037941 */ /* 0x000fea0003800000 */
.L_x_5050:
[----:B------:R-:W-:Y:S01]  /*163a0*/  IADD3 R126, R250, 0x102, RZ ;  /* 0x00000102fa7e7810 */ /* 0x000fe20007ffe0ff */
        /* <DEDUP_REMOVED lines=16> */
.L_x_5058:
[----:B------:R-:W-:Y:S05]  /*164b0*/  BSYNC B4 ;  /* 0x0000000000047941 */ /* 0x000fea0003800000 */
.L_x_5057:
[----:B------:R-:W-:-:S04]  /*164c0*/  F2FP.BF16.F32.PACK_AB R126, RZ, R126 ;  /* 0x0000007eff7e723e */ /* 0x000fc800000010ff */
[----:B------:R-:W-:Y:S01]  /*164d0*/  PRMT R240, R126, 0x7610, R240 ;  /* 0x000076107ef07816 */ /* 0x000fe200000000f0 */
[----:B------:R-:W-:Y:S06]  /*164e0*/  BRA `(.L_x_5059) ;  /* 0x0000000000047947 */ /* 0x000fec0003800000 */
.L_x_5056:
[----:B------:R-:W-:-:S07]  /*164f0*/  PRMT R240, RZ, 0x7610, R240 ;  /* 0x00007610fff07816 */ /* 0x000fce00000000f0 */
.L_x_5059:
[----:B------:R-:W-:Y:S05]  /*16500*/  BSYNC B3 ;  /* 0x0000000000037941 */ /* 0x000fea0003800000 */
.L_x_5055:
[----:B------:R-:W-:Y:S01]  /*16510*/  VIADD R126, R250, 0x103 ;  /* 0x00000103fa7e7836 */ /* 0x000fe20000000000 */
[----:B------:R-:W-:Y:S04]  /*16520*/  BSSY B3, `(.L_x_5060) ;  /* 0x0000014000037945 */ /* 0x000fe80003800000 */
        /* <DEDUP_REMOVED lines=15> */
.L_x_5063:
[----:B------:R-:W-:Y:S05]  /*16620*/  BSYNC B4 ;  /* 0x0000000000047941 */ /* 0x000fea0003800000 */
.L_x_5062:
[----:B------:R-:W-:Y:S01]  /*16630*/  F2FP.BF16.F32.PACK_AB R126, RZ, R126 ;  /* 0x0000007eff7e723e */ /* 0x000fe200000010ff */
[----:B------:R-:W-:Y:S06]  /*16640*/  BRA `(.L_x_5064) ;  /* 0x0000000000047947 */ /* 0x000fec0003800000 */
.L_x_5061:
[----:B------:R-:W-:-:S07]  /*16650*/  PRMT R126, RZ, 0x7610, R126 ;  /* 0x00007610ff7e7816 */ /* 0x000fce000000007e */
.L_x_5064:
[----:B------:R-:W-:Y:S05]  /*16660*/  BSYNC B3 ;  /* 0x0000000000037941 */ /* 0x000fea0003800000 */
.L_x_5060:
[----:B------:R-:W-:Y:S02]  /*16670*/  LOP3.LUT R241, R241, 0xffff, RZ, 0xc0, !PT ;  /* 0x0000fffff1f17812 */ /* 0x000fe400078ec0ff */
[----:B------:R-:W-:-:S03]  /*16680*/  PRMT R126, R240, 0x5410, R126 ;  /* 0x00005410f07e7816 */ /* 0x000fc6000000007e */
[----:B------:R-:W-:-:S05]  /*16690*/  IMAD.WIDE.U32 R240, R241, 0x10000, RZ ;  /* 0x00010000f1f07825 */ /* 0x000fca00078e00ff */
[----:B------:R-:W-:Y:S02]  /*166a0*/  LOP3.LUT R127, R126, R241, RZ, 0xfc, !PT ;  /* 0x000000f17e7f7212 */ /* 0x000fe400078efcff */
[----:B------:R-:W-:-:S05]  /*166b0*/  LOP3.LUT R126, R240, R243, RZ, 0xfc, !PT ;  /* 0x000000f3f07e7212 */ /* 0x000fca00078efcff */
[----:B------:R3:W-:Y:S01]  /*166c0*/  STG.E.64 desc[UR4][R124.64+0x200], R126 ;  /* 0x0002007e7c007986 */ /* 0x0007e2000c101b04 */
[----:B------:R-:W-:Y:S05]  /*166d0*/  BRA `(.L_x_5065) ;  /* 0x0000000000107947 */ /* 0x000fea0003800000 */
.L_x_5047:
[----:B------:R-:W-:Y:S02]  /*166e0*/  ULDC UR6, c[0x0][0x22c] ;  /* 0x00008b0000067ab9 */ /* 0x000fe40000000800 */
[----:B------:R-:W-:-:S13]  /*166f0*/  ISETP.GE.AND P0, PT, R126, UR6, PT ;  /* 0x000000067e007c0c */ /* 0x000fda000bf06270 */
[----:B------:R-:W-:Y:S05]  /*16700*/  @P0 EXIT ;  /* 0x000000000000094d */ /* 0x000fea0003800000 */
[----:B------:R2:W-:Y:S02]  /*16710*/  STG.E.64 desc[UR4][R124.64+0x200], RZ ;  /* 0x000200ff7c007986 */ /* 0x0005e4000c101b04 */
.L_x_5065:
[----:B------:R-:W-:Y:S05]  /*16720*/  BSYNC B2 ;  /* 0x0000000000027941 */ /* 0x000fea0003800000 */
.L_x_5046:
[----:B---3--:R-:W-:Y:S01]  /*16730*/  IADD3 R127, R250, 0x180, RZ ;  /* 0x00000180fa7f7810 */ /* 0x008fe20007ffe0ff */
[----:B------:R-:W-:Y:S03]  /*16740*/  BSSY B2, `(.L_x_5066) ;  /* 0x000005e000027945 */ /* 0x000fe60003800000 */
[----:B------:R-:W-:-:S13]  /*16750*/  ISETP.GT.AND P0, PT, R127, R248, PT ;  /* 0x000000f87f00720c */ /* 0x000fda0003f04270 */
[----:B------:R-:W-:Y:S05]  /*16760*/  @P0 BRA `(.L_x_5067) ;  /* 0x00000004005c0947 */ /* 0x000fea0003800000 */
[----:B------:R-:W3:Y:S01]  /*16770*/  MUFU.RCP R126, R249 ;  /* 0x000000f9007e7308 */ /* 0x000ee20000001000 */
[----:B------:R-:W-:Y:S07]  /*16780*/  BSSY B3, `(.L_x_5068) ;  /* 0x000000b000037945 */ /* 0x000fee0003800000 */
[----:B------:R-:W4:Y:S01]  /*16790*/  FCHK P0, R238, R249 ;  /* 0x000000f9ee007302 */ /* 0x000f220000000000 */
[----:B---3--:R-:W-:-:S04]  /*167a0*/  FFMA R127, -R249, R126, 1 ;  /* 0x3f800000f97f7423 */ /* 0x008fc8000000017e */
[----:B------:R-:W-:-:S04]  /*167b0*/  FFMA R251, R126, R127, R126 ;  /* 0x0000007f7efb7223 */ /* 0x000fc8000000007e */
[----:B------:R-:W-:-:S04]  /*167c0*/  FFMA R126, R238, R251, RZ ;  /* 0x000000fbee7e7223 */ /* 0x000fc800000000ff */
[----:B------:R-:W-:-:S04]  /*167d0*/  FFMA R127, -R249, R126, R238 ;  /* 0x0000007ef97f7223 */ /* 0x000fc800000001ee */
[----:B------:R-:W-:Y:S01]  /*167e0*/  FFMA R251, R251, R127, R126 ;  /* 0x0000007ffbfb7223 */ /* 0x000fe2000000007e */
[----:B----4-:R-:W-:Y:S06]  /*167f0*/  @!P0 BRA `(.L_x_5069) ;  /* 0x00000000000c8947 */ /* 0x010fec0003800000 */
[----:B------:R-:W-:Y:S02]  /*16800*/  MOV R127, R238 ;  /* 0x000000ee007f7202 */ /* 0x000fe40000000f00 */
[----:B------:R-:W-:-:S07]  /*16810*/  MOV R126, 0x16830 ;  /* 0x00016830007e7802 */ /* 0x000fce0000000f00 */
[----:B012--5:R-:W-:Y:S05]  /*16820*/  CALL.REL.NOINC `($__internal_1_$__cuda_sm3x_div_rn_noftz_f32_slowpath) ;  /* 0x0000016c00647944 */ /* 0x027fea0003c00000 */
.L_x_5069:
[----:B------:R-:W-:Y:S05]  /*16830*/  BSYNC B3 ;  /* 0x0000000000037941 */ /* 0x000fea0003800000 */
.L_x_5068:
[----:B------:R-:W-:Y:S01]  /*16840*/  IADD3 R127, R250, 0x181, RZ ;  /* 0x00000181fa7f7810 */ /* 0x000fe20007ffe0ff */
[----:B------:R3:W4:Y:S01]  /*16850*/  F2F.BF16.F32 R238, R251 ;  /* 0x000000fb00ee7304 */ /* 0x0007220000202000 */
[----:B------:R-:W-:Y:S02]  /*16860*/  BSSY B3, `(.L_x_5070) ;  /* 0x0000014000037945 */ /* 0x000fe40003800000 */
[----:B------:R-:W-:-:S13]  /*16870*/  ISETP.GT.AND P0, PT, R127, R248, PT ;  /* 0x000000f87f00720c */ /* 0x000fda0003f04270 */
[----:B---34-:R-:W-:Y:S05]  /*16880*/  @P0 BRA `(.L_x_5071) ;  /* 0x0000000000400947 */ /* 0x018fea0003800000 */
        /* <DEDUP_REMOVED lines=12> */
.L_x_5073:
[----:B------:R-:W-:Y:S05]  /*16950*/  BSYNC B4 ;  /* 0x0000000000047941 */ /* 0x000fea0003800000 */
.L_x_5072:
[----:B------:R-:W-:-:S04]  /*16960*/  F2FP.BF16.F32.PACK_AB R251, RZ, R251 ;  /* 0x000000fbfffb723e */ /* 0x000fc800000010ff */
[----:B------:R-:W-:Y:S01]  /*16970*/  PRMT R237, R251, 0x7610, R237 ;  /* 0x00007610fbed7816 */ /* 0x000fe200000000ed */
[----:B------:R-:W-:Y:S06]  /*16980*/  BRA `(.L_x_5074) ;  /* 0x0000000000047947 */ /* 0x000fec0003800000 */
.L_x_5071:
[----:B------:R-:W-:-:S07]  /*16990*/  PRMT R237, RZ, 0x7610, R237 ;  /* 0x00007610ffed7816 */ /* 0x000fce00000000ed */
.L_x_5074:
[----:B------:R-:W-:Y:S05]  /*169a0*/  BSYNC B3 ;  /* 0x0000000000037941 */ /* 0x000fea0003800000 */
.L_x_5070:
[----:B------:R-:W-:Y:S01]  /*169b0*/  IADD3 R127, R250, 0x182, RZ ;  /* 0x00000182fa7f7810 */ /* 0x000fe20007ffe0ff */
        /* <DEDUP_REMOVED lines=12> */
[----:B------:R-:W-:Y:S01]  /*16a80*/  IMAD.MOV.U32 R127, RZ, RZ, R236 ;  /* 0x000000ffff7f7224 */ /* 0x000fe200078e00ec */
[----:B------:R-:W-:-:S07]  /*16a90*/  MOV R126, 0x16ab0 ;  /* 0x00016ab0007e7802 */ /* 0x000fce0000000f00 */
[----:B012--5:R-:W-:Y:S05]  /*16aa0*/  CALL.REL.NOINC `($__internal_1_$__cuda_sm3x_div_rn_noftz_f32_slowpath) ;  /* 0x0000016800c47944 */ /* 0x027fea0003c00000 */
.L_x_5078:
[----:B------:R-:W-:Y:S05]  /*16ab0*/  BSYNC B4 ;  /* 0x0000000000047941 */ /* 0x000fea0003800000 */
.L_x_5077:
[----:B------:R-:W-:-:S04]  /*16ac0*/  F2FP.BF16.F32.PACK_AB R251, RZ, R251 ;  /* 0x000000fbfffb723e */ /* 0x000fc800000010ff */
[----:B------:R-:W-:Y:S01]  /*16ad0*/  PRMT R236, R251, 0x7610, R236 ;  /* 0x00007610fbec7816 */ /* 0x000fe200000000ec */
[----:B------:R-:W-:Y:S06]  /*16ae0*/  BRA `(.L_x_5079) ;  /* 0x0000000000047947 */ /* 0x000fec0003800000 */
.L_x_5076:
[----:B------:R-:W-:-:S07]  /*16af0*/  PRMT R236, RZ, 0x7610, R236 ;  /* 0x00007610ffec7816 */ /* 0x000fce00000000ec */
.L_x_5079:
[----:B------:R-:W-:Y:S05]  /*16b00*/  BSYNC B3 ;  /* 0x0000000000037941 */ /* 0x000fea0003800000 */
.L_x_5075:
        /* <DEDUP_REMOVED lines=16> */
.L_x_5083:
[----:B------:R-:W-:Y:S05]  /*16c10*/  BSYNC B4 ;  /* 0x0000000000047941 */ /* 0x000fea0003800000 */
.L_x_5082:
[----:B------:R-:W-:-:S04]  /*16c20*/  F2FP.BF16.F32.PACK_AB R251, RZ, R251 ;  /* 0x000000fbfffb723e */ /* 0x000fc800000010ff */
[----:B------:R-:W-:Y:S01]  /*16c30*/  PRMT R127, R251, 0x7610, R127 ;  /* 0x00007610fb7f7816 */ /* 0x000fe2000000007f */
[----:B------:R-:W-:Y:S06]  /*16c40*/  BRA `(.L_x_5084) ;  /* 0x0000000000047947 */ /* 0x000fec0003800000 */
.L_x_5081:
[----:B------:R-:W-:-:S07]  /*16c50*/  PRMT R127, RZ, 0x7610, R127 ;  /* 0x00007610ff7f7816 */ /* 0x000fce000000007f */
.L_x_5084:
[----:B------:R-:W-:Y:S05]  /*16c60*/  BSYNC B3 ;  /* 0x0000000000037941 */ /* 0x000fea0003800000 */
.L_x_5080:
[----:B------:R-:W-:Y:S02]  /*16c70*/  LOP3.LUT R126, R237, 0xffff, RZ, 0xc0, !PT ;  /* 0x0000ffffed7e7812 */ /* 0x000fe400078ec0ff */
[----:B------:R-:W-:-:S03]  /*16c80*/  PRMT R235, R236, 0x5410, R127 ;  /* 0x00005410eceb7816 */ /* 0x000fc6000000007f */
[----:B------:R-:W-:-:S05]  /*16c90*/  IMAD.WIDE.U32 R126, R126, 0x10000, RZ ;  /* 0x000100007e7e7825 */ /* 0x000fca00078e00ff */
[----:B------:R-:W-:Y:S02]  /*16ca0*/  LOP3.LUT R127, R235, R127, RZ, 0xfc, !PT ;  /* 0x0000007feb7f7212 */ /* 0x000fe400078efcff */
[----:B------:R-:W-:-:S05]  /*16cb0*/  LOP3.LUT R126, R126, R238, RZ, 0xfc, !PT ;  /* 0x000000ee7e7e7212 */ /* 0x000fca00078efcff */
[----:B------:R4:W-:Y:S01]  /*16cc0*/  STG.E.64 desc[UR4][R124.64+0x300], R126 ;  /* 0x0003007e7c007986 */ /* 0x0009e2000c101b04 */
[----:B------:R-:W-:Y:S05]  /*16cd0*/  BRA `(.L_x_5085) ;  /* 0x0000000000107947 */ /* 0x000fea0003800000 */
.L_x_5067:
[----:B------:R-:W-:Y:S02]  /*16ce0*/  ULDC UR6, c[0x0][0x22c] ;  /* 0x00008b0000067ab9 */ /* 0x000fe40000000800 */
[----:B------:R-:W-:-:S13]  /*16cf0*/  ISETP.GE.AND P0, PT, R127, UR6, PT ;  /* 0x000000067f007c0c */ /* 0x000fda000bf06270 */
[----:B------:R-:W-:Y:S05]  /*16d00*/  @P0 EXIT ;  /* 0x000000000000094d */ /* 0x000fea0003800000 */
[----:B------:R3:W-:Y:S02]  /*16d10*/  STG.E.64 desc[UR4][R124.64+0x300], RZ ;  /* 0x000300ff7c007986 */ /* 0x0007e4000c101b04 */
.L_x_5085:
[----:B------:R-:W-:Y:S05]  /*16d20*/  BSYNC B2 ;  /* 0x0000000000027941 */ /* 0x000fea0003800000 */
.L_x_5066:
[----:B----4-:R-:W-:Y:S01]  /*16d30*/  IADD3 R127, R250, 0x200, RZ ;  /* 0x00000200fa7f7810 */ /* 0x010fe20007ffe0ff */
[----:B------:R-:W-:Y:S03]  /*16d40*/  BSSY B2, `(.L_x_5086) ;  /* 0x000005e000027945 */ /* 0x000fe60003800000 */
[----:B------:R-:W-:-:S13]  /*16d50*/  ISETP.GT.AND P0, PT, R127, R248, PT ;  /* 0x000000f87f00720c */ /* 0x000fda0003f04270 */
[----:B------:R-:W-:Y:S05]  /*16d60*/  @P0 BRA `(.L_x_5087) ;  /* 0x00000004005c0947 */ /* 0x000fea0003800000 */
[----:B------:R-:W4:Y:S01]  /*16d70*/  MUFU.RCP R126, R249 ;  /* 0x000000f9007e7308 */ /* 0x000f220000001000 */
[----:B------:R-:W-:Y:S07]  /*16d80*/  BSSY B3, `(.L_x_5088) ;  /* 0x000000b000037945 */ /* 0x000fee0003800000 */
[----:B------:R-:W0:Y:S01]  /*16d90*/  FCHK P0, R234, R249 ;  /* 0x000000f9ea007302 */ /* 0x000e220000000000 */
[----:B----4-:R-:W-:-:S04]  /*16da0*/  FFMA R127, -R249, R126, 1 ;  /* 0x3f800000f97f7423 */ /* 0x010fc8000000017e */
[----:B------:R-:W-:-:S04]  /*16db0*/  FFMA R251, R126, R127, R126 ;  /* 0x0000007f7efb7223 */ /* 0x000fc8000000007e */
[----:B------:R-:W-:-:S04]  /*16dc0*/  FFMA R126, R234, R251, RZ ;  /* 0x000000fbea7e7223 */ /* 0x000fc800000000ff */
[----:B------:R-:W-:-:S04]  /*16dd0*/  FFMA R127, -R249, R126, R234 ;  /* 0x0000007ef97f7223 */ /* 0x000fc800000001ea */
[----:B------:R-:W-:Y:S01]  /*16de0*/  FFMA R251, R251, R127, R126 ;  /* 0x0000007ffbfb7223 */ /* 0x000fe2000000007e */
[----:B0-----:R-:W-:Y:S06]  /*16df0*/  @!P0 BRA `(.L_x_5089) ;  /* 0x00000000000c8947 */ /* 0x001fec0003800000 */
[----:B------:R-:W-:Y:S02]  /*16e00*/  MOV R127, R234 ;  /* 0x000000ea007f7202 */ /* 0x000fe40000000f00 */
[----:B------:R-:W-:-:S07]  /*16e10*/  MOV R126, 0x16e30 ;  /* 0x00016e30007e7802 */ /* 0x000fce0000000f00 */
[----:B-123-5:R-:W-:Y:S05]  /*16e20*/  CALL.REL.NOINC `($__internal_1_$__cuda_sm3x_div_rn_noftz_f32_slowpath) ;  /* 0x0000016400e47944 */ /* 0x02efea0003c00000 */
.L_x_5089:
[----:B------:R-:W-:Y:S05]  /*16e30*/  BSYNC B3 ;  /* 0x0000000000037941 */ /* 0x000fea0003800000 */
.L_x_5088:
[----:B------:R-:W-:Y:S01]  /*16e40*/  IADD3 R127, R250, 0x201, RZ ;  /* 0x00000201fa7f7810 */ /* 0x000fe20007ffe0ff */
[----:B------:R0:W4:Y:S01]  /*16e50*/  F2F.BF16.F32 R234, R251 ;  /* 0x000000fb00ea7304 */ /* 0x0001220000202000 */
[----:B------:R-:W-:Y:S02]  /*16e60*/  BSSY B3, `(.L_x_5090) ;  /* 0x0000014000037945 */ /* 0x000fe40003800000 */
[----:B------:R-:W-:-:S13]  /*16e70*/  ISETP.GT.AND P0, PT, R127, R248, PT ;  /* 0x000000f87f00720c */ /* 0x000fda0003f04270 */
[----:B0---4-:R-:W-:Y:S05]  /*16e80*/  @P0 BRA `(.L_x_5091) ;  /* 0x0000000000400947 */ /* 0x011fea0003800000 */
[----:B------:R-:W0:Y:S01]  /*16e90*/  MUFU.RCP R126, R249 ;  /* 0x000000f9007e7308 */ /* 0x000e220000001000 */
[----:B------:R-:W-:Y:S07]  /*16ea0*/  BSSY B4, `(.L_x_5092) ;  /* 0x000000b000047945 */ /* 0x000fee0003800000 */
[----:B------:R-:W4:Y:S01]  /*16eb0*/  FCHK P0, R233, R249 ;  /* 0x000000f9e9007302 */ /* 0x000f220000000000 */
[----:B0-----:R-:W-:-:S04]  /*16ec0*/  FFMA R127, -R249, R126, 1 ;  /* 0x3f800000f97f7423 */ /* 0x001fc8000000017e */
[----:B------:R-:W-:-:S04]  /*16ed0*/  FFMA R251, R126, R127, R126 ;  /* 0x0000007f7efb7223 */ /* 0x000fc8000000007e */
[----:B------:R-:W-:-:S04]  /*16ee0*/  FFMA R126, R233, R251, RZ ;  /* 0x000000fbe97e7223 */ /* 0x000fc800000000ff */
[----:B------:R-:W-:-:S04]  /*16ef0*/  FFMA R127, -R249, R126, R233 ;  /* 0x0000007ef97f7223 */ /* 0x000fc800000001e9 */
[----:B------:R-:W-:Y:S01]  /*16f00*/  FFMA R251, R251, R127, R126 ;  /* 0x0000007ffbfb7223 */ /* 0x000fe2000000007e */
[----:B----4-:R-:W-:Y:S06]  /*16f10*/  @!P0 BRA `(.L_x_5093) ;  /* 0x00000000000c8947 */ /* 0x010fec0003800000 */
[----:B------:R-:W-:Y:S02]  /*16f20*/  MOV R127, R233 ;  /* 0x000000e9007f7202 */ /* 0x000fe40000000f00 */
[----:B------:R-:W-:-:S07]  /*16f30*/  MOV R126, 0x16f50 ;  /* 0x00016f50007e7802 */ /* 0x000fce0000000f00 */
[----:B-123-5:R-:W-:Y:S05]  /*16f40*/  CALL.REL.NOINC `($__internal_1_$__cuda_sm3x_div_rn_noftz_f32_slowpath) ;  /* 0x00000164009c7944 */ /* 0x02efea0003c00000 */
.L_x_5093:
[----:B------:R-:W-:Y:S05]  /*16f50*/  BSYNC B4 ;  /* 0x0000000000047941 */ /* 0x000fea0003800000 */
.L_x_5092:
[----:B------:R-:W-:-:S04]  /*16f60*/  F2FP.BF16.F32.PACK_AB R251, RZ, R251 ;  /* 0x000000fbfffb723e */ /* 0x000fc800000010ff */
[----:B------:R-:W-:Y:S01]  /*16f70*/  PRMT R233, R251, 0x7610, R233 ;  /* 0x00007610fbe97816 */ /* 0x000fe200000000e9 */
[----:B------:R-:W-:Y:S06]  /*16f80*/  BRA `(.L_x_5094) ;  /* 0x0000000000047947 */ /* 0x000fec0003800000 */
.L_x_5091:
[----:B------:R-:W-:-:S07]  /*16f90*/  PRMT R233, RZ, 0x7610, R233 ;  /* 0x00007610ffe97816 */ /* 0x000fce00000000e9 */
.L_x_5094:
[----:B------:R-:W-:Y:S05]  /*16fa0*/  BSYNC B3 ;  /* 0x0000000000037941 */ /* 0x000fea0003800000 */
.L_x_5090:
[----:B------:R-:W-:Y:S01]  /*16fb0*/  IADD3 R127, R250, 0x202, RZ ;  /* 0x00000202fa7f7810 */ /* 0x000fe20007ffe0ff */
[----:B------:R-:W-:Y:S03]  /*16fc0*/  BSSY B3, `(.L_x_5095) ;  /* 0x0000014000037945 */ /* 0x000fe60003800000 */
[----:B------:R-:W-:-:S13]  /*16fd0*/  ISETP.GT.AND P0, PT, R127, R248, PT ;  /* 0x000000f87f00720c */ /* 0x000fda0003f04270 */
[----:B------:R-:W-:Y:S05]  /*16fe0*/  @P0 BRA `(.L_x_5096) ;  /* 0x0000000000400947 */ /* 0x000fea0003800000 */
        /* <DEDUP_REMOVED lines=9> */
[----:B------:R-:W-:Y:S01]  /*17080*/  IMAD.MOV.U32 R127, RZ, RZ, R232 ;  /* 0x000000ffff7f7224 */ /* 0x000fe200078e00e8 */
[----:B------:R-:W-:-:S07]  /*17090*/  MOV R126, 0x170b0 ;  /* 0x000170b0007e7802 */ /* 0x000fce0000000f00 */
[----:B-123-5:R-:W-:Y:S05]  /*170a0*/  CALL.REL.NOINC `($__internal_1_$__cuda_sm3x_div_rn_noftz_f32_slowpath) ;  /* 0x0000016400447944 */ /* 0x02efea0003c00000 */
.L_x_5098:
[----:B------:R-:W-:Y:S05]  /*170b0*/  BSYNC B4 ;  /* 0x0000000000047941 */ /* 0x000fea0003800000 */
.L_x_5097:
[----:B------:R-:W-:-:S04]  /*170c0*/  F2FP.BF16.F32.PACK_AB R251, RZ, R251 ;  /* 0x000000fbfffb723e */ /* 0x000fc800000010ff */
[----:B------:R-:W-:Y:S01]  /*170d0*/  PRMT R232, R251, 0x7610, R232 ;  /* 0x00007610fbe87816 */ /* 0x000fe200000000e8 */
[----:B------:R-:W-:Y:S06]  /*170e0*/  BRA `(.L_x_5099) ;  /* 0x0000000000047947 */ /* 0x000fec0003800000 */
.L_x_5096:
[----:B------:R-:W-:-:S07]  /*170f0*/  PRMT R232, RZ, 0x7610, R232 ;  /* 0x00007610ffe87816 */ /* 0x000fce00000000e8 */
.L_x_5099:
[----:B------:R-:W-:Y:S05]  /*17100*/  BSYNC B3 ;  /* 0x0000000000037941 */ /* 0x000fea0003800000 */
.L_x_5095:
        /* <DEDUP_REMOVED lines=16> */
.L_x_5103:
[----:B------:R-:W-:Y:S05]  /*17210*/  BSYNC B4 ;  /* 0x0000000000047941 */ /* 0x000fea0003800000 */
.L_x_5102:
[----:B------:R-:W-:-:S04]  /*17220*/  F2FP.BF16.F32.PACK_AB R251, RZ, R251 ;  /* 0x000000fbfffb723e */ /* 0x000fc800000010ff */
[----:B------:R-:W-:Y:S01]  /*17230*/  PRMT R127, R251, 0x7610, R127 ;  /* 0x00007610fb7f7816 */ /* 0x000fe2000000007f */
[----:B------:R-:W-:Y:S06]  /*17240*/  BRA `(.L_x_5104) ;  /* 0x0000000000047947 */ /* 0x000fec0003800000 */
.L_x_5101:
[----:B------:R-:W-:-:S07]  /*17250*/  PRMT R127, RZ, 0x7610, R127 ;  /* 0x00007610ff7f7816 */ /* 0x000fce000000007f */
.L_x_5104:
[----:B------:R-:W-:Y:S05]  /*17260*/  BSYNC B3 ;  /* 0x0000000000037941 */ /* 0x000fea0003800000 */
.L_x_5100:
[----:B------:R-:W-:Y:S02]  /*17270*/  LOP3.LUT R126, R233, 0xffff, RZ, 0xc0, !PT ;  /* 0x0000ffffe97e7812 */ /* 0x000fe400078ec0ff */
[----:B------:R-:W-:-:S03]  /*17280*/  PRMT R231, R232, 0x5410, R127 ;  /* 0x00005410e8e77816 */ /* 0x000fc6000000007f */
[----:B------:R-:W-:-:S05]  /*17290*/  IMAD.WIDE.U32 R126, R126, 0x10000, RZ ;  /* 0x000100007e7e7825 */ /* 0x000fca00078e00ff */
[----:B------:R-:W-:Y:S02]  /*172a0*/  LOP3.LUT R127, R231, R127, RZ, 0xfc, !PT ;  /* 0x0000007fe77f7212 */ /* 0x000fe400078efcff */
[----:B------:R-:W-:-:S05]  /*172b0*/  LOP3.LUT R126, R126, R234, RZ, 0xfc, !PT ;  /* 0x000000ea7e7e7212 */ /* 0x000fca00078efcff */
[----:B------:R0:W-:Y:S01]  /*172c0*/  STG.E.64 desc[UR4][R124.64+0x400], R126 ;  /* 0x0004007e7c007986 */ /* 0x0001e2000c101b04 */
[----:B------:R-:W-:Y:S05]  /*172d0*/  BRA `(.L_x_5105) ;  /* 0x0000000000107947 */ /* 0x000fea0003800000 */
.L_x_5087:
[----:B------:R-:W-:Y:S02]  /*172e0*/  ULDC UR6, c[0x0][0x22c] ;  /* 0x00008b0000067ab9 */ /* 0x000fe40000000800 */
[----:B------:R-:W-:-:S13]  /*172f0*/  ISETP.GE.AND P0, PT, R127, UR6, PT ;  /* 0x000000067f007c0c */ /* 0x000fda000bf06270 */
[----:B------:R-:W-:Y:S05]  /*17300*/  @P0 EXIT ;  /* 0x000000000000094d */ /* 0x000fea0003800000 */
[----:B------:R4:W-:Y:S02]  /*17310*/  STG.E.64 desc[UR4][R124.64+0x400], RZ ;  /* 0x000400ff7c007986 */ /* 0x0009e4000c101b04 */
.L_x_5105:
[----:B------:R-:W-:Y:S05]  /*17320*/  BSYNC B2 ;  /* 0x0000000000027941 */ /* 0x000fea0003800000 */
.L_x_5086:
[----:B0-----:R-:W-:Y:S01]  /*17330*/  IADD3 R127, R250, 0x280, RZ ;  /* 0x00000280fa7f7810 */ /* 0x001fe20007ffe0ff */
[----:B------:R-:W-:Y:S03]  /*17340*/  BSSY B2, `(.L_x_5106) ;  /* 0x000005e000027945 */ /* 0x000fe60003800000 */
        /* <DEDUP_REMOVED lines=13> */
[----:B--2345:R-:W-:Y:S05]  /*17420*/  CALL.REL.NOINC `($__internal_1_$__cuda_sm3x_div_rn_noftz_f32_slowpath) ;  /* 0x0000016000647944 */ /* 0x03cfea0003c00000 */
.L_x_5109:
[----:B------:R-:W-:Y:S05]  /*17430*/  BSYNC B3 ;  /* 0x0000000000037941 */ /* 0x000fea0003800000 */
.L_x_5108:
[----:B------:R-:W-:Y:S01]  /*17440*/  IADD3 R127, R250, 0x281, RZ ;  /* 0x00000281fa7f7810 */ /* 0x000fe20007ffe0ff */
[----:B------:R0:W1:Y:S01]  /*17450*/  F2F.BF16.F32 R230, R251 ;  /* 0x000000fb00e67304 */ /* 0x0000620000202000 */
[----:B------:R-:W-:Y:S02]  /*17460*/  BSSY B3, `(.L_x_5110) ;  /* 0x0000014000037945 */ /* 0x000fe40003800000 */
[----:B------:R-:W-:-:S13]  /*17470*/  ISETP.GT.AND P0, PT, R127, R248, PT ;  /* 0x000000f87f00720c */ /* 0x000fda0003f04270 */
[----:B01----:R-:W-:Y:S05]  /*17480*/  @P0 BRA `(.L_x_5111) ;  /* 0x0000000000400947 */ /* 0x003fea0003800000 */
        /* <DEDUP_REMOVED lines=12> */
.L_x_5113:
[----:B------:R-:W-:Y:S05]  /*17550*/  BSYNC B4 ;  /* 0x0000000000047941 */ /* 0x000fea0003800000 */
.L_x_5112:
[----:B------:R-:W-:-:S04]  /*17560*/  F2FP.BF16.F32.PACK_AB R251, RZ, R251 ;  /* 0x000000fbfffb723e */ /* 0x000fc800000010ff */
[----:B------:R-:W-:Y:S01]  /*17570*/  PRMT R229, R251, 0x7610, R229 ;  /* 0x00007610fbe57816 */ /* 0x000fe200000000e5 */
[----:B------:R-:W-:Y:S06]  /*17580*/  BRA `(.L_x_5114) ;  /* 0x0000000000047947 */ /* 0x000fec0003800000 */
.L_x_5111:
[----:B------:R-:W-:-:S07]  /*17590*/  PRMT R229, RZ, 0x7610, R229 ;  /* 0x00007610ffe57816 */ /* 0x000fce00000000e5 */
.L_x_5114:
[----:B------:R-:W-:Y:S05]  /*175a0*/  BSYNC B3 ;  /* 0x0000000000037941 */ /* 0x000fea0003800000 */
.L_x_5110:
[----:B------:R-:W-:Y:S01]  /*175b0*/  IADD3 R127, R250, 0x282, RZ ;  /* 0x00000282fa7f7810 */ /* 0x000fe20007ffe0ff */
        /* <DEDUP_REMOVED lines=12> */
[----:B------:R-:W-:Y:S01]  /*17680*/  IMAD.MOV.U32 R127, RZ, RZ, R228 ;  /* 0x000000ffff7f7224 */ /* 0x000fe200078e00e4 */
[----:B------:R-:W-:-:S07]  /*17690*/  MOV R126, 0x176b0 ;  /* 0x000176b0007e7802 */ /* 0x000fce0000000f00 */
[----:B--2345:R-:W-:Y:S05]  /*176a0*/  CALL.REL.NOINC `($__internal_1_$__cuda_sm3x_div_rn_noftz_f32_slowpath) ;  /* 0x0000015c00c47944 */ /* 0x03cfea0003c00000 */
.L_x_5118:
[----:B------:R-:W-:Y:S05]  /*176b0*/  BSYNC B4 ;  /* 0x0000000000047941 */ /* 0x000fea0003800000 */
.L_x_5117:
[----:B------:R-:W-:-:S04]  /*176c0*/  F2FP.BF16.F32.PACK_AB R251, RZ, R251 ;  /* 0x000000fbfffb723e */ /* 0x000fc800000010ff */
[----:B------:R-:W-:Y:S01]  /*176d0*/  PRMT R228, R251, 0x7610, R228 ;  /* 0x00007610fbe47816 */ /* 0x000fe200000000e4 */
[----:B------:R-:W-:Y:S06]  /*176e0*/  BRA `(.L_x_5119) ;  /* 0x0000000000047947 */ /* 0x000fec0003800000 */
.L_x_5116:
[----:B------:R-:W-:-:S07]  /*176f0*/  PRMT R228, RZ, 0x7610, R228 ;  /* 0x00007610ffe47816 */ /* 0x000fce00000000e4 */
.L_x_5119:
[----:B------:R-:W-:Y:S05]  /*17700*/  BSYNC B3 ;  /* 0x0000000000037941 */ /* 0x000fea0003800000 */
.L_x_5115:
        /* <DEDUP_REMOVED lines=16> */
.L_x_5123:
[----:B------:R-:W-:Y:S05]  /*17810*/  BSYNC B4 ;  /* 0x0000000000047941 */ /* 0x000fea0003800000 */
.L_x_5122:
[----:B------:R-:W-:-:S04]  /*17820*/  F2FP.BF16.F32.PACK_AB R251, RZ, R251 ;  /* 0x000000fbfffb723e */ /* 0x000fc800000010ff */
[----:B------:R-:W-:Y:S01]  /*17830*/  PRMT R127, R251, 0x7610, R127 ;  /* 0x00007610fb7f7816 */ /* 0x000fe2000000007f */
[----:B------:R-:W-:Y:S06]  /*17840*/  BRA `(.L_x_5124) ;  /* 0x0000000000047947 */ /* 0x000fec0003800000 */
.L_x_5121:
[----:B------:R-:W-:-:S07]  /*17850*/  PRMT R127, RZ, 0x7610, R127 ;  /* 0x00007610ff7f7816 */ /* 0x000fce000000007f */
.L_x_5124:
[----:B------:R-:W-:Y:S05]  /*17860*/  BSYNC B3 ;  /* 0x0000000000037941 */ /* 0x000fea0003800000 */
.L_x_5120:
[----:B------:R-:W-:Y:S02]  /*17870*/  LOP3.LUT R126, R229, 0xffff, RZ, 0xc0, !PT ;  /* 0x0000ffffe57e7812 */ /* 0x000fe400078ec0ff */
[----:B------:R-:W-:-:S03]  /*17880*/  PRMT R227, R228, 0x5410, R127 ;  /* 0x00005410e4e37816 */ /* 0x000fc6000000007f */
[----:B------:R-:W-:-:S05]  /*17890*/  IMAD.WIDE.U32 R126, R126, 0x10000, RZ ;  /* 0x000100007e7e7825 */ /* 0x000fca00078e00ff */
[----:B------:R-:W-:Y:S02]  /*178a0*/  LOP3.LUT R127, R227, R127, RZ, 0xfc, !PT ;  /* 0x0000007fe37f7212 */ /* 0x000fe400078efcff */
[----:B------:R-:W-:-:S05]  /*178b0*/  LOP3.LUT R126, R126, R230, RZ, 0xfc, !PT ;  /* 0x000000e67e7e7212 */ /* 0x000fca00078efcff */
[----:B------:R0:W-:Y:S01]  /*178c0*/  STG.E.64 desc[UR4][R124.64+0x500], R126 ;  /* 0x0005007e7c007986 */ /* 0x0001e2000c101b04 */
[----:B------:R-:W-:Y:S05]  /*178d0*/  BRA `(.L_x_5125) ;  /* 0x0000000000107947 */ /* 0x000fea0003800000 */
.L_x_5107:
[----:B------:R-:W-:Y:S02]  /*178e0*/  ULDC UR6, c[0x0][0x22c] ;  /* 0x00008b0000067ab9 */ /* 0x000fe40000000800 */
[----:B------:R-:W-:-:S13]  /*178f0*/  ISETP.GE.AND P0, PT, R127, UR6, PT ;  /* 0x000000067f007c0c */ /* 0x000fda000bf06270 */
[----:B------:R-:W-:Y:S05]  /*17900*/  @P0 EXIT ;  /* 0x000000000000094d */ /* 0x000fea0003800000 */
[----:B------:R0:W-:Y:S02]  /*17910*/  STG.E.64 desc[UR4][R124.64+0x500], RZ ;  /* 0x000500ff7c007986 */ /* 0x0001e4000c101b04 */
.L_x_5125:
[----:B------:R-:W-:Y:S05]  /*17920*/  BSYNC B2 ;  /* 0x0000000000027941 */ /* 0x000fea0003800000 */
.L_x_5106:
        /* <DEDUP_REMOVED lines=16> */
.L_x_5129:
[----:B------:R-:W-:Y:S05]  /*17a30*/  BSYNC B3 ;  /* 0x0000000000037941 */ /* 0x000fea0003800000 */
.L_x_5128:
        /* <DEDUP_REMOVED lines=17> */
.L_x_5133:
[----:B------:R-:W-:Y:S05]  /*17b50*/  BSYNC B4 ;  /* 0x0000000000047941 */ /* 0x000fea0003800000 */
.L_x_5132:
[----:B------:R-:W-:-:S04]  /*17b60*/  F2FP.BF16.F32.PACK_AB R251, RZ, R251 ;  /* 0x000000fbfffb723e */ /* 0x000fc800000010ff */
[----:B------:R-:W-:Y:S01]  /*17b70*/  PRMT R225, R251, 0x7610, R225 ;  /* 0x00007610fbe17816 */ /* 0x000fe200000000e1 */
[----:B------:R-:W-:Y:S06]  /*17b80*/  BRA `(.L_x_5134) ;  /* 0x0000000000047947 */ /* 0x000fec0003800000 */
.L_x_5131:
[----:B------:R-:W-:-:S07]  /*17b90*/  PRMT R225, RZ, 0x7610, R225 ;  /* 0x00007610ffe17816 */ /* 0x000fce00000000e1 */
.L_x_5134:
[----:B------:R-:W-:Y:S05]  /*17ba0*/  BSYNC B3 ;  /* 0x0000000000037941 */ /* 0x000fea0003800000 */
.L_x_5130:
        /* <DEDUP_REMOVED lines=16> */
.L_x_5138:
[----:B------:R-:W-:Y:S05]  /*17cb0*/  BSYNC B4 ;  /* 0x0000000000047941 */ /* 0x000fea0003800000 */
.L_x_5137:
[----:B------:R-:W-:-:S04]  /*17cc0*/  F2FP.BF16.F32.PACK_AB R251, RZ, R251 ;  /* 0x000000fbfffb723e */ /* 0x000fc800000010ff */
[----:B------:R-:W-:Y:S01]  /*17cd0*/  PRMT R224, R251, 0x7610, R224 ;  /* 0x00007610fbe07816 */ /* 0x000fe200000000e0 */
[----:B------:R-:W-:Y:S06]  /*17ce0*/  BRA `(.L_x_5139) ;  /* 0x0000000000047947 */ /* 0x000fec0003800000 */
.L_x_5136:
[----:B------:R-:W-:-:S07]  /*17cf0*/  PRMT R224, RZ, 0x7610, R224 ;  /* 0x00007610ffe07816 */ /* 0x000fce00000000e0 */
.L_x_5139:
[----:B------:R-:W-:Y:S05]  /*17d00*/  BSYNC B3 ;  /* 0x0000000000037941 */ /* 0x000fea0003800000 */
.L_x_5135:
        /* <DEDUP_REMOVED lines=16> */
.L_x_5143:
[----:B------:R-:W-:Y:S05]  /*17e10*/  BSYNC B4 ;  /* 0x0000000000047941 */ /* 0x000fea0003800000 */
.L_x_5142:
[----:B------:R-:W-:-:S04]  /*17e20*/  F2FP.BF16.F32.PACK_AB R251, RZ, R251 ;  /* 0x000000fbfffb723e */ /* 0x000fc800000010ff */
[----:B------:R-:W-:Y:S01]  /*17e30*/  PRMT R127, R251, 0x7610, R127 ;  /* 0x00007610fb7f7816 */ /* 0x000fe2000000007f */
[----:B------:R-:W-:Y:S06]  /*17e40*/  BRA `(.L_x_5144) ;  /* 0x0000000000047947 */ /* 0x000fec0003800000 */
.L_x_5141:
[----:B------:R-:W-:-:S07]  /*17e50*/  PRMT R127, RZ, 0x7610, R127 ;  /* 0x00007610ff7f7816 */ /* 0x000fce000000007f */
.L_x_5144:
[----:B------:R-:W-:Y:S05]  /*17e60*/  BSYNC B3 ;  /* 0x0000000000037941 */ /* 0x000fea0003800000 */
.L_x_5140:
[----:B------:R-:W-:Y:S02]  /*17e70*/  LOP3.LUT R126, R225, 0xffff, RZ, 0xc0, !PT ;  /* 0x0000ffffe17e7812 */ /* 0x000fe400078ec0ff */
[----:B------:R-:W-:-:S03]  /*17e80*/  PRMT R223, R224, 0x5410, R127 ;  /* 0x00005410e0df7816 */ /* 0x000fc6000000007f */
[----:B------:R-:W-:-:S05]  /*17e90*/  IMAD.WIDE.U32 R126, R126, 0x10000, RZ ;  /* 0x000100007e7e7825 */ /* 0x000fca00078e00ff */
[----:B------:R-:W-:Y:S02]  /*17ea0*/  LOP3.LUT R127, R223, R127, RZ, 0xfc, !PT ;  /* 0x0000007fdf7f7212 */ /* 0x000fe400078efcff */
[----:B------:R-:W-:-:S05]  /*17eb0*/  LOP3.LUT R126, R126, R226, RZ, 0xfc, !PT ;  /* 0x000000e27e7e7212 */ /* 0x000fca00078efcff */
[----:B------:R0:W-:Y:S01]  /*17ec0*/  STG.E.64 desc[UR4][R124.64+0x600], R126 ;  /* 0x0006007e7c007986 */ /* 0x0001e2000c101b04 */
[----:B------:R-:W-:Y:S05]  /*17ed0*/  BRA `(.L_x_5145) ;  /* 0x0000000000107947 */ /* 0x000fea0003800000 */
.L_x_5127:
[----:B------:R-:W-:Y:S02]  /*17ee0*/  ULDC UR6, c[0x0][0x22c] ;  /* 0x00008b0000067ab9 */ /* 0x000fe40000000800 */
[----:B------:R-:W-:-:S13]  /*17ef0*/  ISETP.GE.AND P0, PT, R127, UR6, PT ;  /* 0x000000067f007c0c */ /* 0x000fda000bf06270 */
[----:B------:R-:W-:Y:S05]  /*17f00*/  @P0 EXIT ;  /* 0x000000000000094d */ /* 0x000fea0003800000 */
[----:B------:R0:W-:Y:S02]  /*17f10*/  STG.E.64 desc[UR4][R124.64+0x600], RZ ;  /* 0x000600ff7c007986 */ /* 0x0001e4000c101b04 */
.L_x_5145:
[----:B------:R-:W-:Y:S05]  /*17f20*/  BSYNC B2 ;  /* 0x0000000000027941 */ /* 0x000fea0003800000 */
.L_x_5126:
        /* <DEDUP_REMOVED lines=16> */
.L_x_5149:
[----:B------:R-:W-:Y:S05]  /*18030*/  BSYNC B3 ;  /* 0x0000000000037941 */ /* 0x000fea0003800000 */
.L_x_5148:
        /* <DEDUP_REMOVED lines=17> */
.L_x_5153:
[----:B------:R-:W-:Y:S05]  /*18150*/  BSYNC B4 ;  /* 0x0000000000047941 */ /* 0x000fea0003800000 */
.L_x_5152:
[----:B------:R-:W-:-:S04]  /*18160*/  F2FP.BF16.F32.PACK_AB R251, RZ, R251 ;  /* 0x000000fbfffb723e */ /* 0x000fc800000010ff */
[----:B------:R-:W-:Y:S01]  /*18170*/  PRMT R221, R251, 0x7610, R221 ;  /* 0x00007610fbdd7816 */ /* 0x000fe200000000dd */
[----:B------:R-:W-:Y:S06]  /*18180*/  BRA `(.L_x_5154) ;  /* 0x0000000000047947 */ /* 0x000fec0003800000 */
.L_x_5151:
[----:B------:R-:W-:-:S07]  /*18190*/  PRMT R221, RZ, 0x7610, R221 ;  /* 0x00007610ffdd7816 */ /* 0x000fce00000000dd */
.L_x_5154:
[----:B------:R-:W-:Y:S05]  /*181a0*/  BSYNC B3 ;  /* 0x0000000000037941 */ /* 0x000fea0003800000 */
.L_x_5150:
        /* <DEDUP_REMOVED lines=16> */
.L_x_5158:
[----:B------:R-:W-:Y:S05]  /*182b0*/  BSYNC B4 ;  /* 0x0000000000047941 */ /* 0x000fea0003800000 */
.L_x_5157:
[----:B------:R-:W-:-:S04]  /*182c0*/  F2FP.BF16.F32.PACK_AB R251, RZ, R251 ;  /* 0x000000fbfffb723e */ /* 0x000fc800000010ff */
[----:B------:R-:W-:Y:S01]  /*182d0*/  PRMT R220, R251, 0x7610, R220 ;  /* 0x00007610fbdc7816 */ /* 0x000fe200000000dc */
[----:B------:R-:W-:Y:S06]  /*182e0*/  BRA `(.L_x_5159) ;  /* 0x0000000000047947 */ /* 0x000fec0003800000 */
.L_x_5156:
[----:B------:R-:W-:-:S07]  /*182f0*/  PRMT R220, RZ, 0x7610, R220 ;  /* 0x00007610ffdc7816 */ /* 0x000fce00000000dc */
.L_x_5159:
[----:B------:R-:W-:Y:S05]  /*18300*/  BSYNC B3 ;  /* 0x0000000000037941 */ /* 0x000fea0003800000 */
.L_x_5155:
        /* <DEDUP_REMOVED lines=16> */
.L_x_5163:
[----:B------:R-:W-:Y:S05]  /*18410*/  BSYNC B4 ;  /* 0x0000000000047941 */ /* 0x000fea0003800000 */
.L_x_5162:
[----:B------:R-:W-:-:S04]  /*18420*/  F2FP.BF16.F32.PACK_AB R251, RZ, R251 ;  /* 0x000000fbfffb723e */ /* 0x000fc800000010ff */
[----:B------:R-:W-:Y:S01]  /*18430*/  PRMT R127, R251, 0x7610, R127 ;  /* 0x00007610fb7f7816 */ /* 0x000fe2000000007f */
[----:B------:R-:W-:Y:S06]  /*18440*/  BRA `(.L_x_5164) ;  /* 0x0000000000047947 */ /* 0x000fec0003800000 */
.L_x_5161:
[----:B------:R-:W-:-:S07]  /*18450*/  PRMT R127, RZ, 0x7610, R127 ;  /* 0x00007610ff7f7816 */ /* 0x000fce000000007f */
.L_x_5164:
[----:B------:R-:W-:Y:S05]  /*18460*/  BSYNC B3 ;  /* 0x0000000000037941 */ /* 0x000fea0003800000 */
.L_x_5160:
[----:B------:R-:W-:Y:S02]  /*18470*/  LOP3.LUT R126, R221, 0xffff, RZ, 0xc0, !PT ;  /* 0x0000ffffdd7e7812 */ /* 0x000fe400078ec0ff */
[----:B------:R-:W-:-:S03]  /*18480*/  PRMT R219, R220, 0x5410, R127 ;  /* 0x00005410dcdb7816 */ /* 0x000fc6000000007f */
[----:B------:R-:W-:-:S05]  /*18490*/  IMAD.WIDE.U32 R126, R126, 0x10000, RZ ;  /* 0x000100007e7e7825 */ /* 0x000fca00078e00ff */
[----:B------:R-:W-:Y:S02]  /*184a0*/  LOP3.LUT R127, R219, R127, RZ, 0xfc, !PT ;  /* 0x0000007fdb7f7212 */ /* 0x000fe400078efcff */
[----:B------:R-:W-:-:S05]  /*184b0*/  LOP3.LUT R126, R126, R222, RZ, 0xfc, !PT ;  /* 0x000000de7e7e7212 */ /* 0x000fca00078efcff */
[----:B------:R0:W-:Y:S01]  /*184c0*/  STG.E.64 desc[UR4][R124.64+0x700], R126 ;  /* 0x0007007e7c007986 */ /* 0x0001e2000c101b04 */
[----:B------:R-:W-:Y:S05]  /*184d0*/  BRA `(.L_x_5165) ;  /* 0x0000000000107947 */ /* 0x000fea0003800000 */
.L_x_5147:
[----:B------:R-:W-:Y:S02]  /*184e0*/  ULDC UR6, c[0x0][0x22c] ;  /* 0x00008b0000067ab9 */ /* 0x000fe40000000800 */
[----:B------:R-:W-:-:S13]  /*184f0*/  ISETP.GE.AND P0, PT, R127, UR6, PT ;  /* 0x000000067f007c0c */ /* 0x000fda000bf06270 */
[----:B------:R-:W-:Y:S05]  /*18500*/  @P0 EXIT ;  /* 0x000000000000094d */ /* 0x000fea0003800000 */
[----:B------:R0:W-:Y:S02]  /*18510*/  STG.E.64 desc[UR4][R124.64+0x700], RZ ;  /* 0x000700ff7c007986 */ /* 0x0001e4000c101b04 */
.L_x_5165:
[----:B------:R-:W-:Y:S05]  /*18520*/  BSYNC B2 ;  /* 0x0000000000027941 */ /* 0x000fea0003800000 */
.L_x_5146:
[----:B0-----:R-:W-:Y:S01]  /*18530*/  IADD3 R127, R250, 0x400, RZ ;  /* 0x00000400fa7f7810 */ /* 0x001fe20007ffe0ff */
[----:B------:R-:W-:Y:S03]  /*18540*/  BSSY B2, `(.L_x_5166) ;  /* 0x000005f000027945 */ /* 0x000fe60003800000 */
[----:B------:R-:W-:-:S13]  /*18550*/  ISETP.GT.AND P0, PT, R127, R248, PT ;  /* 0x000000f87f00720c */ /* 0x000fda0003f04270 */
[----:B------:R-:W-:Y:S05]  /*18560*/  @P0 BRA `(.L_x_5167) ;  /* 0x0000000400600947 */ /* 0x000fea0003800000 */
[----:B------:R-:W2:Y:S01]  /*18570*/  LDL R219, [R1+0x15c] ;  /* 0x00015c0001db7983 */ /* 0x000ea20000100800 */
        /* <DEDUP_REMOVED lines=11> */
[----:B-1-345:R-:W-:Y:S05]  /*18630*/  CALL.REL.NOINC `($__internal_1_$__cuda_sm3x_div_rn_noftz_f32_slowpath) ;  /* 0x0000014c00e07944 */ /* 0x03afea0003c00000 */
.L_x_5169:
[----:B------:R-:W-:Y:S05]  /*18640*/  BSYNC B3 ;  /* 0x0000000000037941 */ /* 0x000fea0003800000 */
.L_x_5168:
[----:B------:R-:W-:Y:S01]  /*18650*/  IADD3 R127, R250, 0x401, RZ ;  /* 0x00000401fa7f7810 */ /* 0x000fe20007ffe0ff */
[----:B------:R0:W2:Y:S01]  /*18660*/  F2F.BF16.F32 R219, R251 ;  /* 0x000000fb00db7304 */ /* 0x0000a20000202000 */
[----:B------:R-:W-:Y:S02]  /*18670*/  BSSY B3, `(.L_x_5170) ;  /* 0x0000014000037945 */ /* 0x000fe40003800000 */
[----:B------:R-:W-:-:S13]  /*18680*/  ISETP.GT.AND P0, PT, R127, R248, PT ;  /* 0x000000f87f00720c */ /* 0x000fda0003f04270 */
[----:B0-2---:R-:W-:Y:S05]  /*18690*/  @P0 BRA `(.L_x_5171) ;  /* 0x0000000000400947 */ /* 0x005fea0003800000 */
[----:B------:R-:W0:Y:S01]  /*186a0*/  MUFU.RCP R126, R249 ;  /* 0x000000f9007e7308 */ /* 0x000e220000001000 */
[----:B------:R-:W-:Y:S07]  /*186b0*/  BSSY B4, `(.L_x_5172) ;  /* 0x000000b000047945 */ /* 0x000fee0003800000 */
[----:B------:R-:W2:Y:S01]  /*186c0*/  FCHK P0, R218, R249 ;  /* 0x000000f9da007302 */ /* 0x000ea20000000000 */
[----:B0-----:R-:W-:-:S04]  /*186d0*/  FFMA R127, -R249, R126, 1 ;  /* 0x3f800000f97f7423 */ /* 0x001fc8000000017e */
[----:B------:R-:W-:-:S04]  /*186e0*/  FFMA R251, R126, R127, R126 ;  /* 0x0000007f7efb7223 */ /* 0x000fc8000000007e */
[----:B------:R-:W-:-:S04]  /*186f0*/  FFMA R126, R218, R251, RZ ;  /* 0x000000fbda7e7223 */ /* 0x000fc800000000ff */
[----:B------:R-:W-:-:S04]  /*18700*/  FFMA R127, -R249, R126, R218 ;  /* 0x0000007ef97f7223 */ /* 0x000fc800000001da */
[----:B------:R-:W-:Y:S01]  /*18710*/  FFMA R251, R251, R127, R126 ;  /* 0x0000007ffbfb7223 */ /* 0x000fe2000000007e */
[----:B--2---:R-:W-:Y:S06]  /*18720*/  @!P0 BRA `(.L_x_5173) ;  /* 0x00000000000c8947 */ /* 0x004fec0003800000 */
[----:B------:R-:W-:Y:S02]  /*18730*/  MOV R127, R218 ;  /* 0x000000da007f7202 */ /* 0x000fe40000000f00 */
[----:B------:R-:W-:-:S07]  /*18740*/  MOV R126, 0x18760 ;  /* 0x00018760007e7802 */ /* 0x000fce0000000f00 */
[----:B-1-345:R-:W-:Y:S05]  /*18750*/  CALL.REL.NOINC `($__internal_1_$__cuda_sm3x_div_rn_noftz_f32_slowpath) ;  /* 0x0000014c00987944 */ /* 0x03afea0003c00000 */
.L_x_5173:
[----:B------:R-:W-:Y:S05]  /*18760*/  BSYNC B4 ;  /* 0x0000000000047941 */ /* 0x000fea0003800000 */
.L_x_5172:
[----:B------:R-:W-:-:S04]  /*18770*/  F2FP.BF16.F32.PACK_AB R251, RZ, R251 ;  /* 0x000000fbfffb723e */ /* 0x000fc800000010ff */
[----:B------:R-:W-:Y:S01]  /*18780*/  PRMT R218, R251, 0x7610, R218 ;  /* 0x00007610fbda7816 */ /* 0x000fe200000000da */
[----:B------:R-:W-:Y:S06]  /*18790*/  BRA `(.L_x_5174) ;  /* 0x0000000000047947 */ /* 0x000fec0003800000 */
.L_x_5171:
[----:B------:R-:W-:-:S07]  /*187a0*/  PRMT R218, RZ, 0x7610, R218 ;  /* 0x00007610ffda7816 */ /* 0x000fce00000000da */
.L_x_5174:
[----:B------:R-:W-:Y:S05]  /*187b0*/  BSYNC B3 ;  /* 0x0000000000037941 */ /* 0x000fea0003800000 */
.L_x_5170:
[----:B------:R-:W-:Y:S01]  /*187c0*/  IADD3 R127, R250, 0x402, RZ ;  /* 0x00000402fa7f7810 */ /* 0x000fe20007ffe0ff */
[----:B------:R-:W-:Y:S03]  /*187d0*/  BSSY B3, `(.L_x_5175) ;  /* 0x0000014000037945 */ /* 0x000fe60003800000 */
[----:B------:R-:W-:-:S13]  /*187e0*/  ISETP.GT.AND P0, PT, R127, R248, PT ;  /* 0x000000f87f00720c */ /* 0x000fda0003f04270 */
[----:B------:R-:W-:Y:S05]  /*187f0*/  @P0 BRA `(.L_x_5176) ;  /* 0x0000000000400947 */ /* 0x000fea0003800000 */
        /* <DEDUP_REMOVED lines=9> */
[----:B------:R-:W-:Y:S01]  /*18890*/  IMAD.MOV.U32 R127, RZ, RZ, R217 ;  /* 0x000000ffff7f7224 */ /* 0x000fe200078e00d9 */
[----:B------:R-:W-:-:S07]  /*188a0*/  MOV R126, 0x188c0 ;  /* 0x000188c0007e7802 */ /* 0x000fce0000000f00 */
[----:B-1-345:R-:W-:Y:S05]  /*188b0*/  CALL.REL.NOINC `($__internal_1_$__cuda_sm3x_div_rn_noftz_f32_slowpath) ;  /* 0x0000014c00407944 */ /* 0x03afea0003c00000 */
.L_x_5178:
[----:B------:R-:W-:Y:S05]  /*188c0*/  BSYNC B4 ;  /* 0x0000000000047941 */ /* 0x000fea0003800000 */
.L_x_5177:
[----:B------:R-:W-:-:S04]  /*188d0*/  F2FP.BF16.F32.PACK_AB R251, RZ, R251 ;  /* 0x000000fbfffb723e */ /* 0x000fc800000010ff */
[----:B------:R-:W-:Y:S01]  /*188e0*/  PRMT R217, R251, 0x7610, R217 ;  /* 0x00007610fbd97816 */ /* 0x000fe200000000d9 */
[----:B------:R-:W-:Y:S06]  /*188f0*/  BRA `(.L_x_5179) ;  /* 0x0000000000047947 */ /* 0x000fec0003800000 */
.L_x_5176:
[----:B------:R-:W-:-:S07]  /*18900*/  PRMT R217, RZ, 0x7610, R217 ;  /* 0x00007610ffd97816 */ /* 0x000fce00000000d9 */
.L_x_5179:
[----:B------:R-:W-:Y:S05]  /*18910*/  BSYNC B3 ;  /* 0x0000000000037941 */ /* 0x000fea0003800000 */
.L_x_5175:
        /* <DEDUP_REMOVED lines=16> */
.L_x_5183:
[----:B------:R-:W-:Y:S05]  /*18a20*/  BSYNC B4 ;  /* 0x0000000000047941 */ /* 0x000fea0003800000 */
.L_x_5182:
[----:B------:R-:W-:-:S04]  /*18a30*/  F2FP.BF16.F32.PACK_AB R251, RZ, R251 ;  /* 0x000000fbfffb723e */ /* 0x000fc800000010ff */
[----:B------:R-:W-:Y:S01]  /*18a40*/  PRMT R216, R251, 0x7610, R216 ;  /* 0x00007610fbd87816 */ /* 0x000fe200000000d8 */
[----:B------:R-:W-:Y:S06]  /*18a50*/  BRA `(.L_x_5184) ;  /* 0x0000000000047947 */ /* 0x000fec0003800000 */
.L_x_5181:
[----:B------:R-:W-:-:S07]  /*18a60*/  PRMT R216, RZ, 0x7610, R216 ;  /* 0x00007610ffd87816 */ /* 0x000fce00000000d8 */
.L_x_5184:
[----:B------:R-:W-:Y:S05]  /*18a70*/  BSYNC B3 ;  /* 0x0000000000037941 */ /* 0x000fea0003800000 */
.L_x_5180:
[----:B------:R-:W-:Y:S02]  /*18a80*/  LOP3.LUT R126, R218, 0xffff, RZ, 0xc0, !PT ;  /* 0x0000ffffda7e7812 */ /* 0x000fe400078ec0ff */
[----:B------:R-:W-:-:S03]  /*18a90*/  PRMT R217, R217, 0x5410, R216 ;  /* 0x00005410d9d97816 */ /* 0x000fc600000000d8 */
[----:B------:R-:W-:-:S05]  /*18aa0*/  IMAD.WIDE.U32 R126, R126, 0x10000, RZ ;  /* 0x000100007e7e7825 */ /* 0x000fca00078e00ff */
[----:B------:R-:W-:Y:S02]  /*18ab0*/  LOP3.LUT R127, R217, R127, RZ, 0xfc, !PT ;  /* 0x0000007fd97f7212 */ /* 0x000fe400078efcff */
[----:B------:R-:W-:-:S05]  /*18ac0*/  LOP3.LUT R126, R126, R219, RZ, 0xfc, !PT ;  /* 0x000000db7e7e7212 */ /* 0x000fca00078efcff */
[----:B------:R0:W-:Y:S01]  /*18ad0*/  STG.E.64 desc[UR4][R124.64+0x800], R126 ;  /* 0x0008007e7c007986 */ /* 0x0001e2000c101b04 */
[----:B------:R-:W-:Y:S05]  /*18ae0*/  BRA `(.L_x_5185) ;  /* 0x0000000000107947 */ /* 0x000fea0003800000 */
.L_x_5167:
[----:B------:R-:W-:Y:S02]  /*18af0*/  ULDC UR6, c[0x0][0x22c] ;  /* 0x00008b0000067ab9 */ /* 0x000fe40000000800 */
[----:B------:R-:W-:-:S13]  /*18b00*/  ISETP.GE.AND P0, PT, R127, UR6, PT ;  /* 0x000000067f007c0c */ /* 0x000fda000bf06270 */
[----:B------:R-:W-:Y:S05]  /*18b10*/  @P0 EXIT ;  /* 0x000000000000094d */ /* 0x000fea0003800000 */
[----:B------:R0:W-:Y:S02]  /*18b20*/  STG.E.64 desc[UR4][R124.64+0x800], RZ ;  /* 0x000800ff7c007986 */ /* 0x0001e4000c101b04 */
.L_x_5185:
[----:B------:R-:W-:Y:S05]  /*18b30*/  BSYNC B2 ;  /* 0x0000000000027941 */ /* 0x000fea0003800000 */
.L_x_5166:
        /* <DEDUP_REMOVED lines=17> */
.L_x_5189:
[----:B------:R-:W-:Y:S05]  /*18c50*/  BSYNC B3 ;  /* 0x0000000000037941 */ /* 0x000fea0003800000 */
.L_x_5188:
        /* <DEDUP_REMOVED lines=17> */
.L_x_5193:
[----:B------:R-:W-:Y:S05]  /*18d70*/  BSYNC B4 ;  /* 0x0000000000047941 */ /* 0x000fea0003800000 */
.L_x_5192:
[----:B------:R-:W-:-:S04]  /*18d80*/  F2FP.BF16.F32.PACK_AB R251, RZ, R251 ;  /* 0x000000fbfffb723e */ /* 0x000fc800000010ff */
[----:B------:R-:W-:Y:S01]  /*18d90*/  PRMT R215, R251, 0x7610, R215 ;  /* 0x00007610fbd77816 */ /* 0x000fe200000000d7 */
[----:B------:R-:W-:Y:S06]  /*18da0*/  BRA `(.L_x_5194) ;  /* 0x0000000000047947 */ /* 0x000fec0003800000 */
.L_x_5191:
[----:B------:R-:W-:-:S07]  /*18db0*/  PRMT R215, RZ, 0x7610, R215 ;  /* 0x00007610ffd77816 */ /* 0x000fce00000000d7 */
.L_x_5194:
[----:B------:R-:W-:Y:S05]  /*18dc0*/  BSYNC B3 ;  /* 0x0000000000037941 */ /* 0x000fea0003800000 */
.L_x_5190:
        /* <DEDUP_REMOVED lines=16> */
.L_x_5198:
[----:B------:R-:W-:Y:S05]  /*18ed0*/  BSYNC B4 ;  /* 0x0000000000047941 */ /* 0x000fea0003800000 */
.L_x_5197:
[----:B------:R-:W-:-:S04]  /*18ee0*/  F2FP.BF16.F32.PACK_AB R251, RZ, R251 ;  /* 0x000000fbfffb723e */ /* 0x000fc800000010ff */
[----:B------:R-:W-:Y:S01]  /*18ef0*/  PRMT R214, R251, 0x7610, R214 ;  /* 0x00007610fbd67816 */ /* 0x000fe200000000d6 */
[----:B------:R-:W-:Y:S06]  /*18f00*/  BRA `(.L_x_5199) ;  /* 0x0000000000047947 */ /* 0x000fec0003800000 */
.L_x_5196:
[----:B------:R-:W-:-:S07]  /*18f10*/  PRMT R214, RZ, 0x7610, R214 ;  /* 0x00007610ffd67816 */ /* 0x000fce00000000d6 */
.L_x_5199:
[----:B------:R-:W-:Y:S05]  /*18f20*/  BSYNC B3 ;  /* 0x0000000000037941 */ /* 0x000fea0003800000 */
.L_x_5195:
        /* <DEDUP_REMOVED lines=16> */
.L_x_5203:
[----:B------:R-:W-:Y:S05]  /*19030*/  BSYNC B4 ;  /* 0x0000000000047941 */ /* 0x000fea0003800000 */
.L_x_5202:
[----:B------:R-:W-:-:S04]  /*19040*/  F2FP.BF16.F32.PACK_AB R251, RZ, R251 ;  /* 0x000000fbfffb723e */ /* 0x000fc800000010ff */
[----:B------:R-:W-:Y:S01]  /*19050*/  PRMT R213, R251, 0x7610, R213 ;  /* 0x00007610fbd57816 */ /* 0x000fe200000000d5 */
[----:B------:R-:W-:Y:S06]  /*19060*/  BRA `(.L_x_5204) ;  /* 0x0000000000047947 */ /* 0x000fec0003800000 */
.L_x_5201:
[----:B------:R-:W-:-:S07]  /*19070*/  PRMT R213, RZ, 0x7610, R213 ;  /* 0x00007610ffd57816 */ /* 0x000fce00000000d5 */
.L_x_5204:
[----:B------:R-:W-:Y:S05]  /*19080*/  BSYNC B3 ;  /* 0x0000000000037941 */ /* 0x000fea0003800000 */
.L_x_5200:
[----:B------:R-:W-:Y:S02]  /*19090*/  LOP3.LUT R126, R215, 0xffff, RZ, 0xc0, !PT ;  /* 0x0000ffffd77e7812 */ /* 0x000fe400078ec0ff */
[----:B------:R-:W-:-:S03]  /*190a0*/  PRMT R213, R214, 0x5410, R213 ;  /* 0x00005410d6d57816 */ /* 0x000fc600000000d5 */
[----:B------:R-:W-:-:S05]  /*190b0*/  IMAD.WIDE.U32 R126, R126, 0x10000, RZ ;  /* 0x000100007e7e7825 */ /* 0x000fca00078e00ff */
[----:B------:R-:W-:Y:S02]  /*190c0*/  LOP3.LUT R127, R213, R127, RZ, 0xfc, !PT ;  /* 0x0000007fd57f7212 */ /* 0x000fe400078efcff */
[----:B------:R-:W-:-:S05]  /*190d0*/  LOP3.LUT R126, R126, R216, RZ, 0xfc, !PT ;  /* 0x000000d87e7e7212 */ /* 0x000fca00078efcff */
[----:B------:R0:W-:Y:S01]  /*190e0*/  STG.E.64 desc[UR4][R124.64+0x900], R126 ;  /* 0x0009007e7c007986 */ /* 0x0001e2000c101b04 */
[----:B------:R-:W-:Y:S05]  /*190f0*/  BRA `(.L_x_5205) ;  /* 0x0000000000107947 */ /* 0x000fea0003800000 */
.L_x_5187:
[----:B------:R-:W-:Y:S02]  /*19100*/  ULDC UR6, c[0x0][0x22c] ;  /* 0x00008b0000067ab9 */ /* 0x000fe40000000800 */
[----:B------:R-:W-:-:S13]  /*19110*/  ISETP.GE.AND P0, PT, R127, UR6, PT ;  /* 0x000000067f007c0c */ /* 0x000fda000bf06270 */
[----:B------:R-:W-:Y:S05]  /*19120*/  @P0 EXIT ;  /* 0x000000000000094d */ /* 0x000fea0003800000 */
[----:B------:R0:W-:Y:S02]  /*19130*/  STG.E.64 desc[UR4][R124.64+0x900], RZ ;  /* 0x000900ff7c007986 */ /* 0x0001e4000c101b04 */
.L_x_5205:
[----:B------:R-:W-:Y:S05]  /*19140*/  BSYNC B2 ;  /* 0x0000000000027941 */ /* 0x000fea0003800000 */
.L_x_5186:
        /* <DEDUP_REMOVED lines=17> */
.L_x_5209:
[----:B------:R-:W-:Y:S05]  /*19260*/  BSYNC B3 ;  /* 0x0000000000037941 */ /* 0x000fea0003800000 */
.L_x_5208:
        /* <DEDUP_REMOVED lines=17> */
.L_x_5213:
[----:B------:R-:W-:Y:S05]  /*19380*/  BSYNC B4 ;  /* 0x0000000000047941 */ /* 0x000fea0003800000 */
.L_x_5212:
[----:B------:R-:W-:-:S04]  /*19390*/  F2FP.BF16.F32.PACK_AB R251, RZ, R251 ;  /* 0x000000fbfffb723e */ /* 0x000fc800000010ff */
[----:B------:R-:W-:Y:S01]  /*193a0*/  PRMT R212, R251, 0x7610, R212 ;  /* 0x00007610fbd47816 */ /* 0x000fe200000000d4 */
[----:B------:R-:W-:Y:S06]  /*193b0*/  BRA `(.L_x_5214) ;  /* 0x0000000000047947 */ /* 0x000fec0003800000 */
.L_x_5211:
[----:B------:R-:W-:-:S07]  /*193c0*/  PRMT R212, RZ, 0x7610, R212 ;  /* 0x00007610ffd47816 */ /* 0x000fce00000000d4 */
.L_x_5214:
[----:B------:R-:W-:Y:S05]  /*193d0*/  BSYNC B3 ;  /* 0x0000000000037941 */ /* 0x000fea0003800000 */
.L_x_5210:
        /* <DEDUP_REMOVED lines=16> */
.L_x_5218:
[----:B------:R-:W-:Y:S05]  /*194e0*/  BSYNC B4 ;  /* 0x0000000000047941 */ /* 0x000fea0003800000 */
.L_x_5217:
[----:B------:R-:W-:-:S04]  /*194f0*/  F2FP.BF16.F32.PACK_AB R251, RZ, R251 ;  /* 0x000000fbfffb723e */ /* 0x000fc800000010ff */
[----:B------:R-:W-:Y:S01]  /*19500*/  PRMT R211, R251, 0x7610, R211 ;  /* 0x00007610fbd37816 */ /* 0x000fe200000000d3 */
[----:B------:R-:W-:Y:S06]  /*19510*/  BRA `(.L_x_5219) ;  /* 0x0000000000047947 */ /* 0x000fec0003800000 */
.L_x_5216:
[----:B------:R-:W-:-:S07]  /*19520*/  PRMT R211, RZ, 0x7610, R211 ;  /* 0x00007610ffd37816 */ /* 0x000fce00000000d3 */
.L_x_5219:
[----:B------:R-:W-:Y:S05]  /*19530*/  BSYNC B3 ;  /* 0x0000000000037941 */ /* 0x000fea0003800000 */
.L_x_5215:
        /* <DEDUP_REMOVED lines=16> */
.L_x_5223:
[----:B------:R-:W-:Y:S05]  /*19640*/  BSYNC B4 ;  /* 0x0000000000047941 */ /* 0x000fea0003800000 */
.L_x_5222:
[----:B------:R-:W-:-:S04]  /*19650*/  F2FP.BF16.F32.PACK_AB R251, RZ, R251 ;  /* 0x000000fbfffb723e */ /* 0x000fc800000010ff */
[----:B------:R-:W-:Y:S01]  /*19660*/  PRMT R210, R251, 0x7610, R210 ;  /* 0x00007610fbd27816 */ /* 0x000fe200000000d2 */
[----:B------:R-:W-:Y:S06]  /*19670*/  BRA `(.L_x_5224) ;  /* 0x0000000000047947 */ /* 0x000fec0003800000 */
.L_x_5221:
[----:B------:R-:W-:-:S07]  /*19680*/  PRMT R210, RZ, 0x7610, R210 ;  /* 0x00007610ffd27816 */ /* 0x000fce00000000d2 */
.L_x_5224:
[----:B------:R-:W-:Y:S05]  /*19690*/  BSYNC B3 ;  /* 0x0000000000037941 */ /* 0x000fea0003800000 */
.L_x_5220:
[----:B------:R-:W-:Y:S02]  /*196a0*/  LOP3.LUT R126, R212, 0xffff, RZ, 0xc0, !PT ;  /* 0x0000ffffd47e7812 */ /* 0x000fe400078ec0ff */
[----:B------:R-:W-:-:S03]  /*196b0*/  PRMT R211, R211, 0x5410, R210 ;  /* 0x00005410d3d37816 */ /* 0x000fc600000000d2 */
[----:B------:R-:W-:-:S05]  /*196c0*/  IMAD.WIDE.U32 R126, R126, 0x10000, RZ ;  /* 0x000100007e7e7825 */ /* 0x000fca00078e00ff */
[----:B------:R-:W-:Y:S02]  /*196d0*/  LOP3.LUT R127, R211, R127, RZ, 0xfc, !PT ;  /* 0x0000007fd37f7212 */ /* 0x000fe400078efcff */
[----:B------:R-:W-:-:S05]  /*196e0*/  LOP3.LUT R126, R126, R213, RZ, 0xfc, !PT ;  /* 0x000000d57e7e7212 */ /* 0x000fca00078efcff */
[----:B------:R0:W-:Y:S01]  /*196f0*/  STG.E.64 desc[UR4][R124.64+0xa00], R126 ;  /* 0x000a007e7c007986 */ /* 0x0001e2000c101b04 */
[----:B------:R-:W-:Y:S05]  /*19700*/  BRA `(.L_x_5225) ;  /* 0x0000000000107947 */ /* 0x000fea0003800000 */
.L_x_5207:
[----:B------:R-:W-:Y:S02]  /*19710*/  ULDC UR6, c[0x0][0x22c] ;  /* 0x00008b0000067ab9 */ /* 0x000fe40000000800 */
[----:B------:R-:W-:-:S13]  /*19720*/  ISETP.GE.AND P0, PT, R127, UR6, PT ;  /* 0x000000067f007c0c */ /* 0x000fda000bf06270 */
[----:B------:R-:W-:Y:S05]  /*19730*/  @P0 EXIT ;  /* 0x000000000000094d */ /* 0x000fea0003800000 */
[----:B------:R0:W-:Y:S02]  /*19740*/  STG.E.64 desc[UR4][R124.64+0xa00], RZ ;  /* 0x000a00ff7c007986 */ /* 0x0001e4000c101b04 */
.L_x_5225:
[----:B------:R-:W-:Y:S05]  /*19750*/  BSYNC B2 ;  /* 0x0000000000027941 */ /* 0x000fea0003800000 */
.L_x_5206:
        /* <DEDUP_REMOVED lines=16> */
.L_x_5229:
[----:B------:R-:W-:Y:S05]  /*19860*/  BSYNC B3 ;  /* 0x0000000000037941 */ /* 0x000fea0003800000 */
.L_x_5228:
        /* <DEDUP_REMOVED lines=17> */
.L_x_5233:
[----:B------:R-:W-:Y:S05]  /*19980*/  BSYNC B4 ;  /* 0x0000000000047941 */ /* 0x000fea0003800000 */
.L_x_5232:
[----:B------:R-:W-:-:S04]  /*19990*/  F2FP.BF16.F32.PACK_AB R251, RZ, R251 ;  /* 0x000000fbfffb723e */ /* 0x000fc800000010ff */
[----:B------:R-:W-:Y:S01]  /*199a0*/  PRMT R208, R251, 0x7610, R208 ;  /* 0x00007610fbd07816 */ /* 0x000fe200000000d0 */
[----:B------:R-:W-:Y:S06]  /*199b0*/  BRA `(.L_x_5234) ;  /* 0x0000000000047947 */ /* 0x000fec0003800000 */
.L_x_5231:
[----:B------:R-:W-:-:S07]  /*199c0*/  PRMT R208, RZ, 0x7610, R208 ;  /* 0x00007610ffd07816 */ /* 0x000fce00000000d0 */
.L_x_5234:
[----:B------:R-:W-:Y:S05]  /*199d0*/  BSYNC B3 ;  /* 0x0000000000037941 */ /* 0x000fea0003800000 */
.L_x_5230:
        /* <DEDUP_REMOVED lines=16> */
.L_x_5238:
[----:B------:R-:W-:Y:S05]  /*19ae0*/  BSYNC B4 ;  /* 0x0000000000047941 */ /* 0x000fea0003800000 */
.L_x_5237:
[----:B------:R-:W-:-:S04]  /*19af0*/  F2FP.BF16.F32.PACK_AB R251, RZ, R251 ;  /* 0x000000fbfffb723e */ /* 0x000fc800000010ff */
[----:B------:R-:W-:Y:S01]  /*19b00*/  PRMT R207, R251, 0x7610, R207 ;  /* 0x00007610fbcf7816 */ /* 0x000fe200000000cf */
[----:B------:R-:W-:Y:S06]  /*19b10*/  BRA `(.L_x_5239) ;  /* 0x0000000000047947 */ /* 0x000fec0003800000 */
.L_x_5236:
[----:B------:R-:W-:-:S07]  /*19b20*/  PRMT R207, RZ, 0x7610, R207 ;  /* 0x00007610ffcf7816 */ /* 0x000fce00000000cf */
.L_x_5239:
[----:B------:R-:W-:Y:S05]  /*19b30*/  BSYNC B3 ;  /* 0x0000000000037941 */ /* 0x000fea0003800000 */
.L_x_5235:
        /* <DEDUP_REMOVED lines=16> */
.L_x_5243:
[----:B------:R-:W-:Y:S05]  /*19c40*/  BSYNC B4 ;  /* 0x0000000000047941 */ /* 0x000fea0003800000 */
.L_x_5242:
[----:B------:R-:W-:-:S04]  /*19c50*/  F2FP.BF16.F32.PACK_AB R251, RZ, R251 ;  /* 0x000000fbfffb723e */ /* 0x000fc800000010ff */
[----:B------:R-:W-:Y:S01]  /*19c60*/  PRMT R206, R251, 0x7610, R206 ;  /* 0x00007610fbce7816 */ /* 0x000fe200000000ce */
[----:B------:R-:W-:Y:S06]  /*19c70*/  BRA `(.L_x_5244) ;  /* 0x0000000000047947 */ /* 0x000fec0003800000 */
.L_x_5241:
[----:B------:R-:W-:-:S07]  /*19c80*/  PRMT R206, RZ, 0x7610, R206 ;  /* 0x00007610ffce7816 */ /* 0x000fce00000000ce */
.L_x_5244:
[----:B------:R-:W-:Y:S05]  /*19c90*/  BSYNC B3 ;  /* 0x0000000000037941 */ /* 0x000fea0003800000 */
.L_x_5240:
[----:B------:R-:W-:Y:S02]  /*19ca0*/  LOP3.LUT R126, R208, 0xffff, RZ, 0xc0, !PT ;  /* 0x0000ffffd07e7812 */ /* 0x000fe400078ec0ff */
[----:B------:R-:W-:-:S03]  /*19cb0*/  PRMT R207, R207, 0x5410, R206 ;  /* 0x00005410cfcf7816 */ /* 0x000fc600000000ce */
[----:B------:R-:W-:-:S05]  /*19cc0*/  IMAD.WIDE.U32 R126, R126, 0x10000, RZ ;  /* 0x000100007e7e7825 */ /* 0x000fca00078e00ff */
[----:B------:R-:W-:Y:S02]  /*19cd0*/  LOP3.LUT R127, R207, R127, RZ, 0xfc, !PT ;  /* 0x0000007fcf7f7212 */ /* 0x000fe400078efcff */
[----:B------:R-:W-:-:S05]  /*19ce0*/  LOP3.LUT R126, R126, R209, RZ, 0xfc, !PT ;  /* 0x000000d17e7e7212 */ /* 0x000fca00078efcff */
[----:B------:R0:W-:Y:S01]  /*19cf0*/  STG.E.64 desc[UR4][R124.64+0xb00], R126 ;  /* 0x000b007e7c007986 */ /* 0x0001e2000c101b04 */
[----:B------:R-:W-:Y:S05]  /*19d00*/  BRA `(.L_x_5245) ;  /* 0x0000000000107947 */ /* 0x000fea0003800000 */
.L_x_5227:
[----:B------:R-:W-:Y:S02]  /*19d10*/  ULDC UR6, c[0x0][0x22c] ;  /* 0x00008b0000067ab9 */ /* 0x000fe40000000800 */
[----:B------:R-:W-:-:S13]  /*19d20*/  ISETP.GE.AND P0, PT, R127, UR6, PT ;  /* 0x000000067f007c0c */ /* 0x000fda000bf06270 */
[----:B------:R-:W-:Y:S05]  /*19d30*/  @P0 EXIT ;  /* 0x000000000000094d */ /* 0x000fea0003800000 */
[----:B------:R0:W-:Y:S02]  /*19d40*/  STG.E.64 desc[UR4][R124.64+0xb00], RZ ;  /* 0x000b00ff7c007986 */ /* 0x0001e4000c101b04 */
.L_x_5245:
[----:B------:R-:W-:Y:S05]  /*19d50*/  BSYNC B2 ;  /* 0x0000000000027941 */ /* 0x000fea0003800000 */
.L_x_5226:
        /* <DEDUP_REMOVED lines=17> */
.L_x_5249:
[----:B------:R-:W-:Y:S05]  /*19e70*/  BSYNC B3 ;  /* 0x0000000000037941 */ /* 0x000fea0003800000 */
.L_x_5248:
        /* <DEDUP_REMOVED lines=17> */
.L_x_5253:
[----:B------:R-:W-:Y:S05]  /*19f90*/  BSYNC B4 ;  /* 0x0000000000047941 */ /* 0x000fea0003800000 */
.L_x_5252:
[----:B------:R-:W-:-:S04]  /*19fa0*/  F2FP.BF16.F32.PACK_AB R251, RZ, R251 ;  /* 0x000000fbfffb723e */ /* 0x000fc800000010ff */
[----:B------:R-:W-:Y:S01]  /*19fb0*/  PRMT R205, R251, 0x7610, R205 ;  /* 0x00007610fbcd7816 */ /* 0x000fe200000000cd */
[----:B------:R-:W-:Y:S06]  /*19fc0*/  BRA `(.L_x_5254) ;  /* 0x0000000000047947 */ /* 0x000fec0003800000 */
.L_x_5251:
[----:B------:R-:W-:-:S07]  /*19fd0*/  PRMT R205, RZ, 0x7610, R205 ;  /* 0x00007610ffcd7816 */ /* 0x000fce00000000cd */
.L_x_5254:
[----:B------:R-:W-:Y:S05]  /*19fe0*/  BSYNC B3 ;  /* 0x0000000000037941 */ /* 0x000fea0003800000 */
.L_x_5250:
        /* <DEDUP_REMOVED lines=16> */
.L_x_5258:
[----:B------:R-:W-:Y:S05]  /*1a0f0*/  BSYNC B4 ;  /* 0x0000000000047941 */ /* 0x000fea0003800000 */
.L_x_5257:
[----:B------:R-:W-:-:S04]  /*1a100*/  F2FP.BF16.F32.PACK_AB R251, RZ, R251 ;  /* 0x000000fbfffb723e */ /* 0x000fc800000010ff */
[----:B------:R-:W-:Y:S01]  /*1a110*/  PRMT R204, R251, 0x7610, R204 ;  /* 0x00007610fbcc7816 */ /* 0x000fe200000000cc */
[----:B------:R-:W-:Y:S06]  /*1a120*/  BRA `(.L_x_5259) ;  /* 0x0000000000047947 */ /* 0x000fec0003800000 */
.L_x_5256:
[----:B------:R-:W-:-:S07]  /*1a130*/  PRMT R204, RZ, 0x7610, R204 ;  /* 0x00007610ffcc7816 */ /* 0x000fce00000000cc */
.L_x_5259:
[----:B------:R-:W-:Y:S05]  /*1a140*/  BSYNC B3 ;  /* 0x0000000000037941 */ /* 0x000fea0003800000 */
.L_x_5255:
        /* <DEDUP_REMOVED lines=16> */
.L_x_5263:
[----:B------:R-:W-:Y:S05]  /*1a250*/  BSYNC B4 ;  /* 0x0000000000047941 */ /* 0x000fea0003800000 */
.L_x_5262:
[----:B------:R-:W-:-:S04]  /*1a260*/  F2FP.BF16.F32.PACK_AB R251, RZ, R251 ;  /* 0x000000fbfffb723e */ /* 0x000fc800000010ff */
[----:B------:R-:W-:Y:S01]  /*1a270*/  PRMT R203, R251, 0x7610, R203 ;  /* 0x00007610fbcb7816 */ /* 0x000fe200000000cb */
[----:B------:R-:W-:Y:S06]  /*1a280*/  BRA `(.L_x_5264) ;  /* 0x0000000000047947 */ /* 0x000fec0003800000 */
.L_x_5261:
[----:B------:R-:W-:-:S07]  /*1a290*/  PRMT R203, RZ, 0x7610, R203 ;  /* 0x00007610ffcb7816 */ /* 0x000fce00000000cb */
.L_x_5264:
[----:B------:R-:W-:Y:S05]  /*1a2a0*/  BSYNC B3 ;  /* 0x0000000000037941 */ /* 0x000fea0003800000 */
.L_x_5260:
[----:B------:R-:W-:Y:S02]  /*1a2b0*/  LOP3.LUT R126, R205, 0xffff, RZ, 0xc0, !PT ;  /* 0x0000ffffcd7e7812 */ /* 0x000fe400078ec0ff */
[----:B------:R-:W-:-:S03]  /*1a2c0*/  PRMT R203, R204, 0x5410, R203 ;  /* 0x00005410cccb7816 */ /* 0x000fc600000000cb */
[----:B------:R-:W-:-:S05]  /*1a2d0*/  IMAD.WIDE.U32 R126, R126, 0x10000, RZ ;  /* 0x000100007e7e7825 */ /* 0x000fca00078e00ff */
[----:B------:R-:W-:Y:S02]  /*1a2e0*/  LOP3.LUT R127, R203, R127, RZ, 0xfc, !PT ;  /* 0x0000007fcb7f7212 */ /* 0x000fe400078efcff */
[----:B------:R-:W-:-:S05]  /*1a2f0*/  LOP3.LUT R126, R126, R206, RZ, 0xfc, !PT ;  /* 0x000000ce7e7e7212 */ /* 0x000fca00078efcff */
[----:B------:R0:W-:Y:S01]  /*1a300*/  STG.E.64 desc[UR4][R124.64+0xc00], R126 ;  /* 0x000c007e7c007986 */ /* 0x0001e2000c101b04 */
[----:B------:R-:W-:Y:S05]  /*1a310*/  BRA `(.L_x_5265) ;  /* 0x0000000000107947 */ /* 0x000fea0003800000 */
.L_x_5247:
[----:B------:R-:W-:Y:S02]  /*1a320*/  ULDC UR6, c[0x0][0x22c] ;  /* 0x00008b0000067ab9 */ /* 0x000fe40000000800 */
[----:B------:R-:W-:-:S13]  /*1a330*/  ISETP.GE.AND P0, PT, R127, UR6, PT ;  /* 0x000000067f007c0c */ /* 0x000fda000bf06270 */
[----:B------:R-:W-:Y:S05]  /*1a340*/  @P0 EXIT ;  /* 0x000000000000094d */ /* 0x000fea0003800000 */
[----:B------:R0:W-:Y:S02]  /*1a350*/  STG.E.64 desc[UR4][R124.64+0xc00], RZ ;  /* 0x000c00ff7c007986 */ /* 0x0001e4000c101b04 */
.L_x_5265:
[----:B------:R-:W-:Y:S05]  /*1a360*/  BSYNC B2 ;  /* 0x0000000000027941 */ /* 0x000fea0003800000 */
.L_x_5246:
        /* <DEDUP_REMOVED lines=16> */
.L_x_5269:
[----:B------:R-:W-:Y:S05]  /*1a470*/  BSYNC B3 ;  /* 0x0000000000037941 */ /* 0x000fea0003800000 */
.L_x_5268:
        /* <DEDUP_REMOVED lines=17> */
.L_x_5273:
[----:B------:R-:W-:Y:S05]  /*1a590*/  BSYNC B4 ;  /* 0x0000000000047941 */ /* 0x000fea0003800000 */
.L_x_5272:
[----:B------:R-:W-:-:S04]  /*1a5a0*/  F2FP.BF16.F32.PACK_AB R251, RZ, R251 ;  /* 0x000000fbfffb723e */ /* 0x000fc800000010ff */
[----:B------:R-:W-:Y:S01]  /*1a5b0*/  PRMT R201, R251, 0x7610, R201 ;  /* 0x00007610fbc97816 */ /* 0x000fe200000000c9 */
[----:B------:R-:W-:Y:S06]  /*1a5c0*/  BRA `(.L_x_5274) ;  /* 0x0000000000047947 */ /* 0x000fec0003800000 */
.L_x_5271:
[----:B------:R-:W-:-:S07]  /*1a5d0*/  PRMT R201, RZ, 0x7610, R201 ;  /* 0x00007610ffc97816 */ /* 0x000fce00000000c9 */
.L_x_5274:
[----:B------:R-:W-:Y:S05]  /*1a5e0*/  BSYNC B3 ;  /* 0x0000000000037941 */ /* 0x000fea0003800000 */
.L_x_5270:
        /* <DEDUP_REMOVED lines=16> */
.L_x_5278:
[----:B------:R-:W-:Y:S05]  /*1a6f0*/  BSYNC B4 ;  /* 0x0000000000047941 */ /* 0x000fea0003800000 */
.L_x_5277:
[----:B------:R-:W-:-:S04]  /*1a700*/  F2FP.BF16.F32.PACK_AB R251, RZ, R251 ;  /* 0x000000fbfffb723e */ /* 0x000fc800000010ff */
[----:B------:R-:W-:Y:S01]  /*1a710*/  PRMT R200, R251, 0x7610, R200 ;  /* 0x00007610fbc87816 */ /* 0x000fe200000000c8 */
[----:B------:R-:W-:Y:S06]  /*1a720*/  BRA `(.L_x_5279) ;  /* 0x0000000000047947 */ /* 0x000fec0003800000 */
.L_x_5276:
[----:B------:R-:W-:-:S07]  /*1a730*/  PRMT R200, RZ, 0x7610, R200 ;  /* 0x00007610ffc87816 */ /* 0x000fce00000000c8 */
.L_x_5279:
[----:B------:R-:W-:Y:S05]  /*1a740*/  BSYNC B3 ;  /* 0x0000000000037941 */ /* 0x000fea0003800000 */
.L_x_5275:
        /* <DEDUP_REMOVED lines=16> */
.L_x_5283:
[----:B------:R-:W-:Y:S05]  /*1a850*/  BSYNC B4 ;  /* 0x0000000000047941 */ /* 0x000fea0003800000 */
.L_x_5282:
[----:B------:R-:W-:-:S04]  /*1a860*/  F2FP.BF16.F32.PACK_AB R251, RZ, R251 ;  /* 0x000000fbfffb723e */ /* 0x000fc800000010ff */
[----:B------:R-:W-:Y:S01]  /*1a870*/  PRMT R199, R251, 0x7610, R199 ;  /* 0x00007610fbc77816 */ /* 0x000fe200000000c7 */
[----:B------:R-:W-:Y:S06]  /*1a880*/  BRA `(.L_x_5284) ;  /* 0x0000000000047947 */ /* 0x000fec0003800000 */
.L_x_5281:
[----:B------:R-:W-:-:S07]  /*1a890*/  PRMT R199, RZ, 0x7610, R199 ;  /* 0x00007610ffc77816 */ /* 0x000fce00000000c7 */
.L_x_5284:
[----:B------:R-:W-:Y:S05]  /*1a8a0*/  BSYNC B3 ;  /* 0x0000000000037941 */ /* 0x000fea0003800000 */
.L_x_5280:
[----:B------:R-:W-:Y:S02]  /*1a8b0*/  LOP3.LUT R126, R201, 0xffff, RZ, 0xc0, !PT ;  /* 0x0000ffffc97e7812 */ /* 0x000fe400078ec0ff */
[----:B------:R-:W-:-:S03]  /*1a8c0*/  PRMT R199, R200, 0x5410, R199 ;  /* 0x00005410c8c77816 */ /* 0x000fc600000000c7 */
[----:B------:R-:W-:-:S05]  /*1a8d0*/  IMAD.WIDE.U32 R126, R126, 0x10000, RZ ;  /* 0x000100007e7e7825 */ /* 0x000fca00078e00ff */
[----:B------:R-:W-:Y:S02]  /*1a8e0*/  LOP3.LUT R127, R199, R127, RZ, 0xfc, !PT ;  /* 0x0000007fc77f7212 */ /* 0x000fe400078efcff */
[----:B------:R-:W-:-:S05]  /*1a8f0*/  LOP3.LUT R126, R126, R202, RZ, 0xfc, !PT ;  /* 0x000000ca7e7e7212 */ /* 0x000fca00078efcff */
[----:B------:R0:W-:Y:S01]  /*1a900*/  STG.E.64 desc[UR4][R124.64+0xd00], R126 ;  /* 0x000d007e7c007986 */ /* 0x0001e2000c101b04 */
[----:B------:R-:W-:Y:S05]  /*1a910*/  BRA `(.L_x_5285) ;  /* 0x0000000000107947 */ /* 0x000fea0003800000 */
.L_x_5267:
[----:B------:R-:W-:Y:S02]  /*1a920*/  ULDC UR6, c[0x0][0x22c] ;  /* 0x00008b0000067ab9 */ /* 0x000fe40000000800 */
[----:B------:R-:W-:-:S13]  /*1a930*/  ISETP.GE.AND P0, PT, R127, UR6, PT ;  /* 0x000000067f007c0c */ /* 0x000fda000bf06270 */
[----:B------:R-:W-:Y:S05]  /*1a940*/  @P0 EXIT ;  /* 0x000000000000094d */ /* 0x000fea0003800000 */
[----:B------:R0:W-:Y:S02]  /*1a950*/  STG.E.64 desc[UR4][R124.64+0xd00], RZ ;  /* 0x000d00ff7c007986 */ /* 0x0001e4000c101b04 */
.L_x_5285:
[----:B------:R-:W-:Y:S05]  /*1a960*/  BSYNC B2 ;  /* 0x0000000000027941 */ /* 0x000fea0003800000 */
.L_x_5266:
        /* <DEDUP_REMOVED lines=17> */
.L_x_5289:
[----:B------:R-:W-:Y:S05]  /*1aa80*/  BSYNC B3 ;  /* 0x0000000000037941 */ /* 0x000fea0003800000 */
.L_x_5288:
        /* <DEDUP_REMOVED lines=17> */
.L_x_5293:
[----:B------:R-:W-:Y:S05]  /*1aba0*/  BSYNC B4 ;  /* 0x0000000000047941 */ /* 0x000fea0003800000 */
.L_x_5292:
[----:B------:R-:W-:-:S04]  /*1abb0*/  F2FP.BF16.F32.PACK_AB R251, RZ, R251 ;  /* 0x000000fbfffb723e */ /* 0x000fc800000010ff */
[----:B------:R-:W-:Y:S01]  /*1abc0*/  PRMT R198, R251, 0x7610, R198 ;  /* 0x00007610fbc67816 */ /* 0x000fe200000000c6 */
[----:B------:R-:W-:Y:S06]  /*1abd0*/  BRA `(.L_x_5294) ;  /* 0x0000000000047947 */ /* 0x000fec0003800000 */
.L_x_5291:
[----:B------:R-:W-:-:S07]  /*1abe0*/  PRMT R198, RZ, 0x7610, R198 ;  /* 0x00007610ffc67816 */ /* 0x000fce00000000c6 */
.L_x_5294:
[----:B------:R-:W-:Y:S05]  /*1abf0*/  BSYNC B3 ;  /* 0x0000000000037941 */ /* 0x000fea0003800000 */
.L_x_5290:
        /* <DEDUP_REMOVED lines=16> */
.L_x_5298:
[----:B------:R-:W-:Y:S05]  /*1ad00*/  BSYNC B4 ;  /* 0x0000000000047941 */ /* 0x000fea0003800000 */
.L_x_5297:
[----:B------:R-:W-:-:S04]  /*1ad10*/  F2FP.BF16.F32.PACK_AB R251, RZ, R251 ;  /* 0x000000fbfffb723e */ /* 0x000fc800000010ff */
[----:B------:R-:W-:Y:S01]  /*1ad20*/  PRMT R197, R251, 0x7610, R197 ;  /* 0x00007610fbc57816 */ /* 0x000fe200000000c5 */
[----:B------:R-:W-:Y:S06]  /*1ad30*/  BRA `(.L_x_5299) ;  /* 0x0000000000047947 */ /* 0x000fec0003800000 */
.L_x_5296:
[----:B------:R-:W-:-:S07]  /*1ad40*/  PRMT R197, RZ, 0x7610, R197 ;  /* 0x00007610ffc57816 */ /* 0x000fce00000000c5 */
.L_x_5299:
[----:B------:R-:W-:Y:S05]  /*1ad50*/  BSYNC B3 ;  /* 0x0000000000037941 */ /* 0x000fea0003800000 */
.L_x_5295:
        /* <DEDUP_REMOVED lines=16> */
.L_x_5303:
[----:B------:R-:W-:Y:S05]  /*1ae60*/  BSYNC B4 ;  /* 0x0000000000047941 */ /* 0x000fea0003800000 */
.L_x_5302:
[----:B------:R-:W-:-:S04]  /*1ae70*/  F2FP.BF16.F32.PACK_AB R251, RZ, R251 ;  /* 0x000000fbfffb723e */ /* 0x000fc800000010ff */
[----:B------:R-:W-:Y:S01]  /*1ae80*/  PRMT R196, R251, 0x7610, R196 ;  /* 0x00007610fbc47816 */ /* 0x000fe200000000c4 */
[----:B------:R-:W-:Y:S06]  /*1ae90*/  BRA `(.L_x_5304) ;  /* 0x0000000000047947 */ /* 0x000fec0003800000 */
.L_x_5301:
[----:B------:R-:W-:-:S07]  /*1aea0*/  PRMT R196, RZ, 0x7610, R196 ;  /* 0x00007610ffc47816 */ /* 0x000fce00000000c4 */
.L_x_5304:
[----:B------:R-:W-:Y:S05]  /*1aeb0*/  BSYNC B3 ;  /* 0x0000000000037941 */ /* 0x000fea0003800000 */
.L_x_5300:
[----:B------:R-:W-:Y:S02]  /*1aec0*/  LOP3.LUT R126, R198, 0xffff, RZ, 0xc0, !PT ;  /* 0x0000ffffc67e7812 */ /* 0x000fe400078ec0ff */
[----:B------:R-:W-:-:S03]  /*1aed0*/  PRMT R197, R197, 0x5410, R196 ;  /* 0x00005410c5c57816 */ /* 0x000fc600000000c4 */
[----:B------:R-:W-:-:S05]  /*1aee0*/  IMAD.WIDE.U32 R126, R126, 0x10000, RZ ;  /* 0x000100007e7e7825 */ /* 0x000fca00078e00ff */
[----:B------:R-:W-:Y:S02]  /*1aef0*/  LOP3.LUT R127, R197, R127, RZ, 0xfc, !PT ;  /* 0x0000007fc57f7212 */ /* 0x000fe400078efcff */
[----:B------:R-:W-:-:S05]  /*1af00*/  LOP3.LUT R126, R126, R199, RZ, 0xfc, !PT ;  /* 0x000000c77e7e7212 */ /* 0x000fca00078efcff */
[----:B------:R0:W-:Y:S01]  /*1af10*/  STG.E.64 desc[UR4][R124.64+0xe00], R126 ;  /* 0x000e007e7c007986 */ /* 0x0001e2000c101b04 */
[----:B------:R-:W-:Y:S05]  /*1af20*/  BRA `(.L_x_5305) ;  /* 0x0000000000107947 */ /* 0x000fea0003800000 */
.L_x_5287:
[----:B------:R-:W-:Y:S02]  /*1af30*/  ULDC UR6, c[0x0][0x22c] ;  /* 0x00008b0000067ab9 */ /* 0x000fe40000000800 */
[----:B------:R-:W-:-:S13]  /*1af40*/  ISETP.GE.AND P0, PT, R127, UR6, PT ;  /* 0x000000067f007c0c */ /* 0x000fda000bf06270 */
[----:B------:R-:W-:Y:S05]  /*1af50*/  @P0 EXIT ;  /* 0x000000000000094d */ /* 0x000fea0003800000 */
[----:B------:R0:W-:Y:S02]  /*1af60*/  STG.E.64 desc[UR4][R124.64+0xe00], RZ ;  /* 0x000e00ff7c007986 */ /* 0x0001e4000c101b04 */
.L_x_5305:
[----:B------:R-:W-:Y:S05]  /*1af70*/  BSYNC B2 ;  /* 0x0000000000027941 */ /* 0x000fea0003800000 */
.L_x_5286:
        /* <DEDUP_REMOVED lines=16> */
.L_x_5309:
[----:B------:R-:W-:Y:S05]  /*1b080*/  BSYNC B3 ;  /* 0x0000000000037941 */ /* 0x000fea0003800000 */
.L_x_5308:
        /* <DEDUP_REMOVED lines=17> */
.L_x_5313:
[----:B------:R-:W-:Y:S05]  /*1b1a0*/  BSYNC B4 ;  /* 0x0000000000047941 */ /* 0x000fea0003800000 */
.L_x_5312:
[----:B------:R-:W-:-:S04]  /*1b1b0*/  F2FP.BF16.F32.PACK_AB R251, RZ, R251 ;  /* 0x000000fbfffb723e */ /* 0x000fc800000010ff */
[----:B------:R-:W-:Y:S01]  /*1b1c0*/  PRMT R194, R251, 0x7610, R194 ;  /* 0x00007610fbc27816 */ /* 0x000fe200000000c2 */
[----:B------:R-:W-:Y:S06]  /*1b1d0*/  BRA `(.L_x_5314) ;  /* 0x0000000000047947 */ /* 0x000fec0003800000 */
.L_x_5311:
[----:B------:R-:W-:-:S07]  /*1b1e0*/  PRMT R194, RZ, 0x7610, R194 ;  /* 0x00007610ffc27816 */ /* 0x000fce00000000c2 */
.L_x_5314:
[----:B------:R-:W-:Y:S05]  /*1b1f0*/  BSYNC B3 ;  /* 0x0000000000037941 */ /* 0x000fea0003800000 */
.L_x_5310:
        /* <DEDUP_REMOVED lines=16> */
.L_x_5318:
[----:B------:R-:W-:Y:S05]  /*1b300*/  BSYNC B4 ;  /* 0x0000000000047941 */ /* 0x000fea0003800000 */
.L_x_5317:
[----:B------:R-:W-:-:S04]  /*1b310*/  F2FP.BF16.F32.PACK_AB R251, RZ, R251 ;  /* 0x000000fbfffb723e */ /* 0x000fc800000010ff */
[----:B------:R-:W-:Y:S01]  /*1b320*/  PRMT R193, R251, 0x7610, R193 ;  /* 0x00007610fbc17816 */ /* 0x000fe200000000c1 */
[----:B------:R-:W-:Y:S06]  /*1b330*/  BRA `(.L_x_5319) ;  /* 0x0000000000047947 */ /* 0x000fec0003800000 */
.L_x_5316:
[----:B------:R-:W-:-:S07]  /*1b340*/  PRMT R193, RZ, 0x7610, R193 ;  /* 0x00007610ffc17816 */ /* 0x000fce00000000c1 */
.L_x_5319:
[----:B------:R-:W-:Y:S05]  /*1b350*/  BSYNC B3 ;  /* 0x0000000000037941 */ /* 0x000fea0003800000 */
.L_x_5315:
        /* <DEDUP_REMOVED lines=16> */
.L_x_5323:
[----:B------:R-:W-:Y:S05]  /*1b460*/  BSYNC B4 ;  /* 0x0000000000047941 */ /* 0x000fea0003800000 */
.L_x_5322:
[----:B------:R-:W-:-:S04]  /*1b470*/  F2FP.BF16.F32.PACK_AB R251, RZ, R251 ;  /* 0x000000fbfffb723e */ /* 0x000fc800000010ff */
[----:B------:R-:W-:Y:S01]  /*1b480*/  PRMT R192, R251, 0x7610, R192 ;  /* 0x00007610fbc07816 */ /* 0x000fe200000000c0 */
[----:B------:R-:W-:Y:S06]  /*1b490*/  BRA `(.L_x_5324) ;  /* 0x0000000000047947 */ /* 0x000fec0003800000 */
.L_x_5321:
[----:B------:R-:W-:-:S07]  /*1b4a0*/  PRMT R192, RZ, 0x7610, R192 ;  /* 0x00007610ffc07816 */ /* 0x000fce00000000c0 */
.L_x_5324:
[----:B------:R-:W-:Y:S05]  /*1b4b0*/  BSYNC B3 ;  /* 0x0000000000037941 */ /* 0x000fea0003800000 */
.L_x_5320:
[----:B------:R-:W-:Y:S02]  /*1b4c0*/  LOP3.LUT R126, R194, 0xffff, RZ, 0xc0, !PT ;  /* 0x0000ffffc27e7812 */ /* 0x000fe400078ec0ff */
[----:B------:R-:W-:-:S03]  /*1b4d0*/  PRMT R193, R193, 0x5410, R192 ;  /* 0x00005410c1c17816 */ /* 0x000fc600000000c0 */
[----:B------:R-:W-:-:S05]  /*1b4e0*/  IMAD.WIDE.U32 R126, R126, 0x10000, RZ ;  /* 0x000100007e7e7825 */ /* 0x000fca00078e00ff */
[----:B------:R-:W-:Y:S02]  /*1b4f0*/  LOP3.LUT R127, R193, R127, RZ, 0xfc, !PT ;  /* 0x0000007fc17f7212 */ /* 0x000fe400078efcff */
[----:B------:R-:W-:-:S05]  /*1b500*/  LOP3.LUT R126, R126, R195, RZ, 0xfc, !PT ;  /* 0x000000c37e7e7212 */ /* 0x000fca00078efcff */
[----:B------:R0:W-:Y:S01]  /*1b510*/  STG.E.64 desc[UR4][R124.64+0xf00], R126 ;  /* 0x000f007e7c007986 */ /* 0x0001e2000c101b04 */
[----:B------:R-:W-:Y:S05]  /*1b520*/  BRA `(.L_x_5325) ;  /* 0x0000000000107947 */ /* 0x000fea0003800000 */
.L_x_5307:
[----:B------:R-:W-:Y:S02]  /*1b530*/  ULDC UR6, c[0x0][0x22c] ;  /* 0x00008b0000067ab9 */ /* 0x000fe40000000800 */
[----:B------:R-:W-:-:S13]  /*1b540*/  ISETP.GE.AND P0, PT, R127, UR6, PT ;  /* 0x000000067f007c0c */ /* 0x000fda000bf06270 */
[----:B------:R-:W-:Y:S05]  /*1b550*/  @P0 EXIT ;  /* 0x000000000000094d */ /* 0x000fea0003800000 */
[----:B------:R0:W-:Y:S02]  /*1b560*/  STG.E.64 desc[UR4][R124.64+0xf00], RZ ;  /* 0x000f00ff7c007986 */ /* 0x0001e4000c101b04 */
.L_x_5325:
[----:B------:R-:W-:Y:S05]  /*1b570*/  BSYNC B2 ;  /* 0x0000000000027941 */ /* 0x000fea0003800000 */
.L_x_5306:
        /* <DEDUP_REMOVED lines=16> */
.L_x_5329:
[----:B------:R-:W-:Y:S05]  /*1b680*/  BSYNC B3 ;  /* 0x0000000000037941 */ /* 0x000fea0003800000 */
.L_x_5328:
        /* <DEDUP_REMOVED lines=17> */
.L_x_5333:
[----:B------:R-:W-:Y:S05]  /*1b7a0*/  BSYNC B4 ;  /* 0x0000000000047941 */ /* 0x000fea0003800000 */
.L_x_5332:
[----:B------:R-:W-:-:S04]  /*1b7b0*/  F2FP.BF16.F32.PACK_AB R251, RZ, R251 ;  /* 0x000000fbfffb723e */ /* 0x000fc800000010ff */
[----:B------:R-:W-:Y:S01]  /*1b7c0*/  PRMT R190, R251, 0x7610, R190 ;  /* 0x00007610fbbe7816 */ /* 0x000fe200000000be */
[----:B------:R-:W-:Y:S06]  /*1b7d0*/  BRA `(.L_x_5334) ;  /* 0x0000000000047947 */ /* 0x000fec0003800000 */
.L_x_5331:
[----:B------:R-:W-:-:S07]  /*1b7e0*/  PRMT R190, RZ, 0x7610, R190 ;  /* 0x00007610ffbe7816 */ /* 0x000fce00000000be */
.L_x_5334:
[----:B------:R-:W-:Y:S05]  /*1b7f0*/  BSYNC B3 ;  /* 0x0000000000037941 */ /* 0x000fea0003800000 */
.L_x_5330:
        /* <DEDUP_REMOVED lines=16> */
.L_x_5338:
[----:B------:R-:W-:Y:S05]  /*1b900*/  BSYNC B4 ;  /* 0x0000000000047941 */ /* 0x000fea0003800000 */
.L_x_5337:
[----:B------:R-:W-:-:S04]  /*1b910*/  F2FP.BF16.F32.PACK_AB R251, RZ, R251 ;  /* 0x000000fbfffb723e */ /* 0x000fc800000010ff */
[----:B------:R-:W-:Y:S01]  /*1b920*/  PRMT R189, R251, 0x7610, R189 ;  /* 0x00007610fbbd7816 */ /* 0x000fe200000000bd */
[----:B------:R-:W-:Y:S06]  /*1b930*/  BRA `(.L_x_5339) ;  /* 0x0000000000047947 */ /* 0x000fec0003800000 */
.L_x_5336:
[----:B------:R-:W-:-:S07]  /*1b940*/  PRMT R189, RZ, 0x7610, R189 ;  /* 0x00007610ffbd7816 */ /* 0x000fce00000000bd */
.L_x_5339:
[----:B------:R-:W-:Y:S05]  /*1b950*/  BSYNC B3 ;  /* 0x0000000000037941 */ /* 0x000fea0003800000 */
.L_x_5335:
        /* <DEDUP_REMOVED lines=16> */
.L_x_5343:
[----:B------:R-:W-:Y:S05]  /*1ba60*/  BSYNC B4 ;  /* 0x0000000000047941 */ /* 0x000fea0003800000 */
.L_x_5342:
[----:B------:R-:W-:-:S04]  /*1ba70*/  F2FP.BF16.F32.PACK_AB R251, RZ, R251 ;  /* 0x000000fbfffb723e */ /* 0x000fc800000010ff */
[----:B------:R-:W-:Y:S01]  /*1ba80*/  PRMT R188, R251, 0x7610, R188 ;  /* 0x00007610fbbc7816 */ /* 0x000fe200000000bc */
[----:B------:R-:W-:Y:S06]  /*1ba90*/  BRA `(.L_x_5344) ;  /* 0x0000000000047947 */ /* 0x000fec0003800000 */
.L_x_5341:
[----:B------:R-:W-:-:S07]  /*1baa0*/  PRMT R188, RZ, 0x7610, R188 ;  /* 0x00007610ffbc7816 */ /* 0x000fce00000000bc */
.L_x_5344:
[----:B------:R-:W-:Y:S05]  /*1bab0*/  BSYNC B3 ;  /* 0x0000000000037941 */ /* 0x000fea0003800000 */
.L_x_5340:
[----:B------:R-:W-:Y:S02]  /*1bac0*/  LOP3.LUT R126, R190, 0xffff, RZ, 0xc0, !PT ;  /* 0x0000ffffbe7e7812 */ /* 0x000fe400078ec0ff */
[----:B------:R-:W-:-:S03]  /*1bad0*/  PRMT R189, R189, 0x5410, R188 ;  /* 0x00005410bdbd7816 */ /* 0x000fc600000000bc */
[----:B------:R-:W-:-:S05]  /*1bae0*/  IMAD.WIDE.U32 R126, R126, 0x10000, RZ ;  /* 0x000100007e7e7825 */ /* 0x000fca00078e00ff */
[----:B------:R-:W-:Y:S02]  /*1baf0*/  LOP3.LUT R127, R189, R127, RZ, 0xfc, !PT ;  /* 0x0000007fbd7f7212 */ /* 0x000fe400078efcff */
[----:B------:R-:W-:-:S05]  /*1bb00*/  LOP3.LUT R126, R126, R191, RZ, 0xfc, !PT ;  /* 0x000000bf7e7e7212 */ /* 0x000fca00078efcff */
[----:B------:R0:W-:Y:S01]  /*1bb10*/  STG.E.64 desc[UR4][R124.64+0x1000], R126 ;  /* 0x0010007e7c007986 */ /* 0x0001e2000c101b04 */
[----:B------:R-:W-:Y:S05]  /*1bb20*/  BRA `(.L_x_5345) ;  /* 0x0000000000107947 */ /* 0x000fea0003800000 */
.L_x_5327:
[----:B------:R-:W-:Y:S02]  /*1bb30*/  ULDC UR6, c[0x0][0x22c] ;  /* 0x00008b0000067ab9 */ /* 0x000fe40000000800 */
[----:B------:R-:W-:-:S13]  /*1bb40*/  ISETP.GE.AND P0, PT, R127, UR6, PT ;  /* 0x000000067f007c0c */ /* 0x000fda000bf06270 */
[----:B------:R-:W-:Y:S05]  /*1bb50*/  @P0 EXIT ;  /* 0x000000000000094d */ /* 0x000fea0003800000 */
[----:B------:R0:W-:Y:S02]  /*1bb60*/  STG.E.64 desc[UR4][R124.64+0x1000], RZ ;  /* 0x001000ff7c007986 */ /* 0x0001e4000c101b04 */
.L_x_5345:
[----:B------:R-:W-:Y:S05]  /*1bb70*/  BSYNC B2 ;  /* 0x0000000000027941 */ /* 0x000fea0003800000 */
.L_x_5326:
        /* <DEDUP_REMOVED lines=17> */
.L_x_5349:
[----:B------:R-:W-:Y:S05]  /*1bc90*/  BSYNC B3 ;  /* 0x0000000000037941 */ /* 0x000fea0003800000 */
.L_x_5348:
        /* <DEDUP_REMOVED lines=17> */
.L_x_5353:
[----:B------:R-:W-:Y:S05]  /*1bdb0*/  BSYNC B4 ;  /* 0x0000000000047941 */ /* 0x000fea0003800000 */
.L_x_5352:
[----:B------:R-:W-:-:S04]  /*1bdc0*/  F2FP.BF16.F32.PACK_AB R251, RZ, R251 ;  /* 0x000000fbfffb723e */ /* 0x000fc800000010ff */
[----:B------:R-:W-:Y:S01]  /*1bdd0*/  PRMT R187, R251, 0x7610, R187 ;  /* 0x00007610fbbb7816 */ /* 0x000fe200000000bb */
[----:B------:R-:W-:Y:S06]  /*1bde0*/  BRA `(.L_x_5354) ;  /* 0x0000000000047947 */ /* 0x000fec0003800000 */
.L_x_5351:
[----:B------:R-:W-:-:S07]  /*1bdf0*/  PRMT R187, RZ, 0x7610, R187 ;  /* 0x00007610ffbb7816 */ /* 0x000fce00000000bb */
.L_x_5354:
[----:B------:R-:W-:Y:S05]  /*1be00*/  BSYNC B3 ;  /* 0x0000000000037941 */ /* 0x000fea0003800000 */
.L_x_5350:
        /* <DEDUP_REMOVED lines=16> */
.L_x_5358:
[----:B------:R-:W-:Y:S05]  /*1bf10*/  BSYNC B4 ;  /* 0x0000000000047941 */ /* 0x000fea0003800000 */
.L_x_5357:
[----:B------:R-:W-:-:S04]  /*1bf20*/  F2FP.BF16.F32.PACK_AB R251, RZ, R251 ;  /* 0x000000fbfffb723e */ /* 0x000fc800000010ff */
[----:B------:R-:W-:Y:S01]  /*1bf30*/  PRMT R186, R251, 0x7610, R186 ;  /* 0x00007610fbba7816 */ /* 0x000fe200000000ba */
[----:B------:R-:W-:Y:S06]  /*1bf40*/  BRA `(.L_x_5359) ;  /* 0x0000000000047947 */ /* 0x000fec0003800000 */
.L_x_5356:
[----:B------:R-:W-:-:S07]  /*1bf50*/  PRMT R186, RZ, 0x7610, R186 ;  /* 0x00007610ffba7816 */ /* 0x000fce00000000ba */
.L_x_5359:
[----:B------:R-:W-:Y:S05]  /*1bf60*/  BSYNC B3 ;  /* 0x0000000000037941 */ /* 0x000fea0003800000 */
.L_x_5355:
        /* <DEDUP_REMOVED lines=16> */
.L_x_5363:
[----:B------:R-:W-:Y:S05]  /*1c070*/  BSYNC B4 ;  /* 0x0000000000047941 */ /* 0x000fea0003800000 */
.L_x_5362:
[----:B------:R-:W-:-:S04]  /*1c080*/  F2FP.BF16.F32.PACK_AB R251, RZ, R251 ;  /* 0x000000fbfffb723e */ /* 0x000fc800000010ff */
[----:B------:R-:W-:Y:S01]  /*1c090*/  PRMT R185, R251, 0x7610, R185 ;  /* 0x00007610fbb97816 */ /* 0x000fe200000000b9 */
[----:B------:R-:W-:Y:S06]  /*1c0a0*/  BRA `(.L_x_5364) ;  /* 0x0000000000047947 */ /* 0x000fec0003800000 */
.L_x_5361:
[----:B------:R-:W-:-:S07]  /*1c0b0*/  PRMT R185, RZ, 0x7610, R185 ;  /* 0x00007610ffb97816 */ /* 0x000fce00000000b9 */
.L_x_5364:
[----:B------:R-:W-:Y:S05]  /*1c0c0*/  BSYNC B3 ;  /* 0x0000000000037941 */ /* 0x000fea0003800000 */
.L_x_5360:
[----:B------:R-:W-:Y:S02]  /*1c0d0*/  LOP3.LUT R126, R187, 0xffff, RZ, 0xc0, !PT ;  /* 0x0000ffffbb7e7812 */ /* 0x000fe400078ec0ff */
[----:B------:R-:W-:-:S03]  /*1c0e0*/  PRMT R185, R186, 0x5410, R185 ;  /* 0x00005410bab97816 */ /* 0x000fc600000000b9 */
[----:B------:R-:W-:-:S05]  /*1c0f0*/  IMAD.WIDE.U32 R126, R126, 0x10000, RZ ;  /* 0x000100007e7e7825 */ /* 0x000fca00078e00ff */
[----:B------:R-:W-:Y:S02]  /*1c100*/  LOP3.LUT R127, R185, R127, RZ, 0xfc, !PT ;  /* 0x0000007fb97f7212 */ /* 0x000fe400078efcff */
[----:B------:R-:W-:-:S05]  /*1c110*/  LOP3.LUT R126, R126, R189, RZ, 0xfc, !PT ;  /* 0x000000bd7e7e7212 */ /* 0x000fca00078efcff */
[----:B------:R0:W-:Y:S01]  /*1c120*/  STG.E.64 desc[UR4][R124.64+0x1100], R126 ;  /* 0x0011007e7c007986 */ /* 0x0001e2000c101b04 */
[----:B------:R-:W-:Y:S05]  /*1c130*/  BRA `(.L_x_5365) ;  /* 0x0000000000107947 */ /* 0x000fea0003800000 */
.L_x_5347:
[----:B------:R-:W-:Y:S02]  /*1c140*/  ULDC UR6, c[0x0][0x22c] ;  /* 0x00008b0000067ab9 */ /* 0x000fe40000000800 */
[----:B------:R-:W-:-:S13]  /*1c150*/  ISETP.GE.AND P0, PT, R127, UR6, PT ;  /* 0x000000067f007c0c */ /* 0x000fda000bf06270 */
[----:B------:R-:W-:Y:S05]  /*1c160*/  @P0 EXIT ;  /* 0x000000000000094d */ /* 0x000fea0003800000 */
[----:B------:R0:W-:Y:S02]  /*1c170*/  STG.E.64 desc[UR4][R124.64+0x1100], RZ ;  /* 0x001100ff7c007986 */ /* 0x0001e4000c101b04 */
.L_x_5365:
[----:B------:R-:W-:Y:S05]  /*1c180*/  BSYNC B2 ;  /* 0x0000000000027941 */ /* 0x000fea0003800000 */
.L_x_5346:
        /* <DEDUP_REMOVED lines=16> */
.L_x_5369:
[----:B------:R-:W-:Y:S05]  /*1c290*/  BSYNC B3 ;  /* 0x0000000000037941 */ /* 0x000fea0003800000 */
.L_x_5368:
        /* <DEDUP_REMOVED lines=17> */
.L_x_5373:
[----:B------:R-:W-:Y:S05]  /*1c3b0*/  BSYNC B4 ;  /* 0x0000000000047941 */ /* 0x000fea0003800000 */
.L_x_5372:
[----:B------:R-:W-:-:S04]  /*1c3c0*/  F2FP.BF16.F32.PACK_AB R251, RZ, R251 ;  /* 0x000000fbfffb723e */ /* 0x000fc800000010ff */
[----:B------:R-:W-:Y:S01]  /*1c3d0*/  PRMT R183, R251, 0x7610, R183 ;  /* 0x00007610fbb77816 */ /* 0x000fe200000000b7 */
[----:B------:R-:W-:Y:S06]  /*1c3e0*/  BRA `(.L_x_5374) ;  /* 0x0000000000047947 */ /* 0x000fec0003800000 */
.L_x_5371:
[----:B------:R-:W-:-:S07]  /*1c3f0*/  PRMT R183, RZ, 0x7610, R183 ;  /* 0x00007610ffb77816 */ /* 0x000fce00000000b7 */
.L_x_5374:
[----:B------:R-:W-:Y:S05]  /*1c400*/  BSYNC B3 ;  /* 0x0000000000037941 */ /* 0x000fea0003800000 */
.L_x_5370:
        /* <DEDUP_REMOVED lines=16> */
.L_x_5378:
[----:B------:R-:W-:Y:S05]  /*1c510*/  BSYNC B4 ;  /* 0x0000000000047941 */ /* 0x000fea0003800000 */
.L_x_5377:
[----:B------:R-:W-:-:S04]  /*1c520*/  F2FP.BF16.F32.PACK_AB R251, RZ, R251 ;  /* 0x000000fbfffb723e */ /* 0x000fc800000010ff */
[----:B------:R-:W-:Y:S01]  /*1c530*/  PRMT R182, R251, 0x7610, R182 ;  /* 0x00007610fbb67816 */ /* 0x000fe200000000b6 */
[----:B------:R-:W-:Y:S06]  /*1c540*/  BRA `(.L_x_5379) ;  /* 0x0000000000047947 */ /* 0x000fec0003800000 */
.L_x_5376:
[----:B------:R-:W-:-:S07]  /*1c550*/  PRMT R182, RZ, 0x7610, R182 ;  /* 0x00007610ffb67816 */ /* 0x000fce00000000b6 */
.L_x_5379:
[----:B------:R-:W-:Y:S05]  /*1c560*/  BSYNC B3 ;  /* 0x0000000000037941 */ /* 0x000fea0003800000 */
.L_x_5375:
        /* <DEDUP_REMOVED lines=16> */
.L_x_5383:
[----:B------:R-:W-:Y:S05]  /*1c670*/  BSYNC B4 ;  /* 0x0000000000047941 */ /* 0x000fea0003800000 */
.L_x_5382:
[----:B------:R-:W-:-:S04]  /*1c680*/  F2FP.BF16.F32.PACK_AB R251, RZ, R251 ;  /* 0x000000fbfffb723e */ /* 0x000fc800000010ff */
[----:B------:R-:W-:Y:S01]  /*1c690*/  PRMT R181, R251, 0x7610, R181 ;  /* 0x00007610fbb57816 */ /* 0x000fe200000000b5 */
[----:B------:R-:W-:Y:S06]  /*1c6a0*/  BRA `(.L_x_5384) ;  /* 0x0000000000047947 */ /* 0x000fec0003800000 */
.L_x_5381:
[----:B------:R-:W-:-:S07]  /*1c6b0*/  PRMT R181, RZ, 0x7610, R181 ;  /* 0x00007610ffb57816 */ /* 0x000fce00000000b5 */
.L_x_5384:
[----:B------:R-:W-:Y:S05]  /*1c6c0*/  BSYNC B3 ;  /* 0x0000000000037941 */ /* 0x000fea0003800000 */
.L_x_5380:
[----:B------:R-:W-:Y:S02]  /*1c6d0*/  LOP3.LUT R126, R183, 0xffff, RZ, 0xc0, !PT ;  /* 0x0000ffffb77e7812 */ /* 0x000fe400078ec0ff */
[----:B------:R-:W-:-:S03]  /*1c6e0*/  PRMT R181, R182, 0x5410, R181 ;  /* 0x00005410b6b57816 */ /* 0x000fc600000000b5 */
[----:B------:R-:W-:-:S05]  /*1c6f0*/  IMAD.WIDE.U32 R126, R126, 0x10000, RZ ;  /* 0x000100007e7e7825 */ /* 0x000fca00078e00ff */
[----:B------:R-:W-:Y:S02]  /*1c700*/  LOP3.LUT R127, R181, R127, RZ, 0xfc, !PT ;  /* 0x0000007fb57f7212 */ /* 0x000fe400078efcff */
[----:B------:R-:W-:-:S05]  /*1c710*/  LOP3.LUT R126, R126, R185, RZ, 0xfc, !PT ;  /* 0x000000b97e7e7212 */ /* 0x000fca00078efcff */
[----:B------:R0:W-:Y:S01]  /*1c720*/  STG.E.64 desc[UR4][R124.64+0x1200], R126 ;  /* 0x0012007e7c007986 */ /* 0x0001e2000c101b04 */
[----:B------:R-:W-:Y:S05]  /*1c730*/  BRA `(.L_x_5385) ;  /* 0x0000000000107947 */ /* 0x000fea0003800000 */
.L_x_5367:
[----:B------:R-:W-:Y:S02]  /*1c740*/  ULDC UR6, c[0x0][0x22c] ;  /* 0x00008b0000067ab9 */ /* 0x000fe40000000800 */
[----:B------:R-:W-:-:S13]  /*1c750*/  ISETP.GE.AND P0, PT, R127, UR6, PT ;  /* 0x000000067f007c0c */ /* 0x000fda000bf06270 */
[----:B------:R-:W-:Y:S05]  /*1c760*/  @P0 EXIT ;  /* 0x000000000000094d */ /* 0x000fea0003800000 */
[----:B------:R0:W-:Y:S02]  /*1c770*/  STG.E.64 desc[UR4][R124.64+0x1200], RZ ;  /* 0x001200ff7c007986 */ /* 0x0001e4000c101b04 */
.L_x_5385:
[----:B------:R-:W-:Y:S05]  /*1c780*/  BSYNC B2 ;  /* 0x0000000000027941 */ /* 0x000fea0003800000 */
.L_x_5366:
        /* <DEDUP_REMOVED lines=16> */
.L_x_5389:
[----:B------:R-:W-:Y:S05]  /*1c890*/  BSYNC B3 ;  /* 0x0000000000037941 */ /* 0x000fea0003800000 */
.L_x_5388:
        /* <DEDUP_REMOVED lines=17> */
.L_x_5393:
[----:B------:R-:W-:Y:S05]  /*1c9b0*/  BSYNC B4 ;  /* 0x0000000000047941 */ /* 0x000fea0003800000 */
.L_x_5392:
[----:B------:R-:W-:-:S04]  /*1c9c0*/  F2FP.BF16.F32.PACK_AB R251, RZ, R251 ;  /* 0x000000fbfffb723e */ /* 0x000fc800000010ff */
[----:B------:R-:W-:Y:S01]  /*1c9d0*/  PRMT R179, R251, 0x7610, R179 ;  /* 0x00007610fbb37816 */ /* 0x000fe200000000b3 */
[----:B------:R-:W-:Y:S06]  /*1c9e0*/  BRA `(.L_x_5394) ;  /* 0x0000000000047947 */ /* 0x000fec0003800000 */
.L_x_5391:
[----:B------:R-:W-:-:S07]  /*1c9f0*/  PRMT R179, RZ, 0x7610, R179 ;  /* 0x00007610ffb37816 */ /* 0x000fce00000000b3 */
.L_x_5394:
[----:B------:R-:W-:Y:S05]  /*1ca00*/  BSYNC B3 ;  /* 0x0000000000037941 */ /* 0x000fea0003800000 */
.L_x_5390:
        /* <DEDUP_REMOVED lines=16> */
.L_x_5398:
[----:B------:R-:W-:Y:S05]  /*1cb10*/  BSYNC B4 ;  /* 0x0000000000047941 */ /* 0x000fea0003800000 */
.L_x_5397:
[----:B------:R-:W-:-:S04]  /*1cb20*/  F2FP.BF16.F32.PACK_AB R251, RZ, R251 ;  /* 0x000000fbfffb723e */ /* 0x000fc800000010ff */
[----:B------:R-:W-:Y:S01]  /*1cb30*/  PRMT R178, R251, 0x7610, R178 ;  /* 0x00007610fbb27816 */ /* 0x000fe200000000b2 */
[----:B------:R-:W-:Y:S06]  /*1cb40*/  BRA `(.L_x_5399) ;  /* 0x0000000000047947 */ /* 0x000fec0003800000 */
.L_x_5396:
[----:B------:R-:W-:-:S07]  /*1cb50*/  PRMT R178, RZ, 0x7610, R178 ;  /* 0x00007610ffb27816 */ /* 0x000fce00000000b2 */
.L_x_5399:
[----:B------:R-:W-:Y:S05]  /*1cb60*/  BSYNC B3 ;  /* 0x0000000000037941 */ /* 0x000fea0003800000 */
.L_x_5395:
        /* <DEDUP_REMOVED lines=16> */
.L_x_5403:
[----:B------:R-:W-:Y:S05]  /*1cc70*/  BSYNC B4 ;  /* 0x0000000000047941 */ /* 0x000fea0003800000 */
.L_x_5402:
[----:B------:R-:W-:-:S04]  /*1cc80*/  F2FP.BF16.F32.PACK_AB R251, RZ, R251 ;  /* 0x000000fbfffb723e */ /* 0x000fc800000010ff */
[----:B------:R-:W-:Y:S01]  /*1cc90*/  PRMT R177, R251, 0x7610, R177 ;  /* 0x00007610fbb17816 */ /* 0x000fe200000000b1 */
[----:B------:R-:W-:Y:S06]  /*1cca0*/  BRA `(.L_x_5404) ;  /* 0x0000000000047947 */ /* 0x000fec0003800000 */
.L_x_5401:
[----:B------:R-:W-:-:S07]  /*1ccb0*/  PRMT R177, RZ, 0x7610, R177 ;  /* 0x00007610ffb17816 */ /* 0x000fce00000000b1 */
.L_x_5404:
[----:B------:R-:W-:Y:S05]  /*1ccc0*/  BSYNC B3 ;  /* 0x0000000000037941 */ /* 0x000fea0003800000 */
.L_x_5400:
[----:B------:R-:W-:Y:S02]  /*1ccd0*/  LOP3.LUT R126, R179, 0xffff, RZ, 0xc0, !PT ;  /* 0x0000ffffb37e7812 */ /* 0x000fe400078ec0ff */
[----:B------:R-:W-:-:S03]  /*1cce0*/  PRMT R177, R178, 0x5410, R177 ;  /* 0x00005410b2b17816 */ /* 0x000fc600000000b1 */
[----:B------:R-:W-:-:S05]  /*1ccf0*/  IMAD.WIDE.U32 R126, R126, 0x10000, RZ ;  /* 0x000100007e7e7825 */ /* 0x000fca00078e00ff */
[----:B------:R-:W-:Y:S02]  /*1cd00*/  LOP3.LUT R127, R177, R127, RZ, 0xfc, !PT ;  /* 0x0000007fb17f7212 */ /* 0x000fe400078efcff */
[----:B------:R-:W-:-:S05]  /*1cd10*/  LOP3.LUT R126, R126, R181, RZ, 0xfc, !PT ;  /* 0x000000b57e7e7212 */ /* 0x000fca00078efcff */
[----:B------:R0:W-:Y:S01]  /*1cd20*/  STG.E.64 desc[UR4][R124.64+0x1300], R126 ;  /* 0x0013007e7c007986 */ /* 0x0001e2000c101b04 */
[----:B------:R-:W-:Y:S05]  /*1cd30*/  BRA `(.L_x_5405) ;  /* 0x0000000000107947 */ /* 0x000fea0003800000 */
.L_x_5387:
[----:B------:R-:W-:Y:S02]  /*1cd40*/  ULDC UR6, c[0x0][0x22c] ;  /* 0x00008b0000067ab9 */ /* 0x000fe40000000800 */
[----:B------:R-:W-:-:S13]  /*1cd50*/  ISETP.GE.AND P0, PT, R127, UR6, PT ;  /* 0x000000067f007c0c */ /* 0x000fda000bf06270 */
[----:B------:R-:W-:Y:S05]  /*1cd60*/  @P0 EXIT ;  /* 0x000000000000094d */ /* 0x000fea0003800000 */
[----:B------:R0:W-:Y:S02]  /*1cd70*/  STG.E.64 desc[UR4][R124.64+0x1300], RZ ;  /* 0x001300ff7c007986 */ /* 0x0001e4000c101b04 */
.L_x_5405:
[----:B------:R-:W-:Y:S05]  /*1cd80*/  BSYNC B2 ;  /* 0x0000000000027941 */ /* 0x000fea0003800000 */
.L_x_5386:
        /* <DEDUP_REMOVED lines=16> */
.L_x_5409:
[----:B------:R-:W-:Y:S05]  /*1ce90*/  BSYNC B3 ;  /* 0x0000000000037941 */ /* 0x000fea0003800000 */
.L_x_5408:
        /* <DEDUP_REMOVED lines=17> */
.L_x_5413:
[----:B------:R-:W-:Y:S05]  /*1cfb0*/  BSYNC B4 ;  /* 0x0000000000047941 */ /* 0x000fea0003800000 */
.L_x_5412:
[----:B------:R-:W-:-:S04]  /*1cfc0*/  F2FP.BF16.F32.PACK_AB R251, RZ, R251 ;  /* 0x000000fbfffb723e */ /* 0x000fc800000010ff */
[----:B------:R-:W-:Y:S01]  /*1cfd0*/  PRMT R175, R251, 0x7610, R175 ;  /* 0x00007610fbaf7816 */ /* 0x000fe200000000af */
[----:B------:R-:W-:Y:S06]  /*1cfe0*/  BRA `(.L_x_5414) ;  /* 0x0000000000047947 */ /* 0x000fec0003800000 */
.L_x_5411:
[----:B------:R-:W-:-:S07]  /*1cff0*/  PRMT R175, RZ, 0x7610, R175 ;  /* 0x00007610ffaf7816 */ /* 0x000fce00000000af */
.L_x_5414:
[----:B------:R-:W-:Y:S05]  /*1d000*/  BSYNC B3 ;  /* 0x0000000000037941 */ /* 0x000fea0003800000 */
.L_x_5410:
        /* <DEDUP_REMOVED lines=16> */
.L_x_5418:
[----:B------:R-:W-:Y:S05]  /*1d110*/  BSYNC B4 ;  /* 0x0000000000047941 */ /* 0x000fea0003800000 */
.L_x_5417:
[----:B------:R-:W-:-:S04]  /*1d120*/  F2FP.BF16.F32.PACK_AB R251, RZ, R251 ;  /* 0x000000fbfffb723e */ /* 0x000fc800000010ff */
[----:B------:R-:W-:Y:S01]  /*1d130*/  PRMT R174, R251, 0x7610, R174 ;  /* 0x00007610fbae7816 */ /* 0x000fe200000000ae */
[----:B------:R-:W-:Y:S06]  /*1d140*/  BRA `(.L_x_5419) ;  /* 0x0000000000047947 */ /* 0x000fec0003800000 */
.L_x_5416:
[----:B------:R-:W-:-:S07]  /*1d150*/  PRMT R174, RZ, 0x7610, R174 ;  /* 0x00007610ffae7816 */ /* 0x000fce00000000ae */
.L_x_5419:
[----:B------:R-:W-:Y:S05]  /*1d160*/  BSYNC B3 ;  /* 0x0000000000037941 */ /* 0x000fea0003800000 */
.L_x_5415:
        /* <DEDUP_REMOVED lines=16> */
.L_x_5423:
[----:B------:R-:W-:Y:S05]  /*1d270*/  BSYNC B4 ;  /* 0x0000000000047941 */ /* 0x000fea0003800000 */
.L_x_5422:
[----:B------:R-:W-:-:S04]  /*1d280*/  F2FP.BF16.F32.PACK_AB R251, RZ, R251 ;  /* 0x000000fbfffb723e */ /* 0x000fc800000010ff */
[----:B------:R-:W-:Y:S01]  /*1d290*/  PRMT R173, R251, 0x7610, R173 ;  /* 0x00007610fbad7816 */ /* 0x000fe200000000ad */
[----:B------:R-:W-:Y:S06]  /*1d2a0*/  BRA `(.L_x_5424) ;  /* 0x0000000000047947 */ /* 0x000fec0003800000 */
.L_x_5421:
[----:B------:R-:W-:-:S07]  /*1d2b0*/  PRMT R173, RZ, 0x7610, R173 ;  /* 0x00007610ffad7816 */ /* 0x000fce00000000ad */
.L_x_5424:
[----:B------:R-:W-:Y:S05]  /*1d2c0*/  BSYNC B3 ;  /* 0x0000000000037941 */ /* 0x000fea0003800000 */
.L_x_5420:
[----:B------:R-:W-:Y:S02]  /*1d2d0*/  LOP3.LUT R126, R175, 0xffff, RZ, 0xc0, !PT ;  /* 0x0000ffffaf7e7812 */ /* 0x000fe400078ec0ff */
[----:B------:R-:W-:-:S03]  /*1d2e0*/  PRMT R173, R174, 0x5410, R173 ;  /* 0x00005410aead7816 */ /* 0x000fc600000000ad */
[----:B------:R-:W-:-:S05]  /*1d2f0*/  IMAD.WIDE.U32 R126, R126, 0x10000, RZ ;  /* 0x000100007e7e7825 */ /* 0x000fca00078e00ff */
[----:B------:R-:W-:Y:S02]  /*1d300*/  LOP3.LUT R127, R173, R127, RZ, 0xfc, !PT ;  /* 0x0000007fad7f7212 */ /* 0x000fe400078efcff */
[----:B------:R-:W-:-:S05]  /*1d310*/  LOP3.LUT R126, R126, R177, RZ, 0xfc, !PT ;  /* 0x000000b17e7e7212 */ /* 0x000fca00078efcff */
[----:B------:R0:W-:Y:S01]  /*1d320*/  STG.E.64 desc[UR4][R124.64+0x1400], R126 ;  /* 0x0014007e7c007986 */ /* 0x0001e2000c101b04 */
[----:B------:R-:W-:Y:S05]  /*1d330*/  BRA `(.L_x_5425) ;  /* 0x0000000000107947 */ /* 0x000fea0003800000 */
.L_x_5407:
[----:B------:R-:W-:Y:S02]  /*1d340*/  ULDC UR6, c[0x0][0x22c] ;  /* 0x00008b0000067ab9 */ /* 0x000fe40000000800 */
[----:B------:R-:W-:-:S13]  /*1d350*/  ISETP.GE.AND P0, PT, R127, UR6, PT ;  /* 0x000000067f007c0c */ /* 0x000fda000bf06270 */
[----:B------:R-:W-:Y:S05]  /*1d360*/  @P0 EXIT ;  /* 0x000000000000094d */ /* 0x000fea0003800000 */
[----:B------:R0:W-:Y:S02]  /*1d370*/  STG.E.64 desc[UR4][R124.64+0x1400], RZ ;  /* 0x001400ff7c007986 */ /* 0x0001e4000c101b04 */
.L_x_5425:
[----:B------:R-:W-:Y:S05]  /*1d380*/  BSYNC B2 ;  /* 0x0000000000027941 */ /* 0x000fea0003800000 */
.L_x_5406:
        /* <DEDUP_REMOVED lines=16> */
.L_x_5429:
[----:B------:R-:W-:Y:S05]  /*1d490*/  BSYNC B3 ;  /* 0x0000000000037941 */ /* 0x000fea0003800000 */
.L_x_5428:
        /* <DEDUP_REMOVED lines=17> */
.L_x_5433:
[----:B------:R-:W-:Y:S05]  /*1d5b0*/  BSYNC B4 ;  /* 0x0000000000047941 */ /* 0x000fea0003800000 */
.L_x_5432:
[----:B------:R-:W-:-:S04]  /*1d5c0*/  F2FP.BF16.F32.PACK_AB R251, RZ, R251 ;  /* 0x000000fbfffb723e */ /* 0x000fc800000010ff */
[----:B------:R-:W-:Y:S01]  /*1d5d0*/  PRMT R171, R251, 0x7610, R171 ;  /* 0x00007610fbab7816 */ /* 0x000fe200000000ab */
[----:B------:R-:W-:Y:S06]  /*1d5e0*/  BRA `(.L_x_5434) ;  /* 0x0000000000047947 */ /* 0x000fec0003800000 */
.L_x_5431:
[----:B------:R-:W-:-:S07]  /*1d5f0*/  PRMT R171, RZ, 0x7610, R171 ;  /* 0x00007610ffab7816 */ /* 0x000fce00000000ab */
.L_x_5434:
[----:B------:R-:W-:Y:S05]  /*1d600*/  BSYNC B3 ;  /* 0x0000000000037941 */ /* 0x000fea0003800000 */
.L_x_5430:
        /* <DEDUP_REMOVED lines=16> */
.L_x_5438:
[----:B------:R-:W-:Y:S05]  /*1d710*/  BSYNC B4 ;  /* 0x0000000000047941 */ /* 0x000fea0003800000 */
.L_x_5437:
[----:B------:R-:W-:-:S04]  /*1d720*/  F2FP.BF16.F32.PACK_AB R251, RZ, R251 ;  /* 0x000000fbfffb723e */ /* 0x000fc800000010ff */
[----:B------:R-:W-:Y:S01]  /*1d730*/  PRMT R170, R251, 0x7610, R170 ;  /* 0x00007610fbaa7816 */ /* 0x000fe200000000aa */
[----:B------:R-:W-:Y:S06]  /*1d740*/  BRA `(.L_x_5439) ;  /* 0x0000000000047947 */ /* 0x000fec0003800000 */
.L_x_5436:
[----:B------:R-:W-:-:S07]  /*1d750*/  PRMT R170, RZ, 0x7610, R170 ;  /* 0x00007610ffaa7816 */ /* 0x000fce00000000aa */
.L_x_5439:
[----:B------:R-:W-:Y:S05]  /*1d760*/  BSYNC B3 ;  /* 0x0000000000037941 */ /* 0x000fea0003800000 */
.L_x_5435:
        /* <DEDUP_REMOVED lines=16> */
.L_x_5443:
[----:B------:R-:W-:Y:S05]  /*1d870*/  BSYNC B4 ;  /* 0x0000000000047941 */ /* 0x000fea0003800000 */
.L_x_5442:
[----:B------:R-:W-:-:S04]  /*1d880*/  F2FP.BF16.F32.PACK_AB R251, RZ, R251 ;  /* 0x000000fbfffb723e */ /* 0x000fc800000010ff */
[----:B------:R-:W-:Y:S01]  /*1d890*/  PRMT R169, R251, 0x7610, R169 ;  /* 0x00007610fba97816 */ /* 0x000fe200000000a9 */
[----:B------:R-:W-:Y:S06]  /*1d8a0*/  BRA `(.L_x_5444) ;  /* 0x0000000000047947 */ /* 0x000fec0003800000 */
.L_x_5441:
[----:B------:R-:W-:-:S07]  /*1d8b0*/  PRMT R169, RZ, 0x7610, R169 ;  /* 0x00007610ffa97816 */ /* 0x000fce00000000a9 */
.L_x_5444:
[----:B------:R-:W-:Y:S05]  /*1d8c0*/  BSYNC B3 ;  /* 0x0000000000037941 */ /* 0x000fea0003800000 */
.L_x_5440:
[----:B------:R-:W-:Y:S02]  /*1d8d0*/  LOP3.LUT R126, R171, 0xffff, RZ, 0xc0, !PT ;  /* 0x0000ffffab7e7812 */ /* 0x000fe400078ec0ff */
[----:B------:R-:W-:-:S03]  /*1d8e0*/  PRMT R169, R170, 0x5410, R169 ;  /* 0x00005410aaa97816 */ /* 0x000fc600000000a9 */
[----:B------:R-:W-:-:S05]  /*1d8f0*/  IMAD.WIDE.U32 R126, R126, 0x10000, RZ ;  /* 0x000100007e7e7825 */ /* 0x000fca00078e00ff */
[----:B------:R-:W-:Y:S02]  /*1d900*/  LOP3.LUT R127, R169, R127, RZ, 0xfc, !PT ;  /* 0x0000007fa97f7212 */ /* 0x000fe400078efcff */
[----:B------:R-:W-:-:S05]  /*1d910*/  LOP3.LUT R126, R126, R173, RZ, 0xfc, !PT ;  /* 0x000000ad7e7e7212 */ /* 0x000fca00078efcff */
[----:B------:R0:W-:Y:S01]  /*1d920*/  STG.E.64 desc[UR4][R124.64+0x1500], R126 ;  /* 0x0015007e7c007986 */ /* 0x0001e2000c101b04 */
[----:B------:R-:W-:Y:S05]  /*1d930*/  BRA `(.L_x_5445) ;  /* 0x0000000000107947 */ /* 0x000fea0003800000 */
.L_x_5427:
[----:B------:R-:W-:Y:S02]  /*1d940*/  ULDC UR6, c[0x0][0x22c] ;  /* 0x00008b0000067ab9 */ /* 0x000fe40000000800 */
[----:B------:R-:W-:-:S13]  /*1d950*/  ISETP.GE.AND P0, PT, R127, UR6, PT ;  /* 0x000000067f007c0c */ /* 0x000fda000bf06270 */
[----:B------:R-:W-:Y:S05]  /*1d960*/  @P0 EXIT ;  /* 0x000000000000094d */ /* 0x000fea0003800000 */
[----:B------:R0:W-:Y:S02]  /*1d970*/  STG.E.64 desc[UR4][R124.64+0x1500], RZ ;  /* 0x001500ff7c007986 */ /* 0x0001e4000c101b04 */
.L_x_5445:
[----:B------:R-:W-:Y:S05]  /*1d980*/  BSYNC B2 ;  /* 0x0000000000027941 */ /* 0x000fea0003800000 */
.L_x_5426:
        /* <DEDUP_REMOVED lines=16> */
.L_x_5449:
[----:B------:R-:W-:Y:S05]  /*1da90*/  BSYNC B3 ;  /* 0x0000000000037941 */ /* 0x000fea0003800000 */
.L_x_5448:
        /* <DEDUP_REMOVED lines=17> */
.L_x_5453:
[----:B------:R-:W-:Y:S05]  /*1dbb0*/  BSYNC B4 ;  /* 0x0000000000047941 */ /* 0x000fea0003800000 */
.L_x_5452:
[----:B------:R-:W-:-:S04]  /*1dbc0*/  F2FP.BF16.F32.PACK_AB R251, RZ, R251 ;  /* 0x000000fbfffb723e */ /* 0x000fc800000010ff */
[----:B------:R-:W-:Y:S01]  /*1dbd0*/  PRMT R167, R251, 0x7610, R167 ;  /* 0x00007610fba77816 */ /* 0x000fe200000000a7 */
[----:B------:R-:W-:Y:S06]  /*1dbe0*/  BRA `(.L_x_5454) ;  /* 0x0000000000047947 */ /* 0x000fec0003800000 */
.L_x_5451:
[----:B------:R-:W-:-:S07]  /*1dbf0*/  PRMT R167, RZ, 0x7610, R167 ;  /* 0x00007610ffa77816 */ /* 0x000fce00000000a7 */
.L_x_5454:
[----:B------:R-:W-:Y:S05]  /*1dc00*/  BSYNC B3 ;  /* 0x0000000000037941 */ /* 0x000fea0003800000 */
.L_x_5450:
        /* <DEDUP_REMOVED lines=16> */
.L_x_5458:
[----:B------:R-:W-:Y:S05]  /*1dd10*/  BSYNC B4 ;  /* 0x0000000000047941 */ /* 0x000fea0003800000 */
.L_x_5457:
[----:B------:R-:W-:-:S04]  /*1dd20*/  F2FP.BF16.F32.PACK_AB R251, RZ, R251 ;  /* 0x000000fbfffb723e */ /* 0x000fc800000010ff */
[----:B------:R-:W-:Y:S01]  /*1dd30*/  PRMT R166, R251, 0x7610, R166 ;  /* 0x00007610fba67816 */ /* 0x000fe200000000a6 */
[----:B------:R-:W-:Y:S06]  /*1dd40*/  BRA `(.L_x_5459) ;  /* 0x0000000000047947 */ /* 0x000fec0003800000 */
.L_x_5456:
[----:B------:R-:W-:-:S07]  /*1dd50*/  PRMT R166, RZ, 0x7610, R166 ;  /* 0x00007610ffa67816 */ /* 0x000fce00000000a6 */
.L_x_5459:
[----:B------:R-:W-:Y:S05]  /*1dd60*/  BSYNC B3 ;  /* 0x0000000000037941 */ /* 0x000fea0003800000 */
.L_x_5455:
        /* <DEDUP_REMOVED lines=16> */
.L_x_5463:
[----:B------:R-:W-:Y:S05]  /*1de70*/  BSYNC B4 ;  /* 0x0000000000047941 */ /* 0x000fea0003800000 */
.L_x_5462:
[----:B------:R-:W-:-:S04]  /*1de80*/  F2FP.BF16.F32.PACK_AB R251, RZ, R251 ;  /* 0x000000fbfffb723e */ /* 0x000fc800000010ff */
[----:B------:R-:W-:Y:S01]  /*1de90*/  PRMT R165, R251, 0x7610, R165 ;  /* 0x00007610fba57816 */ /* 0x000fe200000000a5 */
[----:B------:R-:W-:Y:S06]  /*1dea0*/  BRA `(.L_x_5464) ;  /* 0x0000000000047947 */ /* 0x000fec0003800000 */
.L_x_5461:
[----:B------:R-:W-:-:S07]  /*1deb0*/  PRMT R165, RZ, 0x7610, R165 ;  /* 0x00007610ffa57816 */ /* 0x000fce00000000a5 */
.L_x_5464:
[----:B------:R-:W-:Y:S05]  /*1dec0*/  BSYNC B3 ;  /* 0x0000000000037941 */ /* 0x000fea0003800000 */
.L_x_5460:
[----:B------:R-:W-:Y:S02]  /*1ded0*/  LOP3.LUT R126, R167, 0xffff, RZ, 0xc0, !PT ;  /* 0x0000ffffa77e7812 */ /* 0x000fe400078ec0ff */
[----:B------:R-:W-:-:S03]  /*1dee0*/  PRMT R165, R166, 0x5410, R165 ;  /* 0x00005410a6a57816 */ /* 0x000fc600000000a5 */
[----:B------:R-:W-:-:S05]  /*1def0*/  IMAD.WIDE.U32 R126, R126, 0x10000, RZ ;  /* 0x000100007e7e7825 */ /* 0x000fca00078e00ff */
[----:B------:R-:W-:Y:S02]  /*1df00*/  LOP3.LUT R127, R165, R127, RZ, 0xfc, !PT ;  /* 0x0000007fa57f7212 */ /* 0x000fe400078efcff */
[----:B------:R-:W-:-:S05]  /*1df10*/  LOP3.LUT R126, R126, R169, RZ, 0xfc, !PT ;  /* 0x000000a97e7e7212 */ /* 0x000fca00078efcff */
[----:B------:R0:W-:Y:S01]  /*1df20*/  STG.E.64 desc[UR4][R124.64+0x1600], R126 ;  /* 0x0016007e7c007986 */ /* 0x0001e2000c101b04 */
[----:B------:R-:W-:Y:S05]  /*1df30*/  BRA `(.L_x_5465) ;  /* 0x0000000000107947 */ /* 0x000fea0003800000 */
.L_x_5447:
[----:B------:R-:W-:Y:S02]  /*1df40*/  ULDC UR6, c[0x0][0x22c] ;  /* 0x00008b0000067ab9 */ /* 0x000fe40000000800 */
[----:B------:R-:W-:-:S13]  /*1df50*/  ISETP.GE.AND P0, PT, R127, UR6, PT ;  /* 0x000000067f007c0c */ /* 0x000fda000bf06270 */
[----:B------:R-:W-:Y:S05]  /*1df60*/  @P0 EXIT ;  /* 0x000000000000094d */ /* 0x000fea0003800000 */
[----:B------:R0:W-:Y:S02]  /*1df70*/  STG.E.64 desc[UR4][R124.64+0x1600], RZ ;  /* 0x001600ff7c007986 */ /* 0x0001e4000c101b04 */
.L_x_5465:
[----:B------:R-:W-:Y:S05]  /*1df80*/  BSYNC B2 ;  /* 0x0000000000027941 */ /* 0x000fea0003800000 */
.L_x_5446:
        /* <DEDUP_REMOVED lines=16> */
.L_x_5469:
[----:B------:R-:W-:Y:S05]  /*1e090*/  BSYNC B3 ;  /* 0x0000000000037941 */ /* 0x000fea0003800000 */
.L_x_5468:
        /* <DEDUP_REMOVED lines=17> */
.L_x_5473:
[----:B------:R-:W-:Y:S05]  /*1e1b0*/  BSYNC B4 ;  /* 0x0000000000047941 */ /* 0x000fea0003800000 */
.L_x_5472:
[----:B------:R-:W-:-:S04]  /*1e1c0*/  F2FP.BF16.F32.PACK_AB R251, RZ, R251 ;  /* 0x000000fbfffb723e */ /* 0x000fc800000010ff */
[----:B------:R-:W-:Y:S01]  /*1e1d0*/  PRMT R163, R251, 0x7610, R163 ;  /* 0x00007610fba37816 */ /* 0x000fe200000000a3 */
[----:B------:R-:W-:Y:S06]  /*1e1e0*/  BRA `(.L_x_5474) ;  /* 0x0000000000047947 */ /* 0x000fec0003800000 */
.L_x_5471:
[----:B------:R-:W-:-:S07]  /*1e1f0*/  PRMT R163, RZ, 0x7610, R163 ;  /* 0x00007610ffa37816 */ /* 0x000fce00000000a3 */
.L_x_5474:
[----:B------:R-:W-:Y:S05]  /*1e200*/  BSYNC B3 ;  /* 0x0000000000037941 */ /* 0x000fea0003800000 */
.L_x_5470:
        /* <DEDUP_REMOVED lines=16> */
.L_x_5478:
[----:B------:R-:W-:Y:S05]  /*1e310*/  BSYNC B4 ;  /* 0x0000000000047941 */ /* 0x000fea0003800000 */
.L_x_5477:
[----:B------:R-:W-:-:S04]  /*1e320*/  F2FP.BF16.F32.PACK_AB R251, RZ, R251 ;  /* 0x000000fbfffb723e */ /* 0x000fc800000010ff */
[----:B------:R-:W-:Y:S01]  /*1e330*/  PRMT R162, R251, 0x7610, R162 ;  /* 0x00007610fba27816 */ /* 0x000fe200000000a2 */
[----:B------:R-:W-:Y:S06]  /*1e340*/  BRA `(.L_x_5479) ;  /* 0x0000000000047947 */ /* 0x000fec0003800000 */
.L_x_5476:
[----:B------:R-:W-:-:S07]  /*1e350*/  PRMT R162, RZ, 0x7610, R162 ;  /* 0x00007610ffa27816 */ /* 0x000fce00000000a2 */
.L_x_5479:
[----:B------:R-:W-:Y:S05]  /*1e360*/  BSYNC B3 ;  /* 0x0000000000037941 */ /* 0x000fea0003800000 */
.L_x_5475:
        /* <DEDUP_REMOVED lines=16> */
.L_x_5483:
[----:B------:R-:W-:Y:S05]  /*1e470*/  BSYNC B4 ;  /* 0x0000000000047941 */ /* 0x000fea0003800000 */
.L_x_5482:
[----:B------:R-:W-:-:S04]  /*1e480*/  F2FP.BF16.F32.PACK_AB R251, RZ, R251 ;  /* 0x000000fbfffb723e */ /* 0x000fc800000010ff */
[----:B------:R-:W-:Y:S01]  /*1e490*/  PRMT R161, R251, 0x7610, R161 ;  /* 0x00007610fba17816 */ /* 0x000fe200000000a1 */
[----:B------:R-:W-:Y:S06]  /*1e4a0*/  BRA `(.L_x_5484) ;  /* 0x0000000000047947 */ /* 0x000fec0003800000 */
.L_x_5481:
[----:B------:R-:W-:-:S07]  /*1e4b0*/  PRMT R161, RZ, 0x7610, R161 ;  /* 0x00007610ffa17816 */ /* 0x000fce00000000a1 */
.L_x_5484:
[----:B------:R-:W-:Y:S05]  /*1e4c0*/  BSYNC B3 ;  /* 0x0000000000037941 */ /* 0x000fea0003800000 */
.L_x_5480:
[----:B------:R-:W-:Y:S02]  /*1e4d0*/  LOP3.LUT R126, R163, 0xffff, RZ, 0xc0, !PT ;  /* 0x0000ffffa37e7812 */ /* 0x000fe400078ec0ff */
[----:B------:R-:W-:-:S03]  /*1e4e0*/  PRMT R161, R162, 0x5410, R161 ;  /* 0x00005410a2a17816 */ /* 0x000fc600000000a1 */
[----:B------:R-:W-:-:S05]  /*1e4f0*/  IMAD.WIDE.U32 R126, R126, 0x10000, RZ ;  /* 0x000100007e7e7825 */ /* 0x000fca00078e00ff */
[----:B------:R-:W-:Y:S02]  /*1e500*/  LOP3.LUT R127, R161, R127, RZ, 0xfc, !PT ;  /* 0x0000007fa17f7212 */ /* 0x000fe400078efcff */
[----:B------:R-:W-:-:S05]  /*1e510*/  LOP3.LUT R126, R126, R165, RZ, 0xfc, !PT ;  /* 0x000000a57e7e7212 */ /* 0x000fca00078efcff */
[----:B------:R0:W-:Y:S01]  /*1e520*/  STG.E.64 desc[UR4][R124.64+0x1700], R126 ;  /* 0x0017007e7c007986 */ /* 0x0001e2000c101b04 */
[----:B------:R-:W-:Y:S05]  /*1e530*/  BRA `(.L_x_5485) ;  /* 0x0000000000107947 */ /* 0x000fea0003800000 */
.L_x_5467:
[----:B------:R-:W-:Y:S02]  /*1e540*/  ULDC UR6, c[0x0][0x22c] ;  /* 0x00008b0000067ab9 */ /* 0x000fe40000000800 */
[----:B------:R-:W-:-:S13]  /*1e550*/  ISETP.GE.AND P0, PT, R127, UR6, PT ;  /* 0x000000067f007c0c */ /* 0x000fda000bf06270 */
[----:B------:R-:W-:Y:S05]  /*1e560*/  @P0 EXIT ;  /* 0x000000000000094d */ /* 0x000fea0003800000 */
[----:B------:R0:W-:Y:S02]  /*1e570*/  STG.E.64 desc[UR4][R124.64+0x1700], RZ ;  /* 0x001700ff7c007986 */ /* 0x0001e4000c101b04 */
.L_x_5485:
[----:B------:R-:W-:Y:S05]  /*1e580*/  BSYNC B2 ;  /* 0x0000000000027941 */ /* 0x000fea0003800000 */
.L_x_5466:
        /* <DEDUP_REMOVED lines=16> */
.L_x_5489:
[----:B------:R-:W-:Y:S05]  /*1e690*/  BSYNC B3 ;  /* 0x0000000000037941 */ /* 0x000fea0003800000 */
.L_x_5488:
        /* <DEDUP_REMOVED lines=17> */
.L_x_5493:
[----:B------:R-:W-:Y:S05]  /*1e7b0*/  BSYNC B4 ;  /* 0x0000000000047941 */ /* 0x000fea0003800000 */
.L_x_5492:
[----:B------:R-:W-:-:S04]  /*1e7c0*/  F2FP.BF16.F32.PACK_AB R251, RZ, R251 ;  /* 0x000000fbfffb723e */ /* 0x000fc800000010ff */
[----:B------:R-:W-:Y:S01]  /*1e7d0*/  PRMT R159, R251, 0x7610, R159 ;  /* 0x00007610fb9f7816 */ /* 0x000fe2000000009f */
[----:B------:R-:W-:Y:S06]  /*1e7e0*/  BRA `(.L_x_5494) ;  /* 0x0000000000047947 */ /* 0x000fec0003800000 */
.L_x_5491:
[----:B------:R-:W-:-:S07]  /*1e7f0*/  PRMT R159, RZ, 0x7610, R159 ;  /* 0x00007610ff9f7816 */ /* 0x000fce000000009f */
.L_x_5494:
[----:B------:R-:W-:Y:S05]  /*1e800*/  BSYNC B3 ;  /* 0x0000000000037941 */ /* 0x000fea0003800000 */
.L_x_5490:
        /* <DEDUP_REMOVED lines=16> */
.L_x_5498:
[----:B------:R-:W-:Y:S05]  /*1e910*/  BSYNC B4 ;  /* 0x0000000000047941 */ /* 0x000fea0003800000 */
.L_x_5497:
[----:B------:R-:W-:-:S04]  /*1e920*/  F2FP.BF16.F32.PACK_AB R251, RZ, R251 ;  /* 0x000000fbfffb723e */ /* 0x000fc800000010ff */
[----:B------:R-:W-:Y:S01]  /*1e930*/  PRMT R158, R251, 0x7610, R158 ;  /* 0x00007610fb9e7816 */ /* 0x000fe2000000009e */
[----:B------:R-:W-:Y:S06]  /*1e940*/  BRA `(.L_x_5499) ;  /* 0x0000000000047947 */ /* 0x000fec0003800000 */
.L_x_5496:
[----:B------:R-:W-:-:S07]  /*1e950*/  PRMT R158, RZ, 0x7610, R158 ;  /* 0x00007610ff9e7816 */ /* 0x000fce000000009e */
.L_x_5499:
[----:B------:R-:W-:Y:S05]  /*1e960*/  BSYNC B3 ;  /* 0x0000000000037941 */ /* 0x000fea0003800000 */
.L_x_5495:
        /* <DEDUP_REMOVED lines=16> */
.L_x_5503:
[----:B------:R-:W-:Y:S05]  /*1ea70*/  BSYNC B4 ;  /* 0x0000000000047941 */ /* 0x000fea0003800000 */
.L_x_5502:
[----:B------:R-:W-:-:S04]  /*1ea80*/  F2FP.BF16.F32.PACK_AB R251, RZ, R251 ;  /* 0x000000fbfffb723e */ /* 0x000fc800000010ff */
[----:B------:R-:W-:Y:S01]  /*1ea90*/  PRMT R157, R251, 0x7610, R157 ;  /* 0x00007610fb9d7816 */ /* 0x000fe2000000009d */
[----:B------:R-:W-:Y:S06]  /*1eaa0*/  BRA `(.L_x_5504) ;  /* 0x0000000000047947 */ /* 0x000fec0003800000 */
.L_x_5501:
[----:B------:R-:W-:-:S07]  /*1eab0*/  PRMT R157, RZ, 0x7610, R157 ;  /* 0x00007610ff9d7816 */ /* 0x000fce000000009d */
.L_x_5504:
[----:B------:R-:W-:Y:S05]  /*1eac0*/  BSYNC B3 ;  /* 0x0000000000037941 */ /* 0x000fea0003800000 */
.L_x_5500:
[----:B------:R-:W-:Y:S02]  /*1ead0*/  LOP3.LUT R126, R159, 0xffff, RZ, 0xc0, !PT ;  /* 0x0000ffff9f7e7812 */ /* 0x000fe400078ec0ff */
[----:B------:R-:W-:-:S03]  /*1eae0*/  PRMT R157, R158, 0x5410, R157 ;  /* 0x000054109e9d7816 */ /* 0x000fc6000000009d */
[----:B------:R-:W-:-:S05]  /*1eaf0*/  IMAD.WIDE.U32 R126, R126, 0x10000, RZ ;  /* 0x000100007e7e7825 */ /* 0x000fca00078e00ff */
[----:B------:R-:W-:Y:S02]  /*1eb00*/  LOP3.LUT R127, R157, R127, RZ, 0xfc, !PT ;  /* 0x0000007f9d7f7212 */ /* 0x000fe400078efcff */
[----:B------:R-:W-:-:S05]  /*1eb10*/  LOP3.LUT R126, R126, R161, RZ, 0xfc, !PT ;  /* 0x000000a17e7e7212 */ /* 0x000fca00078efcff */
[----:B------:R0:W-:Y:S01]  /*1eb20*/  STG.E.64 desc[UR4][R124.64+0x1800], R126 ;  /* 0x0018007e7c007986 */ /* 0x0001e2000c101b04 */
[----:B------:R-:W-:Y:S05]  /*1eb30*/  BRA `(.L_x_5505) ;  /* 0x0000000000107947 */ /* 0x000fea0003800000 */
.L_x_5487:
[----:B------:R-:W-:Y:S02]  /*1eb40*/  ULDC UR6, c[0x0][0x22c] ;  /* 0x00008b0000067ab9 */ /* 0x000fe40000000800 */
[----:B------:R-:W-:-:S13]  /*1eb50*/  ISETP.GE.AND P0, PT, R127, UR6, PT ;  /* 0x000000067f007c0c */ /* 0x000fda000bf06270 */
[----:B------:R-:W-:Y:S05]  /*1eb60*/  @P0 EXIT ;  /* 0x000000000000094d */ /* 0x000fea0003800000 */
[----:B------:R0:W-:Y:S02]  /*1eb70*/  STG.E.64 desc[UR4][R124.64+0x1800], RZ ;  /* 0x001800ff7c007986 */ /* 0x0001e4000c101b04 */
.L_x_5505:
[----:B------:R-:W-:Y:S05]  /*1eb80*/  BSYNC B2 ;  /* 0x0000000000027941 */ /* 0x000fea0003800000 */
.L_x_5486:
        /* <DEDUP_REMOVED lines=16> */
.L_x_5509:
[----:B------:R-:W-:Y:S05]  /*1ec90*/  BSYNC B3 ;  /* 0x0000000000037941 */ /* 0x000fea0003800000 */
.L_x_5508:
        /* <DEDUP_REMOVED lines=17> */
.L_x_5513:
[----:B------:R-:W-:Y:S05]  /*1edb0*/  BSYNC B4 ;  /* 0x0000000000047941 */ /* 0x000fea0003800000 */
.L_x_5512:
[----:B------:R-:W-:-:S04]  /*1edc0*/  F2FP.BF16.F32.PACK_AB R251, RZ, R251 ;  /* 0x000000fbfffb723e */ /* 0x000fc800000010ff */
[----:B------:R-:W-:Y:S01]  /*1edd0*/  PRMT R155, R251, 0x7610, R155 ;  /* 0x00007610fb9b7816 */ /* 0x000fe2000000009b */
[----:B------:R-:W-:Y:S06]  /*1ede0*/  BRA `(.L_x_5514) ;  /* 0x0000000000047947 */ /* 0x000fec0003800000 */
.L_x_5511:
[----:B------:R-:W-:-:S07]  /*1edf0*/  PRMT R155, RZ, 0x7610, R155 ;  /* 0x00007610ff9b7816 */ /* 0x000fce000000009b */
.L_x_5514:
[----:B------:R-:W-:Y:S05]  /*1ee00*/  BSYNC B3 ;  /* 0x0000000000037941 */ /* 0x000fea0003800000 */
.L_x_5510:
        /* <DEDUP_REMOVED lines=16> */
.L_x_5518:
[----:B------:R-:W-:Y:S05]  /*1ef10*/  BSYNC B4 ;  /* 0x0000000000047941 */ /* 0x000fea0003800000 */
.L_x_5517:
[----:B------:R-:W-:-:S04]  /*1ef20*/  F2FP.BF16.F32.PACK_AB R251, RZ, R251 ;  /* 0x000000fbfffb723e */ /* 0x000fc800000010ff */
[----:B------:R-:W-:Y:S01]  /*1ef30*/  PRMT R154, R251, 0x7610, R154 ;  /* 0x00007610fb9a7816 */ /* 0x000fe2000000009a */
[----:B------:R-:W-:Y:S06]  /*1ef40*/  BRA `(.L_x_5519) ;  /* 0x0000000000047947 */ /* 0x000fec0003800000 */
.L_x_5516:
[----:B------:R-:W-:-:S07]  /*1ef50*/  PRMT R154, RZ, 0x7610, R154 ;  /* 0x00007610ff9a7816 */ /* 0x000fce000000009a */
.L_x_5519:
[----:B------:R-:W-:Y:S05]  /*1ef60*/  BSYNC B3 ;  /* 0x0000000000037941 */ /* 0x000fea0003800000 */
.L_x_5515:
        /* <DEDUP_REMOVED lines=16> */
.L_x_5523:
[----:B------:R-:W-:Y:S05]  /*1f070*/  BSYNC B4 ;  /* 0x0000000000047941 */ /* 0x000fea0003800000 */
.L_x_5522:
[----:B------:R-:W-:-:S04]  /*1f080*/  F2FP.BF16.F32.PACK_AB R251, RZ, R251 ;  /* 0x000000fbfffb723e */ /* 0x000fc800000010ff */
[----:B------:R-:W-:Y:S01]  /*1f090*/  PRMT R153, R251, 0x7610, R153 ;  /* 0x00007610fb997816 */ /* 0x000fe20000000099 */
[----:B------:R-:W-:Y:S06]  /*1f0a0*/  BRA `(.L_x_5524) ;  /* 0x0000000000047947 */ /* 0x000fec0003800000 */
.L_x_5521:
[----:B------:R-:W-:-:S07]  /*1f0b0*/  PRMT R153, RZ, 0x7610, R153 ;  /* 0x00007610ff997816 */ /* 0x000fce0000000099 */
.L_x_5524:
[----:B------:R-:W-:Y:S05]  /*1f0c0*/  BSYNC B3 ;  /* 0x0000000000037941 */ /* 0x000fea0003800000 */
.L_x_5520:
[----:B------:R-:W-:Y:S02]  /*1f0d0*/  LOP3.LUT R126, R155, 0xffff, RZ, 0xc0, !PT ;  /* 0x0000ffff9b7e7812 */ /* 0x000fe400078ec0ff */
[----:B------:R-:W-:-:S03]  /*1f0e0*/  PRMT R153, R154, 0x5410, R153 ;  /* 0x000054109a997816 */ /* 0x000fc60000000099 */
[----:B------:R-:W-:-:S05]  /*1f0f0*/  IMAD.WIDE.U32 R126, R126, 0x10000, RZ ;  /* 0x000100007e7e7825 */ /* 0x000fca00078e00ff */
[----:B------:R-:W-:Y:S02]  /*1f100*/  LOP3.LUT R127, R153, R127, RZ, 0xfc, !PT ;  /* 0x0000007f997f7212 */ /* 0x000fe400078efcff */
[----:B------:R-:W-:-:S05]  /*1f110*/  LOP3.LUT R126, R126, R157, RZ, 0xfc, !PT ;  /* 0x0000009d7e7e7212 */ /* 0x000fca00078efcff */
[----:B------:R0:W-:Y:S01]  /*1f120*/  STG.E.64 desc[UR4][R124.64+0x1900], R126 ;  /* 0x0019007e7c007986 */ /* 0x0001e2000c101b04 */
[----:B------:R-:W-:Y:S05]  /*1f130*/  BRA `(.L_x_5525) ;  /* 0x0000000000107947 */ /* 0x000fea0003800000 */
.L_x_5507:
[----:B------:R-:W-:Y:S02]  /*1f140*/  ULDC UR6, c[0x0][0x22c] ;  /* 0x00008b0000067ab9 */ /* 0x000fe40000000800 */
[----:B------:R-:W-:-:S13]  /*1f150*/  ISETP.GE.AND P0, PT, R127, UR6, PT ;  /* 0x000000067f007c0c */ /* 0x000fda000bf06270 */
[----:B------:R-:W-:Y:S05]  /*1f160*/  @P0 EXIT ;  /* 0x000000000000094d */ /* 0x000fea0003800000 */
[----:B------:R0:W-:Y:S02]  /*1f170*/  STG.E.64 desc[UR4][R124.64+0x1900], RZ ;  /* 0x001900ff7c007986 */ /* 0x0001e4000c101b04 */
.L_x_5525:
[----:B------:R-:W-:Y:S05]  /*1f180*/  BSYNC B2 ;  /* 0x0000000000027941 */ /* 0x000fea0003800000 */
.L_x_5506:
        /* <DEDUP_REMOVED lines=16> */
.L_x_5529:
[----:B------:R-:W-:Y:S05]  /*1f290*/  BSYNC B3 ;  /* 0x0000000000037941 */ /* 0x000fea0003800000 */
.L_x_5528:
        /* <DEDUP_REMOVED lines=17> */
.L_x_5533:
[----:B------:R-:W-:Y:S05]  /*1f3b0*/  BSYNC B4 ;  /* 0x0000000000047941 */ /* 0x000fea0003800000 */
.L_x_5532:
[----:B------:R-:W-:-:S04]  /*1f3c0*/  F2FP.BF16.F32.PACK_AB R251, RZ, R251 ;  /* 0x000000fbfffb723e */ /* 0x000fc800000010ff */
[----:B------:R-:W-:Y:S01]  /*1f3d0*/  PRMT R151, R251, 0x7610, R151 ;  /* 0x00007610fb977816 */ /* 0x000fe20000000097 */
[----:B------:R-:W-:Y:S06]  /*1f3e0*/  BRA `(.L_x_5534) ;  /* 0x0000000000047947 */ /* 0x000fec0003800000 */
.L_x_5531:
[----:B------:R-:W-:-:S07]  /*1f3f0*/  PRMT R151, RZ, 0x7610, R151 ;  /* 0x00007610ff977816 */ /* 0x000fce0000000097 */
.L_x_5534:
[----:B------:R-:W-:Y:S05]  /*1f400*/  BSYNC B3 ;  /* 0x0000000000037941 */ /* 0x000fea0003800000 */
.L_x_5530:
        /* <DEDUP_REMOVED lines=16> */
.L_x_5538:
[----:B------:R-:W-:Y:S05]  /*1f510*/  BSYNC B4 ;  /* 0x0000000000047941 */ /* 0x000fea0003800000 */
.L_x_5537:
[----:B------:R-:W-:-:S04]  /*1f520*/  F2FP.BF16.F32.PACK_AB R251, RZ, R251 ;  /* 0x000000fbfffb723e */ /* 0x000fc800000010ff */
[----:B------:R-:W-:Y:S01]  /*1f530*/  PRMT R150, R251, 0x7610, R150 ;  /* 0x00007610fb967816 */ /* 0x000fe20000000096 */
[----:B------:R-:W-:Y:S06]  /*1f540*/  BRA `(.L_x_5539) ;  /* 0x0000000000047947 */ /* 0x000fec0003800000 */
.L_x_5536:
[----:B------:R-:W-:-:S07]  /*1f550*/  PRMT R150, RZ, 0x7610, R150 ;  /* 0x00007610ff967816 */ /* 0x000fce0000000096 */
.L_x_5539:
[----:B------:R-:W-:Y:S05]  /*1f560*/  BSYNC B3 ;  /* 0x0000000000037941 */ /* 0x000fea0003800000 */
.L_x_5535:
        /* <DEDUP_REMOVED lines=16> */
.L_x_5543:
[----:B------:R-:W-:Y:S05]  /*1f670*/  BSYNC B4 ;  /* 0x0000000000047941 */ /* 0x000fea0003800000 */
.L_x_5542:
[----:B------:R-:W-:-:S04]  /*1f680*/  F2FP.BF16.F32.PACK_AB R251, RZ, R251 ;  /* 0x000000fbfffb723e */ /* 0x000fc800000010ff */
[----:B------:R-:W-:Y:S01]  /*1f690*/  PRMT R149, R251, 0x7610, R149 ;  /* 0x00007610fb957816 */ /* 0x000fe20000000095 */
[----:B------:R-:W-:Y:S06]  /*1f6a0*/  BRA `(.L_x_5544) ;  /* 0x0000000000047947 */ /* 0x000fec0003800000 */
.L_x_5541:
[----:B------:R-:W-:-:S07]  /*1f6b0*/  PRMT R149, RZ, 0x7610, R149 ;  /* 0x00007610ff957816 */ /* 0x000fce0000000095 */
.L_x_5544:
[----:B------:R-:W-:Y:S05]  /*1f6c0*/  BSYNC B3 ;  /* 0x0000000000037941 */ /* 0x000fea0003800000 */
.L_x_5540:
[----:B------:R-:W-:Y:S02]  /*1f6d0*/  LOP3.LUT R126, R151, 0xffff, RZ, 0xc0, !PT ;  /* 0x0000ffff977e7812 */ /* 0x000fe400078ec0ff */
[----:B------:R-:W-:-:S03]  /*1f6e0*/  PRMT R149, R150, 0x5410, R149 ;  /* 0x0000541096957816 */ /* 0x000fc60000000095 */
[----:B------:R-:W-:-:S05]  /*1f6f0*/  IMAD.WIDE.U32 R126, R126, 0x10000, RZ ;  /* 0x000100007e7e7825 */ /* 0x000fca00078e00ff */
[----:B------:R-:W-:Y:S02]  /*1f700*/  LOP3.LUT R127, R149, R127, RZ, 0xfc, !PT ;  /* 0x0000007f957f7212 */ /* 0x000fe400078efcff */
[----:B------:R-:W-:-:S05]  /*1f710*/  LOP3.LUT R126, R126, R153, RZ, 0xfc, !PT ;  /* 0x000000997e7e7212 */ /* 0x000fca00078efcff */
[----:B------:R0:W-:Y:S01]  /*1f720*/  STG.E.64 desc[UR4][R124.64+0x1a00], R126 ;  /* 0x001a007e7c007986 */ /* 0x0001e2000c101b04 */
[----:B------:R-:W-:Y:S05]  /*1f730*/  BRA `(.L_x_5545) ;  /* 0x0000000000107947 */ /* 0x000fea0003800000 */
.L_x_5527:
[----:B------:R-:W-:Y:S02]  /*1f740*/  ULDC UR6, c[0x0][0x22c] ;  /* 0x00008b0000067ab9 */ /* 0x000fe40000000800 */
[----:B------:R-:W-:-:S13]  /*1f750*/  ISETP.GE.AND P0, PT, R127, UR6, PT ;  /* 0x000000067f007c0c */ /* 0x000fda000bf06270 */
[----:B------:R-:W-:Y:S05]  /*1f760*/  @P0 EXIT ;  /* 0x000000000000094d */ /* 0x000fea0003800000 */
[----:B------:R0:W-:Y:S02]  /*1f770*/  STG.E.64 desc[UR4][R124.64+0x1a00], RZ ;  /* 0x001a00ff7c007986 */ /* 0x0001e4000c101b04 */
.L_x_5545:
[----:B------:R-:W-:Y:S05]  /*1f780*/  BSYNC B2 ;  /* 0x0000000000027941 */ /* 0x000fea0003800000 */
.L_x_5526:
        /* <DEDUP_REMOVED lines=16> */
.L_x_5549:
[----:B------:R-:W-:Y:S05]  /*1f890*/  BSYNC B3 ;  /* 0x0000000000037941 */ /* 0x000fea0003800000 */
.L_x_5548:
        /* <DEDUP_REMOVED lines=17> */
.L_x_5553:
[----:B------:R-:W-:Y:S05]  /*1f9b0*/  BSYNC B4 ;  /* 0x0000000000047941 */ /* 0x000fea0003800000 */
.L_x_5552:
[----:B------:R-:W-:-:S04]  /*1f9c0*/  F2FP.BF16.F32.PACK_AB R251, RZ, R251 ;  /* 0x000000fbfffb723e */ /* 0x000fc800000010ff */
[----:B------:R-:W-:Y:S01]  /*1f9d0*/  PRMT R147, R251, 0x7610, R147 ;  /* 0x00007610fb937816 */ /* 0x000fe20000000093 */
[----:B------:R-:W-:Y:S06]  /*1f9e0*/  BRA `(.L_x_5554) ;  /* 0x0000000000047947 */ /* 0x000fec0003800000 */
.L_x_5551:
[----:B------:R-:W-:-:S07]  /*1f9f0*/  PRMT R147, RZ, 0x7610, R147 ;  /* 0x00007610ff937816 */ /* 0x000fce0000000093 */
.L_x_5554:
[----:B------:R-:W-:Y:S05]  /*1fa00*/  BSYNC B3 ;  /* 0x0000000000037941 */ /* 0x000fea0003800000 */
.L_x_5550:
        /* <DEDUP_REMOVED lines=16> */
.L_x_5558:
[----:B------:R-:W-:Y:S05]  /*1fb10*/  BSYNC B4 ;  /* 0x0000000000047941 */ /* 0x000fea0003800000 */
.L_x_5557:
[----:B------:R-:W-:-:S04]  /*1fb20*/  F2FP.BF16.F32.PACK_AB R251, RZ, R251 ;  /* 0x000000fbfffb723e */ /* 0x000fc800000010ff */
[----:B------:R-:W-:Y:S01]  /*1fb30*/  PRMT R146, R251, 0x7610, R146 ;  /* 0x00007610fb927816 */ /* 0x000fe20000000092 */
[----:B------:R-:W-:Y:S06]  /*1fb40*/  BRA `(.L_x_5559) ;  /* 0x0000000000047947 */ /* 0x000fec0003800000 */
.L_x_5556:
[----:B------:R-:W-:-:S07]  /*1fb50*/  PRMT R146, RZ, 0x7610, R146 ;  /* 0x00007610ff927816 */ /* 0x000fce0000000092 */
.L_x_5559:
[----:B------:R-:W-:Y:S05]  /*1fb60*/  BSYNC B3 ;  /* 0x0000000000037941 */ /* 0x000fea0003800000 */
.L_x_5555:
        /* <DEDUP_REMOVED lines=16> */
.L_x_5563:
[----:B------:R-:W-:Y:S05]  /*1fc70*/  BSYNC B4 ;  /* 0x0000000000047941 */ /* 0x000fea0003800000 */
.L_x_5562:
[----:B------:R-:W-:-:S04]  /*1fc80*/  F2FP.BF16.F32.PACK_AB R251, RZ, R251 ;  /* 0x000000fbfffb723e */ /* 0x000fc800000010ff */
[----:B------:R-:W-:Y:S01]  /*1fc90*/  PRMT R145, R251, 0x7610, R145 ;  /* 0x00007610fb917816 */ /* 0x000fe20000000091 */
[----:B------:R-:W-:Y:S06]  /*1fca0*/  BRA `(.L_x_5564) ;  /* 0x0000000000047947 */ /* 0x000fec0003800000 */
.L_x_5561:
[----:B------:R-:W-:-:S07]  /*1fcb0*/  PRMT R145, RZ, 0x7610, R145 ;  /* 0x00007610ff917816 */ /* 0x000fce0000000091 */
.L_x_5564:
[----:B------:R-:W-:Y:S05]  /*1fcc0*/  BSYNC B3 ;  /* 0x0000000000037941 */ /* 0x000fea0003800000 */
.L_x_5560:
[----:B------:R-:W-:Y:S02]  /*1fcd0*/  LOP3.LUT R126, R147, 0xffff, RZ, 0xc0, !PT ;  /* 0x0000ffff937e7812 */ /* 0x000fe400078ec0ff */
[----:B------:R-:W-:-:S03]  /*1fce0*/  PRMT R145, R146, 0x5410, R145 ;  /* 0x0000541092917816 */ /* 0x000fc60000000091 */
[----:B------:R-:W-:-:S05]  /*1fcf0*/  IMAD.WIDE.U32 R126, R126, 0x10000, RZ ;  /* 0x000100007e7e7825 */ /* 0x000fca00078e00ff */
[----:B------:R-:W-:Y:S02]  /*1fd00*/  LOP3.LUT R127, R145, R127, RZ, 0xfc, !PT ;  /* 0x0000007f917f7212 */ /* 0x000fe400078efcff */
[----:B------:R-:W-:-:S05]  /*1fd10*/  LOP3.LUT R126, R126, R149, RZ, 0xfc, !PT ;  /* 0x000000957e7e7212 */ /* 0x000fca00078efcff */
[----:B------:R0:W-:Y:S01]  /*1fd20*/  STG.E.64 desc[UR4][R124.64+0x1b00], R126 ;  /* 0x001b007e7c007986 */ /* 0x0001e2000c101b04 */
[----:B------:R-:W-:Y:S05]  /*1fd30*/  BRA `(.L_x_5565) ;  /* 0x0000000000107947 */ /* 0x000fea0003800000 */
.L_x_5547:
[----:B------:R-:W-:Y:S02]  /*1fd40*/  ULDC UR6, c[0x0][0x22c] ;  /* 0x00008b0000067ab9 */ /* 0x000fe40000000800 */
[----:B------:R-:W-:-:S13]  /*1fd50*/  ISETP.GE.AND P0, PT, R127, UR6, PT ;  /* 0x000000067f007c0c */ /* 0x000fda000bf06270 */
[----:B------:R-:W-:Y:S05]  /*1fd60*/  @P0 EXIT ;  /* 0x000000000000094d */ /* 0x000fea0003800000 */
[----:B------:R0:W-:Y:S02]  /*1fd70*/  STG.E.64 desc[UR4][R124.64+0x1b00], RZ ;  /* 0x001b00ff7c007986 */ /* 0x0001e4000c101b04 */
.L_x_5565:
[----:B------:R-:W-:Y:S05]  /*1fd80*/  BSYNC B2 ;  /* 0x0000000000027941 */ /* 0x000fea0003800000 */
.L_x_5546:
        /* <DEDUP_REMOVED lines=16> */
.L_x_5569:
[----:B------:R-:W-:Y:S05]  /*1fe90*/  BSYNC B3 ;  /* 0x0000000000037941 */ /* 0x000fea0003800000 */
.L_x_5568:
        /* <DEDUP_REMOVED lines=17> */
.L_x_5573:
[----:B------:R-:W-:Y:S05]  /*1ffb0*/  BSYNC B4 ;  /* 0x0000000000047941 */ /* 0x000fea0003800000 */
.L_x_5572:
[----:B------:R-:W-:-:S04]  /*1ffc0*/  F2FP.BF16.F32.PACK_AB R251, RZ, R251 ;  /* 0x000000fbfffb723e */ /* 0x000fc800000010ff */
[----:B------:R-:W-:Y:S01]  /*1ffd0*/  PRMT R143, R251, 0x7610, R143 ;  /* 0x00007610fb8f7816 */ /* 0x000fe2000000008f */
[----:B------:R-:W-:Y:S06]  /*1ffe0*/  BRA `(.L_x_5574) ;  /* 0x0000000000047947 */ /* 0x000fec0003800000 */
.L_x_5571:
[----:B------:R-:W-:-:S07]  /*1fff0*/  PRMT R143, RZ, 0x7610, R143 ;  /* 0x00007610ff8f7816 */ /* 0x000fce000000008f */
.L_x_5574:
[----:B------:R-:W-:Y:S05]  /*20000*/  BSYNC B3 ;  /* 0x0000000000037941 */ /* 0x000fea0003800000 */
.L_x_5570:
        /* <DEDUP_REMOVED lines=16> */
.L_x_5578:
[----:B------:R-:W-:Y:S05]  /*20110*/  BSYNC B4 ;  /* 0x0000000000047941 */ /* 0x000fea0003800000 */
.L_x_5577:
[----:B------:R-:W-:-:S04]  /*20120*/  F2FP.BF16.F32.PACK_AB R251, RZ, R251 ;  /* 0x000000fbfffb723e */ /* 0x000fc800000010ff */
[----:B------:R-:W-:Y:S01]  /*20130*/  PRMT R142, R251, 0x7610, R142 ;  /* 0x00007610fb8e7816 */ /* 0x000fe2000000008e */
[----:B------:R-:W-:Y:S06]  /*20140*/  BRA `(.L_x_5579) ;  /* 0x0000000000047947 */ /* 0x000fec0003800000 */
.L_x_5576:
[----:B------:R-:W-:-:S07]  /*20150*/  PRMT R142, RZ, 0x7610, R142 ;  /* 0x00007610ff8e7816 */ /* 0x000fce000000008e */
.L_x_5579:
[----:B------:R-:W-:Y:S05]  /*20160*/  BSYNC B3 ;  /* 0x0000000000037941 */ /* 0x000fea0003800000 */
.L_x_5575:
        /* <DEDUP_REMOVED lines=16> */
.L_x_5583:
[----:B------:R-:W-:Y:S05]  /*20270*/  BSYNC B4 ;  /* 0x0000000000047941 */ /* 0x000fea0003800000 */
.L_x_5582:
[----:B------:R-:W-:-:S04]  /*20280*/  F2FP.BF16.F32.PACK_AB R251, RZ, R251 ;  /* 0x000000fbfffb723e */ /* 0x000fc800000010ff */
[----:B------:R-:W-:Y:S01]  /*20290*/  PRMT R141, R251, 0x7610, R141 ;  /* 0x00007610fb8d7816 */ /* 0x000fe2000000008d */
[----:B------:R-:W-:Y:S06]  /*202a0*/  BRA `(.L_x_5584) ;  /* 0x0000000000047947 */ /* 0x000fec0003800000 */
.L_x_5581:
[----:B------:R-:W-:-:S07]  /*202b0*/  PRMT R141, RZ, 0x7610, R141 ;  /* 0x00007610ff8d7816 */ /* 0x000fce000000008d */
.L_x_5584:
[----:B------:R-:W-:Y:S05]  /*202c0*/  BSYNC B3 ;  /* 0x0000000000037941 */ /* 0x000fea0003800000 */
.L_x_5580:
[----:B------:R-:W-:Y:S02]  /*202d0*/  LOP3.LUT R126, R143, 0xffff, RZ, 0xc0, !PT ;  /* 0x0000ffff8f7e7812 */ /* 0x000fe400078ec0ff */
[----:B------:R-:W-:-:S03]  /*202e0*/  PRMT R141, R142, 0x5410, R141 ;  /* 0x000054108e8d7816 */ /* 0x000fc6000000008d */
[----:B------:R-:W-:-:S05]  /*202f0*/  IMAD.WIDE.U32 R126, R126, 0x10000, RZ ;  /* 0x000100007e7e7825 */ /* 0x000fca00078e00ff */
[----:B------:R-:W-:Y:S02]  /*20300*/  LOP3.LUT R127, R141, R127, RZ, 0xfc, !PT ;  /* 0x0000007f8d7f7212 */ /* 0x000fe400078efcff */
[----:B------:R-:W-:-:S05]  /*20310*/  LOP3.LUT R126, R126, R145, RZ, 0xfc, !PT ;  /* 0x000000917e7e7212 */ /* 0x000fca00078efcff */
[----:B------:R0:W-:Y:S01]  /*20320*/  STG.E.64 desc[UR4][R124.64+0x1c00], R126 ;  /* 0x001c007e7c007986 */ /* 0x0001e2000c101b04 */
[----:B------:R-:W-:Y:S05]  /*20330*/  BRA `(.L_x_5585) ;  /* 0x0000000000107947 */ /* 0x000fea0003800000 */
.L_x_5567:
[----:B------:R-:W-:Y:S02]  /*20340*/  ULDC UR6, c[0x0][0x22c] ;  /* 0x00008b0000067ab9 */ /* 0x000fe40000000800 */
[----:B------:R-:W-:-:S13]  /*20350*/  ISETP.GE.AND P0, PT, R127, UR6, PT ;  /* 0x000000067f007c0c */ /* 0x000fda000bf06270 */
[----:B------:R-:W-:Y:S05]  /*20360*/  @P0 EXIT ;  /* 0x000000000000094d */ /* 0x000fea0003800000 */
[----:B------:R0:W-:Y:S02]  /*20370*/  STG.E.64 desc[UR4][R124.64+0x1c00], RZ ;  /* 0x001c00ff7c007986 */ /* 0x0001e4000c101b04 */
.L_x_5585:
[----:B------:R-:W-:Y:S05]  /*20380*/  BSYNC B2 ;  /* 0x0000000000027941 */ /* 0x000fea0003800000 */
.L_x_5566:
        /* <DEDUP_REMOVED lines=16> */
.L_x_5589:
[----:B------:R-:W-:Y:S05]  /*20490*/  BSYNC B3 ;  /* 0x0000000000037941 */ /* 0x000fea0003800000 */
.L_x_5588:
        /* <DEDUP_REMOVED lines=17> */
.L_x_5593:
[----:B------:R-:W-:Y:S05]  /*205b0*/  BSYNC B4 ;  /* 0x0000000000047941 */ /* 0x000fea0003800000 */
.L_x_5592:
[----:B------:R-:W-:-:S04]  /*205c0*/  F2FP.BF16.F32.PACK_AB R251, RZ, R251 ;  /* 0x000000fbfffb723e */ /* 0x000fc800000010ff */
[----:B------:R-:W-:Y:S01]  /*205d0*/  PRMT R139, R251, 0x7610, R139 ;  /* 0x00007610fb8b7816 */ /* 0x000fe2000000008b */
[----:B------:R-:W-:Y:S06]  /*205e0*/  BRA `(.L_x_5594) ;  /* 0x0000000000047947 */ /* 0x000fec0003800000 */
.L_x_5591:
[----:B------:R-:W-:-:S07]  /*205f0*/  PRMT R139, RZ, 0x7610, R139 ;  /* 0x00007610ff8b7816 */ /* 0x000fce000000008b */
.L_x_5594:
[----:B------:R-:W-:Y:S05]  /*20600*/  BSYNC B3 ;  /* 0x0000000000037941 */ /* 0x000fea0003800000 */
.L_x_5590:
        /* <DEDUP_REMOVED lines=16> */
.L_x_5598:
[----:B------:R-:W-:Y:S05]  /*20710*/  BSYNC B4 ;  /* 0x0000000000047941 */ /* 0x000fea0003800000 */
.L_x_5597:
[----:B------:R-:W-:-:S04]  /*20720*/  F2FP.BF16.F32.PACK_AB R251, RZ, R251 ;  /* 0x000000fbfffb723e */ /* 0x000fc800000010ff */
[----:B------:R-:W-:Y:S01]  /*20730*/  PRMT R138, R251, 0x7610, R138 ;  /* 0x00007610fb8a7816 */ /* 0x000fe2000000008a */
[----:B------:R-:W-:Y:S06]  /*20740*/  BRA `(.L_x_5599) ;  /* 0x0000000000047947 */ /* 0x000fec0003800000 */
.L_x_5596:
[----:B------:R-:W-:-:S07]  /*20750*/  PRMT R138, RZ, 0x7610, R138 ;  /* 0x00007610ff8a7816 */ /* 0x000fce000000008a */
.L_x_5599:
[----:B------:R-:W-:Y:S05]  /*20760*/  BSYNC B3 ;  /* 0x0000000000037941 */ /* 0x000fea0003800000 */
.L_x_5595:
        /* <DEDUP_REMOVED lines=16> */
.L_x_5603:
[----:B------:R-:W-:Y:S05]  /*20870*/  BSYNC B4 ;  /* 0x0000000000047941 */ /* 0x000fea0003800000 */
.L_x_5602:
[----:B------:R-:W-:-:S04]  /*20880*/  F2FP.BF16.F32.PACK_AB R251, RZ, R251 ;  /* 0x000000fbfffb723e */ /* 0x000fc800000010ff */
[----:B------:R-:W-:Y:S01]  /*20890*/  PRMT R137, R251, 0x7610, R137 ;  /* 0x00007610fb897816 */ /* 0x000fe20000000089 */
[----:B------:R-:W-:Y:S06]  /*208a0*/  BRA `(.L_x_5604) ;  /* 0x0000000000047947 */ /* 0x000fec0003800000 */
.L_x_5601:
[----:B------:R-:W-:-:S07]  /*208b0*/  PRMT R137, RZ, 0x7610, R137 ;  /* 0x00007610ff897816 */ /* 0x000fce0000000089 */
.L_x_5604:
[----:B------:R-:W-:Y:S05]  /*208c0*/  BSYNC B3 ;  /* 0x0000000000037941 */ /* 0x000fea0003800000 */
.L_x_5600:
[----:B------:R-:W-:Y:S02]  /*208d0*/  LOP3.LUT R126, R139, 0xffff, RZ, 0xc0, !PT ;  /* 0x0000ffff8b7e7812 */ /* 0x000fe400078ec0ff */
[----:B------:R-:W-:-:S03]  /*208e0*/  PRMT R137, R138, 0x5410, R137 ;  /* 0x000054108a897816 */ /* 0x000fc60000000089 */
[----:B------:R-:W-:-:S05]  /*208f0*/  IMAD.WIDE.U32 R126, R126, 0x10000, RZ ;  /* 0x000100007e7e7825 */ /* 0x000fca00078e00ff */
[----:B------:R-:W-:Y:S02]  /*20900*/  LOP3.LUT R127, R137, R127, RZ, 0xfc, !PT ;  /* 0x0000007f897f7212 */ /* 0x000fe400078efcff */
[----:B------:R-:W-:-:S05]  /*20910*/  LOP3.LUT R126, R126, R141, RZ, 0xfc, !PT ;  /* 0x0000008d7e7e7212 */ /* 0x000fca00078efcff */
[----:B------:R0:W-:Y:S01]  /*20920*/  STG.E.64 desc[UR4][R124.64+0x1d00], R126 ;  /* 0x001d007e7c007986 */ /* 0x0001e2000c101b04 */
[----:B------:R-:W-:Y:S05]  /*20930*/  BRA `(.L_x_5605) ;  /* 0x0000000000107947 */ /* 0x000fea0003800000 */
.L_x_5587:
[----:B------:R-:W-:Y:S02]  /*20940*/  ULDC UR6, c[0x0][0x22c] ;  /* 0x00008b0000067ab9 */ /* 0x000fe40000000800 */
[----:B------:R-:W-:-:S13]  /*20950*/  ISETP.GE.AND P0, PT, R127, UR6, PT ;  /* 0x000000067f007c0c */ /* 0x000fda000bf06270 */
[----:B------:R-:W-:Y:S05]  /*20960*/  @P0 EXIT ;  /* 0x000000000000094d */ /* 0x000fea0003800000 */
[----:B------:R0:W-:Y:S02]  /*20970*/  STG.E.64 desc[UR4][R124.64+0x1d00], RZ ;  /* 0x001d00ff7c007986 */ /* 0x0001e4000c101b04 */
.L_x_5605:
[----:B------:R-:W-:Y:S05]  /*20980*/  BSYNC B2 ;  /* 0x0000000000027941 */ /* 0x000fea0003800000 */
.L_x_5586:
        /* <DEDUP_REMOVED lines=16> */
.L_x_5609:
[----:B------:R-:W-:Y:S05]  /*20a90*/  BSYNC B3 ;  /* 0x0000000000037941 */ /* 0x000fea0003800000 */
.L_x_5608:
        /* <DEDUP_REMOVED lines=17> */
.L_x_5613:
[----:B------:R-:W-:Y:S05]  /*20bb0*/  BSYNC B4 ;  /* 0x0000000000047941 */ /* 0x000fea0003800000 */
.L_x_5612:
[----:B------:R-:W-:-:S04]  /*20bc0*/  F2FP.BF16.F32.PACK_AB R251, RZ, R251 ;  /* 0x000000fbfffb723e */ /* 0x000fc800000010ff */
[----:B------:R-:W-:Y:S01]  /*20bd0*/  PRMT R135, R251, 0x7610, R135 ;  /* 0x00007610fb877816 */ /* 0x000fe20000000087 */
[----:B------:R-:W-:Y:S06]  /*20be0*/  BRA `(.L_x_5614) ;  /* 0x0000000000047947 */ /* 0x000fec0003800000 */
.L_x_5611:
[----:B------:R-:W-:-:S07]  /*20bf0*/  PRMT R135, RZ, 0x7610, R135 ;  /* 0x00007610ff877816 */ /* 0x000fce0000000087 */
.L_x_5614:
[----:B------:R-:W-:Y:S05]  /*20c00*/  BSYNC B3 ;  /* 0x0000000000037941 */ /* 0x000fea0003800000 */
.L_x_5610:
        /* <DEDUP_REMOVED lines=16> */
.L_x_5618:
[----:B------:R-:W-:Y:S05]  /*20d10*/  BSYNC B4 ;  /* 0x0000000000047941 */ /* 0x000fea0003800000 */
.L_x_5617:
[----:B------:R-:W-:-:S04]  /*20d20*/  F2FP.BF16.F32.PACK_AB R251, RZ, R251 ;  /* 0x000000fbfffb723e */ /* 0x000fc800000010ff */
[----:B------:R-:W-:Y:S01]  /*20d30*/  PRMT R134, R251, 0x7610, R134 ;  /* 0x00007610fb867816 */ /* 0x000fe20000000086 */
[----:B------:R-:W-:Y:S06]  /*20d40*/  BRA `(.L_x_5619) ;  /* 0x0000000000047947 */ /* 0x000fec0003800000 */
.L_x_5616:
[----:B------:R-:W-:-:S07]  /*20d50*/  PRMT R134, RZ, 0x7610, R134 ;  /* 0x00007610ff867816 */ /* 0x000fce0000000086 */
.L_x_5619:
[----:B------:R-:W-:Y:S05]  /*20d60*/  BSYNC B3 ;  /* 0x0000000000037941 */ /* 0x000fea0003800000 */
.L_x_5615:
        /* <DEDUP_REMOVED lines=16> */
.L_x_5623:
[----:B------:R-:W-:Y:S05]  /*20e70*/  BSYNC B4 ;  /* 0x0000000000047941 */ /* 0x000fea0003800000 */
.L_x_5622:
[----:B------:R-:W-:-:S04]  /*20e80*/  F2FP.BF16.F32.PACK_AB R251, RZ, R251 ;  /* 0x000000fbfffb723e */ /* 0x000fc800000010ff */
[----:B------:R-:W-:Y:S01]  /*20e90*/  PRMT R133, R251, 0x7610, R133 ;  /* 0x00007610fb857816 */ /* 0x000fe20000000085 */
[----:B------:R-:W-:Y:S06]  /*20ea0*/  BRA `(.L_x_5624) ;  /* 0x0000000000047947 */ /* 0x000fec0003800000 */
.L_x_5621:
[----:B------:R-:W-:-:S07]  /*20eb0*/  PRMT R133, RZ, 0x7610, R133 ;  /* 0x00007610ff857816 */ /* 0x000fce0000000085 */
.L_x_5624:
[----:B------:R-:W-:Y:S05]  /*20ec0*/  BSYNC B3 ;  /* 0x0000000000037941 */ /* 0x000fea0003800000 */
.L_x_5620:
[----:B------:R-:W-:Y:S02]  /*20ed0*/  LOP3.LUT R126, R135, 0xffff, RZ, 0xc0, !PT ;  /* 0x0000ffff877e7812 */ /* 0x000fe400078ec0ff */
[----:B------:R-:W-:-:S03]  /*20ee0*/  PRMT R133, R134, 0x5410, R133 ;  /* 0x0000541086857816 */ /* 0x000fc60000000085 */
[----:B------:R-:W-:-:S05]  /*20ef0*/  IMAD.WIDE.U32 R126, R126, 0x10000, RZ ;  /* 0x000100007e7e7825 */ /* 0x000fca00078e00ff */
[----:B------:R-:W-:Y:S02]  /*20f00*/  LOP3.LUT R127, R133, R127, RZ, 0xfc, !PT ;  /* 0x0000007f857f7212 */ /* 0x000fe400078efcff */
[----:B------:R-:W-:-:S05]  /*20f10*/  LOP3.LUT R126, R126, R137, RZ, 0xfc, !PT ;  /* 0x000000897e7e7212 */ /* 0x000fca00078efcff */
[----:B------:R0:W-:Y:S01]  /*20f20*/  STG.E.64 desc[UR4][R124.64+0x1e00], R126 ;  /* 0x001e007e7c007986 */ /* 0x0001e2000c101b04 */
[----:B------:R-:W-:Y:S05]  /*20f30*/  BRA `(.L_x_5625) ;  /* 0x0000000000107947 */ /* 0x000fea0003800000 */
.L_x_5607:
[----:B------:R-:W-:Y:S02]  /*20f40*/  ULDC UR6, c[0x0][0x22c] ;  /* 0x00008b0000067ab9 */ /* 0x000fe40000000800 */
[----:B------:R-:W-:-:S13]  /*20f50*/  ISETP.GE.AND P0, PT, R127, UR6, PT ;  /* 0x000000067f007c0c */ /* 0x000fda000bf06270 */
[----:B------:R-:W-:Y:S05]  /*20f60*/  @P0 EXIT ;  /* 0x000000000000094d */ /* 0x000fea0003800000 */
[----:B------:R0:W-:Y:S02]  /*20f70*/  STG.E.64 desc[UR4][R124.64+0x1e00], RZ ;  /* 0x001e00ff7c007986 */ /* 0x0001e4000c101b04 */
.L_x_5625:
[----:B------:R-:W-:Y:S05]  /*20f80*/  BSYNC B2 ;  /* 0x0000000000027941 */ /* 0x000fea0003800000 */
.L_x_5606:
        /* <DEDUP_REMOVED lines=16> */
.L_x_5629:
[----:B------:R-:W-:Y:S05]  /*21090*/  BSYNC B3 ;  /* 0x0000000000037941 */ /* 0x000fea0003800000 */
.L_x_5628:
        /* <DEDUP_REMOVED lines=17> */
.L_x_5633:
[----:B------:R-:W-:Y:S05]  /*211b0*/  BSYNC B4 ;  /* 0x0000000000047941 */ /* 0x000fea0003800000 */
.L_x_5632:
[----:B------:R-:W-:-:S04]  /*211c0*/  F2FP.BF16.F32.PACK_AB R251, RZ, R251 ;  /* 0x000000fbfffb723e */ /* 0x000fc800000010ff */
[----:B------:R-:W-:Y:S01]  /*211d0*/  PRMT R131, R251, 0x7610, R131 ;  /* 0x00007610fb837816 */ /* 0x000fe20000000083 */
[----:B------:R-:W-:Y:S06]  /*211e0*/  BRA `(.L_x_5634) ;  /* 0x0000000000047947 */ /* 0x000fec0003800000 */
.L_x_5631:
[----:B------:R-:W-:-:S07]  /*211f0*/  PRMT R131, RZ, 0x7610, R131 ;  /* 0x00007610ff837816 */ /* 0x000fce0000000083 */
.L_x_5634:
[----:B------:R-:W-:Y:S05]  /*21200*/  BSYNC B3 ;  /* 0x0000000000037941 */ /* 0x000fea0003800000 */
.L_x_5630:
        /* <DEDUP_REMOVED lines=16> */
.L_x_5638:
[----:B------:R-:W-:Y:S05]  /*21310*/  BSYNC B4 ;  /* 0x0000000000047941 */ /* 0x000fea0003800000 */
.L_x_5637:
[----:B------:R-:W-:-:S04]  /*21320*/  F2FP.BF16.F32.PACK_AB R251, RZ, R251 ;  /* 0x000000fbfffb723e */ /* 0x000fc800000010ff */
[----:B------:R-:W-:Y:S01]  /*21330*/  PRMT R130, R251, 0x7610, R130 ;  /* 0x00007610fb827816 */ /* 0x000fe20000000082 */
[----:B------:R-:W-:Y:S06]  /*21340*/  BRA `(.L_x_5639) ;  /* 0x0000000000047947 */ /* 0x000fec0003800000 */
.L_x_5636:
[----:B------:R-:W-:-:S07]  /*21350*/  PRMT R130, RZ, 0x7610, R130 ;  /* 0x00007610ff827816 */ /* 0x000fce0000000082 */
.L_x_5639:
[----:B------:R-:W-:Y:S05]  /*21360*/  BSYNC B3 ;  /* 0x0000000000037941 */ /* 0x000fea0003800000 */
.L_x_5635:
        /* <DEDUP_REMOVED lines=16> */
.L_x_5643:
[----:B------:R-:W-:Y:S05]  /*21470*/  BSYNC B4 ;  /* 0x0000000000047941 */ /* 0x000fea0003800000 */
.L_x_5642:
[----:B------:R-:W-:-:S04]  /*21480*/  F2FP.BF16.F32.PACK_AB R251, RZ, R251 ;  /* 0x000000fbfffb723e */ /* 0x000fc800000010ff */
[----:B------:R-:W-:Y:S01]  /*21490*/  PRMT R129, R251, 0x7610, R129 ;  /* 0x00007610fb817816 */ /* 0x000fe20000000081 */
[----:B------:R-:W-:Y:S06]  /*214a0*/  BRA `(.L_x_5644) ;  /* 0x0000000000047947 */ /* 0x000fec0003800000 */
.L_x_5641:
[----:B------:R-:W-:-:S07]  /*214b0*/  PRMT R129, RZ, 0x7610, R129 ;  /* 0x00007610ff817816 */ /* 0x000fce0000000081 */
.L_x_5644:
[----:B------:R-:W-:Y:S05]  /*214c0*/  BSYNC B3 ;  /* 0x0000000000037941 */ /* 0x000fea0003800000 */
.L_x_5640:
[----:B------:R-:W-:Y:S02]  /*214d0*/  LOP3.LUT R126, R131, 0xffff, RZ, 0xc0, !PT ;  /* 0x0000ffff837e7812 */ /* 0x000fe400078ec0ff */
[----:B------:R-:W-:-:S03]  /*214e0*/  PRMT R129, R130, 0x5410, R129 ;  /* 0x0000541082817816 */ /* 0x000fc60000000081 */
[----:B------:R-:W-:-:S05]  /*214f0*/  IMAD.WIDE.U32 R126, R126, 0x10000, RZ ;  /* 0x000100007e7e7825 */ /* 0x000fca00078e00ff */
[----:B------:R-:W-:Y:S02]  /*21500*/  LOP3.LUT R127, R129, R127, RZ, 0xfc, !PT ;  /* 0x0000007f817f7212 */ /* 0x000fe400078efcff */
[----:B------:R-:W-:-:S05]  /*21510*/  LOP3.LUT R126, R126, R133, RZ, 0xfc, !PT ;  /* 0x000000857e7e7212 */ /* 0x000fca00078efcff */
[----:B------:R0:W-:Y:S01]  /*21520*/  STG.E.64 desc[UR4][R124.64+0x1f00], R126 ;  /* 0x001f007e7c007986 */ /* 0x0001e2000c101b04 */
[----:B------:R-:W-:Y:S05]  /*21530*/  BRA `(.L_x_5645) ;  /* 0x0000000000107947 */ /* 0x000fea0003800000 */
.L_x_5627:
[----:B------:R-:W-:Y:S02]  /*21540*/  ULDC UR6, c[0x0][0x22c] ;  /* 0x00008b0000067ab9 */ /* 0x000fe40000000800 */
[----:B------:R-:W-:-:S13]  /*21550*/  ISETP.GE.AND P0, PT, R127, UR6, PT ;  /* 0x000000067f007c0c */ /* 0x000fda000bf06270 */
[----:B------:R-:W-:Y:S05]  /*21560*/  @P0 EXIT ;  /* 0x000000000000094d */ /* 0x000fea0003800000 */
[----:B------:R0:W-:Y:S02]  /*21570*/  STG.E.64 desc[UR4][R124.64+0x1f00], RZ ;  /* 0x001f00ff7c007986 */ /* 0x0001e4000c101b04 */
.L_x_5645:
[----:B------:R-:W-:Y:S05]  /*21580*/  BSYNC B2 ;  /* 0x0000000000027941 */ /* 0x000fea0003800000 */
.L_x_5626:
        /* <DEDUP_REMOVED lines=16> */
.L_x_5649:
[----:B------:R-:W-:Y:S05]  /*21690*/  BSYNC B3 ;  /* 0x0000000000037941 */ /* 0x000fea0003800000 */
.L_x_5648:
        /* <DEDUP_REMOVED lines=17> */
.L_x_5653:
[----:B------:R-:W-:Y:S05]  /*217b0*/  BSYNC B4 ;  /* 0x0000000000047941 */ /* 0x000fea0003800000 */
.L_x_5652:
[----:B------:R-:W-:-:S04]  /*217c0*/  F2FP.BF16.F32.PACK_AB R251, RZ, R251 ;  /* 0x000000fbfffb723e */ /* 0x000fc800000010ff */
[----:B------:R-:W-:Y:S01]  /*217d0*/  PRMT R123, R251, 0x7610, R123 ;  /* 0x00007610fb7b7816 */ /* 0x000fe2000000007b */
[----:B------:R-:W-:Y:S06]  /*217e0*/  BRA `(.L_x_5654) ;  /* 0x0000000000047947 */ /* 0x000fec0003800000 */
.L_x_5651:
[----:B------:R-:W-:-:S07]  /*217f0*/  PRMT R123, RZ, 0x7610, R123 ;  /* 0x00007610ff7b7816 */ /* 0x000fce000000007b */
.L_x_5654:
[----:B------:R-:W-:Y:S05]  /*21800*/  BSYNC B3 ;  /* 0x0000000000037941 */ /* 0x000fea0003800000 */
.L_x_5650:
        /* <DEDUP_REMOVED lines=16> */
.L_x_5658:
[----:B------:R-:W-:Y:S05]  /*21910*/  BSYNC B4 ;  /* 0x0000000000047941 */ /* 0x000fea0003800000 */
.L_x_5657:
[----:B------:R-:W-:-:S04]  /*21920*/  F2FP.BF16.F32.PACK_AB R251, RZ, R251 ;  /* 0x000000fbfffb723e */ /* 0x000fc800000010ff */
[----:B------:R-:W-:Y:S01]  /*21930*/  PRMT R128, R251, 0x7610, R128 ;  /* 0x00007610fb807816 */ /* 0x000fe20000000080 */
[----:B------:R-:W-:Y:S06]  /*21940*/  BRA `(.L_x_5659) ;  /* 0x0000000000047947 */ /* 0x000fec0003800000 */
.L_x_5656:
[----:B------:R-:W-:-:S07]  /*21950*/  PRMT R128, RZ, 0x7610, R128 ;  /* 0x00007610ff807816 */ /* 0x000fce0000000080 */
.L_x_5659:
[----:B------:R-:W-:Y:S05]  /*21960*/  BSYNC B3 ;  /* 0x0000000000037941 */ /* 0x000fea0003800000 */
.L_x_5655:
        /* <DEDUP_REMOVED lines=16> */
.L_x_5663:
[----:B------:R-:W-:Y:S05]  /*21a70*/  BSYNC B4 ;  /* 0x0000000000047941 */ /* 0x000fea0003800000 */
.L_x_5662:
[----:B------:R-:W-:-:S04]  /*21a80*/  F2FP.BF16.F32.PACK_AB R251, RZ, R251 ;  /* 0x000000fbfffb723e */ /* 0x000fc800000010ff */
[----:B------:R-:W-:Y:S01]  /*21a90*/  PRMT R121, R251, 0x7610, R121 ;  /* 0x00007610fb797816 */ /* 0x000fe20000000079 */
[----:B------:R-:W-:Y:S06]  /*21aa0*/  BRA `(.L_x_5664) ;  /* 0x0000000000047947 */ /* 0x000fec0003800000 */
.L_x_5661:
[----:B------:R-:W-:-:S07]  /*21ab0*/  PRMT R121, RZ, 0x7610, R121 ;  /* 0x00007610ff797816 */ /* 0x000fce0000000079 */
.L_x_5664:
[----:B------:R-:W-:Y:S05]  /*21ac0*/  BSYNC B3 ;  /* 0x0000000000037941 */ /* 0x000fea0003800000 */
.L_x_5660:
[----:B------:R-:W-:Y:S02]  /*21ad0*/  LOP3.LUT R123, R123, 0xffff, RZ, 0xc0, !PT ;  /* 0x0000ffff7b7b7812 */ /* 0x000fe400078ec0ff */
[----:B------:R-:W-:-:S03]  /*21ae0*/  PRMT R121, R128, 0x5410, R121 ;  /* 0x0000541080797816 */ /* 0x000fc60000000079 */
[----:B------:R-:W-:-:S05]  /*21af0*/  IMAD.WIDE.U32 R122, R123, 0x10000, RZ ;  /* 0x000100007b7a7825 */ /* 0x000fca00078e00ff */
[----:B------:R-:W-:Y:S02]  /*21b00*/  LOP3.LUT R123, R121, R123, RZ, 0xfc, !PT ;  /* 0x0000007b797b7212 */ /* 0x000fe400078efcff */
[----:B------:R-:W-:-:S05]  /*21b10*/  LOP3.LUT R122, R122, R129, RZ, 0xfc, !PT ;  /* 0x000000817a7a7212 */ /* 0x000fca00078efcff */
[----:B------:R0:W-:Y:S01]  /*21b20*/  STG.E.64 desc[UR4][R124.64+0x2000], R122 ;  /* 0x0020007a7c007986 */ /* 0x0001e2000c101b04 */
[----:B------:R-:W-:Y:S05]  /*21b30*/  BRA `(.L_x_5665) ;  /* 0x0000000000107947 */ /* 0x000fea0003800000 */
.L_x_5647:
[----:B------:R-:W-:Y:S02]  /*21b40*/  ULDC UR6, c[0x0][0x22c] ;  /* 0x00008b0000067ab9 */ /* 0x000fe40000000800 */
[----:B------:R-:W-:-:S13]  /*21b50*/  ISETP.GE.AND P0, PT, R127, UR6, PT ;  /* 0x000000067f007c0c */ /* 0x000fda000bf06270 */
[----:B------:R-:W-:Y:S05]  /*21b60*/  @P0 EXIT ;  /* 0x000000000000094d */ /* 0x000fea0003800000 */
[----:B------:R0:W-:Y:S02]  /*21b70*/  STG.E.64 desc[UR4][R124.64+0x2000], RZ ;  /* 0x002000ff7c007986 */ /* 0x0001e4000c101b04 */
.L_x_5665:
[----:B------:R-:W-:Y:S05]  /*21b80*/  BSYNC B2 ;  /* 0x0000000000027941 */ /* 0x000fea0003800000 */
.L_x_5646:
[----:B------:R-:W-:Y:S01]  /*21b90*/  IADD3 R121, R250, 0x1080, RZ ;  /* 0x00001080fa797810 */ /* 0x000fe20007ffe0ff */
[----:B------:R-:W-:Y:S03]  /*21ba0*/  BSSY B2, `(.L_x_5666) ;  /* 0x0000061000027945 */ /* 0x000fe60003800000 */
[----:B------:R-:W-:-:S13]  /*21bb0*/  ISETP.GT.AND P0, PT, R121, R248, PT ;  /* 0x000000f87900720c */ /* 0x000fda0003f04270 */
[----:B------:R-:W-:Y:S05]  /*21bc0*/  @P0 BRA `(.L_x_5667) ;  /* 0x0000000400680947 */ /* 0x000fea0003800000 */
[----:B0-----:R-:W2:Y:S01]  /*21bd0*/  LDL R123, [R1+0x14] ;  /* 0x00001400017b7983 */ /* 0x001ea20000100800 */
        /* <DEDUP_REMOVED lines=12> */
.L_x_5669:
[----:B------:R-:W-:Y:S05]  /*21ca0*/  BSYNC B3 ;  /* 0x0000000000037941 */ /* 0x000fea0003800000 */
.L_x_5668:
[----:B------:R-:W-:Y:S01]  /*21cb0*/  IADD3 R121, R250, 0x1081, RZ ;  /* 0x00001081fa797810 */ /* 0x000fe20007ffe0ff */
[----:B------:R0:W2:Y:S01]  /*21cc0*/  F2F.BF16.F32 R129, R251 ;  /* 0x000000fb00817304 */ /* 0x0000a20000202000 */
[----:B------:R-:W-:Y:S02]  /*21cd0*/  BSSY B3, `(.L_x_5670) ;  /* 0x0000015000037945 */ /* 0x000fe40003800000 */
[----:B------:R-:W-:-:S13]  /*21ce0*/  ISETP.GT.AND P0, PT, R121, R248, PT ;  /* 0x000000f87900720c */ /* 0x000fda0003f04270 */
[----:B0-2---:R-:W-:Y:S05]  /*21cf0*/  @P0 BRA `(.L_x_5671) ;  /* 0x0000000000440947 */ /* 0x005fea0003800000 */
        /* <DEDUP_REMOVED lines=13> */
.L_x_5673:
[----:B------:R-:W-:Y:S05]  /*21dd0*/  BSYNC B4 ;  /* 0x0000000000047941 */ /* 0x000fea0003800000 */
.L_x_5672:
[----:B------:R-:W-:-:S04]  /*21de0*/  F2FP.BF16.F32.PACK_AB R251, RZ, R251 ;  /* 0x000000fbfffb723e */ /* 0x000fc800000010ff */
[----:B------:R-:W-:Y:S01]  /*21df0*/  PRMT R121, R251, 0x7610, R121 ;  /* 0x00007610fb797816 */ /* 0x000fe20000000079 */
[----:B------:R-:W-:Y:S06]  /*21e00*/  BRA `(.L_x_5674) ;  /* 0x0000000000047947 */ /* 0x000fec0003800000 */
.L_x_5671:
[----:B------:R-:W-:-:S07]  /*21e10*/  PRMT R121, RZ, 0x7610, R121 ;  /* 0x00007610ff797816 */ /* 0x000fce0000000079 */
.L_x_5674:
[----:B------:R-:W-:Y:S05]  /*21e20*/  BSYNC B3 ;  /* 0x0000000000037941 */ /* 0x000fea0003800000 */
.L_x_5670:
[----:B------:R-:W-:Y:S01]  /*21e30*/  IADD3 R123, R250, 0x1082, RZ ;  /* 0x00001082fa7b7810 */ /* 0x000fe20007ffe0ff */
        /* <DEDUP_REMOVED lines=13> */
[----:B------:R-:W-:Y:S01]  /*21f10*/  IMAD.MOV.U32 R127, RZ, RZ, R126 ;  /* 0x000000ffff7f7224 */ /* 0x000fe200078e007e */
[----:B------:R-:W-:-:S07]  /*21f20*/  MOV R126, 0x21f40 ;  /* 0x00021f40007e7802 */ /* 0x000fce0000000f00 */
[----:B-1-345:R-:W-:Y:S05]  /*21f30*/  CALL.REL.NOINC `($__internal_1_$__cuda_sm3x_div_rn_noftz_f32_slowpath) ;  /* 0x000000b400a07944 */ /* 0x03afea0003c00000 */
.L_x_5678:
[----:B------:R-:W-:Y:S05]  /*21f40*/  BSYNC B4 ;  /* 0x0000000000047941 */ /* 0x000fea0003800000 */
.L_x_5677:
[----:B------:R-:W-:-:S04]  /*21f50*/  F2FP.BF16.F32.PACK_AB R251, RZ, R251 ;  /* 0x000000fbfffb723e */ /* 0x000fc800000010ff */
[----:B------:R-:W-:Y:S01]  /*21f60*/  PRMT R122, R251, 0x7610, R122 ;  /* 0x00007610fb7a7816 */ /* 0x000fe2000000007a */
[----:B------:R-:W-:Y:S06]  /*21f70*/  BRA `(.L_x_5679) ;  /* 0x0000000000047947 */ /* 0x000fec0003800000 */
.L_x_5676:
[----:B------:R-:W-:-:S07]  /*21f80*/  PRMT R122, RZ, 0x7610, R122 ;  /* 0x00007610ff7a7816 */ /* 0x000fce000000007a */
.L_x_5679:
[----:B------:R-:W-:Y:S05]  /*21f90*/  BSYNC B3 ;  /* 0x0000000000037941 */ /* 0x000fea0003800000 */
.L_x_5675:
        /* <DEDUP_REMOVED lines=16> */
.L_x_5683:
[----:B------:R-:W-:Y:S05]  /*220a0*/  BSYNC B4 ;  /* 0x0000000000047941 */ /* 0x000fea0003800000 */
.L_x_5682:
[----:B------:R-:W-:-:S04]  /*220b0*/  F2FP.BF16.F32.PACK_AB R251, RZ, R251 ;  /* 0x000000fbfffb723e */ /* 0x000fc800000010ff */
[----:B------:R-:W-:Y:S01]  /*220c0*/  PRMT R123, R251, 0x7610, R123 ;  /* 0x00007610fb7b7816 */ /* 0x000fe2000000007b */
[----:B------:R-:W-:Y:S06]  /*220d0*/  BRA `(.L_x_5684) ;  /* 0x0000000000047947 */ /* 0x000fec0003800000 */
.L_x_5681:
[----:B------:R-:W-:-:S07]  /*220e0*/  PRMT R123, RZ, 0x7610, R123 ;  /* 0x00007610ff7b7816 */ /* 0x000fce000000007b */
.L_x_5684:
[----:B------:R-:W-:Y:S05]  /*220f0*/  BSYNC B3 ;  /* 0x0000000000037941 */ /* 0x000fea0003800000 */
.L_x_5680:
[----:B------:R-:W-:Y:S02]  /*22100*/  LOP3.LUT R121, R121, 0xffff, RZ, 0xc0, !PT ;  /* 0x0000ffff79797812 */ /* 0x000fe400078ec0ff */
[----:B------:R-:W-:-:S03]  /*22110*/  PRMT R123, R122, 0x5410, R123 ;  /* 0x000054107a7b7816 */ /* 0x000fc6000000007b */
[----:B------:R-:W-:-:S05]  /*22120*/  IMAD.WIDE.U32 R120, R121, 0x10000, RZ ;  /* 0x0001000079787825 */ /* 0x000fca00078e00ff */
[----:B------:R-:W-:Y:S02]  /*22130*/  LOP3.LUT R121, R123, R121, RZ, 0xfc, !PT ;  /* 0x000000797b797212 */ /* 0x000fe400078efcff */
[----:B------:R-:W-:-:S05]  /*22140*/  LOP3.LUT R120, R120, R129, RZ, 0xfc, !PT ;  /* 0x0000008178787212 */ /* 0x000fca00078efcff */
[----:B------:R0:W-:Y:S01]  /*22150*/  STG.E.64 desc[UR4][R124.64+0x2100], R120 ;  /* 0x002100787c007986 */ /* 0x0001e2000c101b04 */
[----:B------:R-:W-:Y:S05]  /*22160*/  BRA `(.L_x_5685) ;  /* 0x0000000000107947 */ /* 0x000fea0003800000 */
.L_x_5667:
[----:B------:R-:W-:Y:S02]  /*22170*/  ULDC UR6, c[0x0][0x22c] ;  /* 0x00008b0000067ab9 */ /* 0x000fe40000000800 */
[----:B------:R-:W-:-:S13]  /*22180*/  ISETP.GE.AND P0, PT, R121, UR6, PT ;  /* 0x0000000679007c0c */ /* 0x000fda000bf06270 */
[----:B------:R-:W-:Y:S05]  /*22190*/  @P0 EXIT ;  /* 0x000000000000094d */ /* 0x000fea0003800000 */
[----:B------:R0:W-:Y:S02]  /*221a0*/  STG.E.64 desc[UR4][R124.64+0x2100], RZ ;  /* 0x002100ff7c007986 */ /* 0x0001e4000c101b04 */
.L_x_5685:
[----:B------:R-:W-:Y:S05]  /*221b0*/  BSYNC B2 ;  /* 0x0000000000027941 */ /* 0x000fea0003800000 */
.L_x_5666:
        /* <DEDUP_REMOVED lines=16> */
.L_x_5689:
[----:B------:R-:W-:Y:S05]  /*222c0*/  BSYNC B3 ;  /* 0x0000000000037941 */ /* 0x000fea0003800000 */
.L_x_5688:
        /* <DEDUP_REMOVED lines=17> */
.L_x_5693:
[----:B------:R-:W-:Y:S05]  /*223e0*/  BSYNC B4 ;  /* 0x0000000000047941 */ /* 0x000fea0003800000 */
.L_x_5692:
[----:B------:R-:W-:-:S04]  /*223f0*/  F2FP.BF16.F32.PACK_AB R251, RZ, R251 ;  /* 0x000000fbfffb723e */ /* 0x000fc800000010ff */
[----:B------:R-:W-:Y:S01]  /*22400*/  PRMT R118, R251, 0x7610, R118 ;  /* 0x00007610fb767816 */ /* 0x000fe20000000076 */
[----:B------:R-:W-:Y:S06]  /*22410*/  BRA `(.L_x_5694) ;  /* 0x0000000000047947 */ /* 0x000fec0003800000 */
.L_x_5691:
[----:B------:R-:W-:-:S07]  /*22420*/  PRMT R118, RZ, 0x7610, R118 ;  /* 0x00007610ff767816 */ /* 0x000fce0000000076 */
.L_x_5694:
[----:B------:R-:W-:Y:S05]  /*22430*/  BSYNC B3 ;  /* 0x0000000000037941 */ /* 0x000fea0003800000 */
.L_x_5690:
        /* <DEDUP_REMOVED lines=16> */
.L_x_5698:
[----:B------:R-:W-:Y:S05]  /*22540*/  BSYNC B4 ;  /* 0x0000000000047941 */ /* 0x000fea0003800000 */
.L_x_5697:
[----:B------:R-:W-:-:S04]  /*22550*/  F2FP.BF16.F32.PACK_AB R251, RZ, R251 ;  /* 0x000000fbfffb723e */ /* 0x000fc800000010ff */
[----:B------:R-:W-:Y:S01]  /*22560*/  PRMT R119, R251, 0x7610, R119 ;  /* 0x00007610fb777816 */ /* 0x000fe20000000077 */
[----:B------:R-:W-:Y:S06]  /*22570*/  BRA `(.L_x_5699) ;  /* 0x0000000000047947 */ /* 0x000fec0003800000 */
.L_x_5696:
[----:B------:R-:W-:-:S07]  /*22580*/  PRMT R119, RZ, 0x7610, R119 ;  /* 0x00007610ff777816 */ /* 0x000fce0000000077 */
.L_x_5699:
[----:B------:R-:W-:Y:S05]  /*22590*/  BSYNC B3 ;  /* 0x0000000000037941 */ /* 0x000fea0003800000 */
.L_x_5695:
        /* <DEDUP_REMOVED lines=16> */
.L_x_5703:
[----:B------:R-:W-:Y:S05]  /*226a0*/  BSYNC B4 ;  /* 0x0000000000047941 */ /* 0x000fea0003800000 */
.L_x_5702:
[----:B------:R-:W-:-:S04]  /*226b0*/  F2FP.BF16.F32.PACK_AB R251, RZ, R251 ;  /* 0x000000fbfffb723e */ /* 0x000fc800000010ff */
[----:B------:R-:W-:Y:S01]  /*226c0*/  PRMT R120, R251, 0x7610, R120 ;  /* 0x00007610fb787816 */ /* 0x000fe20000000078 */
[----:B------:R-:W-:Y:S06]  /*226d0*/  BRA `(.L_x_5704) ;  /* 0x0000000000047947 */ /* 0x000fec0003800000 */
.L_x_5701:
[----:B------:R-:W-:-:S07]  /*226e0*/  PRMT R120, RZ, 0x7610, R120 ;  /* 0x00007610ff787816 */ /* 0x000fce0000000078 */
.L_x_5704:
[----:B------:R-:W-:Y:S05]  /*226f0*/  BSYNC B3 ;  /* 0x0000000000037941 */ /* 0x000fea0003800000 */
.L_x_5700:
[----:B------:R-:W-:Y:S02]  /*22700*/  LOP3.LUT R116, R118, 0xffff, RZ, 0xc0, !PT ;  /* 0x0000ffff76747812 */ /* 0x000fe400078ec0ff */
[----:B------:R-:W-:-:S03]  /*22710*/  PRMT R119, R119, 0x5410, R120 ;  /* 0x0000541077777816 */ /* 0x000fc60000000078 */
[----:B------:R-:W-:-:S05]  /*22720*/  IMAD.WIDE.U32 R116, R116, 0x10000, RZ ;  /* 0x0001000074747825 */ /* 0x000fca00078e00ff */
[----:B------:R-:W-:Y:S02]  /*22730*/  LOP3.LUT R117, R119, R117, RZ, 0xfc, !PT ;  /* 0x0000007577757212 */ /* 0x000fe400078efcff */
[----:B------:R-:W-:-:S05]  /*22740*/  LOP3.LUT R116, R116, R121, RZ, 0xfc, !PT ;  /* 0x0000007974747212 */ /* 0x000fca00078efcff */
[----:B------:R0:W-:Y:S01]  /*22750*/  STG.E.64 desc[UR4][R124.64+0x2200], R116 ;  /* 0x002200747c007986 */ /* 0x0001e2000c101b04 */
[----:B------:R-:W-:Y:S05]  /*22760*/  BRA `(.L_x_5705) ;  /* 0x0000000000107947 */ /* 0x000fea0003800000 */
.L_x_5687:
[----:B------:R-:W-:Y:S02]  /*22770*/  ULDC UR6, c[0x0][0x22c] ;  /* 0x00008b0000067ab9 */ /* 0x000fe40000000800 */
[----:B------:R-:W-:-:S13]  /*22780*/  ISETP.GE.AND P0, PT, R121, UR6, PT ;  /* 0x0000000679007c0c */ /* 0x000fda000bf06270 */
[----:B------:R-:W-:Y:S05]  /*22790*/  @P0 EXIT ;  /* 0x000000000000094d */ /* 0x000fea0003800000 */
[----:B------:R0:W-:Y:S02]  /*227a0*/  STG.E.64 desc[UR4][R124.64+0x2200], RZ ;  /* 0x002200ff7c007986 */ /* 0x0001e4000c101b04 */
.L_x_5705:
[----:B------:R-:W-:Y:S05]  /*227b0*/  BSYNC B2 ;  /* 0x0000000000027941 */ /* 0x000fea0003800000 */
.L_x_5686:
        /* <DEDUP_REMOVED lines=16> */
.L_x_5709:
[----:B------:R-:W-:Y:S05]  /*228c0*/  BSYNC B3 ;  /* 0x0000000000037941 */ /* 0x000fea0003800000 */
.L_x_5708:
        /* <DEDUP_REMOVED lines=17> */
.L_x_5713:
[----:B------:R-:W-:Y:S05]  /*229e0*/  BSYNC B4 ;  /* 0x0000000000047941 */ /* 0x000fea0003800000 */
.L_x_5712:
[----:B------:R-:W-:-:S04]  /*229f0*/  F2FP.BF16.F32.PACK_AB R251, RZ, R251 ;  /* 0x000000fbfffb723e */ /* 0x000fc800000010ff */
[----:B------:R-:W-:Y:S01]  /*22a00*/  PRMT R114, R251, 0x7610, R114 ;  /* 0x00007610fb727816 */ /* 0x000fe20000000072 */
[----:B------:R-:W-:Y:S06]  /*22a10*/  BRA `(.L_x_5714) ;  /* 0x0000000000047947 */ /* 0x000fec0003800000 */
.L_x_5711:
[----:B------:R-:W-:-:S07]  /*22a20*/  PRMT R114, RZ, 0x7610, R114 ;  /* 0x00007610ff727816 */ /* 0x000fce0000000072 */
.L_x_5714:
[----:B------:R-:W-:Y:S05]  /*22a30*/  BSYNC B3 ;  /* 0x0000000000037941 */ /* 0x000fea0003800000 */
.L_x_5710:
        /* <DEDUP_REMOVED lines=16> */
.L_x_5718:
[----:B------:R-:W-:Y:S05]  /*22b40*/  BSYNC B4 ;  /* 0x0000000000047941 */ /* 0x000fea0003800000 */
.L_x_5717:
[----:B------:R-:W-:-:S04]  /*22b50*/  F2FP.BF16.F32.PACK_AB R251, RZ, R251 ;  /* 0x000000fbfffb723e */ /* 0x000fc800000010ff */
[----:B------:R-:W-:Y:S01]  /*22b60*/  PRMT R115, R251, 0x7610, R115 ;  /* 0x00007610fb737816 */ /* 0x000fe20000000073 */
[----:B------:R-:W-:Y:S06]  /*22b70*/  BRA `(.L_x_5719) ;  /* 0x0000000000047947 */ /* 0x000fec0003800000 */
.L_x_5716:
[----:B------:R-:W-:-:S07]  /*22b80*/  PRMT R115, RZ, 0x7610, R115 ;  /* 0x00007610ff737816 */ /* 0x000fce0000000073 */
.L_x_5719:
[----:B------:R-:W-:Y:S05]  /*22b90*/  BSYNC B3 ;  /* 0x0000000000037941 */ /* 0x000fea0003800000 */
.L_x_5715:
        /* <DEDUP_REMOVED lines=16> */
.L_x_5723:
[----:B------:R-:W-:Y:S05]  /*22ca0*/  BSYNC B4 ;  /* 0x0000000000047941 */ /* 0x000fea0003800000 */
.L_x_5722:
[----:B------:R-:W-:-:S04]  /*22cb0*/  F2FP.BF16.F32.PACK_AB R251, RZ, R251 ;  /* 0x000000fbfffb723e */ /* 0x000fc800000010ff */
[----:B------:R-:W-:Y:S01]  /*22cc0*/  PRMT R116, R251, 0x7610, R116 ;  /* 0x00007610fb747816 */ /* 0x000fe20000000074 */
[----:B------:R-:W-:Y:S06]  /*22cd0*/  BRA `(.L_x_5724) ;  /* 0x0000000000047947 */ /* 0x000fec0003800000 */
.L_x_5721:
[----:B------:R-:W-:-:S07]  /*22ce0*/  PRMT R116, RZ, 0x7610, R116 ;  /* 0x00007610ff747816 */ /* 0x000fce0000000074 */
.L_x_5724:
[----:B------:R-:W-:Y:S05]  /*22cf0*/  BSYNC B3 ;  /* 0x0000000000037941 */ /* 0x000fea0003800000 */
.L_x_5720:
[----:B------:R-:W-:Y:S02]  /*22d00*/  LOP3.LUT R112, R114, 0xffff, RZ, 0xc0, !PT ;  /* 0x0000ffff72707812 */ /* 0x000fe400078ec0ff */
[----:B------:R-:W-:-:S03]  /*22d10*/  PRMT R115, R115, 0x5410, R116 ;  /* 0x0000541073737816 */ /* 0x000fc60000000074 */
[----:B------:R-:W-:-:S05]  /*22d20*/  IMAD.WIDE.U32 R112, R112, 0x10000, RZ ;  /* 0x0001000070707825 */ /* 0x000fca00078e00ff */
[----:B------:R-:W-:Y:S02]  /*22d30*/  LOP3.LUT R113, R115, R113, RZ, 0xfc, !PT ;  /* 0x0000007173717212 */ /* 0x000fe400078efcff */
[----:B------:R-:W-:-:S05]  /*22d40*/  LOP3.LUT R112, R112, R117, RZ, 0xfc, !PT ;  /* 0x0000007570707212 */ /* 0x000fca00078efcff */
[----:B------:R0:W-:Y:S01]  /*22d50*/  STG.E.64 desc[UR4][R124.64+0x2300], R112 ;  /* 0x002300707c007986 */ /* 0x0001e2000c101b04 */
[----:B------:R-:W-:Y:S05]  /*22d60*/  BRA `(.L_x_5725) ;  /* 0x0000000000107947 */ /* 0x000fea0003800000 */
.L_x_5707:
[----:B------:R-:W-:Y:S02]  /*22d70*/  ULDC UR6, c[0x0][0x22c] ;  /* 0x00008b0000067ab9 */ /* 0x000fe40000000800 */
[----:B------:R-:W-:-:S13]  /*22d80*/  ISETP.GE.AND P0, PT, R117, UR6, PT ;  /* 0x0000000675007c0c */ /* 0x000fda000bf06270 */
[----:B------:R-:W-:Y:S05]  /*22d90*/  @P0 EXIT ;  /* 0x000000000000094d */ /* 0x000fea0003800000 */
[----:B------:R0:W-:Y:S02]  /*22da0*/  STG.E.64 desc[UR4][R124.64+0x2300], RZ ;  /* 0x002300ff7c007986 */ /* 0x0001e4000c101b04 */
.L_x_5725:
[----:B------:R-:W-:Y:S05]  /*22db0*/  BSYNC B2 ;  /* 0x0000000000027941 */ /* 0x000fea0003800000 */
.L_x_5706:
        /* <DEDUP_REMOVED lines=16> */
.L_x_5729:
[----:B------:R-:W-:Y:S05]  /*22ec0*/  BSYNC B3 ;  /* 0x0000000000037941 */ /* 0x000fea0003800000 */
.L_x_5728:
        /* <DEDUP_REMOVED lines=17> */
.L_x_5733:
[----:B------:R-:W-:Y:S05]  /*22fe0*/  BSYNC B4 ;  /* 0x0000000000047941 */ /* 0x000fea0003800000 */
.L_x_5732:
[----:B------:R-:W-:-:S04]  /*22ff0*/  F2FP.BF16.F32.PACK_AB R251, RZ, R251 ;  /* 0x000000fbfffb723e */ /* 0x000fc800000010ff */
[----:B------:R-:W-:Y:S01]  /*23000*/  PRMT R110, R251, 0x7610, R110 ;  /* 0x00007610fb6e7816 */ /* 0x000fe2000000006e */
[----:B------:R-:W-:Y:S06]  /*23010*/  BRA `(.L_x_5734) ;  /* 0x0000000000047947 */ /* 0x000fec0003800000 */
.L_x_5731:
[----:B------:R-:W-:-:S07]  /*23020*/  PRMT R110, RZ, 0x7610, R110 ;  /* 0x00007610ff6e7816 */ /* 0x000fce000000006e */
.L_x_5734:
[----:B------:R-:W-:Y:S05]  /*23030*/  BSYNC B3 ;  /* 0x0000000000037941 */ /* 0x000fea0003800000 */
.L_x_5730:
        /* <DEDUP_REMOVED lines=16> */
.L_x_5738:
[----:B------:R-:W-:Y:S05]  /*23140*/  BSYNC B4 ;  /* 0x0000000000047941 */ /* 0x000fea0003800000 */
.L_x_5737:
[----:B------:R-:W-:-:S04]  /*23150*/  F2FP.BF16.F32.PACK_AB R251, RZ, R251 ;  /* 0x000000fbfffb723e */ /* 0x000fc800000010ff */
[----:B------:R-:W-:Y:S01]  /*23160*/  PRMT R111, R251, 0x7610, R111 ;  /* 0x00007610fb6f7816 */ /* 0x000fe2000000006f */
[----:B------:R-:W-:Y:S06]  /*23170*/  BRA `(.L_x_5739) ;  /* 0x0000000000047947 */ /* 0x000fec0003800000 */
.L_x_5736:
[----:B------:R-:W-:-:S07]  /*23180*/  PRMT R111, RZ, 0x7610, R111 ;  /* 0x00007610ff6f7816 */ /* 0x000fce000000006f */
.L_x_5739:
[----:B------:R-:W-:Y:S05]  /*23190*/  BSYNC B3 ;  /* 0x0000000000037941 */ /* 0x000fea0003800000 */
.L_x_5735:
        /* <DEDUP_REMOVED lines=16> */
.L_x_5743:
[----:B------:R-:W-:Y:S05]  /*232a0*/  BSYNC B4 ;  /* 0x0000000000047941 */ /* 0x000fea0003800000 */
.L_x_5742:
[----:B------:R-:W-:-:S04]  /*232b0*/  F2FP.BF16.F32.PACK_AB R251, RZ, R251 ;  /* 0x000000fbfffb723e */ /* 0x000fc800000010ff */
[----:B------:R-:W-:Y:S01]  /*232c0*/  PRMT R112, R251, 0x7610, R112 ;  /* 0x00007610fb707816 */ /* 0x000fe20000000070 */
[----:B------:R-:W-:Y:S06]  /*232d0*/  BRA `(.L_x_5744) ;  /* 0x0000000000047947 */ /* 0x000fec0003800000 */
.L_x_5741:
[----:B------:R-:W-:-:S07]  /*232e0*/  PRMT R112, RZ, 0x7610, R112 ;  /* 0x00007610ff707816 */ /* 0x000fce0000000070 */
.L_x_5744:
[----:B------:R-:W-:Y:S05]  /*232f0*/  BSYNC B3 ;  /* 0x0000000000037941 */ /* 0x000fea0003800000 */
.L_x_5740:
[----:B------:R-:W-:Y:S02]  /*23300*/  LOP3.LUT R108, R110, 0xffff, RZ, 0xc0, !PT ;  /* 0x0000ffff6e6c7812 */ /* 0x000fe400078ec0ff */
[----:B------:R-:W-:-:S03]  /*23310*/  PRMT R111, R111, 0x5410, R112 ;  /* 0x000054106f6f7816 */ /* 0x000fc60000000070 */
[----:B------:R-:W-:-:S05]  /*23320*/  IMAD.WIDE.U32 R108, R108, 0x10000, RZ ;  /* 0x000100006c6c7825 */ /* 0x000fca00078e00ff */
[----:B------:R-:W-:Y:S02]  /*23330*/  LOP3.LUT R109, R111, R109, RZ, 0xfc, !PT ;  /* 0x0000006d6f6d7212 */ /* 0x000fe400078efcff */
[----:B------:R-:W-:-:S05]  /*23340*/  LOP3.LUT R108, R108, R113, RZ, 0xfc, !PT ;  /* 0x000000716c6c7212 */ /* 0x000fca00078efcff */
[----:B------:R0:W-:Y:S01]  /*23350*/  STG.E.64 desc[UR4][R124.64+0x2400], R108 ;  /* 0x0024006c7c007986 */ /* 0x0001e2000c101b04 */
[----:B------:R-:W-:Y:S05]  /*23360*/  BRA `(.L_x_5745) ;  /* 0x0000000000107947 */ /* 0x000fea0003800000 */
.L_x_5727:
[----:B------:R-:W-:Y:S02]  /*23370*/  ULDC UR6, c[0x0][0x22c] ;  /* 0x00008b0000067ab9 */ /* 0x000fe40000000800 */
[----:B------:R-:W-:-:S13]  /*23380*/  ISETP.GE.AND P0, PT, R113, UR6, PT ;  /* 0x0000000671007c0c */ /* 0x000fda000bf06270 */
[----:B------:R-:W-:Y:S05]  /*23390*/  @P0 EXIT ;  /* 0x000000000000094d */ /* 0x000fea0003800000 */
[----:B------:R0:W-:Y:S02]  /*233a0*/  STG.E.64 desc[UR4][R124.64+0x2400], RZ ;  /* 0x002400ff7c007986 */ /* 0x0001e4000c101b04 */
.L_x_5745:
[----:B------:R-:W-:Y:S05]  /*233b0*/  BSYNC B2 ;  /* 0x0000000000027941 */ /* 0x000fea0003800000 */
.L_x_5726:
        /* <DEDUP_REMOVED lines=16> */
.L_x_5749:
[----:B------:R-:W-:Y:S05]  /*234c0*/  BSYNC B3 ;  /* 0x0000000000037941 */ /* 0x000fea0003800000 */
.L_x_5748:
        /* <DEDUP_REMOVED lines=17> */
.L_x_5753:
[----:B------:R-:W-:Y:S05]  /*235e0*/  BSYNC B4 ;  /* 0x0000000000047941 */ /* 0x000fea0003800000 */
.L_x_5752:
[----:B------:R-:W-:-:S04]  /*235f0*/  F2FP.BF16.F32.PACK_AB R251, RZ, R251 ;  /* 0x000000fbfffb723e */ /* 0x000fc800000010ff */
[----:B------:R-:W-:Y:S01]  /*23600*/  PRMT R106, R251, 0x7610, R106 ;  /* 0x00007610fb6a7816 */ /* 0x000fe2000000006a */
[----:B------:R-:W-:Y:S06]  /*23610*/  BRA `(.L_x_5754) ;  /* 0x0000000000047947 */ /* 0x000fec0003800000 */
.L_x_5751:
[----:B------:R-:W-:-:S07]  /*23620*/  PRMT R106, RZ, 0x7610, R106 ;  /* 0x00007610ff6a7816 */ /* 0x000fce000000006a */
.L_x_5754:
[----:B------:R-:W-:Y:S05]  /*23630*/  BSYNC B3 ;  /* 0x0000000000037941 */ /* 0x000fea0003800000 */
.L_x_5750:
        /* <DEDUP_REMOVED lines=16> */
.L_x_5758:
[----:B------:R-:W-:Y:S05]  /*23740*/  BSYNC B4 ;  /* 0x0000000000047941 */ /* 0x000fea0003800000 */
.L_x_5757:
[----:B------:R-:W-:-:S04]  /*23750*/  F2FP.BF16.F32.PACK_AB R251, RZ, R251 ;  /* 0x000000fbfffb723e */ /* 0x000fc800000010ff */
[----:B------:R-:W-:Y:S01]  /*23760*/  PRMT R107, R251, 0x7610, R107 ;  /* 0x00007610fb6b7816 */ /* 0x000fe2000000006b */
[----:B------:R-:W-:Y:S06]  /*23770*/  BRA `(.L_x_5759) ;  /* 0x0000000000047947 */ /* 0x000fec0003800000 */
.L_x_5756:
[----:B------:R-:W-:-:S07]  /*23780*/  PRMT R107, RZ, 0x7610, R107 ;  /* 0x00007610ff6b7816 */ /* 0x000fce000000006b */
.L_x_5759:
[----:B------:R-:W-:Y:S05]  /*23790*/  BSYNC B3 ;  /* 0x0000000000037941 */ /* 0x000fea0003800000 */
.L_x_5755:
        /* <DEDUP_REMOVED lines=16> */
.L_x_5763:
[----:B------:R-:W-:Y:S05]  /*238a0*/  BSYNC B4 ;  /* 0x0000000000047941 */ /* 0x000fea0003800000 */
.L_x_5762:
[----:B------:R-:W-:-:S04]  /*238b0*/  F2FP.BF16.F32.PACK_AB R251, RZ, R251 ;  /* 0x000000fbfffb723e */ /* 0x000fc800000010ff */
[----:B------:R-:W-:Y:S01]  /*238c0*/  PRMT R108, R251, 0x7610, R108 ;  /* 0x00007610fb6c7816 */ /* 0x000fe2000000006c */
[----:B------:R-:W-:Y:S06]  /*238d0*/  BRA `(.L_x_5764) ;  /* 0x0000000000047947 */ /* 0x000fec0003800000 */
.L_x_5761:
[----:B------:R-:W-:-:S07]  /*238e0*/  PRMT R108, RZ, 0x7610, R108 ;  /* 0x00007610ff6c7816 */ /* 0x000fce000000006c */
.L_x_5764:
[----:B------:R-:W-:Y:S05]  /*238f0*/  BSYNC B3 ;  /* 0x0000000000037941 */ /* 0x000fea0003800000 */
.L_x_5760:
[----:B------:R-:W-:Y:S02]  /*23900*/  LOP3.LUT R104, R106, 0xffff, RZ, 0xc0, !PT ;  /* 0x0000ffff6a687812 */ /* 0x000fe400078ec0ff */
[----:B------:R-:W-:-:S03]  /*23910*/  PRMT R107, R107, 0x5410, R108 ;  /* 0x000054106b6b7816 */ /* 0x000fc6000000006c */
[----:B------:R-:W-:-:S05]  /*23920*/  IMAD.WIDE.U32 R104, R104, 0x10000, RZ ;  /* 0x0001000068687825 */ /* 0x000fca00078e00ff */
[----:B------:R-:W-:Y:S02]  /*23930*/  LOP3.LUT R105, R107, R105, RZ, 0xfc, !PT ;  /* 0x000000696b697212 */ /* 0x000fe400078efcff */
[----:B------:R-:W-:-:S05]  /*23940*/  LOP3.LUT R104, R104, R109, RZ, 0xfc, !PT ;  /* 0x0000006d68687212 */ /* 0x000fca00078efcff */
[----:B------:R0:W-:Y:S01]  /*23950*/  STG.E.64 desc[UR4][R124.64+0x2500], R104 ;  /* 0x002500687c007986 */ /* 0x0001e2000c101b04 */
[----:B------:R-:W-:Y:S05]  /*23960*/  BRA `(.L_x_5765) ;  /* 0x0000000000107947 */ /* 0x000fea0003800000 */
.L_x_5747:
[----:B------:R-:W-:Y:S02]  /*23970*/  ULDC UR6, c[0x0][0x22c] ;  /* 0x00008b0000067ab9 */ /* 0x000fe40000000800 */
[----:B------:R-:W-:-:S13]  /*23980*/  ISETP.GE.AND P0, PT, R109, UR6, PT ;  /* 0x000000066d007c0c */ /* 0x000fda000bf06270 */
[----:B------:R-:W-:Y:S05]  /*23990*/  @P0 EXIT ;  /* 0x000000000000094d */ /* 0x000fea0003800000 */
[----:B------:R0:W-:Y:S02]  /*239a0*/  STG.E.64 desc[UR4][R124.64+0x2500], RZ ;  /* 0x002500ff7c007986 */ /* 0x0001e4000c101b04 */
.L_x_5765:
[----:B------:R-:W-:Y:S05]  /*239b0*/  BSYNC B2 ;  /* 0x0000000000027941 */ /* 0x000fea0003800000 */
.L_x_5746:
        /* <DEDUP_REMOVED lines=16> */
.L_x_5769:
[----:B------:R-:W-:Y:S05]  /*23ac0*/  BSYNC B3 ;  /* 0x0000000000037941 */ /* 0x000fea0003800000 */
.L_x_5768:
        /* <DEDUP_REMOVED lines=17> */
.L_x_5773:
[----:B------:R-:W-:Y:S05]  /*23be0*/  BSYNC B4 ;  /* 0x0000000000047941 */ /* 0x000fea0003800000 */
.L_x_5772:
[----:B------:R-:W-:-:S04]  /*23bf0*/  F2FP.BF16.F32.PACK_AB R251, RZ, R251 ;  /* 0x000000fbfffb723e */ /* 0x000fc800000010ff */
[----:B------:R-:W-:Y:S01]  /*23c00*/  PRMT R102, R251, 0x7610, R102 ;  /* 0x00007610fb667816 */ /* 0x000fe20000000066 */
[----:B------:R-:W-:Y:S06]  /*23c10*/  BRA `(.L_x_5774) ;  /* 0x0000000000047947 */ /* 0x000fec0003800000 */
.L_x_5771:
[----:B------:R-:W-:-:S07]  /*23c20*/  PRMT R102, RZ, 0x7610, R102 ;  /* 0x00007610ff667816 */ /* 0x000fce0000000066 */
.L_x_5774:
[----:B------:R-:W-:Y:S05]  /*23c30*/  BSYNC B3 ;  /* 0x0000000000037941 */ /* 0x000fea0003800000 */
.L_x_5770:
        /* <DEDUP_REMOVED lines=16> */
.L_x_5778:
[----:B------:R-:W-:Y:S05]  /*23d40*/  BSYNC B4 ;  /* 0x0000000000047941 */ /* 0x000fea0003800000 */
.L_x_5777:
[----:B------:R-:W-:-:S04]  /*23d50*/  F2FP.BF16.F32.PACK_AB R251, RZ, R251 ;  /* 0x000000fbfffb723e */ /* 0x000fc800000010ff */
[----:B------:R-:W-:Y:S01]  /*23d60*/  PRMT R103, R251, 0x7610, R103 ;  /* 0x00007610fb677816 */ /* 0x000fe20000000067 */
[----:B------:R-:W-:Y:S06]  /*23d70*/  BRA `(.L_x_5779) ;  /* 0x0000000000047947 */ /* 0x000fec0003800000 */
.L_x_5776:
[----:B------:R-:W-:-:S07]  /*23d80*/  PRMT R103, RZ, 0x7610, R103 ;  /* 0x00007610ff677816 */ /* 0x000fce0000000067 */
.L_x_5779:
[----:B------:R-:W-:Y:S05]  /*23d90*/  BSYNC B3 ;  /* 0x0000000000037941 */ /* 0x000fea0003800000 */
.L_x_5775:
        /* <DEDUP_REMOVED lines=16> */
.L_x_5783:
[----:B------:R-:W-:Y:S05]  /*23ea0*/  BSYNC B4 ;  /* 0x0000000000047941 */ /* 0x000fea0003800000 */
.L_x_5782:
[----:B------:R-:W-:-:S04]  /*23eb0*/  F2FP.BF16.F32.PACK_AB R251, RZ, R251 ;  /* 0x000000fbfffb723e */ /* 0x000fc800000010ff */
[----:B------:R-:W-:Y:S01]  /*23ec0*/  PRMT R104, R251, 0x7610, R104 ;  /* 0x00007610fb687816 */ /* 0x000fe20000000068 */
[----:B------:R-:W-:Y:S06]  /*23ed0*/  BRA `(.L_x_5784) ;  /* 0x0000000000047947 */ /* 0x000fec0003800000 */
.L_x_5781:
[----:B------:R-:W-:-:S07]  /*23ee0*/  PRMT R104, RZ, 0x7610, R104 ;  /* 0x00007610ff687816 */ /* 0x000fce0000000068 */
.L_x_5784:
[----:B------:R-:W-:Y:S05]  /*23ef0*/  BSYNC B3 ;  /* 0x0000000000037941 */ /* 0x000fea0003800000 */
.L_x_5780:
[----:B------:R-:W-:Y:S02]  /*23f00*/  LOP3.LUT R100, R102, 0xffff, RZ, 0xc0, !PT ;  /* 0x0000ffff66647812 */ /* 0x000fe400078ec0ff */
[----:B------:R-:W-:-:S03]  /*23f10*/  PRMT R103, R103, 0x5410, R104 ;  /* 0x0000541067677816 */ /* 0x000fc60000000068 */
[----:B------:R-:W-:-:S05]  /*23f20*/  IMAD.WIDE.U32 R100, R100, 0x10000, RZ ;  /* 0x0001000064647825 */ /* 0x000fca00078e00ff */
[----:B------:R-:W-:Y:S02]  /*23f30*/  LOP3.LUT R101, R103, R101, RZ, 0xfc, !PT ;  /* 0x0000006567657212 */ /* 0x000fe400078efcff */
[----:B------:R-:W-:-:S05]  /*23f40*/  LOP3.LUT R100, R100, R105, RZ, 0xfc, !PT ;  /* 0x0000006964647212 */ /* 0x000fca00078efcff */
[----:B------:R0:W-:Y:S01]  /*23f50*/  STG.E.64 desc[UR4][R124.64+0x2600], R100 ;  /* 0x002600647c007986 */ /* 0x0001e2000c101b04 */
[----:B------:R-:W-:Y:S05]  /*23f60*/  BRA `(.L_x_5785) ;  /* 0x0000000000107947 */ /* 0x000fea0003800000 */
.L_x_5767:
[----:B------:R-:W-:Y:S02]  /*23f70*/  ULDC UR6, c[0x0][0x22c] ;  /* 0x00008b0000067ab9 */ /* 0x000fe40000000800 */
[----:B------:R-:W-:-:S13]  /*23f80*/  ISETP.GE.AND P0, PT, R105, UR6, PT ;  /* 0x0000000669007c0c */ /* 0x000fda000bf06270 */
[----:B------:R-:W-:Y:S05]  /*23f90*/  @P0 EXIT ;  /* 0x000000000000094d */ /* 0x000fea0003800000 */
[----:B------:R0:W-:Y:S02]  /*23fa0*/  STG.E.64 desc[UR4][R124.64+0x2600], RZ ;  /* 0x002600ff7c007986 */ /* 0x0001e4000c101b04 */
.L_x_5785:
[----:B------:R-:W-:Y:S05]  /*23fb0*/  BSYNC B2 ;  /* 0x0000000000027941 */ /* 0x000fea0003800000 */
.L_x_5766:
        /* <DEDUP_REMOVED lines=16> */
.L_x_5789:
[----:B------:R-:W-:Y:S05]  /*240c0*/  BSYNC B3 ;  /* 0x0000000000037941 */ /* 0x000fea0003800000 */
.L_x_5788:
        /* <DEDUP_REMOVED lines=17> */
.L_x_5793:
[----:B------:R-:W-:Y:S05]  /*241e0*/  BSYNC B4 ;  /* 0x0000000000047941 */ /* 0x000fea0003800000 */
.L_x_5792:
[----:B------:R-:W-:-:S04]  /*241f0*/  F2FP.BF16.F32.PACK_AB R251, RZ, R251 ;  /* 0x000000fbfffb723e */ /* 0x000fc800000010ff */
[----:B------:R-:W-:Y:S01]  /*24200*/  PRMT R98, R251, 0x7610, R98 ;  /* 0x00007610fb627816 */ /* 0x000fe20000000062 */
[----:B------:R-:W-:Y:S06]  /*24210*/  BRA `(.L_x_5794) ;  /* 0x0000000000047947 */ /* 0x000fec0003800000 */
.L_x_5791:
[----:B------:R-:W-:-:S07]  /*24220*/  PRMT R98, RZ, 0x7610, R98 ;  /* 0x00007610ff627816 */ /* 0x000fce0000000062 */
.L_x_5794:
[----:B------:R-:W-:Y:S05]  /*24230*/  BSYNC B3 ;  /* 0x0000000000037941 */ /* 0x000fea0003800000 */
.L_x_5790:
        /* <DEDUP_REMOVED lines=16> */
.L_x_5798:
[----:B------:R-:W-:Y:S05]  /*24340*/  BSYNC B4 ;  /* 0x0000000000047941 */ /* 0x000fea0003800000 */
.L_x_5797:
[----:B------:R-:W-:-:S04]  /*24350*/  F2FP.BF16.F32.PACK_AB R251, RZ, R251 ;  /* 0x000000fbfffb723e */ /* 0x000fc800000010ff */
[----:B------:R-:W-:Y:S01]  /*24360*/  PRMT R99, R251, 0x7610, R99 ;  /* 0x00007610fb637816 */ /* 0x000fe20000000063 */
[----:B------:R-:W-:Y:S06]  /*24370*/  BRA `(.L_x_5799) ;  /* 0x0000000000047947 */ /* 0x000fec0003800000 */
.L_x_5796:
[----:B------:R-:W-:-:S07]  /*24380*/  PRMT R99, RZ, 0x7610, R99 ;  /* 0x00007610ff637816 */ /* 0x000fce0000000063 */
.L_x_5799:
[----:B------:R-:W-:Y:S05]  /*24390*/  BSYNC B3 ;  /* 0x0000000000037941 */ /* 0x000fea0003800000 */
.L_x_5795:
        /* <DEDUP_REMOVED lines=16> */
.L_x_5803:
[----:B------:R-:W-:Y:S05]  /*244a0*/  BSYNC B4 ;  /* 0x0000000000047941 */ /* 0x000fea0003800000 */
.L_x_5802:
[----:B------:R-:W-:-:S04]  /*244b0*/  F2FP.BF16.F32.PACK_AB R251, RZ, R251 ;  /* 0x000000fbfffb723e */ /* 0x000fc800000010ff */
[----:B------:R-:W-:Y:S01]  /*244c0*/  PRMT R100, R251, 0x7610, R100 ;  /* 0x00007610fb647816 */ /* 0x000fe20000000064 */
[----:B------:R-:W-:Y:S06]  /*244d0*/  BRA `(.L_x_5804) ;  /* 0x0000000000047947 */ /* 0x000fec0003800000 */
.L_x_5801:
[----:B------:R-:W-:-:S07]  /*244e0*/  PRMT R100, RZ, 0x7610, R100 ;  /* 0x00007610ff647816 */ /* 0x000fce0000000064 */
.L_x_5804:
[----:B------:R-:W-:Y:S05]  /*244f0*/  BSYNC B3 ;  /* 0x0000000000037941 */ /* 0x000fea0003800000 */
.L_x_5800:
[----:B------:R-:W-:Y:S02]  /*24500*/  LOP3.LUT R96, R98, 0xffff, RZ, 0xc0, !PT ;  /* 0x0000ffff62607812 */ /* 0x000fe400078ec0ff */
[----:B------:R-:W-:-:S03]  /*24510*/  PRMT R99, R99, 0x5410, R100 ;  /* 0x0000541063637816 */ /* 0x000fc60000000064 */
[----:B------:R-:W-:-:S05]  /*24520*/  IMAD.WIDE.U32 R96, R96, 0x10000, RZ ;  /* 0x0001000060607825 */ /* 0x000fca00078e00ff */
[----:B------:R-:W-:Y:S02]  /*24530*/  LOP3.LUT R97, R99, R97, RZ, 0xfc, !PT ;  /* 0x0000006163617212 */ /* 0x000fe400078efcff */
[----:B------:R-:W-:-:S05]  /*24540*/  LOP3.LUT R96, R96, R101, RZ, 0xfc, !PT ;  /* 0x0000006560607212 */ /* 0x000fca00078efcff */
[----:B------:R0:W-:Y:S01]  /*24550*/  STG.E.64 desc[UR4][R124.64+0x2700], R96 ;  /* 0x002700607c007986 */ /* 0x0001e2000c101b04 */
[----:B------:R-:W-:Y:S05]  /*24560*/  BRA `(.L_x_5805) ;  /* 0x0000000000107947 */ /* 0x000fea0003800000 */
.L_x_5787:
[----:B------:R-:W-:Y:S02]  /*24570*/  ULDC UR6, c[0x0][0x22c] ;  /* 0x00008b0000067ab9 */ /* 0x000fe40000000800 */
[----:B------:R-:W-:-:S13]  /*24580*/  ISETP.GE.AND P0, PT, R101, UR6, PT ;  /* 0x0000000665007c0c */ /* 0x000fda000bf06270 */
[----:B------:R-:W-:Y:S05]  /*24590*/  @P0 EXIT ;  /* 0x000000000000094d */ /* 0x000fea0003800000 */
[----:B------:R0:W-:Y:S02]  /*245a0*/  STG.E.64 desc[UR4][R124.64+0x2700], RZ ;  /* 0x002700ff7c007986 */ /* 0x0001e4000c101b04 */
.L_x_5805:
[----:B------:R-:W-:Y:S05]  /*245b0*/  BSYNC B2 ;  /* 0x0000000000027941 */ /* 0x000fea0003800000 */
.L_x_5786:
        /* <DEDUP_REMOVED lines=16> */
.L_x_5809:
[----:B------:R-:W-:Y:S05]  /*246c0*/  BSYNC B3 ;  /* 0x0000000000037941 */ /* 0x000fea0003800000 */
.L_x_5808:
        /* <DEDUP_REMOVED lines=17> */
.L_x_5813:
[----:B------:R-:W-:Y:S05]  /*247e0*/  BSYNC B4 ;  /* 0x0000000000047941 */ /* 0x000fea0003800000 */
.L_x_5812:
[----:B------:R-:W-:-:S04]  /*247f0*/  F2FP.BF16.F32.PACK_AB R251, RZ, R251 ;  /* 0x000000fbfffb723e */ /* 0x000fc800000010ff */
[----:B------:R-:W-:Y:S01]  /*24800*/  PRMT R94, R251, 0x7610, R94 ;  /* 0x00007610fb5e7816 */ /* 0x000fe2000000005e */
[----:B------:R-:W-:Y:S06]  /*24810*/  BRA `(.L_x_5814) ;  /* 0x0000000000047947 */ /* 0x000fec0003800000 */
.L_x_5811:
[----:B------:R-:W-:-:S07]  /*24820*/  PRMT R94, RZ, 0x7610, R94 ;  /* 0x00007610ff5e7816 */ /* 0x000fce000000005e */
.L_x_5814:
[----:B------:R-:W-:Y:S05]  /*24830*/  BSYNC B3 ;  /* 0x0000000000037941 */ /* 0x000fea0003800000 */
.L_x_5810:
        /* <DEDUP_REMOVED lines=16> */
.L_x_5818:
[----:B------:R-:W-:Y:S05]  /*24940*/  BSYNC B4 ;  /* 0x0000000000047941 */ /* 0x000fea0003800000 */
.L_x_5817:
[----:B------:R-:W-:-:S04]  /*24950*/  F2FP.BF16.F32.PACK_AB R251, RZ, R251 ;  /* 0x000000fbfffb723e */ /* 0x000fc800000010ff */
[----:B------:R-:W-:Y:S01]  /*24960*/  PRMT R95, R251, 0x7610, R95 ;  /* 0x00007610fb5f7816 */ /* 0x000fe2000000005f */
[----:B------:R-:W-:Y:S06]  /*24970*/  BRA `(.L_x_5819) ;  /* 0x0000000000047947 */ /* 0x000fec0003800000 */
.L_x_5816:
[----:B------:R-:W-:-:S07]  /*24980*/  PRMT R95, RZ, 0x7610, R95 ;  /* 0x00007610ff5f7816 */ /* 0x000fce000000005f */
.L_x_5819:
[----:B------:R-:W-:Y:S05]  /*24990*/  BSYNC B3 ;  /* 0x0000000000037941 */ /* 0x000fea0003800000 */
.L_x_5815:
        /* <DEDUP_REMOVED lines=16> */
.L_x_5823:
[----:B------:R-:W-:Y:S05]  /*24aa0*/  BSYNC B4 ;  /* 0x0000000000047941 */ /* 0x000fea0003800000 */
.L_x_5822:
[----:B------:R-:W-:-:S04]  /*24ab0*/  F2FP.BF16.F32.PACK_AB R251, RZ, R251 ;  /* 0x000000fbfffb723e */ /* 0x000fc800000010ff */
[----:B------:R-:W-:Y:S01]  /*24ac0*/  PRMT R96, R251, 0x7610, R96 ;  /* 0x00007610fb607816 */ /* 0x000fe20000000060 */
[----:B------:R-:W-:Y:S06]  /*24ad0*/  BRA `(.L_x_5824) ;  /* 0x0000000000047947 */ /* 0x000fec0003800000 */
.L_x_5821:
[----:B------:R-:W-:-:S07]  /*24ae0*/  PRMT R96, RZ, 0x7610, R96 ;  /* 0x00007610ff607816 */ /* 0x000fce0000000060 */
.L_x_5824:
[----:B------:R-:W-:Y:S05]  /*24af0*/  BSYNC B3 ;  /* 0x0000000000037941 */ /* 0x000fea0003800000 */
.L_x_5820:
[----:B------:R-:W-:Y:S02]  /*24b00*/  LOP3.LUT R92, R94, 0xffff, RZ, 0xc0, !PT ;  /* 0x0000ffff5e5c7812 */ /* 0x000fe400078ec0ff */
[----:B------:R-:W-:-:S03]  /*24b10*/  PRMT R95, R95, 0x5410, R96 ;  /* 0x000054105f5f7816 */ /* 0x000fc60000000060 */
[----:B------:R-:W-:-:S05]  /*24b20*/  IMAD.WIDE.U32 R92, R92, 0x10000, RZ ;  /* 0x000100005c5c7825 */ /* 0x000fca00078e00ff */
[----:B------:R-:W-:Y:S02]  /*24b30*/  LOP3.LUT R93, R95, R93, RZ, 0xfc, !PT ;  /* 0x0000005d5f5d7212 */ /* 0x000fe400078efcff */
[----:B------:R-:W-:-:S05]  /*24b40*/  LOP3.LUT R92, R92, R97, RZ, 0xfc, !PT ;  /* 0x000000615c5c7212 */ /* 0x000fca00078efcff */
[----:B------:R0:W-:Y:S01]  /*24b50*/  STG.E.64 desc[UR4][R124.64+0x2800], R92 ;  /* 0x0028005c7c007986 */ /* 0x0001e2000c101b04 */
[----:B------:R-:W-:Y:S05]  /*24b60*/  BRA `(.L_x_5825) ;  /* 0x0000000000107947 */ /* 0x000fea0003800000 */
.L_x_5807:
[----:B------:R-:W-:Y:S02]  /*24b70*/  ULDC UR6, c[0x0][0x22c] ;  /* 0x00008b0000067ab9 */ /* 0x000fe40000000800 */
[----:B------:R-:W-:-:S13]  /*24b80*/  ISETP.GE.AND P0, PT, R97, UR6, PT ;  /* 0x0000000661007c0c */ /* 0x000fda000bf06270 */
[----:B------:R-:W-:Y:S05]  /*24b90*/  @P0 EXIT ;  /* 0x000000000000094d */ /* 0x000fea0003800000 */
[----:B------:R0:W-:Y:S02]  /*24ba0*/  STG.E.64 desc[UR4][R124.64+0x2800], RZ ;  /* 0x002800ff7c007986 */ /* 0x0001e4000c101b04 */
.L_x_5825:
[----:B------:R-:W-:Y:S05]  /*24bb0*/  BSYNC B2 ;  /* 0x0000000000027941 */ /* 0x000fea0003800000 */
.L_x_5806:
        /* <DEDUP_REMOVED lines=16> */
.L_x_5829:
[----:B------:R-:W-:Y:S05]  /*24cc0*/  BSYNC B3 ;  /* 0x0000000000037941 */ /* 0x000fea0003800000 */
.L_x_5828:
        /* <DEDUP_REMOVED lines=17> */
.L_x_5833:
[----:B------:R-:W-:Y:S05]  /*24de0*/  BSYNC B4 ;  /* 0x0000000000047941 */ /* 0x000fea0003800000 */
.L_x_5832:
[----:B------:R-:W-:-:S04]  /*24df0*/  F2FP.BF16.F32.PACK_AB R251, RZ, R251 ;  /* 0x000000fbfffb723e */ /* 0x000fc800000010ff */
[----:B------:R-:W-:Y:S01]  /*24e00*/  PRMT R90, R251, 0x7610, R90 ;  /* 0x00007610fb5a7816 */ /* 0x000fe2000000005a */
[----:B------:R-:W-:Y:S06]  /*24e10*/  BRA `(.L_x_5834) ;  /* 0x0000000000047947 */ /* 0x000fec0003800000 */
.L_x_5831:
[----:B------:R-:W-:-:S07]  /*24e20*/  PRMT R90, RZ, 0x7610, R90 ;  /* 0x00007610ff5a7816 */ /* 0x000fce000000005a */
.L_x_5834:
[----:B------:R-:W-:Y:S05]  /*24e30*/  BSYNC B3 ;  /* 0x0000000000037941 */ /* 0x000fea0003800000 */
.L_x_5830:
        /* <DEDUP_REMOVED lines=16> */
.L_x_5838:
[----:B------:R-:W-:Y:S05]  /*24f40*/  BSYNC B4 ;  /* 0x0000000000047941 */ /* 0x000fea0003800000 */
.L_x_5837:
[----:B------:R-:W-:-:S04]  /*24f50*/  F2FP.BF16.F32.PACK_AB R251, RZ, R251 ;  /* 0x000000fbfffb723e */ /* 0x000fc800000010ff */
[----:B------:R-:W-:Y:S01]  /*24f60*/  PRMT R91, R251, 0x7610, R91 ;  /* 0x00007610fb5b7816 */ /* 0x000fe2000000005b */
[----:B------:R-:W-:Y:S06]  /*24f70*/  BRA `(.L_x_5839) ;  /* 0x0000000000047947 */ /* 0x000fec0003800000 */
.L_x_5836:
[----:B------:R-:W-:-:S07]  /*24f80*/  PRMT R91, RZ, 0x7610, R91 ;  /* 0x00007610ff5b7816 */ /* 0x000fce000000005b */
.L_x_5839:
[----:B------:R-:W-:Y:S05]  /*24f90*/  BSYNC B3 ;  /* 0x0000000000037941 */ /* 0x000fea0003800000 */
.L_x_5835:
        /* <DEDUP_REMOVED lines=16> */
.L_x_5843:
[----:B------:R-:W-:Y:S05]  /*250a0*/  BSYNC B4 ;  /* 0x0000000000047941 */ /* 0x000fea0003800000 */
.L_x_5842:
[----:B------:R-:W-:-:S04]  /*250b0*/  F2FP.BF16.F32.PACK_AB R251, RZ, R251 ;  /* 0x000000fbfffb723e */ /* 0x000fc800000010ff */
[----:B------:R-:W-:Y:S01]  /*250c0*/  PRMT R92, R251, 0x7610, R92 ;  /* 0x00007610fb5c7816 */ /* 0x000fe2000000005c */
[----:B------:R-:W-:Y:S06]  /*250d0*/  BRA `(.L_x_5844) ;  /* 0x0000000000047947 */ /* 0x000fec0003800000 */
.L_x_5841:
[----:B------:R-:W-:-:S07]  /*250e0*/  PRMT R92, RZ, 0x7610, R92 ;  /* 0x00007610ff5c7816 */ /* 0x000fce000000005c */
.L_x_5844:
[----:B------:R-:W-:Y:S05]  /*250f0*/  BSYNC B3 ;  /* 0x0000000000037941 */ /* 0x000fea0003800000 */
.L_x_5840:
[----:B------:R-:W-:Y:S02]  /*25100*/  LOP3.LUT R88, R90, 0xffff, RZ, 0xc0, !PT ;  /* 0x0000ffff5a587812 */ /* 0x000fe400078ec0ff */
[----:B------:R-:W-:-:S03]  /*25110*/  PRMT R91, R91, 0x5410, R92 ;  /* 0x000054105b5b7816 */ /* 0x000fc6000000005c */
[----:B------:R-:W-:-:S05]  /*25120*/  IMAD.WIDE.U32 R88, R88, 0x10000, RZ ;  /* 0x0001000058587825 */ /* 0x000fca00078e00ff */
[----:B------:R-:W-:Y:S02]  /*25130*/  LOP3.LUT R89, R91, R89, RZ, 0xfc, !PT ;  /* 0x000000595b597212 */ /* 0x000fe400078efcff */
[----:B------:R-:W-:-:S05]  /*25140*/  LOP3.LUT R88, R88, R93, RZ, 0xfc, !PT ;  /* 0x0000005d58587212 */ /* 0x000fca00078efcff */
[----:B------:R0:W-:Y:S01]  /*25150*/  STG.E.64 desc[UR4][R124.64+0x2900], R88 ;  /* 0x002900587c007986 */ /* 0x0001e2000c101b04 */
[----:B------:R-:W-:Y:S05]  /*25160*/  BRA `(.L_x_5845) ;  /* 0x0000000000107947 */ /* 0x000fea0003800000 */
.L_x_5827:
[----:B------:R-:W-:Y:S02]  /*25170*/  ULDC UR6, c[0x0][0x22c] ;  /* 0x00008b0000067ab9 */ /* 0x000fe40000000800 */
[----:B------:R-:W-:-:S13]  /*25180*/  ISETP.GE.AND P0, PT, R93, UR6, PT ;  /* 0x000000065d007c0c */ /* 0x000fda000bf06270 */
[----:B------:R-:W-:Y:S05]  /*25190*/  @P0 EXIT ;  /* 0x000000000000094d */ /* 0x000fea0003800000 */
[----:B------:R0:W-:Y:S02]  /*251a0*/  STG.E.64 desc[UR4][R124.64+0x2900], RZ ;  /* 0x002900ff7c007986 */ /* 0x0001e4000c101b04 */
.L_x_5845:
[----:B------:R-:W-:Y:S05]  /*251b0*/  BSYNC B2 ;  /* 0x0000000000027941 */ /* 0x000fea0003800000 */
.L_x_5826:
        /* <DEDUP_REMOVED lines=16> */
.L_x_5849:
[----:B------:R-:W-:Y:S05]  /*252c0*/  BSYNC B3 ;  /* 0x0000000000037941 */ /* 0x000fea0003800000 */
.L_x_5848:
        /* <DEDUP_REMOVED lines=17> */
.L_x_5853:
[----:B------:R-:W-:Y:S05]  /*253e0*/  BSYNC B4 ;  /* 0x0000000000047941 */ /* 0x000fea0003800000 */
.L_x_5852:
[----:B------:R-:W-:-:S04]  /*253f0*/  F2FP.BF16.F32.PACK_AB R251, RZ, R251 ;  /* 0x000000fbfffb723e */ /* 0x000fc800000010ff */
[----:B------:R-:W-:Y:S01]  /*25400*/  PRMT R86, R251, 0x7610, R86 ;  /* 0x00007610fb567816 */ /* 0x000fe20000000056 */
[----:B------:R-:W-:Y:S06]  /*25410*/  BRA `(.L_x_5854) ;  /* 0x0000000000047947 */ /* 0x000fec0003800000 */
.L_x_5851:
[----:B------:R-:W-:-:S07]  /*25420*/  PRMT R86, RZ, 0x7610, R86 ;  /* 0x00007610ff567816 */ /* 0x000fce0000000056 */
.L_x_5854:
[----:B------:R-:W-:Y:S05]  /*25430*/  BSYNC B3 ;  /* 0x0000000000037941 */ /* 0x000fea0003800000 */
.L_x_5850:
        /* <DEDUP_REMOVED lines=16> */
.L_x_5858:
[----:B------:R-:W-:Y:S05]  /*25540*/  BSYNC B4 ;  /* 0x0000000000047941 */ /* 0x000fea0003800000 */
.L_x_5857:
[----:B------:R-:W-:-:S04]  /*25550*/  F2FP.BF16.F32.PACK_AB R251, RZ, R251 ;  /* 0x000000fbfffb723e */ /* 0x000fc800000010ff */
[----:B------:R-:W-:Y:S01]  /*25560*/  PRMT R87, R251, 0x7610, R87 ;  /* 0x00007610fb577816 */ /* 0x000fe20000000057 */
[----:B------:R-:W-:Y:S06]  /*25570*/  BRA `(.L_x_5859) ;  /* 0x0000000000047947 */ /* 0x000fec0003800000 */
.L_x_5856:
[----:B------:R-:W-:-:S07]  /*25580*/  PRMT R87, RZ, 0x7610, R87 ;  /* 0x00007610ff577816 */ /* 0x000fce0000000057 */
.L_x_5859:
[----:B------:R-:W-:Y:S05]  /*25590*/  BSYNC B3 ;  /* 0x0000000000037941 */ /* 0x000fea0003800000 */
.L_x_5855:
        /* <DEDUP_REMOVED lines=16> */
.L_x_5863:
[----:B------:R-:W-:Y:S05]  /*256a0*/  BSYNC B4 ;  /* 0x0000000000047941 */ /* 0x000fea0003800000 */
.L_x_5862:
[----:B------:R-:W-:-:S04]  /*256b0*/  F2FP.BF16.F32.PACK_AB R251, RZ, R251 ;  /* 0x000000fbfffb723e */ /* 0x000fc800000010ff */
[----:B------:R-:W-:Y:S01]  /*256c0*/  PRMT R88, R251, 0x7610, R88 ;  /* 0x00007610fb587816 */ /* 0x000fe20000000058 */
[----:B------:R-:W-:Y:S06]  /*256d0*/  BRA `(.L_x_5864) ;  /* 0x0000000000047947 */ /* 0x000fec0003800000 */
.L_x_5861:
[----:B------:R-:W-:-:S07]  /*256e0*/  PRMT R88, RZ, 0x7610, R88 ;  /* 0x00007610ff587816 */ /* 0x000fce0000000058 */
.L_x_5864:
[----:B------:R-:W-:Y:S05]  /*256f0*/  BSYNC B3 ;  /* 0x0000000000037941 */ /* 0x000fea0003800000 */
.L_x_5860:
[----:B------:R-:W-:Y:S02]  /*25700*/  LOP3.LUT R84, R86, 0xffff, RZ, 0xc0, !PT ;  /* 0x0000ffff56547812 */ /* 0x000fe400078ec0ff */
[----:B------:R-:W-:-:S03]  /*25710*/  PRMT R87, R87, 0x5410, R88 ;  /* 0x0000541057577816 */ /* 0x000fc60000000058 */
[----:B------:R-:W-:-:S05]  /*25720*/  IMAD.WIDE.U32 R84, R84, 0x10000, RZ ;  /* 0x0001000054547825 */ /* 0x000fca00078e00ff */
[----:B------:R-:W-:Y:S02]  /*25730*/  LOP3.LUT R85, R87, R85, RZ, 0xfc, !PT ;  /* 0x0000005557557212 */ /* 0x000fe400078efcff */
[----:B------:R-:W-:-:S05]  /*25740*/  LOP3.LUT R84, R84, R89, RZ, 0xfc, !PT ;  /* 0x0000005954547212 */ /* 0x000fca00078efcff */
[----:B------:R0:W-:Y:S01]  /*25750*/  STG.E.64 desc[UR4][R124.64+0x2a00], R84 ;  /* 0x002a00547c007986 */ /* 0x0001e2000c101b04 */
[----:B------:R-:W-:Y:S05]  /*25760*/  BRA `(.L_x_5865) ;  /* 0x0000000000107947 */ /* 0x000fea0003800000 */
.L_x_5847:
[----:B------:R-:W-:Y:S02]  /*25770*/  ULDC UR6, c[0x0][0x22c] ;  /* 0x00008b0000067ab9 */ /* 0x000fe40000000800 */
[----:B------:R-:W-:-:S13]  /*25780*/  ISETP.GE.AND P0, PT, R89, UR6, PT ;  /* 0x0000000659007c0c */ /* 0x000fda000bf06270 */
[----:B------:R-:W-:Y:S05]  /*25790*/  @P0 EXIT ;  /* 0x000000000000094d */ /* 0x000fea0003800000 */
[----:B------:R0:W-:Y:S02]  /*257a0*/  STG.E.64 desc[UR4][R124.64+0x2a00], RZ ;  /* 0x002a00ff7c007986 */ /* 0x0001e4000c101b04 */
.L_x_5865:
[----:B------:R-:W-:Y:S05]  /*257b0*/  BSYNC B2 ;  /* 0x0000000000027941 */ /* 0x000fea0003800000 */
.L_x_5846:
        /* <DEDUP_REMOVED lines=16> */
.L_x_5869:
[----:B------:R-:W-:Y:S05]  /*258c0*/  BSYNC B3 ;  /* 0x0000000000037941 */ /* 0x000fea0003800000 */
.L_x_5868:
        /* <DEDUP_REMOVED lines=17> */
.L_x_5873:
[----:B------:R-:W-:Y:S05]  /*259e0*/  BSYNC B4 ;  /* 0x0000000000047941 */ /* 0x000fea0003800000 */
.L_x_5872:
[----:B------:R-:W-:-:S04]  /*259f0*/  F2FP.BF16.F32.PACK_AB R251, RZ, R251 ;  /* 0x000000fbfffb723e */ /* 0x000fc800000010ff */
[----:B------:R-:W-:Y:S01]  /*25a00*/  PRMT R82, R251, 0x7610, R82 ;  /* 0x00007610fb527816 */ /* 0x000fe20000000052 */
[----:B------:R-:W-:Y:S06]  /*25a10*/  BRA `(.L_x_5874) ;  /* 0x0000000000047947 */ /* 0x000fec0003800000 */
.L_x_5871:
[----:B------:R-:W-:-:S07]  /*25a20*/  PRMT R82, RZ, 0x7610, R82 ;  /* 0x00007610ff527816 */ /* 0x000fce0000000052 */
.L_x_5874:
[----:B------:R-:W-:Y:S05]  /*25a30*/  BSYNC B3 ;  /* 0x0000000000037941 */ /* 0x000fea0003800000 */
.L_x_5870:
        /* <DEDUP_REMOVED lines=16> */
.L_x_5878:
[----:B------:R-:W-:Y:S05]  /*25b40*/  BSYNC B4 ;  /* 0x0000000000047941 */ /* 0x000fea0003800000 */
.L_x_5877:
[----:B------:R-:W-:-:S04]  /*25b50*/  F2FP.BF16.F32.PACK_AB R251, RZ, R251 ;  /* 0x000000fbfffb723e */ /* 0x000fc800000010ff */
[----:B------:R-:W-:Y:S01]  /*25b60*/  PRMT R83, R251, 0x7610, R83 ;  /* 0x00007610fb537816 */ /* 0x000fe20000000053 */
[----:B------:R-:W-:Y:S06]  /*25b70*/  BRA `(.L_x_5879) ;  /* 0x0000000000047947 */ /* 0x000fec0003800000 */
.L_x_5876:
[----:B------:R-:W-:-:S07]  /*25b80*/  PRMT R83, RZ, 0x7610, R83 ;  /* 0x00007610ff537816 */ /* 0x000fce0000000053 */
.L_x_5879:
[----:B------:R-:W-:Y:S05]  /*25b90*/  BSYNC B3 ;  /* 0x0000000000037941 */ /* 0x000fea0003800000 */
.L_x_5875:
        /* <DEDUP_REMOVED lines=16> */
.L_x_5883:
[----:B------:R-:W-:Y:S05]  /*25ca0*/  BSYNC B4 ;  /* 0x0000000000047941 */ /* 0x000fea0003800000 */
.L_x_5882:
[----:B------:R-:W-:-:S04]  /*25cb0*/  F2FP.BF16.F32.PACK_AB R251, RZ, R251 ;  /* 0x000000fbfffb723e */ /* 0x000fc800000010ff */
[----:B------:R-:W-:Y:S01]  /*25cc0*/  PRMT R84, R251, 0x7610, R84 ;  /* 0x00007610fb547816 */ /* 0x000fe20000000054 */
[----:B------:R-:W-:Y:S06]  /*25cd0*/  BRA `(.L_x_5884) ;  /* 0x0000000000047947 */ /* 0x000fec0003800000 */
.L_x_5881:
[----:B------:R-:W-:-:S07]  /*25ce0*/  PRMT R84, RZ, 0x7610, R84 ;  /* 0x00007610ff547816 */ /* 0x000fce0000000054 */
.L_x_5884:
[----:B------:R-:W-:Y:S05]  /*25cf0*/  BSYNC B3 ;  /* 0x0000000000037941 */ /* 0x000fea0003800000 */
.L_x_5880:
[----:B------:R-:W-:Y:S02]  /*25d00*/  LOP3.LUT R80, R82, 0xffff, RZ, 0xc0, !PT ;  /* 0x0000ffff52507812 */ /* 0x000fe400078ec0ff */
[----:B------:R-:W-:-:S03]  /*25d10*/  PRMT R83, R83, 0x5410, R84 ;  /* 0x0000541053537816 */ /* 0x000fc60000000054 */
[----:B------:R-:W-:-:S05]  /*25d20*/  IMAD.WIDE.U32 R80, R80, 0x10000, RZ ;  /* 0x0001000050507825 */ /* 0x000fca00078e00ff */
[----:B------:R-:W-:Y:S02]  /*25d30*/  LOP3.LUT R81, R83, R81, RZ, 0xfc, !PT ;  /* 0x0000005153517212 */ /* 0x000fe400078efcff */
[----:B------:R-:W-:-:S05]  /*25d40*/  LOP3.LUT R80, R80, R85, RZ, 0xfc, !PT ;  /* 0x0000005550507212 */ /* 0x000fca00078efcff */
[----:B------:R0:W-:Y:S01]  /*25d50*/  STG.E.64 desc[UR4][R124.64+0x2b00], R80 ;  /* 0x002b00507c007986 */ /* 0x0001e2000c101b04 */
[----:B------:R-:W-:Y:S05]  /*25d60*/  BRA `(.L_x_5885) ;  /* 0x0000000000107947 */ /* 0x000fea0003800000 */
.L_x_5867:
[----:B------:R-:W-:Y:S02]  /*25d70*/  ULDC UR6, c[0x0][0x22c] ;  /* 0x00008b0000067ab9 */ /* 0x000fe40000000800 */
[----:B------:R-:W-:-:S13]  /*25d80*/  ISETP.GE.AND P0, PT, R85, UR6, PT ;  /* 0x0000000655007c0c */ /* 0x000fda000bf06270 */
[----:B------:R-:W-:Y:S05]  /*25d90*/  @P0 EXIT ;  /* 0x000000000000094d */ /* 0x000fea0003800000 */
[----:B------:R0:W-:Y:S02]  /*25da0*/  STG.E.64 desc[UR4][R124.64+0x2b00], RZ ;  /* 0x002b00ff7c007986 */ /* 0x0001e4000c101b04 */
.L_x_5885:
[----:B------:R-:W-:Y:S05]  /*25db0*/  BSYNC B2 ;  /* 0x0000000000027941 */ /* 0x000fea0003800000 */
.L_x_5866:
        /* <DEDUP_REMOVED lines=16> */
.L_x_5889:
[----:B------:R-:W-:Y:S05]  /*25ec0*/  BSYNC B3 ;  /* 0x0000000000037941 */ /* 0x000fea0003800000 */
.L_x_5888:
        /* <DEDUP_REMOVED lines=17> */
.L_x_5893:
[----:B------:R-:W-:Y:S05]  /*25fe0*/  BSYNC B4 ;  /* 0x0000000000047941 */ /* 0x000fea0003800000 */
.L_x_5892:
[----:B------:R-:W-:-:S04]  /*25ff0*/  F2FP.BF16.F32.PACK_AB R251, RZ, R251 ;  /* 0x000000fbfffb723e */ /* 0x000fc800000010ff */
[----:B------:R-:W-:Y:S01]  /*26000*/  PRMT R78, R251, 0x7610, R78 ;  /* 0x00007610fb4e7816 */ /* 0x000fe2000000004e */
[----:B------:R-:W-:Y:S06]  /*26010*/  BRA `(.L_x_5894) ;  /* 0x0000000000047947 */ /* 0x000fec0003800000 */
.L_x_5891:
[----:B------:R-:W-:-:S07]  /*26020*/  PRMT R78, RZ, 0x7610, R78 ;  /* 0x00007610ff4e7816 */ /* 0x000fce000000004e */
.L_x_5894:
[----:B------:R-:W-:Y:S05]  /*26030*/  BSYNC B3 ;  /* 0x0000000000037941 */ /* 0x000fea0003800000 */
.L_x_5890:
        /* <DEDUP_REMOVED lines=16> */
.L_x_5898:
[----:B------:R-:W-:Y:S05]  /*26140*/  BSYNC B4 ;  /* 0x0000000000047941 */ /* 0x000fea0003800000 */
.L_x_5897:
[----:B------:R-:W-:-:S04]  /*26150*/  F2FP.BF16.F32.PACK_AB R251, RZ, R251 ;  /* 0x000000fbfffb723e */ /* 0x000fc800000010ff */
[----:B------:R-:W-:Y:S01]  /*26160*/  PRMT R79, R251, 0x7610, R79 ;  /* 0x00007610fb4f7816 */ /* 0x000fe2000000004f */
[----:B------:R-:W-:Y:S06]  /*26170*/  BRA `(.L_x_5899) ;  /* 0x0000000000047947 */ /* 0x000fec0003800000 */
.L_x_5896:
[----:B------:R-:W-:-:S07]  /*26180*/  PRMT R79, RZ, 0x7610, R79 ;  /* 0x00007610ff4f7816 */ /* 0x000fce000000004f */
.L_x_5899:
[----:B------:R-:W-:Y:S05]  /*26190*/  BSYNC B3 ;  /* 0x0000000000037941 */ /* 0x000fea0003800000 */
.L_x_5895:
        /* <DEDUP_REMOVED lines=16> */
.L_x_5903:
[----:B------:R-:W-:Y:S05]  /*262a0*/  BSYNC B4 ;  /* 0x0000000000047941 */ /* 0x000fea0003800000 */
.L_x_5902:
[----:B------:R-:W-:-:S04]  /*262b0*/  F2FP.BF16.F32.PACK_AB R251, RZ, R251 ;  /* 0x000000fbfffb723e */ /* 0x000fc800000010ff */
[----:B------:R-:W-:Y:S01]  /*262c0*/  PRMT R80, R251, 0x7610, R80 ;  /* 0x00007610fb507816 */ /* 0x000fe20000000050 */
[----:B------:R-:W-:Y:S06]  /*262d0*/  BRA `(.L_x_5904) ;  /* 0x0000000000047947 */ /* 0x000fec0003800000 */
.L_x_5901:
[----:B------:R-:W-:-:S07]  /*262e0*/  PRMT R80, RZ, 0x7610, R80 ;  /* 0x00007610ff507816 */ /* 0x000fce0000000050 */
.L_x_5904:
[----:B------:R-:W-:Y:S05]  /*262f0*/  BSYNC B3 ;  /* 0x0000000000037941 */ /* 0x000fea0003800000 */
.L_x_5900:
[----:B------:R-:W-:Y:S02]  /*26300*/  LOP3.LUT R76, R78, 0xffff, RZ, 0xc0, !PT ;  /* 0x0000ffff4e4c7812 */ /* 0x000fe400078ec0ff */
[----:B------:R-:W-:-:S03]  /*26310*/  PRMT R79, R79, 0x5410, R80 ;  /* 0x000054104f4f7816 */ /* 0x000fc60000000050 */
[----:B------:R-:W-:-:S05]  /*26320*/  IMAD.WIDE.U32 R76, R76, 0x10000, RZ ;  /* 0x000100004c4c7825 */ /* 0x000fca00078e00ff */
[----:B------:R-:W-:Y:S02]  /*26330*/  LOP3.LUT R77, R79, R77, RZ, 0xfc, !PT ;  /* 0x0000004d4f4d7212 */ /* 0x000fe400078efcff */
[----:B------:R-:W-:-:S05]  /*26340*/  LOP3.LUT R76, R76, R81, RZ, 0xfc, !PT ;  /* 0x000000514c4c7212 */ /* 0x000fca00078efcff */
[----:B------:R0:W-:Y:S01]  /*26350*/  STG.E.64 desc[UR4][R124.64+0x2c00], R76 ;  /* 0x002c004c7c007986 */ /* 0x0001e2000c101b04 */
[----:B------:R-:W-:Y:S05]  /*26360*/  BRA `(.L_x_5905) ;  /* 0x0000000000107947 */ /* 0x000fea0003800000 */
.L_x_5887:
[----:B------:R-:W-:Y:S02]  /*26370*/  ULDC UR6, c[0x0][0x22c] ;  /* 0x00008b0000067ab9 */ /* 0x000fe40000000800 */
[----:B------:R-:W-:-:S13]  /*26380*/  ISETP.GE.AND P0, PT, R81, UR6, PT ;  /* 0x0000000651007c0c */ /* 0x000fda000bf06270 */
[----:B------:R-:W-:Y:S05]  /*26390*/  @P0 EXIT ;  /* 0x000000000000094d */ /* 0x000fea0003800000 */
[----:B------:R0:W-:Y:S02]  /*263a0*/  STG.E.64 desc[UR4][R124.64+0x2c00], RZ ;  /* 0x002c00ff7c007986 */ /* 0x0001e4000c101b04 */
.L_x_5905:
[----:B------:R-:W-:Y:S05]  /*263b0*/  BSYNC B2 ;  /* 0x0000000000027941 */ /* 0x000fea0003800000 */
.L_x_5886:
        /* <DEDUP_REMOVED lines=16> */
.L_x_5909:
[----:B------:R-:W-:Y:S05]  /*264c0*/  BSYNC B3 ;  /* 0x0000000000037941 */ /* 0x000fea0003800000 */
.L_x_5908:
        /* <DEDUP_REMOVED lines=17> */
.L_x_5913:
[----:B------:R-:W-:Y:S05]  /*265e0*/  BSYNC B4 ;  /* 0x0000000000047941 */ /* 0x000fea0003800000 */
.L_x_5912:
[----:B------:R-:W-:-:S04]  /*265f0*/  F2FP.BF16.F32.PACK_AB R251, RZ, R251 ;  /* 0x000000fbfffb723e */ /* 0x000fc800000010ff */
[----:B------:R-:W-:Y:S01]  /*26600*/  PRMT R74, R251, 0x7610, R74 ;  /* 0x00007610fb4a7816 */ /* 0x000fe2000000004a */
[----:B------:R-:W-:Y:S06]  /*26610*/  BRA `(.L_x_5914) ;  /* 0x0000000000047947 */ /* 0x000fec0003800000 */
.L_x_5911:
[----:B------:R-:W-:-:S07]  /*26620*/  PRMT R74, RZ, 0x7610, R74 ;  /* 0x00007610ff4a7816 */ /* 0x000fce000000004a */
.L_x_5914:
[----:B------:R-:W-:Y:S05]  /*26630*/  BSYNC B3 ;  /* 0x0000000000037941 */ /* 0x000fea0003800000 */
.L_x_5910:
        /* <DEDUP_REMOVED lines=16> */
.L_x_5918:
[----:B------:R-:W-:Y:S05]  /*26740*/  BSYNC B4 ;  /* 0x0000000000047941 */ /* 0x000fea0003800000 */
.L_x_5917:
[----:B------:R-:W-:-:S04]  /*26750*/  F2FP.BF16.F32.PACK_AB R251, RZ, R251 ;  /* 0x000000fbfffb723e */ /* 0x000fc800000010ff */
[----:B------:R-:W-:Y:S01]  /*26760*/  PRMT R75, R251, 0x7610, R75 ;  /* 0x00007610fb4b7816 */ /* 0x000fe2000000004b */
[----:B------:R-:W-:Y:S06]  /*26770*/  BRA `(.L_x_5919) ;  /* 0x0000000000047947 */ /* 0x000fec0003800000 */
.L_x_5916:
[----:B------:R-:W-:-:S07]  /*26780*/  PRMT R75, RZ, 0x7610, R75 ;  /* 0x00007610ff4b7816 */ /* 0x000fce000000004b */
.L_x_5919:
[----:B------:R-:W-:Y:S05]  /*26790*/  BSYNC B3 ;  /* 0x0000000000037941 */ /* 0x000fea0003800000 */
.L_x_5915:
        /* <DEDUP_REMOVED lines=16> */
.L_x_5923:
[----:B------:R-:W-:Y:S05]  /*268a0*/  BSYNC B4 ;  /* 0x0000000000047941 */ /* 0x000fea0003800000 */
.L_x_5922:
[----:B------:R-:W-:-:S04]  /*268b0*/  F2FP.BF16.F32.PACK_AB R251, RZ, R251 ;  /* 0x000000fbfffb723e */ /* 0x000fc800000010ff */
[----:B------:R-:W-:Y:S01]  /*268c0*/  PRMT R76, R251, 0x7610, R76 ;  /* 0x00007610fb4c7816 */ /* 0x000fe2000000004c */
[----:B------:R-:W-:Y:S06]  /*268d0*/  BRA `(.L_x_5924) ;  /* 0x0000000000047947 */ /* 0x000fec0003800000 */
.L_x_5921:
[----:B------:R-:W-:-:S07]  /*268e0*/  PRMT R76, RZ, 0x7610, R76 ;  /* 0x00007610ff4c7816 */ /* 0x000fce000000004c */
.L_x_5924:
[----:B------:R-:W-:Y:S05]  /*268f0*/  BSYNC B3 ;  /* 0x0000000000037941 */ /* 0x000fea0003800000 */
.L_x_5920:
[----:B------:R-:W-:Y:S02]  /*26900*/  LOP3.LUT R72, R74, 0xffff, RZ, 0xc0, !PT ;  /* 0x0000ffff4a487812 */ /* 0x000fe400078ec0ff */
[----:B------:R-:W-:-:S03]  /*26910*/  PRMT R75, R75, 0x5410, R76 ;  /* 0x000054104b4b7816 */ /* 0x000fc6000000004c */
[----:B------:R-:W-:-:S05]  /*26920*/  IMAD.WIDE.U32 R72, R72, 0x10000, RZ ;  /* 0x0001000048487825 */ /* 0x000fca00078e00ff */
[----:B------:R-:W-:Y:S02]  /*26930*/  LOP3.LUT R73, R75, R73, RZ, 0xfc, !PT ;  /* 0x000000494b497212 */ /* 0x000fe400078efcff */
[----:B------:R-:W-:-:S05]  /*26940*/  LOP3.LUT R72, R72, R77, RZ, 0xfc, !PT ;  /* 0x0000004d48487212 */ /* 0x000fca00078efcff */
[----:B------:R0:W-:Y:S01]  /*26950*/  STG.E.64 desc[UR4][R124.64+0x2d00], R72 ;  /* 0x002d00487c007986 */ /* 0x0001e2000c101b04 */
[----:B------:R-:W-:Y:S05]  /*26960*/  BRA `(.L_x_5925) ;  /* 0x0000000000107947 */ /* 0x000fea0003800000 */
.L_x_5907:
[----:B------:R-:W-:Y:S02]  /*26970*/  ULDC UR6, c[0x0][0x22c] ;  /* 0x00008b0000067ab9 */ /* 0x000fe40000000800 */
[----:B------:R-:W-:-:S13]  /*26980*/  ISETP.GE.AND P0, PT, R77, UR6, PT ;  /* 0x000000064d007c0c */ /* 0x000fda000bf06270 */
[----:B------:R-:W-:Y:S05]  /*26990*/  @P0 EXIT ;  /* 0x000000000000094d */ /* 0x000fea0003800000 */
[----:B------:R0:W-:Y:S02]  /*269a0*/  STG.E.64 desc[UR4][R124.64+0x2d00], RZ ;  /* 0x002d00ff7c007986 */ /* 0x0001e4000c101b04 */
.L_x_5925:
[----:B------:R-:W-:Y:S05]  /*269b0*/  BSYNC B2 ;  /* 0x0000000000027941 */ /* 0x000fea0003800000 */
.L_x_5906:
        /* <DEDUP_REMOVED lines=16> */
.L_x_5929:
[----:B------:R-:W-:Y:S05]  /*26ac0*/  BSYNC B3 ;  /* 0x0000000000037941 */ /* 0x000fea0003800000 */
.L_x_5928:
        /* <DEDUP_REMOVED lines=17> */
.L_x_5933:
[----:B------:R-:W-:Y:S05]  /*26be0*/  BSYNC B4 ;  /* 0x0000000000047941 */ /* 0x000fea0003800000 */
.L_x_5932:
[----:B------:R-:W-:-:S04]  /*26bf0*/  F2FP.BF16.F32.PACK_AB R251, RZ, R251 ;  /* 0x000000fbfffb723e */ /* 0x000fc800000010ff */
[----:B------:R-:W-:Y:S01]  /*26c00*/  PRMT R70, R251, 0x7610, R70 ;  /* 0x00007610fb467816 */ /* 0x000fe20000000046 */
[----:B------:R-:W-:Y:S06]  /*26c10*/  BRA `(.L_x_5934) ;  /* 0x0000000000047947 */ /* 0x000fec0003800000 */
.L_x_5931:
[----:B------:R-:W-:-:S07]  /*26c20*/  PRMT R70, RZ, 0x7610, R70 ;  /* 0x00007610ff467816 */ /* 0x000fce0000000046 */
.L_x_5934:
[----:B------:R-:W-:Y:S05]  /*26c30*/  BSYNC B3 ;  /* 0x0000000000037941 */ /* 0x000fea0003800000 */
.L_x_5930:
        /* <DEDUP_REMOVED lines=16> */
.L_x_5938:
[----:B------:R-:W-:Y:S05]  /*26d40*/  BSYNC B4 ;  /* 0x0000000000047941 */ /* 0x000fea0003800000 */
.L_x_5937:
[----:B------:R-:W-:-:S04]  /*26d50*/  F2FP.BF16.F32.PACK_AB R251, RZ, R251 ;  /* 0x000000fbfffb723e */ /* 0x000fc800000010ff */
[----:B------:R-:W-:Y:S01]  /*26d60*/  PRMT R71, R251, 0x7610, R71 ;  /* 0x00007610fb477816 */ /* 0x000fe20000000047 */
[----:B------:R-:W-:Y:S06]  /*26d70*/  BRA `(.L_x_5939) ;  /* 0x0000000000047947 */ /* 0x000fec0003800000 */
.L_x_5936:
[----:B------:R-:W-:-:S07]  /*26d80*/  PRMT R71, RZ, 0x7610, R71 ;  /* 0x00007610ff477816 */ /* 0x000fce0000000047 */
.L_x_5939:
[----:B------:R-:W-:Y:S05]  /*26d90*/  BSYNC B3 ;  /* 0x0000000000037941 */ /* 0x000fea0003800000 */
.L_x_5935:
        /* <DEDUP_REMOVED lines=16> */
.L_x_5943:
[----:B------:R-:W-:Y:S05]  /*26ea0*/  BSYNC B4 ;  /* 0x0000000000047941 */ /* 0x000fea0003800000 */
.L_x_5942:
[----:B------:R-:W-:-:S04]  /*26eb0*/  F2FP.BF16.F32.PACK_AB R251, RZ, R251 ;  /* 0x000000fbfffb723e */ /* 0x000fc800000010ff */
[----:B------:R-:W-:Y:S01]  /*26ec0*/  PRMT R72, R251, 0x7610, R72 ;  /* 0x00007610fb487816 */ /* 0x000fe20000000048 */
[----:B------:R-:W-:Y:S06]  /*26ed0*/  BRA `(.L_x_5944) ;  /* 0x0000000000047947 */ /* 0x000fec0003800000 */
.L_x_5941:
[----:B------:R-:W-:-:S07]  /*26ee0*/  PRMT R72, RZ, 0x7610, R72 ;  /* 0x00007610ff487816 */ /* 0x000fce0000000048 */
.L_x_5944:
[----:B------:R-:W-:Y:S05]  /*26ef0*/  BSYNC B3 ;  /* 0x0000000000037941 */ /* 0x000fea0003800000 */
.L_x_5940:
[----:B------:R-:W-:Y:S02]  /*26f00*/  LOP3.LUT R68, R70, 0xffff, RZ, 0xc0, !PT ;  /* 0x0000ffff46447812 */ /* 0x000fe400078ec0ff */
[----:B------:R-:W-:-:S03]  /*26f10*/  PRMT R71, R71, 0x5410, R72 ;  /* 0x0000541047477816 */ /* 0x000fc60000000048 */
[----:B------:R-:W-:-:S05]  /*26f20*/  IMAD.WIDE.U32 R68, R68, 0x10000, RZ ;  /* 0x0001000044447825 */ /* 0x000fca00078e00ff */
[----:B------:R-:W-:Y:S02]  /*26f30*/  LOP3.LUT R69, R71, R69, RZ, 0xfc, !PT ;  /* 0x0000004547457212 */ /* 0x000fe400078efcff */
[----:B------:R-:W-:-:S05]  /*26f40*/  LOP3.LUT R68, R68, R73, RZ, 0xfc, !PT ;  /* 0x0000004944447212 */ /* 0x000fca00078efcff */
[----:B------:R0:W-:Y:S01]  /*26f50*/  STG.E.64 desc[UR4][R124.64+0x2e00], R68 ;  /* 0x002e00447c007986 */ /* 0x0001e2000c101b04 */
[----:B------:R-:W-:Y:S05]  /*26f60*/  BRA `(.L_x_5945) ;  /* 0x0000000000107947 */ /* 0x000fea0003800000 */
.L_x_5927:
[----:B------:R-:W-:Y:S02]  /*26f70*/  ULDC UR6, c[0x0][0x22c] ;  /* 0x00008b0000067ab9 */ /* 0x000fe40000000800 */
[----:B------:R-:W-:-:S13]  /*26f80*/  ISETP.GE.AND P0, PT, R73, UR6, PT ;  /* 0x0000000649007c0c */ /* 0x000fda000bf06270 */
[----:B------:R-:W-:Y:S05]  /*26f90*/  @P0 EXIT ;  /* 0x000000000000094d */ /* 0x000fea0003800000 */
[----:B------:R0:W-:Y:S02]  /*26fa0*/  STG.E.64 desc[UR4][R124.64+0x2e00], RZ ;  /* 0x002e00ff7c007986 */ /* 0x0001e4000c101b04 */
.L_x_5945:
[----:B------:R-:W-:Y:S05]  /*26fb0*/  BSYNC B2 ;  /* 0x0000000000027941 */ /* 0x000fea0003800000 */
.L_x_5926:
        /* <DEDUP_REMOVED lines=16> */
.L_x_5949:
[----:B------:R-:W-:Y:S05]  /*270c0*/  BSYNC B3 ;  /* 0x0000000000037941 */ /* 0x000fea0003800000 */
.L_x_5948:
        /* <DEDUP_REMOVED lines=17> */
.L_x_5953:
[----:B------:R-:W-:Y:S05]  /*271e0*/  BSYNC B4 ;  /* 0x0000000000047941 */ /* 0x000fea0003800000 */
.L_x_5952:
[----:B------:R-:W-:-:S04]  /*271f0*/  F2FP.BF16.F32.PACK_AB R251, RZ, R251 ;  /* 0x000000fbfffb723e */ /* 0x000fc800000010ff */
[----:B------:R-:W-:Y:S01]  /*27200*/  PRMT R66, R251, 0x7610, R66 ;  /* 0x00007610fb427816 */ /* 0x000fe20000000042 */
[----:B------:R-:W-:Y:S06]  /*27210*/  BRA `(.L_x_5954) ;  /* 0x0000000000047947 */ /* 0x000fec0003800000 */
.L_x_5951:
[----:B------:R-:W-:-:S07]  /*27220*/  PRMT R66, RZ, 0x7610, R66 ;  /* 0x00007610ff427816 */ /* 0x000fce0000000042 */
.L_x_5954:
[----:B------:R-:W-:Y:S05]  /*27230*/  BSYNC B3 ;  /* 0x0000000000037941 */ /* 0x000fea0003800000 */
.L_x_5950:
        /* <DEDUP_REMOVED lines=16> */
.L_x_5958:
[----:B------:R-:W-:Y:S05]  /*27340*/  BSYNC B4 ;  /* 0x0000000000047941 */ /* 0x000fea0003800000 */
.L_x_5957:
[----:B------:R-:W-:-:S04]  /*27350*/  F2FP.BF16.F32.PACK_AB R251, RZ, R251 ;  /* 0x000000fbfffb723e */ /* 0x000fc800000010ff */
[----:B------:R-:W-:Y:S01]  /*27360*/  PRMT R67, R251, 0x7610, R67 ;  /* 0x00007610fb437816 */ /* 0x000fe20000000043 */
[----:B------:R-:W-:Y:S06]  /*27370*/  BRA `(.L_x_5959) ;  /* 0x0000000000047947 */ /* 0x000fec0003800000 */
.L_x_5956:
[----:B------:R-:W-:-:S07]  /*27380*/  PRMT R67, RZ, 0x7610, R67 ;  /* 0x00007610ff437816 */ /* 0x000fce0000000043 */
.L_x_5959:
[----:B------:R-:W-:Y:S05]  /*27390*/  BSYNC B3 ;  /* 0x0000000000037941 */ /* 0x000fea0003800000 */
.L_x_5955:
        /* <DEDUP_REMOVED lines=16> */
.L_x_5963:
[----:B------:R-:W-:Y:S05]  /*274a0*/  BSYNC B4 ;  /* 0x0000000000047941 */ /* 0x000fea0003800000 */
.L_x_5962:
[----:B------:R-:W-:-:S04]  /*274b0*/  F2FP.BF16.F32.PACK_AB R251, RZ, R251 ;  /* 0x000000fbfffb723e */ /* 0x000fc800000010ff */
[----:B------:R-:W-:Y:S01]  /*274c0*/  PRMT R68, R251, 0x7610, R68 ;  /* 0x00007610fb447816 */ /* 0x000fe20000000044 */
[----:B------:R-:W-:Y:S06]  /*274d0*/  BRA `(.L_x_5964) ;  /* 0x0000000000047947 */ /* 0x000fec0003800000 */
.L_x_5961:
[----:B------:R-:W-:-:S07]  /*274e0*/  PRMT R68, RZ, 0x7610, R68 ;  /* 0x00007610ff447816 */ /* 0x000fce0000000044 */
.L_x_5964:
[----:B------:R-:W-:Y:S05]  /*274f0*/  BSYNC B3 ;  /* 0x0000000000037941 */ /* 0x000fea0003800000 */
.L_x_5960:
[----:B------:R-:W-:Y:S02]  /*27500*/  LOP3.LUT R64, R66, 0xffff, RZ, 0xc0, !PT ;  /* 0x0000ffff42407812 */ /* 0x000fe400078ec0ff */
[----:B------:R-:W-:-:S03]  /*27510*/  PRMT R67, R67, 0x5410, R68 ;  /* 0x0000541043437816 */ /* 0x000fc60000000044 */
[----:B------:R-:W-:-:S05]  /*27520*/  IMAD.WIDE.U32 R64, R64, 0x10000, RZ ;  /* 0x0001000040407825 */ /* 0x000fca00078e00ff */
[----:B------:R-:W-:Y:S02]  /*27530*/  LOP3.LUT R65, R67, R65, RZ, 0xfc, !PT ;  /* 0x0000004143417212 */ /* 0x000fe400078efcff */
[----:B------:R-:W-:-:S05]  /*27540*/  LOP3.LUT R64, R64, R69, RZ, 0xfc, !PT ;  /* 0x0000004540407212 */ /* 0x000fca00078efcff */
[----:B------:R0:W-:Y:S01]  /*27550*/  STG.E.64 desc[UR4][R124.64+0x2f00], R64 ;  /* 0x002f00407c007986 */ /* 0x0001e2000c101b04 */
[----:B------:R-:W-:Y:S05]  /*27560*/  BRA `(.L_x_5965) ;  /* 0x0000000000107947 */ /* 0x000fea0003800000 */
.L_x_5947:
[----:B------:R-:W-:Y:S02]  /*27570*/  ULDC UR6, c[0x0][0x22c] ;  /* 0x00008b0000067ab9 */ /* 0x000fe40000000800 */
[----:B------:R-:W-:-:S13]  /*27580*/  ISETP.GE.AND P0, PT, R69, UR6, PT ;  /* 0x0000000645007c0c */ /* 0x000fda000bf06270 */
[----:B------:R-:W-:Y:S05]  /*27590*/  @P0 EXIT ;  /* 0x000000000000094d */ /* 0x000fea0003800000 */
[----:B------:R0:W-:Y:S02]  /*275a0*/  STG.E.64 desc[UR4][R124.64+0x2f00], RZ ;  /* 0x002f00ff7c007986 */ /* 0x0001e4000c101b04 */
.L_x_5965:
[----:B------:R-:W-:Y:S05]  /*275b0*/  BSYNC B2 ;  /* 0x0000000000027941 */ /* 0x000fea0003800000 */
.L_x_5946:
        /* <DEDUP_REMOVED lines=16> */
.L_x_5969:
[----:B------:R-:W-:Y:S05]  /*276c0*/  BSYNC B3 ;  /* 0x0000000000037941 */ /* 0x000fea0003800000 */
.L_x_5968:
        /* <DEDUP_REMOVED lines=17> */
.L_x_5973:
[----:B------:R-:W-:Y:S05]  /*277e0*/  BSYNC B4 ;  /* 0x0000000000047941 */ /* 0x000fea0003800000 */
.L_x_5972:
[----:B------:R-:W-:-:S04]  /*277f0*/  F2FP.BF16.F32.PACK_AB R251, RZ, R251 ;  /* 0x000000fbfffb723e */ /* 0x000fc800000010ff */
[----:B------:R-:W-:Y:S01]  /*27800*/  PRMT R62, R251, 0x7610, R62 ;  /* 0x00007610fb3e7816 */ /* 0x000fe2000000003e */
[----:B------:R-:W-:Y:S06]  /*27810*/  BRA `(.L_x_5974) ;  /* 0x0000000000047947 */ /* 0x000fec0003800000 */
.L_x_5971:
[----:B------:R-:W-:-:S07]  /*27820*/  PRMT R62, RZ, 0x7610, R62 ;  /* 0x00007610ff3e7816 */ /* 0x000fce000000003e */
.L_x_5974:
[----:B------:R-:W-:Y:S05]  /*27830*/  BSYNC B3 ;  /* 0x0000000000037941 */ /* 0x000fea0003800000 */
.L_x_5970:
        /* <DEDUP_REMOVED lines=16> */
.L_x_5978:
[----:B------:R-:W-:Y:S05]  /*27940*/  BSYNC B4 ;  /* 0x0000000000047941 */ /* 0x000fea0003800000 */
.L_x_5977:
[----:B------:R-:W-:-:S04]  /*27950*/  F2FP.BF16.F32.PACK_AB R251, RZ, R251 ;  /* 0x000000fbfffb723e */ /* 0x000fc800000010ff */
[----:B------:R-:W-:Y:S01]  /*27960*/  PRMT R63, R251, 0x7610, R63 ;  /* 0x00007610fb3f7816 */ /* 0x000fe2000000003f */
[----:B------:R-:W-:Y:S06]  /*27970*/  BRA `(.L_x_5979) ;  /* 0x0000000000047947 */ /* 0x000fec0003800000 */
.L_x_5976:
[----:B------:R-:W-:-:S07]  /*27980*/  PRMT R63, RZ, 0x7610, R63 ;  /* 0x00007610ff3f7816 */ /* 0x000fce000000003f */
.L_x_5979:
[----:B------:R-:W-:Y:S05]  /*27990*/  BSYNC B3 ;  /* 0x0000000000037941 */ /* 0x000fea0003800000 */
.L_x_5975:
        /* <DEDUP_REMOVED lines=16> */
.L_x_5983:
[----:B------:R-:W-:Y:S05]  /*27aa0*/  BSYNC B4 ;  /* 0x0000000000047941 */ /* 0x000fea0003800000 */
.L_x_5982:
[----:B------:R-:W-:-:S04]  /*27ab0*/  F2FP.BF16.F32.PACK_AB R251, RZ, R251 ;  /* 0x000000fbfffb723e */ /* 0x000fc800000010ff */
[----:B------:R-:W-:Y:S01]  /*27ac0*/  PRMT R64, R251, 0x7610, R64 ;  /* 0x00007610fb407816 */ /* 0x000fe20000000040 */
[----:B------:R-:W-:Y:S06]  /*27ad0*/  BRA `(.L_x_5984) ;  /* 0x0000000000047947 */ /* 0x000fec0003800000 */
.L_x_5981:
[----:B------:R-:W-:-:S07]  /*27ae0*/  PRMT R64, RZ, 0x7610, R64 ;  /* 0x00007610ff407816 */ /* 0x000fce0000000040 */
.L_x_5984:
[----:B------:R-:W-:Y:S05]  /*27af0*/  BSYNC B3 ;  /* 0x0000000000037941 */ /* 0x000fea0003800000 */
.L_x_5980:
[----:B------:R-:W-:Y:S02]  /*27b00*/  LOP3.LUT R60, R62, 0xffff, RZ, 0xc0, !PT ;  /* 0x0000ffff3e3c7812 */ /* 0x000fe400078ec0ff */
[----:B------:R-:W-:-:S03]  /*27b10*/  PRMT R63, R63, 0x5410, R64 ;  /* 0x000054103f3f7816 */ /* 0x000fc60000000040 */
[----:B------:R-:W-:-:S05]  /*27b20*/  IMAD.WIDE.U32 R60, R60, 0x10000, RZ ;  /* 0x000100003c3c7825 */ /* 0x000fca00078e00ff */
[----:B------:R-:W-:Y:S02]  /*27b30*/  LOP3.LUT R61, R63, R61, RZ, 0xfc, !PT ;  /* 0x0000003d3f3d7212 */ /* 0x000fe400078efcff */
[----:B------:R-:W-:-:S05]  /*27b40*/  LOP3.LUT R60, R60, R65, RZ, 0xfc, !PT ;  /* 0x000000413c3c7212 */ /* 0x000fca00078efcff */
[----:B------:R0:W-:Y:S01]  /*27b50*/  STG.E.64 desc[UR4][R124.64+0x3000], R60 ;  /* 0x0030003c7c007986 */ /* 0x0001e2000c101b04 */
[----:B------:R-:W-:Y:S05]  /*27b60*/  BRA `(.L_x_5985) ;  /* 0x0000000000107947 */ /* 0x000fea0003800000 */
.L_x_5967:
[----:B------:R-:W-:Y:S02]  /*27b70*/  ULDC UR6, c[0x0][0x22c] ;  /* 0x00008b0000067ab9 */ /* 0x000fe40000000800 */
[----:B------:R-:W-:-:S13]  /*27b80*/  ISETP.GE.AND P0, PT, R65, UR6, PT ;  /* 0x0000000641007c0c */ /* 0x000fda000bf06270 */
[----:B------:R-:W-:Y:S05]  /*27b90*/  @P0 EXIT ;  /* 0x000000000000094d */ /* 0x000fea0003800000 */
[----:B------:R0:W-:Y:S02]  /*27ba0*/  STG.E.64 desc[UR4][R124.64+0x3000], RZ ;  /* 0x003000ff7c007986 */ /* 0x0001e4000c101b04 */
.L_x_5985:
[----:B------:R-:W-:Y:S05]  /*27bb0*/  BSYNC B2 ;  /* 0x0000000000027941 */ /* 0x000fea0003800000 */
.L_x_5966:
        /* <DEDUP_REMOVED lines=16> */
.L_x_5989:
[----:B------:R-:W-:Y:S05]  /*27cc0*/  BSYNC B3 ;  /* 0x0000000000037941 */ /* 0x000fea0003800000 */
.L_x_5988:
        /* <DEDUP_REMOVED lines=17> */
.L_x_5993:
[----:B------:R-:W-:Y:S05]  /*27de0*/  BSYNC B4 ;  /* 0x0000000000047941 */ /* 0x000fea0003800000 */
.L_x_5992:
[----:B------:R-:W-:-:S04]  /*27df0*/  F2FP.BF16.F32.PACK_AB R251, RZ, R251 ;  /* 0x000000fbfffb723e */ /* 0x000fc800000010ff */
[----:B------:R-:W-:Y:S01]  /*27e00*/  PRMT R58, R251, 0x7610, R58 ;  /* 0x00007610fb3a7816 */ /* 0x000fe2000000003a */
[----:B------:R-:W-:Y:S06]  /*27e10*/  BRA `(.L_x_5994) ;  /* 0x0000000000047947 */ /* 0x000fec0003800000 */
.L_x_5991:
[----:B------:R-:W-:-:S07]  /*27e20*/  PRMT R58, RZ, 0x7610, R58 ;  /* 0x00007610ff3a7816 */ /* 0x000fce000000003a */
.L_x_5994:
[----:B------:R-:W-:Y:S05]  /*27e30*/  BSYNC B3 ;  /* 0x0000000000037941 */ /* 0x000fea0003800000 */
.L_x_5990:
        /* <DEDUP_REMOVED lines=16> */
.L_x_5998:
[----:B------:R-:W-:Y:S05]  /*27f40*/  BSYNC B4 ;  /* 0x0000000000047941 */ /* 0x000fea0003800000 */
.L_x_5997:
[----:B------:R-:W-:-:S04]  /*27f50*/  F2FP.BF16.F32.PACK_AB R251, RZ, R251 ;  /* 0x000000fbfffb723e */ /* 0x000fc800000010ff */
[----:B------:R-:W-:Y:S01]  /*27f60*/  PRMT R59, R251, 0x7610, R59 ;  /* 0x00007610fb3b7816 */ /* 0x000fe2000000003b */
[----:B------:R-:W-:Y:S06]  /*27f70*/  BRA `(.L_x_5999) ;  /* 0x0000000000047947 */ /* 0x000fec0003800000 */
.L_x_5996:
[----:B------:R-:W-:-:S07]  /*27f80*/  PRMT R59, RZ, 0x7610, R59 ;  /* 0x00007610ff3b7816 */ /* 0x000fce000000003b */
.L_x_5999:
[----:B------:R-:W-:Y:S05]  /*27f90*/  BSYNC B3 ;  /* 0x0000000000037941 */ /* 0x000fea0003800000 */
.L_x_5995:
        /* <DEDUP_REMOVED lines=16> */
.L_x_6003:
[----:B------:R-:W-:Y:S05]  /*280a0*/  BSYNC B4 ;  /* 0x0000000000047941 */ /* 0x000fea0003800000 */
.L_x_6002:
[----:B------:R-:W-:-:S04]  /*280b0*/  F2FP.BF16.F32.PACK_AB R251, RZ, R251 ;  /* 0x000000fbfffb723e */ /* 0x000fc800000010ff */
[----:B------:R-:W-:Y:S01]  /*280c0*/  PRMT R60, R251, 0x7610, R60 ;  /* 0x00007610fb3c7816 */ /* 0x000fe2000000003c */
[----:B------:R-:W-:Y:S06]  /*280d0*/  BRA `(.L_x_6004) ;  /* 0x0000000000047947 */ /* 0x000fec0003800000 */
.L_x_6001:
[----:B------:R-:W-:-:S07]  /*280e0*/  PRMT R60, RZ, 0x7610, R60 ;  /* 0x00007610ff3c7816 */ /* 0x000fce000000003c */
.L_x_6004:
[----:B------:R-:W-:Y:S05]  /*280f0*/  BSYNC B3 ;  /* 0x0000000000037941 */ /* 0x000fea0003800000 */
.L_x_6000:
[----:B------:R-:W-:Y:S02]  /*28100*/  LOP3.LUT R56, R58, 0xffff, RZ, 0xc0, !PT ;  /* 0x0000ffff3a387812 */ /* 0x000fe400078ec0ff */
[----:B------:R-:W-:-:S03]  /*28110*/  PRMT R59, R59, 0x5410, R60 ;  /* 0x000054103b3b7816 */ /* 0x000fc6000000003c */
[----:B------:R-:W-:-:S05]  /*28120*/  IMAD.WIDE.U32 R56, R56, 0x10000, RZ ;  /* 0x0001000038387825 */ /* 0x000fca00078e00ff */
[----:B------:R-:W-:Y:S02]  /*28130*/  LOP3.LUT R57, R59, R57, RZ, 0xfc, !PT ;  /* 0x000000393b397212 */ /* 0x000fe400078efcff */
[----:B------:R-:W-:-:S05]  /*28140*/  LOP3.LUT R56, R56, R61, RZ, 0xfc, !PT ;  /* 0x0000003d38387212 */ /* 0x000fca00078efcff */
[----:B------:R0:W-:Y:S01]  /*28150*/  STG.E.64 desc[UR4][R124.64+0x3100], R56 ;  /* 0x003100387c007986 */ /* 0x0001e2000c101b04 */
[----:B------:R-:W-:Y:S05]  /*28160*/  BRA `(.L_x_6005) ;  /* 0x0000000000107947 */ /* 0x000fea0003800000 */
.L_x_5987:
[----:B------:R-:W-:Y:S02]  /*28170*/  ULDC UR6, c[0x0][0x22c] ;  /* 0x00008b0000067ab9 */ /* 0x000fe40000000800 */
[----:B------:R-:W-:-:S13]  /*28180*/  ISETP.GE.AND P0, PT, R61, UR6, PT ;  /* 0x000000063d007c0c */ /* 0x000fda000bf06270 */
[----:B------:R-:W-:Y:S05]  /*28190*/  @P0 EXIT ;  /* 0x000000000000094d */ /* 0x000fea0003800000 */
[----:B------:R0:W-:Y:S02]  /*281a0*/  STG.E.64 desc[UR4][R124.64+0x3100], RZ ;  /* 0x003100ff7c007986 */ /* 0x0001e4000c101b04 */
.L_x_6005:
[----:B------:R-:W-:Y:S05]  /*281b0*/  BSYNC B2 ;  /* 0x0000000000027941 */ /* 0x000fea0003800000 */
.L_x_5986:
        /* <DEDUP_REMOVED lines=16> */
.L_x_6009:
[----:B------:R-:W-:Y:S05]  /*282c0*/  BSYNC B3 ;  /* 0x0000000000037941 */ /* 0x000fea0003800000 */
.L_x_6008:
        /* <DEDUP_REMOVED lines=17> */
.L_x_6013:
[----:B------:R-:W-:Y:S05]  /*283e0*/  BSYNC B4 ;  /* 0x0000000000047941 */ /* 0x000fea0003800000 */
.L_x_6012:
[----:B------:R-:W-:-:S04]  /*283f0*/  F2FP.BF16.F32.PACK_AB R251, RZ, R251 ;  /* 0x000000fbfffb723e */ /* 0x000fc800000010ff */
[----:B------:R-:W-:Y:S01]  /*28400*/  PRMT R54, R251, 0x7610, R54 ;  /* 0x00007610fb367816 */ /* 0x000fe20000000036 */
[----:B------:R-:W-:Y:S06]  /*28410*/  BRA `(.L_x_6014) ;  /* 0x0000000000047947 */ /* 0x000fec0003800000 */
.L_x_6011:
[----:B------:R-:W-:-:S07]  /*28420*/  PRMT R54, RZ, 0x7610, R54 ;  /* 0x00007610ff367816 */ /* 0x000fce0000000036 */
.L_x_6014:
[----:B------:R-:W-:Y:S05]  /*28430*/  BSYNC B3 ;  /* 0x0000000000037941 */ /* 0x000fea0003800000 */
.L_x_6010:
        /* <DEDUP_REMOVED lines=16> */
.L_x_6018:
[----:B------:R-:W-:Y:S05]  /*28540*/  BSYNC B4 ;  /* 0x0000000000047941 */ /* 0x000fea0003800000 */
.L_x_6017:
[----:B------:R-:W-:-:S04]  /*28550*/  F2FP.BF16.F32.PACK_AB R251, RZ, R251 ;  /* 0x000000fbfffb723e */ /* 0x000fc800000010ff */
[----:B------:R-:W-:Y:S01]  /*28560*/  PRMT R55, R251, 0x7610, R55 ;  /* 0x00007610fb377816 */ /* 0x000fe20000000037 */
[----:B------:R-:W-:Y:S06]  /*28570*/  BRA `(.L_x_6019) ;  /* 0x0000000000047947 */ /* 0x000fec0003800000 */
.L_x_6016:
[----:B------:R-:W-:-:S07]  /*28580*/  PRMT R55, RZ, 0x7610, R55 ;  /* 0x00007610ff377816 */ /* 0x000fce0000000037 */
.L_x_6019:
[----:B------:R-:W-:Y:S05]  /*28590*/  BSYNC B3 ;  /* 0x0000000000037941 */ /* 0x000fea0003800000 */
.L_x_6015:
        /* <DEDUP_REMOVED lines=16> */
.L_x_6023:
[----:B------:R-:W-:Y:S05]  /*286a0*/  BSYNC B4 ;  /* 0x0000000000047941 */ /* 0x000fea0003800000 */
.L_x_6022:
[----:B------:R-:W-:-:S04]  /*286b0*/  F2FP.BF16.F32.PACK_AB R251, RZ, R251 ;  /* 0x000000fbfffb723e */ /* 0x000fc800000010ff */
[----:B------:R-:W-:Y:S01]  /*286c0*/  PRMT R56, R251, 0x7610, R56 ;  /* 0x00007610fb387816 */ /* 0x000fe20000000038 */
[----:B------:R-:W-:Y:S06]  /*286d0*/  BRA `(.L_x_6024) ;  /* 0x0000000000047947 */ /* 0x000fec0003800000 */
.L_x_6021:
[----:B------:R-:W-:-:S07]  /*286e0*/  PRMT R56, RZ, 0x7610, R56 ;  /* 0x00007610ff387816 */ /* 0x000fce0000000038 */
.L_x_6024:
[----:B------:R-:W-:Y:S05]  /*286f0*/  BSYNC B3 ;  /* 0x0000000000037941 */ /* 0x000fea0003800000 */
.L_x_6020:
[----:B------:R-:W-:Y:S02]  /*28700*/  LOP3.LUT R52, R54, 0xffff, RZ, 0xc0, !PT ;  /* 0x0000ffff36347812 */ /* 0x000fe400078ec0ff */
[----:B------:R-:W-:-:S03]  /*28710*/  PRMT R55, R55, 0x5410, R56 ;  /* 0x0000541037377816 */ /* 0x000fc60000000038 */
[----:B------:R-:W-:-:S05]  /*28720*/  IMAD.WIDE.U32 R52, R52, 0x10000, RZ ;  /* 0x0001000034347825 */ /* 0x000fca00078e00ff */
[----:B------:R-:W-:Y:S02]  /*28730*/  LOP3.LUT R53, R55, R53, RZ, 0xfc, !PT ;  /* 0x0000003537357212 */ /* 0x000fe400078efcff */
[----:B------:R-:W-:-:S05]  /*28740*/  LOP3.LUT R52, R52, R57, RZ, 0xfc, !PT ;  /* 0x0000003934347212 */ /* 0x000fca00078efcff */
[----:B------:R0:W-:Y:S01]  /*28750*/  STG.E.64 desc[UR4][R124.64+0x3200], R52 ;  /* 0x003200347c007986 */ /* 0x0001e2000c101b04 */
[----:B------:R-:W-:Y:S05]  /*28760*/  BRA `(.L_x_6025) ;  /* 0x0000000000107947 */ /* 0x000fea0003800000 */
.L_x_6007:
[----:B------:R-:W-:Y:S02]  /*28770*/  ULDC UR6, c[0x0][0x22c] ;  /* 0x00008b0000067ab9 */ /* 0x000fe40000000800 */
[----:B------:R-:W-:-:S13]  /*28780*/  ISETP.GE.AND P0, PT, R57, UR6, PT ;  /* 0x0000000639007c0c */ /* 0x000fda000bf06270 */
[----:B------:R-:W-:Y:S05]  /*28790*/  @P0 EXIT ;  /* 0x000000000000094d */ /* 0x000fea0003800000 */
[----:B------:R0:W-:Y:S02]  /*287a0*/  STG.E.64 desc[UR4][R124.64+0x3200], RZ ;  /* 0x003200ff7c007986 */ /* 0x0001e4000c101b04 */
.L_x_6025:
[----:B------:R-:W-:Y:S05]  /*287b0*/  BSYNC B2 ;  /* 0x0000000000027941 */ /* 0x000fea0003800000 */
.L_x_6006:
        /* <DEDUP_REMOVED lines=16> */
.L_x_6029:
[----:B------:R-:W-:Y:S05]  /*288c0*/  BSYNC B3 ;  /* 0x0000000000037941 */ /* 0x000fea0003800000 */
.L_x_6028:
        /* <DEDUP_REMOVED lines=17> */
.L_x_6033:
[----:B------:R-:W-:Y:S05]  /*289e0*/  BSYNC B4 ;  /* 0x0000000000047941 */ /* 0x000fea0003800000 */
.L_x_6032:
[----:B------:R-:W-:-:S04]  /*289f0*/  F2FP.BF16.F32.PACK_AB R251, RZ, R251 ;  /* 0x000000fbfffb723e */ /* 0x000fc800000010ff */
[----:B------:R-:W-:Y:S01]  /*28a00*/  PRMT R50, R251, 0x7610, R50 ;  /* 0x00007610fb327816 */ /* 0x000fe20000000032 */
[----:B------:R-:W-:Y:S06]  /*28a10*/  BRA `(.L_x_6034) ;  /* 0x0000000000047947 */ /* 0x000fec0003800000 */
.L_x_6031:
[----:B------:R-:W-:-:S07]  /*28a20*/  PRMT R50, RZ, 0x7610, R50 ;  /* 0x00007610ff327816 */ /* 0x000fce0000000032 */
.L_x_6034:
[----:B------:R-:W-:Y:S05]  /*28a30*/  BSYNC B3 ;  /* 0x0000000000037941 */ /* 0x000fea0003800000 */
.L_x_6030:
        /* <DEDUP_REMOVED lines=16> */
.L_x_6038:
[----:B------:R-:W-:Y:S05]  /*28b40*/  BSYNC B4 ;  /* 0x0000000000047941 */ /* 0x000fea0003800000 */
.L_x_6037:
[----:B------:R-:W-:-:S04]  /*28b50*/  F2FP.BF16.F32.PACK_AB R251, RZ, R251 ;  /* 0x000000fbfffb723e */ /* 0x000fc800000010ff */
[----:B------:R-:W-:Y:S01]  /*28b60*/  PRMT R51, R251, 0x7610, R51 ;  /* 0x00007610fb337816 */ /* 0x000fe20000000033 */
[----:B------:R-:W-:Y:S06]  /*28b70*/  BRA `(.L_x_6039) ;  /* 0x0000000000047947 */ /* 0x000fec0003800000 */
.L_x_6036:
[----:B------:R-:W-:-:S07]  /*28b80*/  PRMT R51, RZ, 0x7610, R51 ;  /* 0x00007610ff337816 */ /* 0x000fce0000000033 */
.L_x_6039:
[----:B------:R-:W-:Y:S05]  /*28b90*/  BSYNC B3 ;  /* 0x0000000000037941 */ /* 0x000fea0003800000 */
.L_x_6035:
        /* <DEDUP_REMOVED lines=16> */
.L_x_6043:
[----:B------:R-:W-:Y:S05]  /*28ca0*/  BSYNC B4 ;  /* 0x0000000000047941 */ /* 0x000fea0003800000 */
.L_x_6042:
[----:B------:R-:W-:-:S04]  /*28cb0*/  F2FP.BF16.F32.PACK_AB R251, RZ, R251 ;  /* 0x000000fbfffb723e */ /* 0x000fc800000010ff */
[----:B------:R-:W-:Y:S01]  /*28cc0*/  PRMT R52, R251, 0x7610, R52 ;  /* 0x00007610fb347816 */ /* 0x000fe20000000034 */
[----:B------:R-:W-:Y:S06]  /*28cd0*/  BRA `(.L_x_6044) ;  /* 0x0000000000047947 */ /* 0x000fec0003800000 */
.L_x_6041:
[----:B------:R-:W-:-:S07]  /*28ce0*/  PRMT R52, RZ, 0x7610, R52 ;  /* 0x00007610ff347816 */ /* 0x000fce0000000034 */
.L_x_6044:
[----:B------:R-:W-:Y:S05]  /*28cf0*/  BSYNC B3 ;  /* 0x0000000000037941 */ /* 0x000fea0003800000 */
.L_x_6040:
[----:B------:R-:W-:Y:S02]  /*28d00*/  LOP3.LUT R48, R50, 0xffff, RZ, 0xc0, !PT ;  /* 0x0000ffff32307812 */ /* 0x000fe400078ec0ff */
[----:B------:R-:W-:-:S03]  /*28d10*/  PRMT R51, R51, 0x5410, R52 ;  /* 0x0000541033337816 */ /* 0x000fc60000000034 */
[----:B------:R-:W-:-:S05]  /*28d20*/  IMAD.WIDE.U32 R48, R48, 0x10000, RZ ;  /* 0x0001000030307825 */ /* 0x000fca00078e00ff */
[----:B------:R-:W-:Y:S02]  /*28d30*/  LOP3.LUT R49, R51, R49, RZ, 0xfc, !PT ;  /* 0x0000003133317212 */ /* 0x000fe400078efcff */
[----:B------:R-:W-:-:S05]  /*28d40*/  LOP3.LUT R48, R48, R53, RZ, 0xfc, !PT ;  /* 0x0000003530307212 */ /* 0x000fca00078efcff */
[----:B------:R0:W-:Y:S01]  /*28d50*/  STG.E.64 desc[UR4][R124.64+0x3300], R48 ;  /* 0x003300307c007986 */ /* 0x0001e2000c101b04 */
[----:B------:R-:W-:Y:S05]  /*28d60*/  BRA `(.L_x_6045) ;  /* 0x0000000000107947 */ /* 0x000fea0003800000 */
.L_x_6027:
[----:B------:R-:W-:Y:S02]  /*28d70*/  ULDC UR6, c[0x0][0x22c] ;  /* 0x00008b0000067ab9 */ /* 0x000fe40000000800 */
[----:B------:R-:W-:-:S13]  /*28d80*/  ISETP.GE.AND P0, PT, R53, UR6, PT ;  /* 0x0000000635007c0c */ /* 0x000fda000bf06270 */
[----:B------:R-:W-:Y:S05]  /*28d90*/  @P0 EXIT ;  /* 0x000000000000094d */ /* 0x000fea0003800000 */
[----:B------:R0:W-:Y:S02]  /*28da0*/  STG.E.64 desc[UR4][R124.64+0x3300], RZ ;  /* 0x003300ff7c007986 */ /* 0x0001e4000c101b04 */
.L_x_6045:
[----:B------:R-:W-:Y:S05]  /*28db0*/  BSYNC B2 ;  /* 0x0000000000027941 */ /* 0x000fea0003800000 */
.L_x_6026:
        /* <DEDUP_REMOVED lines=16> */
.L_x_6049:
[----:B------:R-:W-:Y:S05]  /*28ec0*/  BSYNC B3 ;  /* 0x0000000000037941 */ /* 0x000fea0003800000 */
.L_x_6048:
        /* <DEDUP_REMOVED lines=17> */
.L_x_6053:
[----:B------:R-:W-:Y:S05]  /*28fe0*/  BSYNC B4 ;  /* 0x0000000000047941 */ /* 0x000fea0003800000 */
.L_x_6052:
[----:B------:R-:W-:-:S04]  /*28ff0*/  F2FP.BF16.F32.PACK_AB R251, RZ, R251 ;  /* 0x000000fbfffb723e */ /* 0x000fc800000010ff */
[----:B------:R-:W-:Y:S01]  /*29000*/  PRMT R46, R251, 0x7610, R46 ;  /* 0x00007610fb2e7816 */ /* 0x000fe2000000002e */
[----:B------:R-:W-:Y:S06]  /*29010*/  BRA `(.L_x_6054) ;  /* 0x0000000000047947 */ /* 0x000fec0003800000 */
.L_x_6051:
[----:B------:R-:W-:-:S07]  /*29020*/  PRMT R46, RZ, 0x7610, R46 ;  /* 0x00007610ff2e7816 */ /* 0x000fce000000002e */
.L_x_6054:
[----:B------:R-:W-:Y:S05]  /*29030*/  BSYNC B3 ;  /* 0x0000000000037941 */ /* 0x000fea0003800000 */
.L_x_6050:
        /* <DEDUP_REMOVED lines=16> */
.L_x_6058:
[----:B------:R-:W-:Y:S05]  /*29140*/  BSYNC B4 ;  /* 0x0000000000047941 */ /* 0x000fea0003800000 */
.L_x_6057:
[----:B------:R-:W-:-:S04]  /*29150*/  F2FP.BF16.F32.PACK_AB R251, RZ, R251 ;  /* 0x000000fbfffb723e */ /* 0x000fc800000010ff */
[----:B------:R-:W-:Y:S01]  /*29160*/  PRMT R47, R251, 0x7610, R47 ;  /* 0x00007610fb2f7816 */ /* 0x000fe2000000002f */
[----:B------:R-:W-:Y:S06]  /*29170*/  BRA `(.L_x_6059) ;  /* 0x0000000000047947 */ /* 0x000fec0003800000 */
.L_x_6056:
[----:B------:R-:W-:-:S07]  /*29180*/  PRMT R47, RZ, 0x7610, R47 ;  /* 0x00007610ff2f7816 */ /* 0x000fce000000002f */
.L_x_6059:
[----:B------:R-:W-:Y:S05]  /*29190*/  BSYNC B3 ;  /* 0x0000000000037941 */ /* 0x000fea0003800000 */
.L_x_6055:
        /* <DEDUP_REMOVED lines=16> */
.L_x_6063:
[----:B------:R-:W-:Y:S05]  /*292a0*/  BSYNC B4 ;  /* 0x0000000000047941 */ /* 0x000fea0003800000 */
.L_x_6062:
[----:B------:R-:W-:-:S04]  /*292b0*/  F2FP.BF16.F32.PACK_AB R251, RZ, R251 ;  /* 0x000000fbfffb723e */ /* 0x000fc800000010ff */
[----:B------:R-:W-:Y:S01]  /*292c0*/  PRMT R48, R251, 0x7610, R48 ;  /* 0x00007610fb307816 */ /* 0x000fe20000000030 */
[----:B------:R-:W-:Y:S06]  /*292d0*/  BRA `(.L_x_6064) ;  /* 0x0000000000047947 */ /* 0x000fec0003800000 */
.L_x_6061:
[----:B------:R-:W-:-:S07]  /*292e0*/  PRMT R48, RZ, 0x7610, R48 ;  /* 0x00007610ff307816 */ /* 0x000fce0000000030 */
.L_x_6064:
[----:B------:R-:W-:Y:S05]  /*292f0*/  BSYNC B3 ;  /* 0x0000000000037941 */ /* 0x000fea0003800000 */
.L_x_6060:
[----:B------:R-:W-:Y:S02]  /*29300*/  LOP3.LUT R44, R46, 0xffff, RZ, 0xc0, !PT ;  /* 0x0000ffff2e2c7812 */ /* 0x000fe400078ec0ff */
[----:B------:R-:W-:-:S03]  /*29310*/  PRMT R47, R47, 0x5410, R48 ;  /* 0x000054102f2f7816 */ /* 0x000fc60000000030 */
[----:B------:R-:W-:-:S05]  /*29320*/  IMAD.WIDE.U32 R44, R44, 0x10000, RZ ;  /* 0x000100002c2c7825 */ /* 0x000fca00078e00ff */
[----:B------:R-:W-:Y:S02]  /*29330*/  LOP3.LUT R45, R47, R45, RZ, 0xfc, !PT ;  /* 0x0000002d2f2d7212 */ /* 0x000fe400078efcff */
[----:B------:R-:W-:-:S05]  /*29340*/  LOP3.LUT R44, R44, R49, RZ, 0xfc, !PT ;  /* 0x000000312c2c7212 */ /* 0x000fca00078efcff */
[----:B------:R0:W-:Y:S01]  /*29350*/  STG.E.64 desc[UR4][R124.64+0x3400], R44 ;  /* 0x0034002c7c007986 */ /* 0x0001e2000c101b04 */
[----:B------:R-:W-:Y:S05]  /*29360*/  BRA `(.L_x_6065) ;  /* 0x0000000000107947 */ /* 0x000fea0003800000 */
.L_x_6047:
[----:B------:R-:W-:Y:S02]  /*29370*/  ULDC UR6, c[0x0][0x22c] ;  /* 0x00008b0000067ab9 */ /* 0x000fe40000000800 */
[----:B------:R-:W-:-:S13]  /*29380*/  ISETP.GE.AND P0, PT, R49, UR6, PT ;  /* 0x0000000631007c0c */ /* 0x000fda000bf06270 */
[----:B------:R-:W-:Y:S05]  /*29390*/  @P0 EXIT ;  /* 0x000000000000094d */ /* 0x000fea0003800000 */
[----:B------:R0:W-:Y:S02]  /*293a0*/  STG.E.64 desc[UR4][R124.64+0x3400], RZ ;  /* 0x003400ff7c007986 */ /* 0x0001e4000c101b04 */
.L_x_6065:
[----:B------:R-:W-:Y:S05]  /*293b0*/  BSYNC B2 ;  /* 0x0000000000027941 */ /* 0x000fea0003800000 */
.L_x_6046:
        /* <DEDUP_REMOVED lines=16> */
.L_x_6069:
[----:B------:R-:W-:Y:S05]  /*294c0*/  BSYNC B3 ;  /* 0x0000000000037941 */ /* 0x000fea0003800000 */
.L_x_6068:
        /* <DEDUP_REMOVED lines=17> */
.L_x_6073:
[----:B------:R-:W-:Y:S05]  /*295e0*/  BSYNC B4 ;  /* 0x0000000000047941 */ /* 0x000fea0003800000 */
.L_x_6072:
[----:B------:R-:W-:-:S04]  /*295f0*/  F2FP.BF16.F32.PACK_AB R251, RZ, R251 ;  /* 0x000000fbfffb723e */ /* 0x000fc800000010ff */
[----:B------:R-:W-:Y:S01]  /*29600*/  PRMT R42, R251, 0x7610, R42 ;  /* 0x00007610fb2a7816 */ /* 0x000fe2000000002a */
[----:B------:R-:W-:Y:S06]  /*29610*/  BRA `(.L_x_6074) ;  /* 0x0000000000047947 */ /* 0x000fec0003800000 */
.L_x_6071:
[----:B------:R-:W-:-:S07]  /*29620*/  PRMT R42, RZ, 0x7610, R42 ;  /* 0x00007610ff2a7816 */ /* 0x000fce000000002a */
.L_x_6074:
[----:B------:R-:W-:Y:S05]  /*29630*/  BSYNC B3 ;  /* 0x0000000000037941 */ /* 0x000fea0003800000 */
.L_x_6070:
        /* <DEDUP_REMOVED lines=16> */
.L_x_6078:
[----:B------:R-:W-:Y:S05]  /*29740*/  BSYNC B4 ;  /* 0x0000000000047941 */ /* 0x000fea0003800000 */
.L_x_6077:
[----:B------:R-:W-:-:S04]  /*29750*/  F2FP.BF16.F32.PACK_AB R251, RZ, R251 ;  /* 0x000000fbfffb723e */ /* 0x000fc800000010ff */
[----:B------:R-:W-:Y:S01]  /*29760*/  PRMT R43, R251, 0x7610, R43 ;  /* 0x00007610fb2b7816 */ /* 0x000fe2000000002b */
[----:B------:R-:W-:Y:S06]  /*29770*/  BRA `(.L_x_6079) ;  /* 0x0000000000047947 */ /* 0x000fec0003800000 */
.L_x_6076:
[----:B------:R-:W-:-:S07]  /*29780*/  PRMT R43, RZ, 0x7610, R43 ;  /* 0x00007610ff2b7816 */ /* 0x000fce000000002b */
.L_x_6079:
[----:B------:R-:W-:Y:S05]  /*29790*/  BSYNC B3 ;  /* 0x0000000000037941 */ /* 0x000fea0003800000 */
.L_x_6075:
        /* <DEDUP_REMOVED lines=16> */
.L_x_6083:
[----:B------:R-:W-:Y:S05]  /*298a0*/  BSYNC B4 ;  /* 0x0000000000047941 */ /* 0x000fea0003800000 */
.L_x_6082:
[----:B------:R-:W-:-:S04]  /*298b0*/  F2FP.BF16.F32.PACK_AB R251, RZ, R251 ;  /* 0x000000fbfffb723e */ /* 0x000fc800000010ff */
[----:B------:R-:W-:Y:S01]  /*298c0*/  PRMT R44, R251, 0x7610, R44 ;  /* 0x00007610fb2c7816 */ /* 0x000fe2000000002c */
[----:B------:R-:W-:Y:S06]  /*298d0*/  BRA `(.L_x_6084) ;  /* 0x0000000000047947 */ /* 0x000fec0003800000 */
.L_x_6081:
[----:B------:R-:W-:-:S07]  /*298e0*/  PRMT R44, RZ, 0x7610, R44 ;  /* 0x00007610ff2c7816 */ /* 0x000fce000000002c */
.L_x_6084:
[----:B------:R-:W-:Y:S05]  /*298f0*/  BSYNC B3 ;  /* 0x0000000000037941 */ /* 0x000fea0003800000 */
.L_x_6080:
[----:B------:R-:W-:Y:S02]  /*29900*/  LOP3.LUT R40, R42, 0xffff, RZ, 0xc0, !PT ;  /* 0x0000ffff2a287812 */ /* 0x000fe400078ec0ff */
[----:B------:R-:W-:-:S03]  /*29910*/  PRMT R43, R43, 0x5410, R44 ;  /* 0x000054102b2b7816 */ /* 0x000fc6000000002c */
[----:B------:R-:W-:-:S05]  /*29920*/  IMAD.WIDE.U32 R40, R40, 0x10000, RZ ;  /* 0x0001000028287825 */ /* 0x000fca00078e00ff */
[----:B------:R-:W-:Y:S02]  /*29930*/  LOP3.LUT R41, R43, R41, RZ, 0xfc, !PT ;  /* 0x000000292b297212 */ /* 0x000fe400078efcff */
[----:B------:R-:W-:-:S05]  /*29940*/  LOP3.LUT R40, R40, R45, RZ, 0xfc, !PT ;  /* 0x0000002d28287212 */ /* 0x000fca00078efcff */
[----:B------:R0:W-:Y:S01]  /*29950*/  STG.E.64 desc[UR4][R124.64+0x3500], R40 ;  /* 0x003500287c007986 */ /* 0x0001e2000c101b04 */
[----:B------:R-:W-:Y:S05]  /*29960*/  BRA `(.L_x_6085) ;  /* 0x0000000000107947 */ /* 0x000fea0003800000 */
.L_x_6067:
[----:B------:R-:W-:Y:S02]  /*29970*/  ULDC UR6, c[0x0][0x22c] ;  /* 0x00008b0000067ab9 */ /* 0x000fe40000000800 */
[----:B------:R-:W-:-:S13]  /*29980*/  ISETP.GE.AND P0, PT, R45, UR6, PT ;  /* 0x000000062d007c0c */ /* 0x000fda000bf06270 */
[----:B------:R-:W-:Y:S05]  /*29990*/  @P0 EXIT ;  /* 0x000000000000094d */ /* 0x000fea0003800000 */
[----:B------:R0:W-:Y:S02]  /*299a0*/  STG.E.64 desc[UR4][R124.64+0x3500], RZ ;  /* 0x003500ff7c007986 */ /* 0x0001e4000c101b04 */
.L_x_6085:
[----:B------:R-:W-:Y:S05]  /*299b0*/  BSYNC B2 ;  /* 0x0000000000027941 */ /* 0x000fea0003800000 */
.L_x_6066:
        /* <DEDUP_REMOVED lines=16> */
.L_x_6089:
[----:B------:R-:W-:Y:S05]  /*29ac0*/  BSYNC B3 ;  /* 0x0000000000037941 */ /* 0x000fea0003800000 */
.L_x_6088:
        /* <DEDUP_REMOVED lines=17> */
.L_x_6093:
[----:B------:R-:W-:Y:S05]  /*29be0*/  BSYNC B4 ;  /* 0x0000000000047941 */ /* 0x000fea0003800000 */
.L_x_6092:
[----:B------:R-:W-:-:S04]  /*29bf0*/  F2FP.BF16.F32.PACK_AB R251, RZ, R251 ;  /* 0x000000fbfffb723e */ /* 0x000fc800000010ff */
[----:B------:R-:W-:Y:S01]  /*29c00*/  PRMT R38, R251, 0x7610, R38 ;  /* 0x00007610fb267816 */ /* 0x000fe20000000026 */
[----:B------:R-:W-:Y:S06]  /*29c10*/  BRA `(.L_x_6094) ;  /* 0x0000000000047947 */ /* 0x000fec0003800000 */
.L_x_6091:
[----:B------:R-:W-:-:S07]  /*29c20*/  PRMT R38, RZ, 0x7610, R38 ;  /* 0x00007610ff267816 */ /* 0x000fce0000000026 */
.L_x_6094:
[----:B------:R-:W-:Y:S05]  /*29c30*/  BSYNC B3 ;  /* 0x0000000000037941 */ /* 0x000fea0003800000 */
.L_x_6090:
        /* <DEDUP_REMOVED lines=16> */
.L_x_6098:
[----:B------:R-:W-:Y:S05]  /*29d40*/  BSYNC B4 ;  /* 0x0000000000047941 */ /* 0x000fea0003800000 */
.L_x_6097:
[----:B------:R-:W-:-:S04]  /*29d50*/  F2FP.BF16.F32.PACK_AB R251, RZ, R251 ;  /* 0x000000fbfffb723e */ /* 0x000fc800000010ff */
[----:B------:R-:W-:Y:S01]  /*29d60*/  PRMT R39, R251, 0x7610, R39 ;  /* 0x00007610fb277816 */ /* 0x000fe20000000027 */
[----:B------:R-:W-:Y:S06]  /*29d70*/  BRA `(.L_x_6099) ;  /* 0x0000000000047947 */ /* 0x000fec0003800000 */
.L_x_6096:
[----:B------:R-:W-:-:S07]  /*29d80*/  PRMT R39, RZ, 0x7610, R39 ;  /* 0x00007610ff277816 */ /* 0x000fce0000000027 */
.L_x_6099:
[----:B------:R-:W-:Y:S05]  /*29d90*/  BSYNC B3 ;  /* 0x0000000000037941 */ /* 0x000fea0003800000 */
.L_x_6095:
        /* <DEDUP_REMOVED lines=16> */
.L_x_6103:
[----:B------:R-:W-:Y:S05]  /*29ea0*/  BSYNC B4 ;  /* 0x0000000000047941 */ /* 0x000fea0003800000 */
.L_x_6102:
[----:B------:R-:W-:-:S04]  /*29eb0*/  F2FP.BF16.F32.PACK_AB R251, RZ, R251 ;  /* 0x000000fbfffb723e */ /* 0x000fc800000010ff */
[----:B------:R-:W-:Y:S01]  /*29ec0*/  PRMT R40, R251, 0x7610, R40 ;  /* 0x00007610fb287816 */ /* 0x000fe20000000028 */
[----:B------:R-:W-:Y:S06]  /*29ed0*/  BRA `(.L_x_6104) ;  /* 0x0000000000047947 */ /* 0x000fec0003800000 */
.L_x_6101:
[----:B------:R-:W-:-:S07]  /*29ee0*/  PRMT R40, RZ, 0x7610, R40 ;  /* 0x00007610ff287816 */ /* 0x000fce0000000028 */
.L_x_6104:
[----:B------:R-:W-:Y:S05]  /*29ef0*/  BSYNC B3 ;  /* 0x0000000000037941 */ /* 0x000fea0003800000 */
.L_x_6100:
[----:B------:R-:W-:Y:S02]  /*29f00*/  LOP3.LUT R36, R38, 0xffff, RZ, 0xc0, !PT ;  /* 0x0000ffff26247812 */ /* 0x000fe400078ec0ff */
[----:B------:R-:W-:-:S03]  /*29f10*/  PRMT R39, R39, 0x5410, R40 ;  /* 0x0000541027277816 */ /* 0x000fc60000000028 */
[----:B------:R-:W-:-:S05]  /*29f20*/  IMAD.WIDE.U32 R36, R36, 0x10000, RZ ;  /* 0x0001000024247825 */ /* 0x000fca00078e00ff */
[----:B------:R-:W-:Y:S02]  /*29f30*/  LOP3.LUT R37, R39, R37, RZ, 0xfc, !PT ;  /* 0x0000002527257212 */ /* 0x000fe400078efcff */
[----:B------:R-:W-:-:S05]  /*29f40*/  LOP3.LUT R36, R36, R41, RZ, 0xfc, !PT ;  /* 0x0000002924247212 */ /* 0x000fca00078efcff */
[----:B------:R0:W-:Y:S01]  /*29f50*/  STG.E.64 desc[UR4][R124.64+0x3600], R36 ;  /* 0x003600247c007986 */ /* 0x0001e2000c101b04 */
[----:B------:R-:W-:Y:S05]  /*29f60*/  BRA `(.L_x_6105) ;  /* 0x0000000000107947 */ /* 0x000fea0003800000 */
.L_x_6087:
[----:B------:R-:W-:Y:S02]  /*29f70*/  ULDC UR6, c[0x0][0x22c] ;  /* 0x00008b0000067ab9 */ /* 0x000fe40000000800 */
[----:B------:R-:W-:-:S13]  /*29f80*/  ISETP.GE.AND P0, PT, R41, UR6, PT ;  /* 0x0000000629007c0c */ /* 0x000fda000bf06270 */
[----:B------:R-:W-:Y:S05]  /*29f90*/  @P0 EXIT ;  /* 0x000000000000094d */ /* 0x000fea0003800000 */
[----:B------:R0:W-:Y:S02]  /*29fa0*/  STG.E.64 desc[UR4][R124.64+0x3600], RZ ;  /* 0x003600ff7c007986 */ /* 0x0001e4000c101b04 */
.L_x_6105:
[----:B------:R-:W-:Y:S05]  /*29fb0*/  BSYNC B2 ;  /* 0x0000000000027941 */ /* 0x000fea0003800000 */
.L_x_6086:
        /* <DEDUP_REMOVED lines=16> */
.L_x_6109:
[----:B------:R-:W-:Y:S05]  /*2a0c0*/  BSYNC B3 ;  /* 0x0000000000037941 */ /* 0x000fea0003800000 */
.L_x_6108:
        /* <DEDUP_REMOVED lines=17> */
.L_x_6113:
[----:B------:R-:W-:Y:S05]  /*2a1e0*/  BSYNC B4 ;  /* 0x0000000000047941 */ /* 0x000fea0003800000 */
.L_x_6112:
[----:B------:R-:W-:-:S04]  /*2a1f0*/  F2FP.BF16.F32.PACK_AB R251, RZ, R251 ;  /* 0x000000fbfffb723e */ /* 0x000fc800000010ff */
[----:B------:R-:W-:Y:S01]  /*2a200*/  PRMT R34, R251, 0x7610, R34 ;  /* 0x00007610fb227816 */ /* 0x000fe20000000022 */
[----:B------:R-:W-:Y:S06]  /*2a210*/  BRA `(.L_x_6114) ;  /* 0x0000000000047947 */ /* 0x000fec0003800000 */
.L_x_6111:
[----:B------:R-:W-:-:S07]  /*2a220*/  PRMT R34, RZ, 0x7610, R34 ;  /* 0x00007610ff227816 */ /* 0x000fce0000000022 */
.L_x_6114:
[----:B------:R-:W-:Y:S05]  /*2a230*/  BSYNC B3 ;  /* 0x0000000000037941 */ /* 0x000fea0003800000 */
.L_x_6110:
        /* <DEDUP_REMOVED lines=16> */
.L_x_6118:
[----:B------:R-:W-:Y:S05]  /*2a340*/  BSYNC B4 ;  /* 0x0000000000047941 */ /* 0x000fea0003800000 */
.L_x_6117:
[----:B------:R-:W-:-:S04]  /*2a350*/  F2FP.BF16.F32.PACK_AB R251, RZ, R251 ;  /* 0x000000fbfffb723e */ /* 0x000fc800000010ff */
[----:B------:R-:W-:Y:S01]  /*2a360*/  PRMT R35, R251, 0x7610, R35 ;  /* 0x00007610fb237816 */ /* 0x000fe20000000023 */
[----:B------:R-:W-:Y:S06]  /*2a370*/  BRA `(.L_x_6119) ;  /* 0x0000000000047947 */ /* 0x000fec0003800000 */
.L_x_6116:
[----:B------:R-:W-:-:S07]  /*2a380*/  PRMT R35, RZ, 0x7610, R35 ;  /* 0x00007610ff237816 */ /* 0x000fce0000000023 */
.L_x_6119:
[----:B------:R-:W-:Y:S05]  /*2a390*/  BSYNC B3 ;  /* 0x0000000000037941 */ /* 0x000fea0003800000 */
.L_x_6115:
        /* <DEDUP_REMOVED lines=16> */
.L_x_6123:
[----:B------:R-:W-:Y:S05]  /*2a4a0*/  BSYNC B4 ;  /* 0x0000000000047941 */ /* 0x000fea0003800000 */
.L_x_6122:
[----:B------:R-:W-:-:S04]  /*2a4b0*/  F2FP.BF16.F32.PACK_AB R251, RZ, R251 ;  /* 0x000000fbfffb723e */ /* 0x000fc800000010ff */
[----:B------:R-:W-:Y:S01]  /*2a4c0*/  PRMT R36, R251, 0x7610, R36 ;  /* 0x00007610fb247816 */ /* 0x000fe20000000024 */
[----:B------:R-:W-:Y:S06]  /*2a4d0*/  BRA `(.L_x_6124) ;  /* 0x0000000000047947 */ /* 0x000fec0003800000 */
.L_x_6121:
[----:B------:R-:W-:-:S07]  /*2a4e0*/  PRMT R36, RZ, 0x7610, R36 ;  /* 0x00007610ff247816 */ /* 0x000fce0000000024 */
.L_x_6124:
[----:B------:R-:W-:Y:S05]  /*2a4f0*/  BSYNC B3 ;  /* 0x0000000000037941 */ /* 0x000fea0003800000 */
.L_x_6120:
[----:B------:R-:W-:Y:S02]  /*2a500*/  LOP3.LUT R32, R34, 0xffff, RZ, 0xc0, !PT ;  /* 0x0000ffff22207812 */ /* 0x000fe400078ec0ff */
[----:B------:R-:W-:-:S03]  /*2a510*/  PRMT R35, R35, 0x5410, R36 ;  /* 0x0000541023237816 */ /* 0x000fc60000000024 */
[----:B------:R-:W-:-:S05]  /*2a520*/  IMAD.WIDE.U32 R32, R32, 0x10000, RZ ;  /* 0x0001000020207825 */ /* 0x000fca00078e00ff */
[----:B------:R-:W-:Y:S02]  /*2a530*/  LOP3.LUT R33, R35, R33, RZ, 0xfc, !PT ;  /* 0x0000002123217212 */ /* 0x000fe400078efcff */
[----:B------:R-:W-:-:S05]  /*2a540*/  LOP3.LUT R32, R32, R37, RZ, 0xfc, !PT ;  /* 0x0000002520207212 */ /* 0x000fca00078efcff */
[----:B------:R0:W-:Y:S01]  /*2a550*/  STG.E.64 desc[UR4][R124.64+0x3700], R32 ;  /* 0x003700207c007986 */ /* 0x0001e2000c101b04 */
[----:B------:R-:W-:Y:S05]  /*2a560*/  BRA `(.L_x_6125) ;  /* 0x0000000000107947 */ /* 0x000fea0003800000 */
.L_x_6107:
[----:B------:R-:W-:Y:S02]  /*2a570*/  ULDC UR6, c[0x0][0x22c] ;  /* 0x00008b0000067ab9 */ /* 0x000fe40000000800 */
[----:B------:R-:W-:-:S13]  /*2a580*/  ISETP.GE.AND P0, PT, R37, UR6, PT ;  /* 0x0000000625007c0c */ /* 0x000fda000bf06270 */
[----:B------:R-:W-:Y:S05]  /*2a590*/  @P0 EXIT ;  /* 0x000000000000094d */ /* 0x000fea0003800000 */
[----:B------:R0:W-:Y:S02]  /*2a5a0*/  STG.E.64 desc[UR4][R124.64+0x3700], RZ ;  /* 0x003700ff7c007986 */ /* 0x0001e4000c101b04 */
.L_x_6125:
[----:B------:R-:W-:Y:S05]  /*2a5b0*/  BSYNC B2 ;  /* 0x0000000000027941 */ /* 0x000fea0003800000 */
.L_x_6106:
        /* <DEDUP_REMOVED lines=16> */
.L_x_6129:
[----:B------:R-:W-:Y:S05]  /*2a6c0*/  BSYNC B3 ;  /* 0x0000000000037941 */ /* 0x000fea0003800000 */
.L_x_6128:
        /* <DEDUP_REMOVED lines=17> */
.L_x_6133:
[----:B------:R-:W-:Y:S05]  /*2a7e0*/  BSYNC B4 ;  /* 0x0000000000047941 */ /* 0x000fea0003800000 */
.L_x_6132:
[----:B------:R-:W-:-:S04]  /*2a7f0*/  F2FP.BF16.F32.PACK_AB R251, RZ, R251 ;  /* 0x000000fbfffb723e */ /* 0x000fc800000010ff */
[----:B------:R-:W-:Y:S01]  /*2a800*/  PRMT R30, R251, 0x7610, R30 ;  /* 0x00007610fb1e7816 */ /* 0x000fe2000000001e */
[----:B------:R-:W-:Y:S06]  /*2a810*/  BRA `(.L_x_6134) ;  /* 0x0000000000047947 */ /* 0x000fec0003800000 */
.L_x_6131:
[----:B------:R-:W-:-:S07]  /*2a820*/  PRMT R30, RZ, 0x7610, R30 ;  /* 0x00007610ff1e7816 */ /* 0x000fce000000001e */
.L_x_6134:
[----:B------:R-:W-:Y:S05]  /*2a830*/  BSYNC B3 ;  /* 0x0000000000037941 */ /* 0x000fea0003800000 */
.L_x_6130:
        /* <DEDUP_REMOVED lines=16> */
.L_x_6138:
[----:B------:R-:W-:Y:S05]  /*2a940*/  BSYNC B4 ;  /* 0x0000000000047941 */ /* 0x000fea0003800000 */
.L_x_6137:
[----:B------:R-:W-:-:S04]  /*2a950*/  F2FP.BF16.F32.PACK_AB R251, RZ, R251 ;  /* 0x000000fbfffb723e */ /* 0x000fc800000010ff */
[----:B------:R-:W-:Y:S01]  /*2a960*/  PRMT R31, R251, 0x7610, R31 ;  /* 0x00007610fb1f7816 */ /* 0x000fe2000000001f */
[----:B------:R-:W-:Y:S06]  /*2a970*/  BRA `(.L_x_6139) ;  /* 0x0000000000047947 */ /* 0x000fec0003800000 */
.L_x_6136:
[----:B------:R-:W-:-:S07]  /*2a980*/  PRMT R31, RZ, 0x7610, R31 ;  /* 0x00007610ff1f7816 */ /* 0x000fce000000001f */
.L_x_6139:
[----:B------:R-:W-:Y:S05]  /*2a990*/  BSYNC B3 ;  /* 0x0000000000037941 */ /* 0x000fea0003800000 */
.L_x_6135:
        /* <DEDUP_REMOVED lines=16> */
.L_x_6143:
[----:B------:R-:W-:Y:S05]  /*2aaa0*/  BSYNC B4 ;  /* 0x0000000000047941 */ /* 0x000fea0003800000 */
.L_x_6142:
[----:B------:R-:W-:-:S04]  /*2aab0*/  F2FP.BF16.F32.PACK_AB R251, RZ, R251 ;  /* 0x000000fbfffb723e */ /* 0x000fc800000010ff */
[----:B------:R-:W-:Y:S01]  /*2aac0*/  PRMT R32, R251, 0x7610, R32 ;  /* 0x00007610fb207816 */ /* 0x000fe20000000020 */
[----:B------:R-:W-:Y:S06]  /*2aad0*/  BRA `(.L_x_6144) ;  /* 0x0000000000047947 */ /* 0x000fec0003800000 */
.L_x_6141:
[----:B------:R-:W-:-:S07]  /*2aae0*/  PRMT R32, RZ, 0x7610, R32 ;  /* 0x00007610ff207816 */ /* 0x000fce0000000020 */
.L_x_6144:
[----:B------:R-:W-:Y:S05]  /*2aaf0*/  BSYNC B3 ;  /* 0x0000000000037941 */ /* 0x000fea0003800000 */
.L_x_6140:
[----:B------:R-:W-:Y:S02]  /*2ab00*/  LOP3.LUT R28, R30, 0xffff, RZ, 0xc0, !PT ;  /* 0x0000ffff1e1c7812 */ /* 0x000fe400078ec0ff */
[----:B------:R-:W-:-:S03]  /*2ab10*/  PRMT R31, R31, 0x5410, R32 ;  /* 0x000054101f1f7816 */ /* 0x000fc60000000020 */
[----:B------:R-:W-:-:S05]  /*2ab20*/  IMAD.WIDE.U32 R28, R28, 0x10000, RZ ;  /* 0x000100001c1c7825 */ /* 0x000fca00078e00ff */
[----:B------:R-:W-:Y:S02]  /*2ab30*/  LOP3.LUT R29, R31, R29, RZ, 0xfc, !PT ;  /* 0x0000001d1f1d7212 */ /* 0x000fe400078efcff */
[----:B------:R-:W-:-:S05]  /*2ab40*/  LOP3.LUT R28, R28, R33, RZ, 0xfc, !PT ;  /* 0x000000211c1c7212 */ /* 0x000fca00078efcff */
[----:B------:R0:W-:Y:S01]  /*2ab50*/  STG.E.64 desc[UR4][R124.64+0x3800], R28 ;  /* 0x0038001c7c007986 */ /* 0x0001e2000c101b04 */
[----:B------:R-:W-:Y:S05]  /*2ab60*/  BRA `(.L_x_6145) ;  /* 0x0000000000107947 */ /* 0x000fea0003800000 */
.L_x_6127:
[----:B------:R-:W-:Y:S02]  /*2ab70*/  ULDC UR6, c[0x0][0x22c] ;  /* 0x00008b0000067ab9 */ /* 0x000fe40000000800 */
[----:B------:R-:W-:-:S13]  /*2ab80*/  ISETP.GE.AND P0, PT, R33, UR6, PT ;  /* 0x0000000621007c0c */ /* 0x000fda000bf06270 */
[----:B------:R-:W-:Y:S05]  /*2ab90*/  @P0 EXIT ;  /* 0x000000000000094d */ /* 0x000fea0003800000 */
[----:B------:R0:W-:Y:S02]  /*2aba0*/  STG.E.64 desc[UR4][R124.64+0x3800], RZ ;  /* 0x003800ff7c007986 */ /* 0x0001e4000c101b04 */
.L_x_6145:
[----:B------:R-:W-:Y:S05]  /*2abb0*/  BSYNC B2 ;  /* 0x0000000000027941 */ /* 0x000fea0003800000 */
.L_x_6126:
        /* <DEDUP_REMOVED lines=16> */
.L_x_6149:
[----:B------:R-:W-:Y:S05]  /*2acc0*/  BSYNC B3 ;  /* 0x0000000000037941 */ /* 0x000fea0003800000 */
.L_x_6148:
        /* <DEDUP_REMOVED lines=17> */
.L_x_6153:
[----:B------:R-:W-:Y:S05]  /*2ade0*/  BSYNC B4 ;  /* 0x0000000000047941 */ /* 0x000fea0003800000 */
.L_x_6152:
[----:B------:R-:W-:-:S04]  /*2adf0*/  F2FP.BF16.F32.PACK_AB R251, RZ, R251 ;  /* 0x000000fbfffb723e */ /* 0x000fc800000010ff */
[----:B------:R-:W-:Y:S01]  /*2ae00*/  PRMT R26, R251, 0x7610, R26 ;  /* 0x00007610fb1a7816 */ /* 0x000fe2000000001a */
[----:B------:R-:W-:Y:S06]  /*2ae10*/  BRA `(.L_x_6154) ;  /* 0x0000000000047947 */ /* 0x000fec0003800000 */
.L_x_6151:
[----:B------:R-:W-:-:S07]  /*2ae20*/  PRMT R26, RZ, 0x7610, R26 ;  /* 0x00007610ff1a7816 */ /* 0x000fce000000001a */
.L_x_6154:
[----:B------:R-:W-:Y:S05]  /*2ae30*/  BSYNC B3 ;  /* 0x0000000000037941 */ /* 0x000fea0003800000 */
.L_x_6150:
        /* <DEDUP_REMOVED lines=16> */
.L_x_6158:
[----:B------:R-:W-:Y:S05]  /*2af40*/  BSYNC B4 ;  /* 0x0000000000047941 */ /* 0x000fea0003800000 */
.L_x_6157:
[----:B------:R-:W-:-:S04]  /*2af50*/  F2FP.BF16.F32.PACK_AB R251, RZ, R251 ;  /* 0x000000fbfffb723e */ /* 0x000fc800000010ff */
[----:B------:R-:W-:Y:S01]  /*2af60*/  PRMT R27, R251, 0x7610, R27 ;  /* 0x00007610fb1b7816 */ /* 0x000fe2000000001b */
[----:B------:R-:W-:Y:S06]  /*2af70*/  BRA `(.L_x_6159) ;  /* 0x0000000000047947 */ /* 0x000fec0003800000 */
.L_x_6156:
[----:B------:R-:W-:-:S07]  /*2af80*/  PRMT R27, RZ, 0x7610, R27 ;  /* 0x00007610ff1b7816 */ /* 0x000fce000000001b */
.L_x_6159:
[----:B------:R-:W-:Y:S05]  /*2af90*/  BSYNC B3 ;  /* 0x0000000000037941 */ /* 0x000fea0003800000 */
.L_x_6155:
        /* <DEDUP_REMOVED lines=16> */
.L_x_6163:
[----:B------:R-:W-:Y:S05]  /*2b0a0*/  BSYNC B4 ;  /* 0x0000000000047941 */ /* 0x000fea0003800000 */
.L_x_6162:
[----:B------:R-:W-:-:S04]  /*2b0b0*/  F2FP.BF16.F32.PACK_AB R251, RZ, R251 ;  /* 0x000000fbfffb723e */ /* 0x000fc800000010ff */
[----:B------:R-:W-:Y:S01]  /*2b0c0*/  PRMT R28, R251, 0x7610, R28 ;  /* 0x00007610fb1c7816 */ /* 0x000fe2000000001c */
[----:B------:R-:W-:Y:S06]  /*2b0d0*/  BRA `(.L_x_6164) ;  /* 0x0000000000047947 */ /* 0x000fec0003800000 */
.L_x_6161:
[----:B------:R-:W-:-:S07]  /*2b0e0*/  PRMT R28, RZ, 0x7610, R28 ;  /* 0x00007610ff1c7816 */ /* 0x000fce000000001c */
.L_x_6164:
[----:B------:R-:W-:Y:S05]  /*2b0f0*/  BSYNC B3 ;  /* 0x0000000000037941 */ /* 0x000fea0003800000 */
.L_x_6160:
[----:B------:R-:W-:Y:S02]  /*2b100*/  LOP3.LUT R24, R26, 0xffff, RZ, 0xc0, !PT ;  /* 0x0000ffff1a187812 */ /* 0x000fe400078ec0ff */
[----:B------:R-:W-:-:S03]  /*2b110*/  PRMT R27, R27, 0x5410, R28 ;  /* 0x000054101b1b7816 */ /* 0x000fc6000000001c */
[----:B------:R-:W-:-:S05]  /*2b120*/  IMAD.WIDE.U32 R24, R24, 0x10000, RZ ;  /* 0x0001000018187825 */ /* 0x000fca00078e00ff */
[----:B------:R-:W-:Y:S02]  /*2b130*/  LOP3.LUT R25, R27, R25, RZ, 0xfc, !PT ;  /* 0x000000191b197212 */ /* 0x000fe400078efcff */
[----:B------:R-:W-:-:S05]  /*2b140*/  LOP3.LUT R24, R24, R29, RZ, 0xfc, !PT ;  /* 0x0000001d18187212 */ /* 0x000fca00078efcff */
[----:B------:R0:W-:Y:S01]  /*2b150*/  STG.E.64 desc[UR4][R124.64+0x3900], R24 ;  /* 0x003900187c007986 */ /* 0x0001e2000c101b04 */
[----:B------:R-:W-:Y:S05]  /*2b160*/  BRA `(.L_x_6165) ;  /* 0x0000000000107947 */ /* 0x000fea0003800000 */
.L_x_6147:
[----:B------:R-:W-:Y:S02]  /*2b170*/  ULDC UR6, c[0x0][0x22c] ;  /* 0x00008b0000067ab9 */ /* 0x000fe40000000800 */
[----:B------:R-:W-:-:S13]  /*2b180*/  ISETP.GE.AND P0, PT, R29, UR6, PT ;  /* 0x000000061d007c0c */ /* 0x000fda000bf06270 */
[----:B------:R-:W-:Y:S05]  /*2b190*/  @P0 EXIT ;  /* 0x000000000000094d */ /* 0x000fea0003800000 */
[----:B------:R0:W-:Y:S02]  /*2b1a0*/  STG.E.64 desc[UR4][R124.64+0x3900], RZ ;  /* 0x003900ff7c007986 */ /* 0x0001e4000c101b04 */
.L_x_6165:
[----:B------:R-:W-:Y:S05]  /*2b1b0*/  BSYNC B2 ;  /* 0x0000000000027941 */ /* 0x000fea0003800000 */
.L_x_6146:
        /* <DEDUP_REMOVED lines=16> */
.L_x_6169:
[----:B------:R-:W-:Y:S05]  /*2b2c0*/  BSYNC B3 ;  /* 0x0000000000037941 */ /* 0x000fea0003800000 */
.L_x_6168:
        /* <DEDUP_REMOVED lines=17> */
.L_x_6173:
[----:B------:R-:W-:Y:S05]  /*2b3e0*/  BSYNC B4 ;  /* 0x0000000000047941 */ /* 0x000fea0003800000 */
.L_x_6172:
[----:B------:R-:W-:-:S04]  /*2b3f0*/  F2FP.BF16.F32.PACK_AB R251, RZ, R251 ;  /* 0x000000fbfffb723e */ /* 0x000fc800000010ff */
[----:B------:R-:W-:Y:S01]  /*2b400*/  PRMT R22, R251, 0x7610, R22 ;  /* 0x00007610fb167816 */ /* 0x000fe20000000016 */
[----:B------:R-:W-:Y:S06]  /*2b410*/  BRA `(.L_x_6174) ;  /* 0x0000000000047947 */ /* 0x000fec0003800000 */
.L_x_6171:
[----:B------:R-:W-:-:S07]  /*2b420*/  PRMT R22, RZ, 0x7610, R22 ;  /* 0x00007610ff167816 */ /* 0x000fce0000000016 */
.L_x_6174:
[----:B------:R-:W-:Y:S05]  /*2b430*/  BSYNC B3 ;  /* 0x0000000000037941 */ /* 0x000fea0003800000 */
.L_x_6170:
        /* <DEDUP_REMOVED lines=16> */
.L_x_6178:
[----:B------:R-:W-:Y:S05]  /*2b540*/  BSYNC B4 ;  /* 0x0000000000047941 */ /* 0x000fea0003800000 */
.L_x_6177:
[----:B------:R-:W-:-:S04]  /*2b550*/  F2FP.BF16.F32.PACK_AB R251, RZ, R251 ;  /* 0x000000fbfffb723e */ /* 0x000fc800000010ff */
[----:B------:R-:W-:Y:S01]  /*2b560*/  PRMT R23, R251, 0x7610, R23 ;  /* 0x00007610fb177816 */ /* 0x000fe20000000017 */
[----:B------:R-:W-:Y:S06]  /*2b570*/  BRA `(.L_x_6179) ;  /* 0x0000000000047947 */ /* 0x000fec0003800000 */
.L_x_6176:
[----:B------:R-:W-:-:S07]  /*2b580*/  PRMT R23, RZ, 0x7610, R23 ;  /* 0x00007610ff177816 */ /* 0x000fce0000000017 */
.L_x_6179:
[----:B------:R-:W-:Y:S05]  /*2b590*/  BSYNC B3 ;  /* 0x0000000000037941 */ /* 0x000fea0003800000 */
.L_x_6175:
        /* <DEDUP_REMOVED lines=16> */
.L_x_6183:
[----:B------:R-:W-:Y:S05]  /*2b6a0*/  BSYNC B4 ;  /* 0x0000000000047941 */ /* 0x000fea0003800000 */
.L_x_6182:
[----:B------:R-:W-:-:S04]  /*2b6b0*/  F2FP.BF16.F32.PACK_AB R251, RZ, R251 ;  /* 0x000000fbfffb723e */ /* 0x000fc800000010ff */
[----:B------:R-:W-:Y:S01]  /*2b6c0*/  PRMT R24, R251, 0x7610, R24 ;  /* 0x00007610fb187816 */ /* 0x000fe20000000018 */
[----:B------:R-:W-:Y:S06]  /*2b6d0*/  BRA `(.L_x_6184) ;  /* 0x0000000000047947 */ /* 0x000fec0003800000 */
.L_x_6181:
[----:B------:R-:W-:-:S07]  /*2b6e0*/  PRMT R24, RZ, 0x7610, R24 ;  /* 0x00007610ff187816 */ /* 0x000fce0000000018 */
.L_x_6184:
[----:B------:R-:W-:Y:S05]  /*2b6f0*/  BSYNC B3 ;  /* 0x0000000000037941 */ /* 0x000fea0003800000 */
.L_x_6180:
[----:B------:R-:W-:Y:S02]  /*2b700*/  LOP3.LUT R20, R22, 0xffff, RZ, 0xc0, !PT ;  /* 0x0000ffff16147812 */ /* 0x000fe400078ec0ff */
[----:B------:R-:W-:-:S03]  /*2b710*/  PRMT R23, R23, 0x5410, R24 ;  /* 0x0000541017177816 */ /* 0x000fc60000000018 */
[----:B------:R-:W-:-:S05]  /*2b720*/  IMAD.WIDE.U32 R20, R20, 0x10000, RZ ;  /* 0x0001000014147825 */ /* 0x000fca00078e00ff */
[----:B------:R-:W-:Y:S02]  /*2b730*/  LOP3.LUT R21, R23, R21, RZ, 0xfc, !PT ;  /* 0x0000001517157212 */ /* 0x000fe400078efcff */
[----:B------:R-:W-:-:S05]  /*2b740*/  LOP3.LUT R20, R20, R25, RZ, 0xfc, !PT ;  /* 0x0000001914147212 */ /* 0x000fca00078efcff */
[----:B------:R0:W-:Y:S01]  /*2b750*/  STG.E.64 desc[UR4][R124.64+0x3a00], R20 ;  /* 0x003a00147c007986 */ /* 0x0001e2000c101b04 */
[----:B------:R-:W-:Y:S05]  /*2b760*/  BRA `(.L_x_6185) ;  /* 0x0000000000107947 */ /* 0x000fea0003800000 */
.L_x_6167:
[----:B------:R-:W-:Y:S02]  /*2b770*/  ULDC UR6, c[0x0][0x22c] ;  /* 0x00008b0000067ab9 */ /* 0x000fe40000000800 */
[----:B------:R-:W-:-:S13]  /*2b780*/  ISETP.GE.AND P0, PT, R25, UR6, PT ;  /* 0x0000000619007c0c */ /* 0x000fda000bf06270 */
[----:B------:R-:W-:Y:S05]  /*2b790*/  @P0 EXIT ;  /* 0x000000000000094d */ /* 0x000fea0003800000 */
[----:B------:R0:W-:Y:S02]  /*2b7a0*/  STG.E.64 desc[UR4][R124.64+0x3a00], RZ ;  /* 0x003a00ff7c007986 */ /* 0x0001e4000c101b04 */
.L_x_6185:
[----:B------:R-:W-:Y:S05]  /*2b7b0*/  BSYNC B2 ;  /* 0x0000000000027941 */ /* 0x000fea0003800000 */
.L_x_6166:
        /* <DEDUP_REMOVED lines=16> */
.L_x_6189:
[----:B------:R-:W-:Y:S05]  /*2b8c0*/  BSYNC B3 ;  /* 0x0000000000037941 */ /* 0x000fea0003800000 */
.L_x_6188:
        /* <DEDUP_REMOVED lines=17> */
.L_x_6193:
[----:B------:R-:W-:Y:S05]  /*2b9e0*/  BSYNC B4 ;  /* 0x0000000000047941 */ /* 0x000fea0003800000 */
.L_x_6192:
[----:B------:R-:W-:-:S04]  /*2b9f0*/  F2FP.BF16.F32.PACK_AB R251, RZ, R251 ;  /* 0x000000fbfffb723e */ /* 0x000fc800000010ff */
[----:B------:R-:W-:Y:S01]  /*2ba00*/  PRMT R18, R251, 0x7610, R18 ;  /* 0x00007610fb127816 */ /* 0x000fe20000000012 */
[----:B------:R-:W-:Y:S06]  /*2ba10*/  BRA `(.L_x_6194) ;  /* 0x0000000000047947 */ /* 0x000fec0003800000 */
.L_x_6191:
[----:B------:R-:W-:-:S07]  /*2ba20*/  PRMT R18, RZ, 0x7610, R18 ;  /* 0x00007610ff127816 */ /* 0x000fce0000000012 */
.L_x_6194:
[----:B------:R-:W-:Y:S05]  /*2ba30*/  BSYNC B3 ;  /* 0x0000000000037941 */ /* 0x000fea0003800000 */
.L_x_6190:
        /* <DEDUP_REMOVED lines=16> */
.L_x_6198:
[----:B------:R-:W-:Y:S05]  /*2bb40*/  BSYNC B4 ;  /* 0x0000000000047941 */ /* 0x000fea0003800000 */
.L_x_6197:
[----:B------:R-:W-:-:S04]  /*2bb50*/  F2FP.BF16.F32.PACK_AB R251, RZ, R251 ;  /* 0x000000fbfffb723e */ /* 0x000fc800000010ff */
[----:B------:R-:W-:Y:S01]  /*2bb60*/  PRMT R19, R251, 0x7610, R19 ;  /* 0x00007610fb137816 */ /* 0x000fe20000000013 */
[----:B------:R-:W-:Y:S06]  /*2bb70*/  BRA `(.L_x_6199) ;  /* 0x0000000000047947 */ /* 0x000fec0003800000 */
.L_x_6196:
[----:B------:R-:W-:-:S07]  /*2bb80*/  PRMT R19, RZ, 0x7610, R19 ;  /* 0x00007610ff137816 */ /* 0x000fce0000000013 */
.L_x_6199:
[----:B------:R-:W-:Y:S05]  /*2bb90*/  BSYNC B3 ;  /* 0x0000000000037941 */ /* 0x000fea0003800000 */
.L_x_6195:
        /* <DEDUP_REMOVED lines=16> */
.L_x_6203:
[----:B------:R-:W-:Y:S05]  /*2bca0*/  BSYNC B4 ;  /* 0x0000000000047941 */ /* 0x000fea0003800000 */
.L_x_6202:
[----:B------:R-:W-:-:S04]  /*2bcb0*/  F2FP.BF16.F32.PACK_AB R251, RZ, R251 ;  /* 0x000000fbfffb723e */ /* 0x000fc800000010ff */
[----:B------:R-:W-:Y:S01]  /*2bcc0*/  PRMT R20, R251, 0x7610, R20 ;  /* 0x00007610fb147816 */ /* 0x000fe20000000014 */
[----:B------:R-:W-:Y:S06]  /*2bcd0*/  BRA `(.L_x_6204) ;  /* 0x0000000000047947 */ /* 0x000fec0003800000 */
.L_x_6201:
[----:B------:R-:W-:-:S07]  /*2bce0*/  PRMT R20, RZ, 0x7610, R20 ;  /* 0x00007610ff147816 */ /* 0x000fce0000000014 */
.L_x_6204:
[----:B------:R-:W-:Y:S05]  /*2bcf0*/  BSYNC B3 ;  /* 0x0000000000037941 */ /* 0x000fea0003800000 */
.L_x_6200:
[----:B------:R-:W-:Y:S02]  /*2bd00*/  LOP3.LUT R16, R18, 0xffff, RZ, 0xc0, !PT ;  /* 0x0000ffff12107812 */ /* 0x000fe400078ec0ff */
[----:B------:R-:W-:-:S03]  /*2bd10*/  PRMT R19, R19, 0x5410, R20 ;  /* 0x0000541013137816 */ /* 0x000fc60000000014 */
[----:B------:R-:W-:-:S05]  /*2bd20*/  IMAD.WIDE.U32 R16, R16, 0x10000, RZ ;  /* 0x0001000010107825 */ /* 0x000fca00078e00ff */
[----:B------:R-:W-:Y:S02]  /*2bd30*/  LOP3.LUT R17, R19, R17, RZ, 0xfc, !PT ;  /* 0x0000001113117212 */ /* 0x000fe400078efcff */
[----:B------:R-:W-:-:S05]  /*2bd40*/  LOP3.LUT R16, R16, R21, RZ, 0xfc, !PT ;  /* 0x0000001510107212 */ /* 0x000fca00078efcff */
[----:B------:R0:W-:Y:S01]  /*2bd50*/  STG.E.64 desc[UR4][R124.64+0x3b00], R16 ;  /* 0x003b00107c007986 */ /* 0x0001e2000c101b04 */
[----:B------:R-:W-:Y:S05]  /*2bd60*/  BRA `(.L_x_6205) ;  /* 0x0000000000107947 */ /* 0x000fea0003800000 */
.L_x_6187:
[----:B------:R-:W-:Y:S02]  /*2bd70*/  ULDC UR6, c[0x0][0x22c] ;  /* 0x00008b0000067ab9 */ /* 0x000fe40000000800 */
[----:B------:R-:W-:-:S13]  /*2bd80*/  ISETP.GE.AND P0, PT, R21, UR6, PT ;  /* 0x0000000615007c0c */ /* 0x000fda000bf06270 */
[----:B------:R-:W-:Y:S05]  /*2bd90*/  @P0 EXIT ;  /* 0x000000000000094d */ /* 0x000fea0003800000 */
[----:B------:R0:W-:Y:S02]  /*2bda0*/  STG.E.64 desc[UR4][R124.64+0x3b00], RZ ;  /* 0x003b00ff7c007986 */ /* 0x0001e4000c101b04 */
.L_x_6205:
[----:B------:R-:W-:Y:S05]  /*2bdb0*/  BSYNC B2 ;  /* 0x0000000000027941 */ /* 0x000fea0003800000 */
.L_x_6186:
        /* <DEDUP_REMOVED lines=16> */
.L_x_6209:
[----:B------:R-:W-:Y:S05]  /*2bec0*/  BSYNC B3 ;  /* 0x0000000000037941 */ /* 0x000fea0003800000 */
.L_x_6208:
        /* <DEDUP_REMOVED lines=17> */
.L_x_6213:
[----:B------:R-:W-:Y:S05]  /*2bfe0*/  BSYNC B4 ;  /* 0x0000000000047941 */ /* 0x000fea0003800000 */
.L_x_6212:
[----:B------:R-:W-:-:S04]  /*2bff0*/  F2FP.BF16.F32.PACK_AB R251, RZ, R251 ;  /* 0x000000fbfffb723e */ /* 0x000fc800000010ff */
[----:B------:R-:W-:Y:S01]  /*2c000*/  PRMT R14, R251, 0x7610, R14 ;  /* 0x00007610fb0e7816 */ /* 0x000fe2000000000e */
[----:B------:R-:W-:Y:S06]  /*2c010*/  BRA `(.L_x_6214) ;  /* 0x0000000000047947 */ /* 0x000fec0003800000 */
.L_x_6211:
[----:B------:R-:W-:-:S07]  /*2c020*/  PRMT R14, RZ, 0x7610, R14 ;  /* 0x00007610ff0e7816 */ /* 0x000fce000000000e */
.L_x_6214:
[----:B------:R-:W-:Y:S05]  /*2c030*/  BSYNC B3 ;  /* 0x0000000000037941 */ /* 0x000fea0003800000 */
.L_x_6210:
        /* <DEDUP_REMOVED lines=16> */
.L_x_6218:
[----:B------:R-:W-:Y:S05]  /*2c140*/  BSYNC B4 ;  /* 0x0000000000047941 */ /* 0x000fea0003800000 */
.L_x_6217:
[----:B------:R-:W-:-:S04]  /*2c150*/  F2FP.BF16.F32.PACK_AB R251, RZ, R251 ;  /* 0x000000fbfffb723e */ /* 0x000fc800000010ff */
[----:B------:R-:W-:Y:S01]  /*2c160*/  PRMT R15, R251, 0x7610, R15 ;  /* 0x00007610fb0f7816 */ /* 0x000fe2000000000f */
[----:B------:R-:W-:Y:S06]  /*2c170*/  BRA `(.L_x_6219) ;  /* 0x0000000000047947 */ /* 0x000fec0003800000 */
.L_x_6216:
[----:B------:R-:W-:-:S07]  /*2c180*/  PRMT R15, RZ, 0x7610, R15 ;  /* 0x00007610ff0f7816 */ /* 0x000fce000000000f */
.L_x_6219:
[----:B------:R-:W-:Y:S05]  /*2c190*/  BSYNC B3 ;  /* 0x0000000000037941 */ /* 0x000fea0003800000 */
.L_x_6215:
        /* <DEDUP_REMOVED lines=16> */
.L_x_6223:
[----:B------:R-:W-:Y:S05]  /*2c2a0*/  BSYNC B4 ;  /* 0x0000000000047941 */ /* 0x000fea0003800000 */
.L_x_6222:
[----:B------:R-:W-:-:S04]  /*2c2b0*/  F2FP.BF16.F32.PACK_AB R251, RZ, R251 ;  /* 0x000000fbfffb723e */ /* 0x000fc800000010ff */
[----:B------:R-:W-:Y:S01]  /*2c2c0*/  PRMT R16, R251, 0x7610, R16 ;  /* 0x00007610fb107816 */ /* 0x000fe20000000010 */
[----:B------:R-:W-:Y:S06]  /*2c2d0*/  BRA `(.L_x_6224) ;  /* 0x0000000000047947 */ /* 0x000fec0003800000 */
.L_x_6221:
[----:B------:R-:W-:-:S07]  /*2c2e0*/  PRMT R16, RZ, 0x7610, R16 ;  /* 0x00007610ff107816 */ /* 0x000fce0000000010 */
.L_x_6224:
[----:B------:R-:W-:Y:S05]  /*2c2f0*/  BSYNC B3 ;  /* 0x0000000000037941 */ /* 0x000fea0003800000 */
.L_x_6220:
[----:B------:R-:W-:Y:S02]  /*2c300*/  LOP3.LUT R12, R14, 0xffff, RZ, 0xc0, !PT ;  /* 0x0000ffff0e0c7812 */ /* 0x000fe400078ec0ff */
[----:B------:R-:W-:-:S03]  /*2c310*/  PRMT R15, R15, 0x5410, R16 ;  /* 0x000054100f0f7816 */ /* 0x000fc60000000010 */
[----:B------:R-:W-:-:S05]  /*2c320*/  IMAD.WIDE.U32 R12, R12, 0x10000, RZ ;  /* 0x000100000c0c7825 */ /* 0x000fca00078e00ff */
[----:B------:R-:W-:Y:S02]  /*2c330*/  LOP3.LUT R13, R15, R13, RZ, 0xfc, !PT ;  /* 0x0000000d0f0d7212 */ /* 0x000fe400078efcff */
[----:B------:R-:W-:-:S05]  /*2c340*/  LOP3.LUT R12, R12, R17, RZ, 0xfc, !PT ;  /* 0x000000110c0c7212 */ /* 0x000fca00078efcff */
[----:B------:R0:W-:Y:S01]  /*2c350*/  STG.E.64 desc[UR4][R124.64+0x3c00], R12 ;  /* 0x003c000c7c007986 */ /* 0x0001e2000c101b04 */
[----:B------:R-:W-:Y:S05]  /*2c360*/  BRA `(.L_x_6225) ;  /* 0x0000000000107947 */ /* 0x000fea0003800000 */
.L_x_6207:
[----:B------:R-:W-:Y:S02]  /*2c370*/  ULDC UR6, c[0x0][0x22c] ;  /* 0x00008b0000067ab9 */ /* 0x000fe40000000800 */
[----:B------:R-:W-:-:S13]  /*2c380*/  ISETP.GE.AND P0, PT, R17, UR6, PT ;  /* 0x0000000611007c0c */ /* 0x000fda000bf06270 */
[----:B------:R-:W-:Y:S05]  /*2c390*/  @P0 EXIT ;  /* 0x000000000000094d */ /* 0x000fea0003800000 */
[----:B------:R0:W-:Y:S02]  /*2c3a0*/  STG.E.64 desc[UR4][R124.64+0x3c00], RZ ;  /* 0x003c00ff7c007986 */ /* 0x0001e4000c101b04 */
.L_x_6225:
[----:B------:R-:W-:Y:S05]  /*2c3b0*/  BSYNC B2 ;  /* 0x0000000000027941 */ /* 0x000fea0003800000 */
.L_x_6206:
        /* <DEDUP_REMOVED lines=16> */
.L_x_6229:
[----:B------:R-:W-:Y:S05]  /*2c4c0*/  BSYNC B3 ;  /* 0x0000000000037941 */ /* 0x000fea0003800000 */
.L_x_6228:
        /* <DEDUP_REMOVED lines=17> */
.L_x_6233:
[----:B------:R-:W-:Y:S05]  /*2c5e0*/  BSYNC B4 ;  /* 0x0000000000047941 */ /* 0x000fea0003800000 */
.L_x_6232:
[----:B------:R-:W-:-:S04]  /*2c5f0*/  F2FP.BF16.F32.PACK_AB R251, RZ, R251 ;  /* 0x000000fbfffb723e */ /* 0x000fc800000010ff */
[----:B------:R-:W-:Y:S01]  /*2c600*/  PRMT R10, R251, 0x7610, R10 ;  /* 0x00007610fb0a7816 */ /* 0x000fe2000000000a */
[----:B------:R-:W-:Y:S06]  /*2c610*/  BRA `(.L_x_6234) ;  /* 0x0000000000047947 */ /* 0x000fec0003800000 */
.L_x_6231:
[----:B------:R-:W-:-:S07]  /*2c620*/  PRMT R10, RZ, 0x7610, R10 ;  /* 0x00007610ff0a7816 */ /* 0x000fce000000000a */
.L_x_6234:
[----:B------:R-:W-:Y:S05]  /*2c630*/  BSYNC B3 ;  /* 0x0000000000037941 */ /* 0x000fea0003800000 */
.L_x_6230:
        /* <DEDUP_REMOVED lines=16> */
.L_x_6238:
[----:B------:R-:W-:Y:S05]  /*2c740*/  BSYNC B4 ;  /* 0x0000000000047941 */ /* 0x000fea0003800000 */
.L_x_6237:
[----:B------:R-:W-:-:S04]  /*2c750*/  F2FP.BF16.F32.PACK_AB R251, RZ, R251 ;  /* 0x000000fbfffb723e */ /* 0x000fc800000010ff */
[----:B------:R-:W-:Y:S01]  /*2c760*/  PRMT R11, R251, 0x7610, R11 ;  /* 0x00007610fb0b7816 */ /* 0x000fe2000000000b */
[----:B------:R-:W-:Y:S06]  /*2c770*/  BRA `(.L_x_6239) ;  /* 0x0000000000047947 */ /* 0x000fec0003800000 */
.L_x_6236:
[----:B------:R-:W-:-:S07]  /*2c780*/  PRMT R11, RZ, 0x7610, R11 ;  /* 0x00007610ff0b7816 */ /* 0x000fce000000000b */
.L_x_6239:
[----:B------:R-:W-:Y:S05]  /*2c790*/  BSYNC B3 ;  /* 0x0000000000037941 */ /* 0x000fea0003800000 */
.L_x_6235:
        /* <DEDUP_REMOVED lines=16> */
.L_x_6243:
[----:B------:R-:W-:Y:S05]  /*2c8a0*/  BSYNC B4 ;  /* 0x0000000000047941 */ /* 0x000fea0003800000 */
.L_x_6242:
[----:B------:R-:W-:-:S04]  /*2c8b0*/  F2FP.BF16.F32.PACK_AB R251, RZ, R251 ;  /* 0x000000fbfffb723e */ /* 0x000fc800000010ff */
[----:B------:R-:W-:Y:S01]  /*2c8c0*/  PRMT R12, R251, 0x7610, R12 ;  /* 0x00007610fb0c7816 */ /* 0x000fe2000000000c */
[----:B------:R-:W-:Y:S06]  /*2c8d0*/  BRA `(.L_x_6244) ;  /* 0x0000000000047947 */ /* 0x000fec0003800000 */
.L_x_6241:
[----:B------:R-:W-:-:S07]  /*2c8e0*/  PRMT R12, RZ, 0x7610, R12 ;  /* 0x00007610ff0c7816 */ /* 0x000fce000000000c */
.L_x_6244:
[----:B------:R-:W-:Y:S05]  /*2c8f0*/  BSYNC B3 ;  /* 0x0000000000037941 */ /* 0x000fea0003800000 */
.L_x_6240:
[----:B------:R-:W-:Y:S02]  /*2c900*/  LOP3.LUT R8, R10, 0xffff, RZ, 0xc0, !PT ;  /* 0x0000ffff0a087812 */ /* 0x000fe400078ec0ff */
[----:B------:R-:W-:-:S03]  /*2c910*/  PRMT R11, R11, 0x5410, R12 ;  /* 0x000054100b0b7816 */ /* 0x000fc6000000000c */
[----:B------:R-:W-:-:S05]  /*2c920*/  IMAD.WIDE.U32 R8, R8, 0x10000, RZ ;  /* 0x0001000008087825 */ /* 0x000fca00078e00ff */
[----:B------:R-:W-:Y:S02]  /*2c930*/  LOP3.LUT R9, R11, R9, RZ, 0xfc, !PT ;  /* 0x000000090b097212 */ /* 0x000fe400078efcff */
[----:B------:R-:W-:-:S05]  /*2c940*/  LOP3.LUT R8, R8, R13, RZ, 0xfc, !PT ;  /* 0x0000000d08087212 */ /* 0x000fca00078efcff */
[----:B------:R0:W-:Y:S01]  /*2c950*/  STG.E.64 desc[UR4][R124.64+0x3d00], R8 ;  /* 0x003d00087c007986 */ /* 0x0001e2000c101b04 */
[----:B------:R-:W-:Y:S05]  /*2c960*/  BRA `(.L_x_6245) ;  /* 0x0000000000107947 */ /* 0x000fea0003800000 */
.L_x_6227:
[----:B------:R-:W-:Y:S02]  /*2c970*/  ULDC UR6, c[0x0][0x22c] ;  /* 0x00008b0000067ab9 */ /* 0x000fe40000000800 */
[----:B------:R-:W-:-:S13]  /*2c980*/  ISETP.GE.AND P0, PT, R13, UR6, PT ;  /* 0x000000060d007c0c */ /* 0x000fda000bf06270 */
[----:B------:R-:W-:Y:S05]  /*2c990*/  @P0 EXIT ;  /* 0x000000000000094d */ /* 0x000fea0003800000 */
[----:B------:R0:W-:Y:S02]  /*2c9a0*/  STG.E.64 desc[UR4][R124.64+0x3d00], RZ ;  /* 0x003d00ff7c007986 */ /* 0x0001e4000c101b04 */
.L_x_6245:
[----:B------:R-:W-:Y:S05]  /*2c9b0*/  BSYNC B2 ;  /* 0x0000000000027941 */ /* 0x000fea0003800000 */
.L_x_6226:
        /* <DEDUP_REMOVED lines=16> */
.L_x_6249:
[----:B------:R-:W-:Y:S05]  /*2cac0*/  BSYNC B3 ;  /* 0x0000000000037941 */ /* 0x000fea0003800000 */
.L_x_6248:
        /* <DEDUP_REMOVED lines=17> */
.L_x_6253:
[----:B------:R-:W-:Y:S05]  /*2cbe0*/  BSYNC B4 ;  /* 0x0000000000047941 */ /* 0x000fea0003800000 */
.L_x_6252:
[----:B------:R-:W-:-:S04]  /*2cbf0*/  F2FP.BF16.F32.PACK_AB R251, RZ, R251 ;  /* 0x000000fbfffb723e */ /* 0x000fc800000010ff */
[----:B------:R-:W-:Y:S01]  /*2cc00*/  PRMT R6, R251, 0x7610, R6 ;  /* 0x00007610fb067816 */ /* 0x000fe20000000006 */
[----:B------:R-:W-:Y:S06]  /*2cc10*/  BRA `(.L_x_6254) ;  /* 0x0000000000047947 */ /* 0x000fec0003800000 */
.L_x_6251:
[----:B------:R-:W-:-:S07]  /*2cc20*/  PRMT R6, RZ, 0x7610, R6 ;  /* 0x00007610ff067816 */ /* 0x000fce0000000006 */
.L_x_6254:
[----:B------:R-:W-:Y:S05]  /*2cc30*/  BSYNC B3 ;  /* 0x0000000000037941 */ /* 0x000fea0003800000 */
.L_x_6250:
        /* <DEDUP_REMOVED lines=16> */
.L_x_6258:
[----:B------:R-:W-:Y:S05]  /*2cd40*/  BSYNC B4 ;  /* 0x0000000000047941 */ /* 0x000fea0003800000 */
.L_x_6257:
[----:B------:R-:W-:-:S04]  /*2cd50*/  F2FP.BF16.F32.PACK_AB R251, RZ, R251 ;  /* 0x000000fbfffb723e */ /* 0x000fc800000010ff */
[----:B------:R-:W-:Y:S01]  /*2cd60*/  PRMT R7, R251, 0x7610, R7 ;  /* 0x00007610fb077816 */ /* 0x000fe20000000007 */
[----:B------:R-:W-:Y:S06]  /*2cd70*/  BRA `(.L_x_6259) ;  /* 0x0000000000047947 */ /* 0x000fec0003800000 */
.L_x_6256:
[----:B------:R-:W-:-:S07]  /*2cd80*/  PRMT R7, RZ, 0x7610, R7 ;  /* 0x00007610ff077816 */ /* 0x000fce0000000007 */
.L_x_6259:
[----:B------:R-:W-:Y:S05]  /*2cd90*/  BSYNC B3 ;  /* 0x0000000000037941 */ /* 0x000fea0003800000 */
.L_x_6255:
        /* <DEDUP_REMOVED lines=16> */
.L_x_6263:
[----:B------:R-:W-:Y:S05]  /*2cea0*/  BSYNC B4 ;  /* 0x0000000000047941 */ /* 0x000fea0003800000 */
.L_x_6262:
[----:B------:R-:W-:-:S04]  /*2ceb0*/  F2FP.BF16.F32.PACK_AB R251, RZ, R251 ;  /* 0x000000fbfffb723e */ /* 0x000fc800000010ff */
[----:B------:R-:W-:Y:S01]  /*2cec0*/  PRMT R8, R251, 0x7610, R8 ;  /* 0x00007610fb087816 */ /* 0x000fe20000000008 */
[----:B------:R-:W-:Y:S06]  /*2ced0*/  BRA `(.L_x_6264) ;  /* 0x0000000000047947 */ /* 0x000fec0003800000 */
.L_x_6261:
[----:B------:R-:W-:-:S07]  /*2cee0*/  PRMT R8, RZ, 0x7610, R8 ;  /* 0x00007610ff087816 */ /* 0x000fce0000000008 */
.L_x_6264:
[----:B------:R-:W-:Y:S05]  /*2cef0*/  BSYNC B3 ;  /* 0x0000000000037941 */ /* 0x000fea0003800000 */
.L_x_6260:
[----:B------:R-:W-:Y:S02]  /*2cf00*/  LOP3.LUT R4, R6, 0xffff, RZ, 0xc0, !PT ;  /* 0x0000ffff06047812 */ /* 0x000fe400078ec0ff */
[----:B------:R-:W-:-:S03]  /*2cf10*/  PRMT R7, R7, 0x5410, R8 ;  /* 0x0000541007077816 */ /* 0x000fc60000000008 */
[----:B------:R-:W-:-:S05]  /*2cf20*/  IMAD.WIDE.U32 R4, R4, 0x10000, RZ ;  /* 0x0001000004047825 */ /* 0x000fca00078e00ff */
[----:B------:R-:W-:Y:S02]  /*2cf30*/  LOP3.LUT R5, R7, R5, RZ, 0xfc, !PT ;  /* 0x0000000507057212 */ /* 0x000fe400078efcff */
[----:B------:R-:W-:-:S05]  /*2cf40*/  LOP3.LUT R4, R4, R9, RZ, 0xfc, !PT ;  /* 0x0000000904047212 */ /* 0x000fca00078efcff */
[----:B------:R0:W-:Y:S01]  /*2cf50*/  STG.E.64 desc[UR4][R124.64+0x3e00], R4 ;  /* 0x003e00047c007986 */ /* 0x0001e2000c101b04 */
[----:B------:R-:W-:Y:S05]  /*2cf60*/  BRA `(.L_x_6265) ;  /* 0x0000000000107947 */ /* 0x000fea0003800000 */
.L_x_6247:
[----:B------:R-:W-:Y:S02]  /*2cf70*/  ULDC UR6, c[0x0][0x22c] ;  /* 0x00008b0000067ab9 */ /* 0x000fe40000000800 */
[----:B------:R-:W-:-:S13]  /*2cf80*/  ISETP.GE.AND P0, PT, R9, UR6, PT ;  /* 0x0000000609007c0c */ /* 0x000fda000bf06270 */
[----:B------:R-:W-:Y:S05]  /*2cf90*/  @P0 EXIT ;  /* 0x000000000000094d */ /* 0x000fea0003800000 */
[----:B------:R0:W-:Y:S02]  /*2cfa0*/  STG.E.64 desc[UR4][R124.64+0x3e00], RZ ;  /* 0x003e00ff7c007986 */ /* 0x0001e4000c101b04 */
.L_x_6265:
[----:B------:R-:W-:Y:S05]  /*2cfb0*/  BSYNC B2 ;  /* 0x0000000000027941 */ /* 0x000fea0003800000 */
.L_x_6246:
[----:B0-----:R-:W-:-:S04]  /*2cfc0*/  IADD3 R5, R250, 0x1f80, RZ ;  /* 0x00001f80fa057810 */ /* 0x001fc80007ffe0ff */
[----:B------:R-:W-:-:S13]  /*2cfd0*/  ISETP.GT.AND P0, PT, R5, R248, PT ;  /* 0x000000f80500720c */ /* 0x000fda0003f04270 */
[----:B------:R-:W-:Y:S05]  /*2cfe0*/  @P0 BRA `(.L_x_6266) ;  /* 0x0000000400600947 */ /* 0x000fea0003800000 */
[----:B------:R-:W0:Y:S01]  /*2cff0*/  MUFU.RCP R4, R249 ;  /* 0x000000f900047308 */ /* 0x000e220000001000 */
[----:B------:R-:W-:Y:S07]  /*2d000*/  BSSY B2, `(.L_x_6267) ;  /* 0x000000b000027945 */ /* 0x000fee0003800000 */
[----:B-----5:R-:W1:Y:S01]  /*2d010*/  FCHK P0, R3, R249 ;  /* 0x000000f903007302 */ /* 0x020e620000000000 */
        /* <DEDUP_REMOVED lines=8> */
[----:B--234-:R-:W-:Y:S05]  /*2d0a0*/  CALL.REL.NOINC `($__internal_1_$__cuda_sm3x_div_rn_noftz_f32_slowpath) ;  /* 0x0000000400447944 */ /* 0x01cfea0003c00000 */
.L_x_6268:
[----:B------:R-:W-:Y:S05]  /*2d0b0*/  BSYNC B2 ;  /* 0x0000000000027941 */ /* 0x000fea0003800000 */
.L_x_6267:
        /* <DEDUP_REMOVED lines=17> */
.L_x_6272:
[----:B------:R-:W-:Y:S05]  /*2d1d0*/  BSYNC B3 ;  /* 0x0000000000037941 */ /* 0x000fea0003800000 */
.L_x_6271:
[----:B------:R-:W-:-:S04]  /*2d1e0*/  F2FP.BF16.F32.PACK_AB R251, RZ, R251 ;  /* 0x000000fbfffb723e */ /* 0x000fc800000010ff */
[----:B------:R-:W-:Y:S01]  /*2d1f0*/  PRMT R2, R251, 0x7610, R2 ;  /* 0x00007610fb027816 */ /* 0x000fe20000000002 */
[----:B------:R-:W-:Y:S06]  /*2d200*/  BRA `(.L_x_6273) ;  /* 0x0000000000047947 */ /* 0x000fec0003800000 */
.L_x_6270:
[----:B------:R-:W-:-:S07]  /*2d210*/  PRMT R2, RZ, 0x7610, R2 ;  /* 0x00007610ff027816 */ /* 0x000fce0000000002 */
.L_x_6273:
[----:B------:R-:W-:Y:S05]  /*2d220*/  BSYNC B2 ;  /* 0x0000000000027941 */ /* 0x000fea0003800000 */
.L_x_6269:
        /* <DEDUP_REMOVED lines=15> */
[----:B--234-:R-:W-:Y:S05]  /*2d320*/  CALL.REL.NOINC `($__internal_1_$__cuda_sm3x_div_rn_noftz_f32_slowpath) ;  /* 0x0000000000a47944 */ /* 0x01cfea0003c00000 */
.L_x_6277:
[----:B------:R-:W-:Y:S05]  /*2d330*/  BSYNC B3 ;  /* 0x0000000000037941 */ /* 0x000fea0003800000 */
.L_x_6276:
[----:B------:R-:W-:-:S04]  /*2d340*/  F2FP.BF16.F32.PACK_AB R251, RZ, R251 ;  /* 0x000000fbfffb723e */ /* 0x000fc800000010ff */
[----:B------:R-:W-:Y:S01]  /*2d350*/  PRMT R0, R251, 0x7610, R0 ;  /* 0x00007610fb007816 */ /* 0x000fe20000000000 */
[----:B------:R-:W-:Y:S06]  /*2d360*/  BRA `(.L_x_6278) ;  /* 0x0000000000047947 */ /* 0x000fec0003800000 */
.L_x_6275:
[----:B------:R-:W-:-:S07]  /*2d370*/  PRMT R0, RZ, 0x7610, R0 ;  /* 0x00007610ff007816 */ /* 0x000fce0000000000 */
.L_x_6278:
[----:B------:R-:W-:Y:S05]  /*2d380*/  BSYNC B2 ;  /* 0x0000000000027941 */ /* 0x000fea0003800000 */
.L_x_6274:
        /* <DEDUP_REMOVED lines=16> */
[----:B--234-:R-:W-:Y:S05]  /*2d490*/  CALL.REL.NOINC `($__internal_1_$__cuda_sm3x_div_rn_noftz_f32_slowpath) ;  /* 0x0000000000487944 */ /* 0x01cfea0003c00000 */
.L_x_6282:
[----:B------:R-:W-:Y:S05]  /*2d4a0*/  BSYNC B3 ;  /* 0x0000000000037941 */ /* 0x000fea0003800000 */
.L_x_6281:
[----:B------:R-:W-:-:S04]  /*2d4b0*/  F2FP.BF16.F32.PACK_AB R251, RZ, R251 ;  /* 0x000000fbfffb723e */ /* 0x000fc800000010ff */
[----:B------:R-:W-:Y:S01]  /*2d4c0*/  PRMT R5, R251, 0x7610, R5 ;  /* 0x00007610fb057816 */ /* 0x000fe20000000005 */
[----:B------:R-:W-:Y:S06]  /*2d4d0*/  BRA `(.L_x_6283) ;  /* 0x0000000000047947 */ /* 0x000fec0003800000 */
.L_x_6280:
[----:B------:R-:W-:-:S07]  /*2d4e0*/  PRMT R5, RZ, 0x7610, R5 ;  /* 0x00007610ff057816 */ /* 0x000fce0000000005 */
.L_x_6283:
[----:B------:R-:W-:Y:S05]  /*2d4f0*/  BSYNC B2 ;  /* 0x0000000000027941 */ /* 0x000fea0003800000 */
.L_x_6279:
[----:B------:R-:W-:Y:S02]  /*2d500*/  LOP3.LUT R2, R2, 0xffff, RZ, 0xc0, !PT ;  /* 0x0000ffff02027812 */ /* 0x000fe400078ec0ff */
[----:B------:R-:W-:-:S03]  /*2d510*/  PRMT R5, R0, 0x5410, R5 ;  /* 0x0000541000057816 */ /* 0x000fc60000000005 */
[----:B------:R-:W-:-:S05]  /*2d520*/  IMAD.WIDE.U32 R2, R2, 0x10000, RZ ;  /* 0x0001000002027825 */ /* 0x000fca00078e00ff */
[----:B------:R-:W-:Y:S02]  /*2d530*/  LOP3.LUT R3, R5, R3, RZ, 0xfc, !PT ;  /* 0x0000000305037212 */ /* 0x000fe400078efcff */
[----:B------:R-:W-:-:S05]  /*2d540*/  LOP3.LUT R2, R2, R7, RZ, 0xfc, !PT ;  /* 0x0000000702027212 */ /* 0x000fca00078efcff */
[----:B------:R-:W-:Y:S01]  /*2d550*/  STG.E.64 desc[UR4][R124.64+0x3f00], R2 ;  /* 0x003f00027c007986 */ /* 0x000fe2000c101b04 */
[----:B------:R-:W-:Y:S05]  /*2d560*/  EXIT ;  /* 0x000000000000794d */ /* 0x000fea0003800000 */
.L_x_6266:
[----:B------:R-:W-:Y:S02]  /*2d570*/  ULDC UR6, c[0x0][0x22c] ;  /* 0x00008b0000067ab9 */ /* 0x000fe40000000800 */
[----:B------:R-:W-:-:S13]  /*2d580*/  ISETP.GE.AND P0, PT, R5, UR6, PT ;  /* 0x0000000605007c0c */ /* 0x000fda000bf06270 */
[----:B------:R-:W-:Y:S05]  /*2d590*/  @P0 EXIT ;  /* 0x000000000000094d */ /* 0x000fea0003800000 */
[----:B------:R-:W-:Y:S01]  /*2d5a0*/  STG.E.64 desc[UR4][R124.64+0x3f00], RZ ;  /* 0x003f00ff7c007986 */ /* 0x000fe2000c101b04 */
[----:B------:R-:W-:Y:S05]  /*2d5b0*/  EXIT ;  /* 0x000000000000794d */ /* 0x000fea0003800000 */
        .weak           $__internal_1_$__cuda_sm3x_div_rn_noftz_f32_slowpath
        .type           $__internal_1_$__cuda_sm3x_div_rn_noftz_f32_slowpath,@function
        .size           $__internal_1_$__cuda_sm3x_div_rn_noftz_f32_slowpath,(.L_x_13629 - $__internal_1_$__cuda_sm3x_div_rn_noftz_f32_slowpath)
$__internal_1_$__cuda_sm3x_div_rn_noftz_f32_slowpath:
[----:B------:R-:W-:Y:S01]  /*2d5c0*/  SHF.R.U32.HI R251, RZ, 0x17, R249 ;  /* 0x00000017fffb7819 */ /* 0x000fe200000116f9 */
[----:B------:R-:W-:Y:S03]  /*2d5d0*/  BSSY B0, `(.L_x_6284) ;  /* 0x0000083000007945 */ /* 0x000fe60003800000 */
[----:B------:R-:W-:Y:S02]  /*2d5e0*/  LOP3.LUT R250, R251, 0xff, RZ, 0xc0, !PT ;  /* 0x000000fffbfa7812 */ /* 0x000fe400078ec0ff */
[----:B------:R-:W-:-:S03]  /*2d5f0*/  SHF.R.U32.HI R251, RZ, 0x17, R127 ;  /* 0x00000017fffb7819 */ /* 0x000fc6000001167f */
[----:B------:R0:W-:Y:S01]  /*2d600*/  STL [R1+0x8], R250 ;  /* 0x000008fa01007387 */ /* 0x0001e20000100800 */
[----:B------:R-:W-:Y:S02]  /*2d610*/  LOP3.LUT R252, R251, 0xff, RZ, 0xc0, !PT ;  /* 0x000000fffbfc7812 */ /* 0x000fe400078ec0ff */
[----:B------:R-:W-:-:S04]  /*2d620*/  IADD3 R251, R250, -0x1, RZ ;  /* 0xfffffffffafb7810 */ /* 0x000fc80007ffe0ff */
[----:B------:R-:W-:Y:S01]  /*2d630*/  ISETP.GT.U32.AND P0, PT, R251, 0xfd, PT ;  /* 0x000000fdfb00780c */ /* 0x000fe20003f04070 */
[----:B------:R1:W-:Y:S01]  /*2d640*/  STL [R1+0x1c], R251 ;  /* 0x00001cfb01007387 */ /* 0x0003e20000100800 */
[----:B0-----:R-:W0:Y:S03]  /*2d650*/  S2R R250, SR_TID.X ;  /* 0x0000000000fa7919 */ /* 0x001e260000002100 */
[----:B------:R-:W-:Y:S01]  /*2d660*/  STL [R1+0x18], R252 ;  /* 0x000018fc01007387 */ /* 0x000fe20000100800 */
[----:B-1----:R-:W-:-:S04]  /*2d670*/  IADD3 R251, R252, -0x1, RZ ;  /* 0xfffffffffcfb7810 */ /* 0x002fc80007ffe0ff */
[----:B------:R-:W-:Y:S01]  /*2d680*/  ISETP.GT.U32.OR P0, PT, R251, 0xfd, P0 ;  /* 0x000000fdfb00780c */ /* 0x000fe20000704470 */
[----:B------:R1:W-:Y:S02]  /*2d690*/  STL [R1+0x20], R251 ;  /* 0x000020fb01007387 */ /* 0x0003e40000100800 */
[----:B-1----:R-:W-:-:S10]  /*2d6a0*/  MOV R251, R249 ;  /* 0x000000f900fb7202 */ /* 0x002fd40000000f00 */
[----:B------:R-:W-:Y:S02]  /*2d6b0*/  @!P0 MOV R252, RZ ;  /* 0x000000ff00fc8202 */ /* 0x000fe40000000f00 */
[----:B0-----:R-:W-:Y:S01]  /*2d6c0*/  SHF.L.U32 R250, R250, 0x2, RZ ;  /* 0x00000002fafa7819 */ /* 0x001fe200000006ff */
[----:B------:R-:W-:Y:S06]  /*2d6d0*/  @!P0 BRA `(.L_x_6285) ;  /* 0x00000000006c8947 */ /* 0x000fec0003800000 */
[----:B------:R-:W-:Y:S02]  /*2d6e0*/  FSETP.GTU.FTZ.AND P0, PT, |R127|, +INF , PT ;  /* 0x7f8000007f00780b */ /* 0x000fe40003f1c200 */
[----:B------:R-:W-:-:S04]  /*2d6f0*/  FSETP.GTU.FTZ.AND P1, PT, |R249|, +INF , PT ;  /* 0x7f800000f900780b */ /* 0x000fc80003f3c200 */
[----:B------:R-:W-:-:S13]  /*2d700*/  PLOP3.LUT P0, PT, P0, P1, PT, 0xa8, 0x0 ;  /* 0x000000000000781c */ /* 0x000fda0000703570 */
[----:B------:R-:W-:Y:S05]  /*2d710*/  @P0 BRA `(.L_x_6286) ;  /* 0x0000000400b40947 */ /* 0x000fea0003800000 */
[----:B------:R-:W-:-:S13]  /*2d720*/  LOP3.LUT P0, RZ, R251, 0x7fffffff, R127, 0xc8, !PT ;  /* 0x7ffffffffbff7812 */ /* 0x000fda000780c87f */
[----:B------:R-:W-:Y:S05]  /*2d730*/  @!P0 BRA `(.L_x_6287) ;  /* 0x0000000400a48947 */ /* 0x000fea0003800000 */
[----:B------:R-:W-:Y:S02]  /*2d740*/  FSETP.NEU.FTZ.AND P0, PT, |R127|, +INF , PT ;  /* 0x7f8000007f00780b */ /* 0x000fe40003f1d200 */
        /* <DEDUP_REMOVED lines=9> */
[----:B------:R-:W2:Y:S04]  /*2d7e0*/  LDL.LU R250, [R1+0x20] ;  /* 0x0000200001fa7983 */ /* 0x000ea80000300800 */
[----:B------:R-:W3:Y:S01]  /*2d7f0*/  LDL.LU R252, [R1+0x1c] ;  /* 0x00001c0001fc7983 */ /* 0x000ee20000300800 */
[----:B--2---:R-:W-:Y:S02]  /*2d800*/  ISETP.GE.AND P0, PT, R250, RZ, PT ;  /* 0x000000fffa00720c */ /* 0x004fe40003f06270 */
[----:B------:R-:W0:Y:S01]  /*2d810*/  S2R R250, SR_TID.X ;  /* 0x0000000000fa7919 */ /* 0x000e220000002100 */
[----:B---3--:R-:W-:-:S10]  /*2d820*/  ISETP.GE.AND P1, PT, R252, RZ, PT ;  /* 0x000000fffc00720c */ /* 0x008fd40003f26270 */
[----:B------:R-:W-:Y:S01]  /*2d830*/  @P0 MOV R252, RZ ;  /* 0x000000ff00fc0202 */ /* 0x000fe20000000f00 */
[----:B------:R-:W-:Y:S01]  /*2d840*/  @!P0 FFMA R127, R127, 1.84467440737095516160e+19, RZ ;  /* 0x5f8000007f7f8823 */ /* 0x000fe200000000ff */
[----:B------:R-:W-:Y:S01]  /*2d850*/  @!P0 MOV R252, 0xffffffc0 ;  /* 0xffffffc000fc8802 */ /* 0x000fe20000000f00 */
[----:B------:R-:W-:-:S03]  /*2d860*/  @!P1 FFMA R251, R249, 1.84467440737095516160e+19, RZ ;  /* 0x5f800000f9fb9823 */ /* 0x000fc600000000ff */
[----:B------:R-:W-:Y:S01]  /*2d870*/  @!P1 IADD3 R252, R252, 0x40, RZ ;  /* 0x00000040fcfc9810 */ /* 0x000fe20007ffe0ff */
[----:B0-----:R-:W-:-:S07]  /*2d880*/  IMAD.SHL.U32 R250, R250, 0x4, RZ ;  /* 0x00000004fafa7824 */ /* 0x001fce00078e00ff */
.L_x_6285:
[----:B------:R-:W2:Y:S04]  /*2d890*/  LDL.LU R250, [R1+0x18] ;  /* 0x0000180001fa7983 */ /* 0x000ea80000300800 */
[----:B------:R0:W-:Y:S04]  /*2d8a0*/  STL [R1+0x214], R2 ;  /* 0x0002140201007387 */ /* 0x0001e80000100800 */
[----:B0-----:R-:W3:Y:S04]  /*2d8b0*/  LDL.LU R2, [R1+0x8] ;  /* 0x0000080001027983 */ /* 0x001ee80000300800 */
[----:B------:R3:W-:Y:S01]  /*2d8c0*/  STL [R1+0x210], R0 ;  /* 0x0002100001007387 */ /* 0x0007e20000100800 */
[----:B------:R-:W-:Y:S01]  /*2d8d0*/  BSSY B1, `(.L_x_6290) ;  /* 0x0000049000017945 */ /* 0x000fe20003800000 */
[----:B--2---:R-:W-:-:S02]  /*2d8e0*/  IADD3 R250, R250, -0x7f, RZ ;  /* 0xffffff81fafa7810 */ /* 0x004fc40007ffe0ff */
[----:B---3--:R-:W-:-:S04]  /*2d8f0*/  LEA R0, R2, 0xc0800000, 0x17 ;  /* 0xc080000002007811 */ /* 0x008fc800078eb8ff */
[----:B------:R-:W-:Y:S01]  /*2d900*/  IADD3 R251, -R0, R251, RZ ;  /* 0x000000fb00fb7210 */ /* 0x000fe20007ffe1ff */
[C---:B------:R-:W-:Y:S01]  /*2d910*/  IMAD R0, R250.reuse, -0x800000, R127 ;  /* 0xff800000fa007824 */ /* 0x040fe200078e027f */
[----:B------:R-:W-:-:S04]  /*2d920*/  IADD3 R127, R250, 0x7f, -R2 ;  /* 0x0000007ffa7f7810 */ /* 0x000fc80007ffe802 */
[----:B------:R-:W-:Y:S02]  /*2d930*/  IADD3 R250, R127, R252, RZ ;  /* 0x000000fc7ffa7210 */ /* 0x000fe40007ffe0ff */
[----:B------:R0:W1:Y:S03]  /*2d940*/  MUFU.RCP R127, R251 ;  /* 0x000000fb007f7308 */ /* 0x0000660000001000 */
[----:B------:R-:W-:Y:S01]  /*2d950*/  STL [R1+0x1c], R250 ;  /* 0x00001cfa01007387 */ /* 0x000fe20000100800 */
[----:B0-----:R-:W-:-:S04]  /*2d960*/  FADD.FTZ R251, -R251, -RZ ;  /* 0x800000fffbfb7221 */ /* 0x001fc80000010100 */
[----:B-1----:R-:W-:-:S04]  /*2d970*/  FFMA R252, R127, R251, 1 ;  /* 0x3f8000007ffc7423 */ /* 0x002fc800000000fb */
[----:B------:R-:W-:-:S04]  /*2d980*/  FFMA R127, R127, R252, R127 ;  /* 0x000000fc7f7f7223 */ /* 0x000fc8000000007f */
[----:B------:R-:W-:-:S04]  /*2d990*/  FFMA R252, R0, R127, RZ ;  /* 0x0000007f00fc7223 */ /* 0x000fc800000000ff */
[----:B------:R-:W-:-:S04]  /*2d9a0*/  FFMA R2, R251, R252, R0 ;  /* 0x000000fcfb027223 */ /* 0x000fc80000000000 */
[----:B------:R-:W-:Y:S02]  /*2d9b0*/  FFMA R252, R127, R2, R252 ;  /* 0x000000027ffc7223 */ /* 0x000fe400000000fc */
[----:B------:R0:W5:Y:S02]  /*2d9c0*/  LDL.LU R2, [R1+0x214] ;  /* 0x0002140001027983 */ /* 0x0001640000300800 */
[----:B------:R-:W-:Y:S02]  /*2d9d0*/  FFMA R251, R251, R252, R0 ;  /* 0x000000fcfbfb7223 */ /* 0x000fe40000000000 */
[----:B------:R-:W-:Y:S04]  /*2d9e0*/  STL [R1+0x8], R252 ;  /* 0x000008fc01007387 */ /* 0x000fe80000100800 */
[----:B------:R0:W5:Y:S04]  /*2d9f0*/  LDL.LU R0, [R1+0x210] ;  /* 0x0002100001007983 */ /* 0x0001680000300800 */
[----:B------:R1:W-:Y:S02]  /*2da00*/  STL [R1+0x18], R251 ;  /* 0x000018fb01007387 */ /* 0x0003e40000100800 */
[----:B-1----:R-:W-:-:S05]  /*2da10*/  FFMA R251, R127, R251, R252 ;  /* 0x000000fb7ffb7223 */ /* 0x002fca00000000fc */
[----:B------:R-:W-:-:S04]  /*2da20*/  SHF.R.U32.HI R252, RZ, 0x17, R251 ;  /* 0x00000017fffc7819 */ /* 0x000fc800000116fb */
[----:B------:R-:W-:-:S04]  /*2da30*/  LOP3.LUT R252, R252, 0xff, RZ, 0xc0, !PT ;  /* 0x000000fffcfc7812 */ /* 0x000fc800078ec0ff */
[----:B------:R-:W-:-:S05]  /*2da40*/  IADD3 R252, R252, R250, RZ ;  /* 0x000000fafcfc7210 */ /* 0x000fca0007ffe0ff */
[----:B------:R-:W-:-:S05]  /*2da50*/  VIADD R250, R252, 0xffffffff ;  /* 0xfffffffffcfa7836 */ /* 0x000fca0000000000 */
[----:B------:R-:W-:Y:S02]  /*2da60*/  ISETP.GE.U32.AND P0, PT, R250, 0xfe, PT ;  /* 0x000000fefa00780c */ /* 0x000fe40003f06070 */
[----:B------:R-:W1:Y:S02]  /*2da70*/  S2R R250, SR_TID.X ;  /* 0x0000000000fa7919 */ /* 0x000e640000002100 */
[----:B-1----:R-:W-:-:S09]  /*2da80*/  SHF.L.U32 R250, R250, 0x2, RZ ;  /* 0x00000002fafa7819 */ /* 0x002fd200000006ff */
[----:B0-----:R-:W-:Y:S05]  /*2da90*/  @!P0 BRA `(.L_x_6291) ;  /* 0x0000000000a88947 */ /* 0x001fea0003800000 */
[----:B------:R-:W-:-:S13]  /*2daa0*/  ISETP.GT.AND P0, PT, R252, 0xfe, PT ;  /* 0x000000fefc00780c */ /* 0x000fda0003f04270 */
[----:B------:R-:W-:Y:S05]  /*2dab0*/  @P0 BRA `(.L_x_6292) ;  /* 0x0000000000940947 */ /* 0x000fea0003800000 */
[----:B------:R-:W-:-:S13]  /*2dac0*/  ISETP.GE.AND P0, PT, R252, 0x1, PT ;  /* 0x00000001fc00780c */ /* 0x000fda0003f06270 */
[----:B------:R-:W-:Y:S05]  /*2dad0*/  @P0 BRA `(.L_x_6293) ;  /* 0x0000000000a00947 */ /* 0x000fea0003800000 */
[----:B------:R-:W-:Y:S02]  /*2dae0*/  ISETP.GE.AND P0, PT, R252, -0x18, PT ;  /* 0xffffffe8fc00780c */ /* 0x000fe40003f06270 */
[----:B------:R-:W-:-:S11]  /*2daf0*/  LOP3.LUT R251, R251, 0x80000000, RZ, 0xc0, !PT ;  /* 0x80000000fbfb7812 */ /* 0x000fd600078ec0ff */
[----:B------:R-:W-:Y:S05]  /*2db00*/  @!P0 BRA `(.L_x_6293) ;  /* 0x0000000000948947 */ /* 0x000fea0003800000 */
[----:B------:R-:W-:Y:S04]  /*2db10*/  STL [R1+0x218], R3 ;  /* 0x0002180301007387 */ /* 0x000fe80000100800 */
[----:B-----5:R-:W-:Y:S04]  /*2db20*/  STL [R1+0x214], R2 ;  /* 0x0002140201007387 */ /* 0x020fe80000100800 */
[----:B------:R0:W-:Y:S04]  /*2db30*/  STL [R1+0x210], R0 ;  /* 0x0002100001007387 */ /* 0x0001e80000100800 */
[----:B0-----:R-:W2:Y:S04]  /*2db40*/  LDL.LU R0, [R1+0x8] ;  /* 0x0000080001007983 */ /* 0x001ea80000300800 */
[----:B------:R-:W2:Y:S01]  /*2db50*/  LDL.LU R250, [R1+0x18] ;  /* 0x0000180001fa7983 */ /* 0x000ea20000300800 */
[----:B------:R-:W-:-:S02]  /*2db60*/  ISETP.NE.AND P2, PT, R252, RZ, PT ;  /* 0x000000fffc00720c */ /* 0x000fc40003f45270 */
[----:B------:R-:W-:Y:S01]  /*2db70*/  ISETP.NE.AND P1, PT, R252, RZ, PT ;  /* 0x000000fffc00720c */ /* 0x000fe20003f25270 */
[CCC-:B--2---:R-:W-:Y:S01]  /*2db80*/  FFMA.RP R2, R127.reuse, R250.reuse, R0.reuse ;  /* 0x000000fa7f027223 */ /* 0x1c4fe20000008000 */
[CCC-:B------:R-:W-:Y:S01]  /*2db90*/  FFMA.RM R3, R127.reuse, R250.reuse, R0.reuse ;  /* 0x000000fa7f037223 */ /* 0x1c0fe20000004000 */
[----:B------:R-:W-:-:S04]  /*2dba0*/  FFMA.RZ R127, R127, R250, R0 ;  /* 0x000000fa7f7f7223 */ /* 0x000fc8000000c000 */
[----:B------:R-:W-:Y:S02]  /*2dbb0*/  FSETP.NEU.FTZ.AND P0, PT, R2, R3, PT ;  /* 0x000000030200720b */ /* 0x000fe40003f1d000 */
[----:B------:R0:W5:Y:S04]  /*2dbc0*/  LDL.LU R3, [R1+0x218] ;  /* 0x0002180001037983 */ /* 0x0001680000300800 */
[----:B------:R0:W5:Y:S04]  /*2dbd0*/  LDL.LU R2, [R1+0x214] ;  /* 0x0002140001027983 */ /* 0x0001680000300800 */
[----:B------:R0:W5:Y:S01]  /*2dbe0*/  LDL.LU R0, [R1+0x210] ;  /* 0x0002100001007983 */ /* 0x0001620000300800 */
[----:B------:R-:W-:-:S02]  /*2dbf0*/  LOP3.LUT R127, R127, 0x7fffff, RZ, 0xc0, !PT ;  /* 0x007fffff7f7f7812 */ /* 0x000fc400078ec0ff */
[C---:B------:R-:W-:Y:S02]  /*2dc00*/  IADD3 R250, R252.reuse, 0x20, RZ ;  /* 0x00000020fcfa7810 */ /* 0x040fe40007ffe0ff */
[----:B------:R-:W-:Y:S02]  /*2dc10*/  LOP3.LUT R127, R127, 0x800000, RZ, 0xfc, !PT ;  /* 0x008000007f7f7812 */ /* 0x000fe400078efcff */
[----:B------:R-:W-:Y:S02]  /*2dc20*/  IADD3 R252, -R252, RZ, RZ ;  /* 0x000000fffcfc7210 */ /* 0x000fe40007ffe1ff */
[----:B------:R-:W-:Y:S02]  /*2dc30*/  SHF.L.U32 R250, R127, R250, RZ ;  /* 0x000000fa7ffa7219 */ /* 0x000fe400000006ff */
[----:B------:R-:W-:Y:S02]  /*2dc40*/  SEL R252, R252, RZ, P2 ;  /* 0x000000fffcfc7207 */ /* 0x000fe40001000000 */
[----:B------:R-:W-:-:S02]  /*2dc50*/  ISETP.NE.AND P1, PT, R250, RZ, P1 ;  /* 0x000000fffa00720c */ /* 0x000fc40000f25270 */
[----:B------:R-:W-:Y:S02]  /*2dc60*/  SHF.R.U32.HI R252, RZ, R252, R127 ;  /* 0x000000fcfffc7219 */ /* 0x000fe4000001167f */
[----:B------:R-:W-:Y:S02]  /*2dc70*/  PLOP3.LUT P0, PT, P0, P1, PT, 0xa8, 0x0 ;  /* 0x000000000000781c */ /* 0x000fe40000703570 */
[----:B------:R-:W-:Y:S02]  /*2dc80*/  SHF.R.U32.HI R127, RZ, 0x1, R252 ;  /* 0x00000001ff7f7819 */ /* 0x000fe400000116fc */
[----:B------:R-:W-:-:S04]  /*2dc90*/  SEL R250, RZ, 0x1, !P0 ;  /* 0x00000001fffa7807 */ /* 0x000fc80004000000 */
[----:B------:R-:W-:-:S04]  /*2dca0*/  LOP3.LUT R250, R250, 0x1, R127, 0xf8, !PT ;  /* 0x00000001fafa7812 */ /* 0x000fc800078ef87f */
[----:B------:R-:W-:Y:S02]  /*2dcb0*/  LOP3.LUT R252, R250, R252, RZ, 0xc0, !PT ;  /* 0x000000fcfafc7212 */ /* 0x000fe400078ec0ff */
[----:B------:R-:W1:Y:S02]  /*2dcc0*/  S2R R250, SR_TID.X ;  /* 0x0000000000fa7919 */ /* 0x000e640000002100 */
[----:B------:R-:W-:-:S04]  /*2dcd0*/  IADD3 R127, R127, R252, RZ ;  /* 0x000000fc7f7f7210 */ /* 0x000fc80007ffe0ff */
[----:B------:R-:W-:Y:S02]  /*2dce0*/  LOP3.LUT R251, R127, R251, RZ, 0xfc, !PT ;  /* 0x000000fb7ffb7212 */ /* 0x000fe400078efcff */
[----:B-1----:R-:W-:Y:S01]  /*2dcf0*/  SHF.L.U32 R250, R250, 0x2, RZ ;  /* 0x00000002fafa7819 */ /* 0x002fe200000006ff */
[----:B0-----:R-:W-:Y:S06]  /*2dd00*/  BRA `(.L_x_6293) ;  /* 0x0000000000147947 */ /* 0x001fec0003800000 */
.L_x_6292:
[----:B------:R-:W-:-:S04]  /*2dd10*/  LOP3.LUT R251, R251, 0x80000000, RZ, 0xc0, !PT ;  /* 0x80000000fbfb7812 */ /* 0x000fc800078ec0ff */
[----:B------:R-:W-:Y:S01]  /*2dd20*/  LOP3.LUT R251, R251, 0x7f800000, RZ, 0xfc, !PT ;  /* 0x7f800000fbfb7812 */ /* 0x000fe200078efcff */
[----:B------:R-:W-:Y:S06]  /*2dd30*/  BRA `(.L_x_6293) ;  /* 0x0000000000087947 */ /* 0x000fec0003800000 */
.L_x_6291:
[----:B------:R-:W2:Y:S02]  /*2dd40*/  LDL.LU R127, [R1+0x1c] ;  /* 0x00001c00017f7983 */ /* 0x000ea40000300800 */
[----:B--2---:R-:W-:-:S07]  /*2dd50*/  LEA R251, R127, R251, 0x17 ;  /* 0x000000fb7ffb7211 */ /* 0x004fce00078eb8ff */
.L_x_6293:
[----:B------:R-:W-:Y:S05]  /*2dd60*/  BSYNC B1 ;  /* 0x0000000000017941 */ /* 0x000fea0003800000 */
.L_x_6290:
[----:B------:R-:W-:Y:S05]  /*2dd70*/  BRA `(.L_x_6294) ;  /* 0x0000000000207947 */ /* 0x000fea0003800000 */
.L_x_6289:
[----:B------:R-:W-:-:S04]  /*2dd80*/  LOP3.LUT R251, R251, 0x80000000, R127, 0x48, !PT ;  /* 0x80000000fbfb7812 */ /* 0x000fc800078e487f */
[----:B------:R-:W-:Y:S01]  /*2dd90*/  LOP3.LUT R251, R251, 0x7f800000, RZ, 0xfc, !PT ;  /* 0x7f800000fbfb7812 */ /* 0x000fe200078efcff */
[----:B------:R-:W-:Y:S06]  /*2dda0*/  BRA `(.L_x_6294) ;  /* 0x0000000000147947 */ /* 0x000fec0003800000 */
.L_x_6288:
[----:B------:R-:W-:Y:S01]  /*2ddb0*/  LOP3.LUT R251, R251, 0x80000000, R127, 0x48, !PT ;  /* 0x80000000fbfb7812 */ /* 0x000fe200078e487f */
[----:B------:R-:W-:Y:S06]  /*2ddc0*/  BRA `(.L_x_6294) ;  /* 0x00000000000c7947 */ /* 0x000fec0003800000 */
.L_x_6287:
[----:B------:R-:W0:Y:S01]  /*2ddd0*/  MUFU.RSQ R251, -QNAN ;  /* 0xffc0000000fb7908 */ /* 0x000e220000001400 */
[----:B------:R-:W-:Y:S05]  /*2dde0*/  BRA `(.L_x_6294) ;  /* 0x0000000000047947 */ /* 0x000fea0003800000 */
.L_x_6286:
[----:B------:R-:W-:-:S07]  /*2ddf0*/  FADD.FTZ R251, R127, R249 ;  /* 0x000000f97ffb7221 */ /* 0x000fce0000010000 */
.L_x_6294:
[----:B------:R-:W-:Y:S05]  /*2de00*/  BSYNC B0 ;  /* 0x0000000000007941 */ /* 0x000fea0003800000 */
.L_x_6284:
[----:B------:R-:W-:-:S06]  /*2de10*/  HFMA2.MMA R127, -RZ, RZ, 0, 0 ;  /* 0x00000000ff7f7435 */ /* 0x000fcc00000001ff */
[----:B0----5:R-:W-:Y:S05]  /*2de20*/  RET.REL.NODEC R126 `(_ZN18transformer_engine49scaled_aligned_causal_masked_softmax_warp_forwardI13__nv_bfloat16S1_fLi13EEEvPT0_PKT_T1_iii) ;  /* 0xfffffd207e747950 */ /* 0x021fea0003c3ffff */
.L_x_6295:
        /* <DEDUP_REMOVED lines=13> */
.L_x_13629:


//--------------------- .text._ZN18transformer_engine49scaled_aligned_causal_masked_softmax_warp_forwardI13__nv_bfloat16S1_fLi12EEEvPT0_PKT_T1_iii --------------------------
	.section	.text._ZN18transformer_engine49scaled_aligned_causal_masked_softmax_warp_forwardI13__nv_bfloat16S1_fLi12EEEvPT0_PKT_T1_iii,"ax",@progbits
	.align	128
        .global         _ZN18transformer_engine49scaled_aligned_causal_masked_softmax_warp_forwardI13__nv_bfloat16S1_fLi12EEEvPT0_PKT_T1_iii
        .type           _ZN18transformer_engine49scaled_aligned_causal_masked_softmax_warp_forwardI13__nv_bfloat16S1_fLi12EEEvPT0_PKT_T1_iii,@function
        .size           _ZN18transformer_engine49scaled_aligned_causal_masked_softmax_warp_forwardI13__nv_bfloat16S1_fLi12EEEvPT0_PKT_T1_iii,(.L_x_13630 - _ZN18transformer_engine49scaled_aligned_causal_masked_softmax_warp_forwardI13__nv_bfloat16S1_fLi12EEEvPT0_PKT_T1_iii)
        .other          _ZN18transformer_engine49scaled_aligned_causal_masked_softmax_warp_forwardI13__nv_bfloat16S1_fLi12EEEvPT0_PKT_T1_iii,@"STO_CUDA_ENTRY STV_DEFAULT"
_ZN18transformer_engine49scaled_aligned_causal_masked_softmax_warp_forwardI13__nv_bfloat16S1_fLi12EEEvPT0_PKT_T1_iii:
.text._ZN18transformer_engine49scaled_aligned_causal_masked_softmax_warp_forwardI13__nv_bfloat16S1_fLi12EEEvPT0_PKT_T1_iii:
[----:B------:R-:W-:Y:S08]  /*0000*/  LDC R1, c[0x0][0x28] ;  /* 0x00000a00ff017b82 */ /* 0x000ff00000000800 */
[----:B------:R-:W0:Y:S01]  /*0010*/  LDC.64 R6, c[0x0][0x228] ;  /* 0x00008a00ff067b82 */ /* 0x000e220000000a00 */
[----:B------:R-:W1:Y:S01]  /*0020*/  S2R R8, SR_CTAID.X ;  /* 0x0000000000087919 */ /* 0x000e620000002500 */
[----:B------:R-:W-:Y:S01]  /*0030*/  ULDC UR4, c[0x0][0x4] ;  /* 0x0000010000047ab9 */ /* 0x000fe20000000800 */
[----:B------:R-:W-:Y:S01]  /*0040*/  BSSY B0, `(.L_x_6296) ;  /* 0x00003ff000007945 */ /* 0x000fe20003800000 */
[----:B------:R-:W1:Y:S01]  /*0050*/  S2R R5, SR_TID.Y ;  /* 0x0000000000057919 */ /* 0x000e620000002200 */
[----:B------:R-:W2:Y:S01]  /*0060*/  S2R R10, SR_TID.X ;  /* 0x00000000000a7919 */ /* 0x000ea20000002100 */
[----:B0-----:R-:W-:-:S04]  /*0070*/  IABS R9, R6 ;  /* 0x0000000600097213 */ /* 0x001fc80000000000 */
[----:B------:R-:W0:Y:S01]  /*0080*/  I2F.RP R0, R9 ;  /* 0x0000000900007306 */ /* 0x000e220000209400 */
[----:B-1----:R-:W-:Y:S01]  /*0090*/  IMAD R8, R8, UR4, R5 ;  /* 0x0000000408087c24 */ /* 0x002fe2000f8e0205 */
[----:B------:R-:W-:Y:S01]  /*00a0*/  ULDC UR4, c[0x0][0x224] ;  /* 0x0000890000047ab9 */ /* 0x000fe20000000800 */
[----:B--2---:R-:W-:-:S05]  /*00b0*/  SHF.L.U32 R10, R10, 0x2, RZ ;  /* 0x000000020a0a7819 */ /* 0x004fca00000006ff */
[----:B0-----:R-:W0:Y:S01]  /*00c0*/  MUFU.RCP R0, R0 ;  /* 0x0000000000007308 */ /* 0x001e220000001000 */
[C---:B------:R-:W-:Y:S02]  /*00d0*/  ISETP.GE.AND P2, PT, R8.reuse, RZ, PT ;  /* 0x000000ff0800720c */ /* 0x040fe40003f46270 */
[----:B------:R-:W-:Y:S01]  /*00e0*/  ISETP.GE.AND P5, PT, R8, UR4, PT ;  /* 0x0000000408007c0c */ /* 0x000fe2000bfa6270 */
[----:B------:R-:W-:Y:S01]  /*00f0*/  ULDC.64 UR4, c[0x0][0x208] ;  /* 0x0000820000047ab9 */ /* 0x000fe20000000a00 */
[----:B0-----:R-:W-:Y:S02]  /*0100*/  IADD3 R2, R0, 0xffffffe, RZ ;  /* 0x0ffffffe00027810 */ /* 0x001fe40007ffe0ff */
[----:B------:R-:W-:Y:S01]  /*0110*/  IABS R0, R8 ;  /* 0x0000000800007213 */ /* 0x000fe20000000000 */
[----:B------:R-:W-:Y:S01]  /*0120*/  IMAD R8, R8, R7, R10 ;  /* 0x0000000708087224 */ /* 0x000fe200078e020a */
        /* <DEDUP_REMOVED lines=9> */
[----:B------:R-:W-:Y:S02]  /*01c0*/  @!P0 IADD3 R0, R0, -R9, RZ ;  /* 0x8000000900008210 */ /* 0x000fe40007ffe0ff */
[----:B------:R-:W-:Y:S02]  /*01d0*/  ISETP.NE.AND P0, PT, R6, RZ, PT ;  /* 0x000000ff0600720c */ /* 0x000fe40003f05270 */
[----:B------:R-:W-:-:S13]  /*01e0*/  ISETP.GT.U32.AND P1, PT, R9, R0, PT ;  /* 0x000000000900720c */ /* 0x000fda0003f24070 */
[----:B------:R-:W-:Y:S01]  /*01f0*/  @!P1 IMAD.IADD R0, R0, 0x1, -R9 ;  /* 0x0000000100009824 */ /* 0x000fe200078e0a09 */
[----:B------:R-:W-:-:S04]  /*0200*/  SHF.R.S32.HI R9, RZ, 0x1f, R8 ;  /* 0x0000001fff097819 */ /* 0x000fc80000011408 */
[----:B------:R-:W-:Y:S02]  /*0210*/  @!P2 IADD3 R0, -R0, RZ, RZ ;  /* 0x000000ff0000a210 */ /* 0x000fe40007ffe1ff */
[----:B------:R-:W-:-:S04]  /*0220*/  @!P0 LOP3.LUT R0, RZ, R6, RZ, 0x33, !PT ;  /* 0x00000006ff008212 */ /* 0x000fc800078e33ff */
[----:B------:R-:W-:Y:S02]  /*0230*/  IADD3 R11, R0, R7, -R6 ;  /* 0x00000007000b7210 */ /* 0x000fe40007ffe806 */
[----:B------:R-:W-:Y:S01]  /*0240*/  MOV R6, 0xc61c4000 ;  /* 0xc61c400000067802 */ /* 0x000fe20000000f00 */
[----:B------:R-:W-:Y:S06]  /*0250*/  @P5 BRA `(.L_x_6297) ;  /* 0x0000003c00745947 */ /* 0x000fec0003800000 */
[CC--:B------:R-:W-:Y:S01]  /*0260*/  ISETP.GT.AND P0, PT, R10.reuse, R11.reuse, PT ;  /* 0x0000000b0a00720c */ /* 0x0c0fe20003f04270 */
[----:B------:R-:W-:Y:S01]  /*0270*/  ULDC.64 UR6, c[0x0][0x218] ;  /* 0x0000860000067ab9 */ /* 0x000fe20000000a00 */
[C---:B------:R-:W-:Y:S01]  /*0280*/  IADD3 R2, R10.reuse, 0x100, RZ ;  /* 0x000001000a027810 */ /* 0x040fe20007ffe0ff */
[C---:B------:R-:W-:Y:S01]  /*0290*/  VIADD R4, R10.reuse, 0x180 ;  /* 0x000001800a047836 */ /* 0x040fe20000000000 */
[----:B------:R-:W-:Y:S01]  /*02a0*/  IADD3 R0, R10, 0x80, RZ ;  /* 0x000000800a007810 */ /* 0x000fe20007ffe0ff */
[----:B------:R-:W-:Y:S01]  /*02b0*/  BSSY B1, `(.L_x_6298) ;  /* 0x0000023000017945 */ /* 0x000fe20003800000 */
[-C--:B------:R-:W-:Y:S01]  /*02c0*/  ISETP.GT.AND P4, PT, R2, R11.reuse, PT ;  /* 0x0000000b0200720c */ /* 0x080fe20003f84270 */
[----:B------:R-:W-:Y:S01]  /*02d0*/  VIADD R12, R10, 0x280 ;  /* 0x000002800a0c7836 */ /* 0x000fe20000000000 */
[----:B------:R-:W-:Y:S02]  /*02e0*/  LEA R2, P1, R8, UR6, 0x1 ;  /* 0x0000000608027c11 */ /* 0x000fe4000f8208ff */
[----:B------:R-:W-:-:S02]  /*02f0*/  ISETP.GT.AND P6, PT, R0, R11, PT ;  /* 0x0000000b0000720c */ /* 0x000fc40003fc4270 */
[----:B------:R-:W-:Y:S02]  /*0300*/  IADD3 R0, R10, 0x200, RZ ;  /* 0x000002000a007810 */ /* 0x000fe40007ffe0ff */
[----:B------:R-:W-:Y:S02]  /*0310*/  LEA.HI.X R3, R8, UR7, R9, 0x1, P1 ;  /* 0x0000000708037c11 */ /* 0x000fe400088f0c09 */
[-C--:B------:R-:W-:Y:S02]  /*0320*/  ISETP.GT.AND P3, PT, R4, R11.reuse, PT ;  /* 0x0000000b0400720c */ /* 0x080fe40003f64270 */
[----:B------:R-:W-:Y:S02]  /*0330*/  ISETP.GT.AND P2, PT, R0, R11, PT ;  /* 0x0000000b0000720c */ /* 0x000fe40003f44270 */
[----:B------:R-:W-:Y:S02]  /*0340*/  MOV R14, 0xc61c4000 ;  /* 0xc61c4000000e7802 */ /* 0x000fe40000000f00 */
[----:B------:R-:W-:-:S02]  /*0350*/  MOV R76, 0xc61c4000 ;  /* 0xc61c4000004c7802 */ /* 0x000fc40000000f00 */
        /* <DEDUP_REMOVED lines=9> */
[----:B------:R-:W-:Y:S01]  /*03f0*/  IADD3 R4, R10, 0x3, RZ ;  /* 0x000000030a047810 */ /* 0x000fe20007ffe0ff */
[----:B------:R-:W-:Y:S01]  /*0400*/  IMAD.MOV.U32 R76, RZ, RZ, -0x39e3c000 ;  /* 0xc61c4000ff4c7424 */ /* 0x000fe200078e00ff */
[----:B------:R-:W-:-:S13]  /*0410*/  ISETP.GT.AND P0, PT, R0, R11, PT ;  /* 0x0000000b0000720c */ /* 0x000fda0003f04270 */
        /* <DEDUP_REMOVED lines=9> */
[----:B------:R-:W-:-:S04]  /*04b0*/  @!P1 SHF.R.U32.HI R4, RZ, 0x10, R21 ;  /* 0x00000010ff049819 */ /* 0x000fc80000011615 */
[----:B------:R-:W-:-:S05]  /*04c0*/  @!P1 SHF.L.U32 R4, R4, 0x10, RZ ;  /* 0x0000001004049819 */ /* 0x000fca00000006ff */
[----:B------:R-:W-:-:S07]  /*04d0*/  @!P1 FMUL R6, R4, UR6 ;  /* 0x0000000604069c20 */ /* 0x000fce0008400000 */
.L_x_6299:
[----:B------:R-:W-:Y:S05]  /*04e0*/  BSYNC B1 ;  /* 0x0000000000017941 */ /* 0x000fea0003800000 */
.L_x_6298:
[----:B------:R-:W-:Y:S01]  /*04f0*/  BSSY B1, `(.L_x_6300) ;  /* 0x000001e000017945 */ /* 0x000fe20003800000 */
[----:B------:R-:W-:Y:S01]  /*0500*/  HFMA2.MMA R46, -RZ, RZ, -6.109375, 2 ;  /* 0xc61c4000ff2e7435 */ /* 0x000fe200000001ff */
[-C--:B------:R-:W-:Y:S01]  /*0510*/  ISETP.GT.AND P1, PT, R12, R11.reuse, PT ;  /* 0x0000000b0c00720c */ /* 0x080fe20003f24270 */
[----:B------:R-:W-:Y:S01]  /*0520*/  VIADD R12, R10, 0x380 ;  /* 0x000003800a0c7836 */ /* 0x000fe20000000000 */
[----:B------:R-:W-:Y:S02]  /*0530*/  ISETP.GT.AND P0, PT, R18, R11, PT ;  /* 0x0000000b1200720c */ /* 0x000fe40003f04270 */
[----:B------:R-:W-:Y:S02]  /*0540*/  MOV R27, 0xc61c4000 ;  /* 0xc61c4000001b7802 */ /* 0x000fe40000000f00 */
[----:B------:R-:W-:Y:S01]  /*0550*/  MOV R41, 0xc61c4000 ;  /* 0xc61c400000297802 */ /* 0x000fe20000000f00 */
[----:B------:R-:W-:Y:S08]  /*0560*/  @P6 BRA `(.L_x_6301) ;  /* 0x0000000000586947 */ /* 0x000ff00003800000 */
[----:B------:R-:W2:Y:S01]  /*0570*/  LDG.E.64 R18, desc[UR4][R2.64+0x100] ;  /* 0x0001000402127981 */ /* 0x000ea2000c1e1b00 */
[----:B------:R-:W-:Y:S01]  /*0580*/  IADD3 R0, R10, 0x82, RZ ;  /* 0x000000820a007810 */ /* 0x000fe20007ffe0ff */
        /* <DEDUP_REMOVED lines=20> */
.L_x_6301:
[----:B------:R-:W-:Y:S05]  /*06d0*/  BSYNC B1 ;  /* 0x0000000000017941 */ /* 0x000fea0003800000 */
.L_x_6300:
        /* <DEDUP_REMOVED lines=10> */
[----:B------:R-:W-:Y:S01]  /*0780*/  VIADD R0, R10, 0x102 ;  /* 0x000001020a007836 */ /* 0x000fe20000000000 */
[----:B------:R-:W-:Y:S01]  /*0790*/  MOV R31, 0xc61c4000 ;  /* 0xc61c4000001f7802 */ /* 0x000fe20000000f00 */
        /* <DEDUP_REMOVED lines=19> */
.L_x_6303:
[----:B------:R-:W-:Y:S05]  /*08d0*/  BSYNC B1 ;  /* 0x0000000000017941 */ /* 0x000fea0003800000 */
.L_x_6302:
        /* <DEDUP_REMOVED lines=16> */
[----:B--2---:R-:W-:-:S05]  /*09e0*/  @!P3 SHF.L.U32 R4, R79, 0x10, RZ ;  /* 0x000000104f04b819 */ /* 0x004fca00000006ff */
[----:B0-----:R-:W-:Y:S01]  /*09f0*/  @!P3 FMUL R47, R4, R5 ;  /* 0x00000005042fb220 */ /* 0x001fe20000400000 */
[----:B------:R-:W-:Y:S02]  /*0a00*/  ISETP.GT.AND P3, PT, R0, R11, PT ;  /* 0x0000000b0000720c */ /* 0x000fe40003f64270 */
[----:B------:R-:W-:-:S11]  /*0a10*/  IADD3 R4, R10, 0x183, RZ ;  /* 0x000001830a047810 */ /* 0x000fd60007ffe0ff */
        /* <DEDUP_REMOVED lines=9> */
.L_x_6305:
[----:B------:R-:W-:Y:S05]  /*0ab0*/  BSYNC B1 ;  /* 0x0000000000017941 */ /* 0x000fea0003800000 */
.L_x_6304:
        /* <DEDUP_REMOVED lines=31> */
.L_x_6307:
[----:B------:R-:W-:Y:S05]  /*0cb0*/  BSYNC B1 ;  /* 0x0000000000017941 */ /* 0x000fea0003800000 */
.L_x_6306:
        /* <DEDUP_REMOVED lines=29> */
.L_x_6309:
[----:B------:R-:W-:Y:S05]  /*0e90*/  BSYNC B1 ;  /* 0x0000000000017941 */ /* 0x000fea0003800000 */
.L_x_6308:
        /* <DEDUP_REMOVED lines=10> */
[----:B------:R-:W-:Y:S01]  /*0f40*/  IADD3 R0, R10, 0x302, RZ ;  /* 0x000003020a007810 */ /* 0x000fe20007ffe0ff */
[----:B------:R-:W-:Y:S01]  /*0f50*/  ULDC UR6, c[0x0][0x220] ;  /* 0x0000880000067ab9 */ /* 0x000fe20000000800 */
[----:B------:R-:W-:Y:S02]  /*0f60*/  MOV R56, 0xc61c4000 ;  /* 0xc61c400000387802 */ /* 0x000fe40000000f00 */
[----:B------:R-:W-:Y:S02]  /*0f70*/  ISETP.GT.AND P0, PT, R0, R11, PT ;  /* 0x0000000b0000720c */ /* 0x000fe40003f04270 */
[C---:B------:R-:W-:Y:S02]  /*0f80*/  IADD3 R0, R10.reuse, 0x301, RZ ;  /* 0x000003010a007810 */ /* 0x040fe40007ffe0ff */
[----:B------:R-:W-:-:S09]  /*0f90*/  IADD3 R12, R10, 0x303, RZ ;  /* 0x000003030a0c7810 */ /* 0x000fd20007ffe0ff */
[----:B------:R-:W0:Y:S01]  /*0fa0*/  @!P0 LDC R5, c[0x0][0x220] ;  /* 0x00008800ff058b82 */ /* 0x000e220000000800 */
[----:B--2---:R-:W-:Y:S02]  /*0fb0*/  @!P0 IMAD.U32 R4, R21, 0x10000, RZ ;  /* 0x0001000015048824 */ /* 0x004fe400078e00ff */
[----:B------:R-:W-:Y:S02]  /*0fc0*/  IMAD.U32 R55, R20, 0x10000, RZ ;  /* 0x0001000014377824 */ /* 0x000fe400078e00ff */
[----:B0-----:R-:W-:Y:S01]  /*0fd0*/  @!P0 FMUL R56, R4, R5 ;  /* 0x0000000504388220 */ /* 0x001fe20000400000 */
[----:B------:R-:W-:Y:S01]  /*0fe0*/  ISETP.GT.AND P0, PT, R0, R11, PT ;  /* 0x0000000b0000720c */ /* 0x000fe20003f04270 */
[----:B------:R-:W-:Y:S01]  /*0ff0*/  FMUL R55, R55, UR6 ;  /* 0x0000000637377c20 */ /* 0x000fe20008400000 */
[----:B------:R-:W-:-:S11]  /*1000*/  MOV R0, 0xc61c4000 ;  /* 0xc61c400000007802 */ /* 0x000fd60000000f00 */
[----:B------:R-:W-:-:S04]  /*1010*/  @!P0 SHF.R.U64 R4, R20, 0x10, R21 ;  /* 0x0000001014048819 */ /* 0x000fc80000001215 */
[----:B------:R-:W-:-:S05]  /*1020*/  @!P0 SHF.L.U32 R4, R4, 0x10, RZ ;  /* 0x0000001004048819 */ /* 0x000fca00000006ff */
[----:B------:R-:W-:Y:S01]  /*1030*/  @!P0 FMUL R0, R4, UR6 ;  /* 0x0000000604008c20 */ /* 0x000fe20008400000 */
[----:B------:R-:W-:Y:S02]  /*1040*/  ISETP.GT.AND P0, PT, R12, R11, PT ;  /* 0x0000000b0c00720c */ /* 0x000fe40003f04270 */
[----:B------:R-:W-:-:S11]  /*1050*/  MOV R12, 0xc61c4000 ;  /* 0xc61c4000000c7802 */ /* 0x000fd60000000f00 */
[----:B------:R-:W-:-:S04]  /*1060*/  @!P0 SHF.R.U32.HI R4, RZ, 0x10, R21 ;  /* 0x00000010ff048819 */ /* 0x000fc80000011615 */
[----:B------:R-:W-:-:S05]  /*1070*/  @!P0 SHF.L.U32 R4, R4, 0x10, RZ ;  /* 0x0000001004048819 */ /* 0x000fca00000006ff */
[----:B------:R-:W-:-:S07]  /*1080*/  @!P0 FMUL R12, R4, UR6 ;  /* 0x00000006040c8c20 */ /* 0x000fce0008400000 */
.L_x_6311:
[----:B------:R-:W-:Y:S05]  /*1090*/  BSYNC B1 ;  /* 0x0000000000017941 */ /* 0x000fea0003800000 */
.L_x_6310:
        /* <DEDUP_REMOVED lines=8> */
[----:B------:R-:W-:Y:S01]  /*1120*/  IADD3 R4, R10, 0x382, RZ ;  /* 0x000003820a047810 */ /* 0x000fe20007ffe0ff */
        /* <DEDUP_REMOVED lines=20> */
.L_x_6313:
[----:B------:R-:W-:Y:S05]  /*1270*/  BSYNC B1 ;  /* 0x0000000000017941 */ /* 0x000fea0003800000 */
.L_x_6312:
        /* <DEDUP_REMOVED lines=31> */
.L_x_6315:
[----:B------:R-:W-:Y:S05]  /*1470*/  BSYNC B1 ;  /* 0x0000000000017941 */ /* 0x000fea0003800000 */
.L_x_6314:
        /* <DEDUP_REMOVED lines=29> */
.L_x_6317:
[----:B------:R-:W-:Y:S05]  /*1650*/  BSYNC B1 ;  /* 0x0000000000017941 */ /* 0x000fea0003800000 */
.L_x_6316:
        /* <DEDUP_REMOVED lines=31> */
.L_x_6319:
[----:B------:R-:W-:Y:S05]  /*1850*/  BSYNC B1 ;  /* 0x0000000000017941 */ /* 0x000fea0003800000 */
.L_x_6318:
        /* <DEDUP_REMOVED lines=29> */
.L_x_6321:
[----:B------:R-:W-:Y:S05]  /*1a30*/  BSYNC B1 ;  /* 0x0000000000017941 */ /* 0x000fea0003800000 */
.L_x_6320:
        /* <DEDUP_REMOVED lines=10> */
[----:B------:R-:W-:Y:S01]  /*1ae0*/  IADD3 R4, R10, 0x602, RZ ;  /* 0x000006020a047810 */ /* 0x000fe20007ffe0ff */
        /* <DEDUP_REMOVED lines=20> */
.L_x_6323:
[----:B------:R-:W-:Y:S05]  /*1c30*/  BSYNC B1 ;  /* 0x0000000000017941 */ /* 0x000fea0003800000 */
.L_x_6322:
        /* <DEDUP_REMOVED lines=29> */
.L_x_6325:
[----:B------:R-:W-:Y:S05]  /*1e10*/  BSYNC B1 ;  /* 0x0000000000017941 */ /* 0x000fea0003800000 */
.L_x_6324:
        /* <DEDUP_REMOVED lines=10> */
[----:B------:R-:W-:Y:S01]  /*1ec0*/  IADD3 R4, R10, 0x702, RZ ;  /* 0x000007020a047810 */ /* 0x000fe20007ffe0ff */
        /* <DEDUP_REMOVED lines=20> */
.L_x_6327:
[----:B------:R-:W-:Y:S05]  /*2010*/  BSYNC B1 ;  /* 0x0000000000017941 */ /* 0x000fea0003800000 */
.L_x_6326:
[----:B------:R-:W-:Y:S01]  /*2020*/  ISETP.GT.AND P4, PT, R36, R11, PT ;  /* 0x0000000b2400720c */ /* 0x000fe20003f84270 */
[----:B------:R-:W-:Y:S01]  /*2030*/  BSSY B1, `(.L_x_6328) ;  /* 0x000001c000017945 */ /* 0x000fe20003800000 */
[----:B------:R-:W-:Y:S01]  /*2040*/  HFMA2.MMA R36, -RZ, RZ, -6.109375, 2 ;  /* 0xc61c4000ff247435 */ /* 0x000fe200000001ff */
[----:B------:R-:W-:Y:S02]  /*2050*/  MOV R39, 0xc61c4000 ;  /* 0xc61c400000277802 */ /* 0x000fe40000000f00 */
[----:B------:R-:W-:Y:S02]  /*2060*/  IADD3 R40, R10, 0xa80, RZ ;  /* 0x00000a800a287810 */ /* 0x000fe40007ffe0ff */
[----:B------:R-:W-:Y:S01]  /*2070*/  MOV R29, 0xc61c4000 ;  /* 0xc61c4000001d7802 */ /* 0x000fe20000000f00 */
        /* <DEDUP_REMOVED lines=23> */
.L_x_6329:
[----:B------:R-:W-:Y:S05]  /*21f0*/  BSYNC B1 ;  /* 0x0000000000017941 */ /* 0x000fea0003800000 */
.L_x_6328:
        /* <DEDUP_REMOVED lines=11> */
[C---:B------:R-:W-:Y:S01]  /*22b0*/  VIADD R80, R10.reuse, 0x803 ;  /* 0x000008030a507836 */ /* 0x040fe20000000000 */
[----:B------:R-:W-:Y:S01]  /*22c0*/  IADD3 R40, R10, 0x801, RZ ;  /* 0x000008010a287810 */ /* 0x000fe20007ffe0ff */
[----:B------:R-:W-:Y:S01]  /*22d0*/  ULDC UR6, c[0x0][0x220] ;  /* 0x0000880000067ab9 */ /* 0x000fe20000000800 */
[----:B------:R-:W-:Y:S02]  /*22e0*/  ISETP.GT.AND P2, PT, R18, R11, PT ;  /* 0x0000000b1200720c */ /* 0x000fe40003f44270 */
[----:B------:R-:W-:-:S11]  /*22f0*/  MOV R18, 0xc61c4000 ;  /* 0xc61c400000127802 */ /* 0x000fd60000000f00 */
[----:B------:R-:W0:Y:S01]  /*2300*/  @!P2 LDC R43, c[0x0][0x220] ;  /* 0x00008800ff2bab82 */ /* 0x000e220000000800 */
[----:B--2---:R-:W-:-:S05]  /*2310*/  @!P2 SHF.L.U32 R42, R5, 0x10, RZ ;  /* 0x00000010052aa819 */ /* 0x004fca00000006ff */
[----:B0-----:R-:W-:Y:S01]  /*2320*/  @!P2 FMUL R18, R42, R43 ;  /* 0x0000002b2a12a220 */ /* 0x001fe20000400000 */
[----:B------:R-:W-:Y:S02]  /*2330*/  ISETP.GT.AND P2, PT, R40, R11, PT ;  /* 0x0000000b2800720c */ /* 0x000fe40003f44270 */
        /* <DEDUP_REMOVED lines=11> */
.L_x_6331:
[----:B------:R-:W-:Y:S05]  /*23f0*/  BSYNC B1 ;  /* 0x0000000000017941 */ /* 0x000fea0003800000 */
.L_x_6330:
        /* <DEDUP_REMOVED lines=29> */
.L_x_6333:
[----:B------:R-:W-:Y:S05]  /*25d0*/  BSYNC B1 ;  /* 0x0000000000017941 */ /* 0x000fea0003800000 */
.L_x_6332:
        /* <DEDUP_REMOVED lines=23> */
[----:B------:R-:W-:-:S05]  /*2750*/  @!P0 SHF.L.U32 R84, R84, 0x10, RZ ;  /* 0x0000001054548819 */ /* 0x000fca00000006ff */
[----:B------:R-:W-:Y:S01]  /*2760*/  @!P0 FMUL R45, R84, UR6 ;  /* 0x00000006542d8c20 */ /* 0x000fe20008400000 */
[----:B------:R-:W-:Y:S01]  /*2770*/  ISETP.GT.AND P0, PT, R86, R11, PT ;  /* 0x0000000b5600720c */ /* 0x000fe20003f04270 */
[----:B------:R-:W-:Y:S01]  /*2780*/  FMUL R86, R4, UR6 ;  /* 0x0000000604567c20 */ /* 0x000fe20008400000 */
[----:B------:R-:W-:-:S11]  /*2790*/  MOV R84, 0xc61c4000 ;  /* 0xc61c400000547802 */ /* 0x000fd60000000f00 */
[----:B------:R-:W-:-:S04]  /*27a0*/  @!P0 SHF.R.U32.HI R5, RZ, 0x10, R5 ;  /* 0x00000010ff058819 */ /* 0x000fc80000011605 */
[----:B------:R-:W-:-:S05]  /*27b0*/  @!P0 SHF.L.U32 R5, R5, 0x10, RZ ;  /* 0x0000001005058819 */ /* 0x000fca00000006ff */
[----:B------:R-:W-:-:S07]  /*27c0*/  @!P0 FMUL R84, R5, UR6 ;  /* 0x0000000605548c20 */ /* 0x000fce0008400000 */
.L_x_6335:
[----:B------:R-:W-:Y:S05]  /*27d0*/  BSYNC B1 ;  /* 0x0000000000017941 */ /* 0x000fea0003800000 */
.L_x_6334:
[----:B------:R-:W-:Y:S01]  /*27e0*/  ISETP.GT.AND P0, PT, R88, R11, PT ;  /* 0x0000000b5800720c */ /* 0x000fe20003f04270 */
[----:B------:R-:W-:Y:S01]  /*27f0*/  BSSY B1, `(.L_x_6336) ;  /* 0x000001c000017945 */ /* 0x000fe20003800000 */
[----:B------:R-:W-:Y:S01]  /*2800*/  HFMA2.MMA R88, -RZ, RZ, -6.109375, 2 ;  /* 0xc61c4000ff587435 */ /* 0x000fe200000001ff */
[----:B------:R-:W-:Y:S01]  /*2810*/  IMAD.MOV.U32 R87, RZ, RZ, -0x39e3c000 ;  /* 0xc61c4000ff577424 */ /* 0x000fe200078e00ff */
[----:B------:R-:W-:Y:S02]  /*2820*/  IADD3 R92, R10, 0xc80, RZ ;  /* 0x00000c800a5c7810 */ /* 0x000fe40007ffe0ff */
[----:B------:R-:W-:Y:S01]  /*2830*/  MOV R91, 0xc61c4000 ;  /* 0xc61c4000005b7802 */ /* 0x000fe20000000f00 */
[----:B------:R-:W-:Y:S06]  /*2840*/  @P6 BRA `(.L_x_6337) ;  /* 0x0000000000586947 */ /* 0x000fec0003800000 */
[----:B------:R-:W2:Y:S01]  /*2850*/  LDG.E.64 R4, desc[UR4][R2.64+0x1300] ;  /* 0x0013000402047981 */ /* 0x000ea2000c1e1b00 */
[C---:B------:R-:W-:Y:S01]  /*2860*/  IADD3 R88, R10.reuse, 0x982, RZ ;  /* 0x000009820a587810 */ /* 0x040fe20007ffe0ff */
[----:B------:R-:W-:Y:S01]  /*2870*/  ULDC UR6, c[0x0][0x220] ;  /* 0x0000880000067ab9 */ /* 0x000fe20000000800 */
[----:B------:R-:W-:Y:S01]  /*2880*/  IADD3 R90, R10, 0x981, RZ ;  /* 0x000009810a5a7810 */ /* 0x000fe20007ffe0ff */
        /* <DEDUP_REMOVED lines=18> */
.L_x_6337:
[----:B------:R-:W-:Y:S05]  /*29b0*/  BSYNC B1 ;  /* 0x0000000000017941 */ /* 0x000fea0003800000 */
.L_x_6336:
        /* <DEDUP_REMOVED lines=21> */
[C---:B------:R-:W-:Y:S01]  /*2b10*/  @!P4 SHF.R.U64 R92, R4.reuse, 0x10, R5 ;  /* 0x00000010045cc819 */ /* 0x040fe20000001205 */
[----:B------:R-:W-:-:S03]  /*2b20*/  IMAD.U32 R4, R4, 0x10000, RZ ;  /* 0x0001000004047824 */ /* 0x000fc600078e00ff */
[----:B------:R-:W-:Y:S01]  /*2b30*/  @!P4 SHF.L.U32 R92, R92, 0x10, RZ ;  /* 0x000000105c5cc819 */ /* 0x000fe200000006ff */
[----:B------:R-:W-:-:S04]  /*2b40*/  FMUL R95, R4, UR6 ;  /* 0x00000006045f7c20 */ /* 0x000fc80008400000 */
[----:B------:R-:W-:Y:S01]  /*2b50*/  @!P4 FMUL R89, R92, UR6 ;  /* 0x000000065c59cc20 */ /* 0x000fe20008400000 */
[----:B------:R-:W-:Y:S02]  /*2b60*/  ISETP.GT.AND P4, PT, R94, R11, PT ;  /* 0x0000000b5e00720c */ /* 0x000fe40003f84270 */
[----:B------:R-:W-:-:S11]  /*2b70*/  MOV R92, 0xc61c4000 ;  /* 0xc61c4000005c7802 */ /* 0x000fd60000000f00 */
[----:B------:R-:W-:-:S04]  /*2b80*/  @!P4 SHF.R.U32.HI R5, RZ, 0x10, R5 ;  /* 0x00000010ff05c819 */ /* 0x000fc80000011605 */
[----:B------:R-:W-:-:S05]  /*2b90*/  @!P4 SHF.L.U32 R5, R5, 0x10, RZ ;  /* 0x000000100505c819 */ /* 0x000fca00000006ff */
[----:B------:R-:W-:-:S07]  /*2ba0*/  @!P4 FMUL R92, R5, UR6 ;  /* 0x00000006055ccc20 */ /* 0x000fce0008400000 */
.L_x_6339:
[----:B------:R-:W-:Y:S05]  /*2bb0*/  BSYNC B1 ;  /* 0x0000000000017941 */ /* 0x000fea0003800000 */
.L_x_6338:
[----:B------:R-:W-:Y:S01]  /*2bc0*/  ISETP.GT.AND P4, PT, R96, R11, PT ;  /* 0x0000000b6000720c */ /* 0x000fe20003f84270 */
[----:B------:R-:W-:Y:S01]  /*2bd0*/  BSSY B1, `(.L_x_6340) ;  /* 0x000001c000017945 */ /* 0x000fe20003800000 */
[----:B------:R-:W-:Y:S01]  /*2be0*/  HFMA2.MMA R96, -RZ, RZ, -6.109375, 2 ;  /* 0xc61c4000ff607435 */ /* 0x000fe200000001ff */
[----:B------:R-:W-:Y:S01]  /*2bf0*/  MOV R94, 0xc61c4000 ;  /* 0xc61c4000005e7802 */ /* 0x000fe20000000f00 */
[----:B------:R-:W-:Y:S01]  /*2c00*/  HFMA2.MMA R99, -RZ, RZ, -6.109375, 2 ;  /* 0xc61c4000ff637435 */ /* 0x000fe200000001ff */
[----:B------:R-:W-:Y:S01]  /*2c10*/  IADD3 R100, R10, 0xd80, RZ ;  /* 0x00000d800a647810 */ /* 0x000fe20007ffe0ff */
[----:B------:R-:W-:Y:S09]  /*2c20*/  @P3 BRA `(.L_x_6341) ;  /* 0x0000000000583947 */ /* 0x000ff20003800000 */
[----:B------:R-:W2:Y:S01]  /*2c30*/  LDG.E.64 R4, desc[UR4][R2.64+0x1500] ;  /* 0x0015000402047981 */ /* 0x000ea2000c1e1b00 */
[----:B------:R-:W-:Y:S01]  /*2c40*/  IADD3 R94, R10, 0xa82, RZ ;  /* 0x00000a820a5e7810 */ /* 0x000fe20007ffe0ff */
        /* <DEDUP_REMOVED lines=20> */
.L_x_6341:
[----:B------:R-:W-:Y:S05]  /*2d90*/  BSYNC B1 ;  /* 0x0000000000017941 */ /* 0x000fea0003800000 */
.L_x_6340:
        /* <DEDUP_REMOVED lines=13> */
[----:B------:R-:W-:Y:S02]  /*2e70*/  IADD3 R102, R10, 0xb03, RZ ;  /* 0x00000b030a667810 */ /* 0x000fe40007ffe0ff */
[----:B------:R-:W-:Y:S02]  /*2e80*/  ISETP.GT.AND P2, PT, R98, R11, PT ;  /* 0x0000000b6200720c */ /* 0x000fe40003f44270 */
[----:B------:R-:W-:-:S11]  /*2e90*/  IADD3 R98, R10, 0xb01, RZ ;  /* 0x00000b010a627810 */ /* 0x000fd60007ffe0ff */
        /* <DEDUP_REMOVED lines=10> */
[----:B------:R-:W-:Y:S01]  /*2f40*/  ISETP.GT.AND P2, PT, R102, R11, PT ;  /* 0x0000000b6600720c */ /* 0x000fe20003f44270 */
[----:B------:R-:W-:-:S12]  /*2f50*/  IMAD.MOV.U32 R100, RZ, RZ, -0x39e3c000 ;  /* 0xc61c4000ff647424 */ /* 0x000fd800078e00ff */
[----:B------:R-:W-:-:S04]  /*2f60*/  @!P2 SHF.R.U32.HI R5, RZ, 0x10, R5 ;  /* 0x00000010ff05a819 */ /* 0x000fc80000011605 */
[----:B------:R-:W-:-:S05]  /*2f70*/  @!P2 SHF.L.U32 R5, R5, 0x10, RZ ;  /* 0x000000100505a819 */ /* 0x000fca00000006ff */
[----:B------:R-:W-:-:S07]  /*2f80*/  @!P2 FMUL R100, R5, UR6 ;  /* 0x000000060564ac20 */ /* 0x000fce0008400000 */
.L_x_6343:
[----:B------:R-:W-:Y:S05]  /*2f90*/  BSYNC B1 ;  /* 0x0000000000017941 */ /* 0x000fea0003800000 */
.L_x_6342:
        /* <DEDUP_REMOVED lines=29> */
.L_x_6345:
[----:B------:R-:W-:Y:S05]  /*3170*/  BSYNC B1 ;  /* 0x0000000000017941 */ /* 0x000fea0003800000 */
.L_x_6344:
        /* <DEDUP_REMOVED lines=31> */
.L_x_6347:
[----:B------:R-:W-:Y:S05]  /*3370*/  BSYNC B1 ;  /* 0x0000000000017941 */ /* 0x000fea0003800000 */
.L_x_6346:
        /* <DEDUP_REMOVED lines=29> */
.L_x_6349:
[----:B------:R-:W-:Y:S05]  /*3550*/  BSYNC B1 ;  /* 0x0000000000017941 */ /* 0x000fea0003800000 */
.L_x_6348:
[----:B------:R-:W-:Y:S01]  /*3560*/  BSSY B1, `(.L_x_6350) ;  /* 0x000002f000017945 */ /* 0x000fe20003800000 */
[----:B------:R-:W-:Y:S01]  /*3570*/  HFMA2.MMA R119, -RZ, RZ, -6.109375, 2 ;  /* 0xc61c4000ff777435 */ /* 0x000fe200000001ff */
[----:B------:R-:W-:Y:S01]  /*3580*/  ISETP.GT.AND P6, PT, R116, R11, PT ;  /* 0x0000000b7400720c */ /* 0x000fe20003fc4270 */
[----:B------:R-:W-:Y:S01]  /*3590*/  HFMA2.MMA R113, -RZ, RZ, -6.109375, 2 ;  /* 0xc61c4000ff717435 */ /* 0x000fe200000001ff */
[----:B------:R-:W-:Y:S01]  /*35a0*/  MOV R116, 0xc61c4000 ;  /* 0xc61c400000747802 */ /* 0x000fe20000000f00 */
[----:B------:R-:W-:Y:S01]  /*35b0*/  HFMA2.MMA R134, -RZ, RZ, -6.109375, 2 ;  /* 0xc61c4000ff867435 */ /* 0x000fe200000001ff */
[----:B------:R-:W-:Y:S01]  /*35c0*/  IMAD.MOV.U32 R117, RZ, RZ, -0x39e3c000 ;  /* 0xc61c4000ff757424 */ /* 0x000fe200078e00ff */
[----:B------:R-:W-:Y:S01]  /*35d0*/  HFMA2.MMA R126, -RZ, RZ, -6.109375, 2 ;  /* 0xc61c4000ff7e7435 */ /* 0x000fe200000001ff */
[----:B------:R-:W-:Y:S01]  /*35e0*/  MOV R114, 0xc61c4000 ;  /* 0xc61c400000727802 */ /* 0x000fe20000000f00 */
[----:B------:R-:W-:Y:S01]  /*35f0*/  HFMA2.MMA R120, -RZ, RZ, -6.109375, 2 ;  /* 0xc61c4000ff787435 */ /* 0x000fe200000001ff */
[----:B------:R-:W-:Y:S01]  /*3600*/  MOV R115, 0xc61c4000 ;  /* 0xc61c400000737802 */ /* 0x000fe20000000f00 */
        /* <DEDUP_REMOVED lines=8> */
[----:B------:R-:W-:Y:S01]  /*3690*/  IMAD.MOV.U32 R130, RZ, RZ, -0x39e3c000 ;  /* 0xc61c4000ff827424 */ /* 0x000fe200078e00ff */
[----:B------:R-:W-:-:S02]  /*36a0*/  MOV R131, 0xc61c4000 ;  /* 0xc61c400000837802 */ /* 0x000fc40000000f00 */
[----:B------:R-:W-:Y:S02]  /*36b0*/  MOV R123, 0xc61c4000 ;  /* 0xc61c4000007b7802 */ /* 0x000fe40000000f00 */
[----:B------:R-:W-:Y:S02]  /*36c0*/  MOV R133, 0xc61c4000 ;  /* 0xc61c400000857802 */ /* 0x000fe40000000f00 */
[----:B------:R-:W-:Y:S01]  /*36d0*/  MOV R135, 0xc61c4000 ;  /* 0xc61c400000877802 */ /* 0x000fe20000000f00 */
[----:B------:R-:W-:Y:S06]  /*36e0*/  @P4 BRA `(.L_x_6351) ;  /* 0x0000000000584947 */ /* 0x000fec0003800000 */
[----:B------:R-:W2:Y:S01]  /*36f0*/  LDG.E.64 R4, desc[UR4][R2.64+0x1a00] ;  /* 0x001a000402047981 */ /* 0x000ea2000c1e1b00 */
[----:B------:R-:W-:Y:S01]  /*3700*/  IADD3 R114, R10, 0xd02, RZ ;  /* 0x00000d020a727810 */ /* 0x000fe20007ffe0ff */
[----:B------:R-:W-:Y:S01]  /*3710*/  IMAD.MOV.U32 R117, RZ, RZ, -0x39e3c000 ;  /* 0xc61c4000ff757424 */ /* 0x000fe200078e00ff */
[----:B------:R-:W-:Y:S02]  /*3720*/  ULDC UR6, c[0x0][0x220] ;  /* 0x0000880000067ab9 */ /* 0x000fe40000000800 */
        /* <DEDUP_REMOVED lines=18> */
.L_x_6351:
[----:B------:R-:W-:Y:S05]  /*3850*/  BSYNC B1 ;  /* 0x0000000000017941 */ /* 0x000fea0003800000 */
.L_x_6350:
[----:B------:R-:W-:Y:S04]  /*3860*/  BSSY B1, `(.L_x_6352) ;  /* 0x0000018000017945 */ /* 0x000fe80003800000 */
[----:B------:R-:W-:Y:S05]  /*3870*/  @P3 BRA `(.L_x_6353) ;  /* 0x0000000000583947 */ /* 0x000fea0003800000 */
[----:B------:R-:W2:Y:S01]  /*3880*/  LDG.E.64 R4, desc[UR4][R2.64+0x1b00] ;  /* 0x001b000402047981 */ /* 0x000ea2000c1e1b00 */
[----:B------:R-:W-:Y:S01]  /*3890*/  IADD3 R116, R10, 0xd81, RZ ;  /* 0x00000d810a747810 */ /* 0x000fe20007ffe0ff */
[----:B------:R-:W-:Y:S01]  /*38a0*/  HFMA2.MMA R115, -RZ, RZ, -6.109375, 2 ;  /* 0xc61c4000ff737435 */ /* 0x000fe200000001ff */
[----:B------:R-:W-:Y:S02]  /*38b0*/  ULDC UR6, c[0x0][0x220] ;  /* 0x0000880000067ab9 */ /* 0x000fe40000000800 */
[----:B------:R-:W-:Y:S02]  /*38c0*/  ISETP.GT.AND P4, PT, R116, R11, PT ;  /* 0x0000000b7400720c */ /* 0x000fe40003f84270 */
[----:B------:R-:W-:-:S04]  /*38d0*/  IADD3 R116, R10, 0xd82, RZ ;  /* 0x00000d820a747810 */ /* 0x000fc80007ffe0ff */
[----:B------:R-:W-:Y:S02]  /*38e0*/  ISETP.GT.AND P3, PT, R116, R11, PT ;  /* 0x0000000b7400720c */ /* 0x000fe40003f64270 */
[----:B------:R-:W-:-:S11]  /*38f0*/  IADD3 R116, R10, 0xd83, RZ ;  /* 0x00000d830a747810 */ /* 0x000fd60007ffe0ff */
[----:B------:R-:W0:Y:S01]  /*3900*/  @!P3 LDC R136, c[0x0][0x220] ;  /* 0x00008800ff88bb82 */ /* 0x000e220000000800 */
[C---:B--2---:R-:W-:Y:S02]  /*3910*/  @!P4 SHF.R.U64 R113, R4.reuse, 0x10, R5 ;  /* 0x000000100471c819 */ /* 0x044fe40000001205 */
[----:B------:R-:W-:Y:S02]  /*3920*/  SHF.L.U32 R4, R4, 0x10, RZ ;  /* 0x0000001004047819 */ /* 0x000fe400000006ff */
[----:B------:R-:W-:-:S05]  /*3930*/  @!P4 SHF.L.U32 R113, R113, 0x10, RZ ;  /* 0x000000107171c819 */ /* 0x000fca00000006ff */
[----:B------:R-:W-:Y:S01]  /*3940*/  @!P4 FMUL R115, R113, UR6 ;  /* 0x000000067173cc20 */ /* 0x000fe20008400000 */
[----:B------:R-:W-:Y:S01]  /*3950*/  ISETP.GT.AND P4, PT, R116, R11, PT ;  /* 0x0000000b7400720c */ /* 0x000fe20003f84270 */
[----:B------:R-:W-:Y:S01]  /*3960*/  IMAD.MOV.U32 R113, RZ, RZ, -0x39e3c000 ;  /* 0xc61c4000ff717424 */ /* 0x000fe200078e00ff */
[----:B------:R-:W-:-:S11]  /*3970*/  MOV R116, 0xc61c4000 ;  /* 0xc61c400000747802 */ /* 0x000fd60000000f00 */
[----:B------:R-:W-:Y:S02]  /*3980*/  @!P4 SHF.R.U32.HI R134, RZ, 0x10, R5 ;  /* 0x00000010ff86c819 */ /* 0x000fe40000011605 */
[----:B------:R-:W-:Y:S02]  /*3990*/  @!P3 SHF.L.U32 R5, R5, 0x10, RZ ;  /* 0x000000100505b819 */ /* 0x000fe400000006ff */
[----:B------:R-:W-:-:S03]  /*39a0*/  @!P4 SHF.L.U32 R134, R134, 0x10, RZ ;  /* 0x000000108686c819 */ /* 0x000fc600000006ff */
[----:B0-----:R-:W-:Y:S02]  /*39b0*/  @!P3 FMUL R113, R5, R136 ;  /* 0x000000880571b220 */ /* 0x001fe40000400000 */
[----:B------:R-:W-:Y:S01]  /*39c0*/  @!P4 FMUL R116, R134, UR6 ;  /* 0x000000068674cc20 */ /* 0x000fe20008400000 */
[----:B------:R-:W-:-:S07]  /*39d0*/  FMUL R134, R4, UR6 ;  /* 0x0000000604867c20 */ /* 0x000fce0008400000 */
.L_x_6353:
[----:B------:R-:W-:Y:S05]  /*39e0*/  BSYNC B1 ;  /* 0x0000000000017941 */ /* 0x000fea0003800000 */
.L_x_6352:
[----:B------:R-:W-:Y:S04]  /*39f0*/  BSSY B1, `(.L_x_6354) ;  /* 0x0000018000017945 */ /* 0x000fe80003800000 */
[----:B------:R-:W-:Y:S05]  /*3a00*/  @P2 BRA `(.L_x_6355) ;  /* 0x0000000000582947 */ /* 0x000fea0003800000 */
[----:B------:R-:W2:Y:S01]  /*3a10*/  LDG.E.64 R4, desc[UR4][R2.64+0x1c00] ;  /* 0x001c000402047981 */ /* 0x000ea2000c1e1b00 */
[C---:B------:R-:W-:Y:S01]  /*3a20*/  IADD3 R120, R10.reuse, 0xe02, RZ ;  /* 0x00000e020a787810 */ /* 0x040fe20007ffe0ff */
[----:B------:R-:W-:Y:S01]  /*3a30*/  VIADD R122, R10, 0xe03 ;  /* 0x00000e030a7a7836 */ /* 0x000fe20000000000 */
[----:B------:R-:W-:Y:S01]  /*3a40*/  HFMA2.MMA R125, -RZ, RZ, -6.109375, 2 ;  /* 0xc61c4000ff7d7435 */ /* 0x000fe200000001ff */
[----:B------:R-:W-:Y:S01]  /*3a50*/  ULDC UR6, c[0x0][0x220] ;  /* 0x0000880000067ab9 */ /* 0x000fe20000000800 */
[-C--:B------:R-:W-:Y:S02]  /*3a60*/  ISETP.GT.AND P3, PT, R120, R11.reuse, PT ;  /* 0x0000000b7800720c */ /* 0x080fe40003f64270 */
[----:B------:R-:W-:Y:S02]  /*3a70*/  IADD3 R120, R10, 0xe01, RZ ;  /* 0x00000e010a787810 */ /* 0x000fe40007ffe0ff */
[-C--:B------:R-:W-:Y:S01]  /*3a80*/  ISETP.GT.AND P4, PT, R122, R11.reuse, PT ;  /* 0x0000000b7a00720c */ /* 0x080fe20003f84270 */
[----:B------:R-:W-:Y:S01]  /*3a90*/  IMAD.MOV.U32 R122, RZ, RZ, -0x39e3c000 ;  /* 0xc61c4000ff7a7424 */ /* 0x000fe200078e00ff */
[----:B------:R-:W-:-:S02]  /*3aa0*/  ISETP.GT.AND P2, PT, R120, R11, PT ;  /* 0x0000000b7800720c */ /* 0x000fc40003f44270 */
[----:B------:R-:W-:-:S05]  /*3ab0*/  MOV R126, 0xc61c4000 ;  /* 0xc61c4000007e7802 */ /* 0x000fca0000000f00 */
[----:B------:R-:W0:Y:S01]  /*3ac0*/  @!P3 LDC R137, c[0x0][0x220] ;  /* 0x00008800ff89bb82 */ /* 0x000e220000000800 */
[----:B--2---:R-:W-:-:S05]  /*3ad0*/  SHF.L.U32 R136, R4, 0x10, RZ ;  /* 0x0000001004887819 */ /* 0x004fca00000006ff */
[--C-:B------:R-:W-:Y:S02]  /*3ae0*/  @!P2 SHF.R.U64 R4, R4, 0x10, R5.reuse ;  /* 0x000000100404a819 */ /* 0x100fe40000001205 */
[----:B------:R-:W-:Y:S02]  /*3af0*/  @!P3 SHF.L.U32 R120, R5, 0x10, RZ ;  /* 0x000000100578b819 */ /* 0x000fe400000006ff */
[----:B------:R-:W-:Y:S02]  /*3b00*/  @!P4 SHF.R.U32.HI R5, RZ, 0x10, R5 ;  /* 0x00000010ff05c819 */ /* 0x000fe40000011605 */
[----:B------:R-:W-:Y:S01]  /*3b10*/  @!P2 SHF.L.U32 R4, R4, 0x10, RZ ;  /* 0x000000100404a819 */ /* 0x000fe200000006ff */
[----:B0-----:R-:W-:Y:S01]  /*3b20*/  @!P3 FMUL R122, R120, R137 ;  /* 0x00000089787ab220 */ /* 0x001fe20000400000 */
[----:B------:R-:W-:Y:S01]  /*3b30*/  @!P4 SHF.L.U32 R5, R5, 0x10, RZ ;  /* 0x000000100505c819 */ /* 0x000fe200000006ff */
[----:B------:R-:W-:Y:S02]  /*3b40*/  FMUL R120, R136, UR6 ;  /* 0x0000000688787c20 */ /* 0x000fe40008400000 */
[----:B------:R-:W-:-:S02]  /*3b50*/  @!P2 FMUL R125, R4, UR6 ;  /* 0x00000006047dac20 */ /* 0x000fc40008400000 */
[----:B------:R-:W-:-:S07]  /*3b60*/  @!P4 FMUL R126, R5, UR6 ;  /* 0x00000006057ecc20 */ /* 0x000fce0008400000 */
.L_x_6355:
[----:B------:R-:W-:Y:S05]  /*3b70*/  BSYNC B1 ;  /* 0x0000000000017941 */ /* 0x000fea0003800000 */
.L_x_6354:
[----:B------:R-:W-:Y:S04]  /*3b80*/  BSSY B1, `(.L_x_6356) ;  /* 0x0000018000017945 */ /* 0x000fe80003800000 */
[----:B------:R-:W-:Y:S05]  /*3b90*/  @P1 BRA `(.L_x_6357) ;  /* 0x0000000000581947 */ /* 0x000fea0003800000 */
[----:B------:R-:W2:Y:S01]  /*3ba0*/  LDG.E.64 R4, desc[UR4][R2.64+0x1d00] ;  /* 0x001d000402047981 */ /* 0x000ea2000c1e1b00 */
[C---:B------:R-:W-:Y:S01]  /*3bb0*/  IADD3 R128, R10.reuse, 0xe82, RZ ;  /* 0x00000e820a807810 */ /* 0x040fe20007ffe0ff */
[----:B------:R-:W-:Y:S01]  /*3bc0*/  HFMA2.MMA R127, -RZ, RZ, -6.109375, 2 ;  /* 0xc61c4000ff7f7435 */ /* 0x000fe200000001ff */
[----:B------:R-:W-:Y:S01]  /*3bd0*/  IADD3 R132, R10, 0xe83, RZ ;  /* 0x00000e830a847810 */ /* 0x000fe20007ffe0ff */
[----:B------:R-:W-:Y:S01]  /*3be0*/  ULDC UR6, c[0x0][0x220] ;  /* 0x0000880000067ab9 */ /* 0x000fe20000000800 */
[-C--:B------:R-:W-:Y:S02]  /*3bf0*/  ISETP.GT.AND P2, PT, R128, R11.reuse, PT ;  /* 0x0000000b8000720c */ /* 0x080fe40003f44270 */
[----:B------:R-:W-:Y:S02]  /*3c00*/  IADD3 R128, R10, 0xe81, RZ ;  /* 0x00000e810a807810 */ /* 0x000fe40007ffe0ff */
[-C--:B------:R-:W-:Y:S02]  /*3c10*/  ISETP.GT.AND P3, PT, R132, R11.reuse, PT ;  /* 0x0000000b8400720c */ /* 0x080fe40003f64270 */
[----:B------:R-:W-:Y:S01]  /*3c20*/  ISETP.GT.AND P1, PT, R128, R11, PT ;  /* 0x0000000b8000720c */ /* 0x000fe20003f24270 */
[----:B------:R-:W-:Y:S01]  /*3c30*/  IMAD.MOV.U32 R128, RZ, RZ, -0x39e3c000 ;  /* 0xc61c4000ff807424 */ /* 0x000fe200078e00ff */
        /* <DEDUP_REMOVED lines=12> */
.L_x_6357:
[----:B------:R-:W-:Y:S05]  /*3d00*/  BSYNC B1 ;  /* 0x0000000000017941 */ /* 0x000fea0003800000 */
.L_x_6356:
[----:B------:R-:W-:Y:S04]  /*3d10*/  BSSY B1, `(.L_x_6358) ;  /* 0x0000018000017945 */ /* 0x000fe80003800000 */
[----:B------:R-:W-:Y:S05]  /*3d20*/  @P0 BRA `(.L_x_6359) ;  /* 0x0000000000580947 */ /* 0x000fea0003800000 */
[----:B------:R-:W2:Y:S01]  /*3d30*/  LDG.E.64 R4, desc[UR4][R2.64+0x1e00] ;  /* 0x001e000402047981 */ /* 0x000ea2000c1e1b00 */
[C---:B------:R-:W-:Y:S01]  /*3d40*/  IADD3 R130, R10.reuse, 0xf02, RZ ;  /* 0x00000f020a827810 */ /* 0x040fe20007ffe0ff */
[----:B------:R-:W-:Y:S01]  /*3d50*/  HFMA2.MMA R123, -RZ, RZ, -6.109375, 2 ;  /* 0xc61c4000ff7b7435 */ /* 0x000fe200000001ff */
[----:B------:R-:W-:Y:S01]  /*3d60*/  IADD3 R136, R10, 0xf03, RZ ;  /* 0x00000f030a887810 */ /* 0x000fe20007ffe0ff */
[----:B------:R-:W-:Y:S01]  /*3d70*/  HFMA2.MMA R129, -RZ, RZ, -6.109375, 2 ;  /* 0xc61c4000ff817435 */ /* 0x000fe200000001ff */
[-C--:B------:R-:W-:Y:S01]  /*3d80*/  ISETP.GT.AND P1, PT, R130, R11.reuse, PT ;  /* 0x0000000b8200720c */ /* 0x080fe20003f24270 */
[----:B------:R-:W-:Y:S01]  /*3d90*/  ULDC UR6, c[0x0][0x220] ;  /* 0x0000880000067ab9 */ /* 0x000fe20000000800 */
[----:B------:R-:W-:Y:S02]  /*3da0*/  IADD3 R130, R10, 0xf01, RZ ;  /* 0x00000f010a827810 */ /* 0x000fe40007ffe0ff */
[-C--:B------:R-:W-:Y:S02]  /*3db0*/  ISETP.GT.AND P2, PT, R136, R11.reuse, PT ;  /* 0x0000000b8800720c */ /* 0x080fe40003f44270 */
[----:B------:R-:W-:-:S02]  /*3dc0*/  ISETP.GT.AND P0, PT, R130, R11, PT ;  /* 0x0000000b8200720c */ /* 0x000fc40003f04270 */
[----:B------:R-:W-:-:S05]  /*3dd0*/  MOV R130, 0xc61c4000 ;  /* 0xc61c400000827802 */ /* 0x000fca0000000f00 */
[----:B------:R-:W0:Y:S01]  /*3de0*/  @!P1 LDC R138, c[0x0][0x220] ;  /* 0x00008800ff8a9b82 */ /* 0x000e220000000800 */
[----:B--2---:R-:W-:-:S05]  /*3df0*/  IMAD.U32 R136, R4, 0x10000, RZ ;  /* 0x0001000004887824 */ /* 0x004fca00078e00ff */
        /* <DEDUP_REMOVED lines=9> */
.L_x_6359:
[----:B------:R-:W-:Y:S05]  /*3e90*/  BSYNC B1 ;  /* 0x0000000000017941 */ /* 0x000fea0003800000 */
.L_x_6358:
[----:B------:R-:W-:Y:S01]  /*3ea0*/  IMAD.MOV.U32 R5, RZ, RZ, -0x39e3c000 ;  /* 0xc61c4000ff057424 */ /* 0x000fe200078e00ff */
[----:B------:R-:W-:Y:S01]  /*3eb0*/  MOV R4, 0xc61c4000 ;  /* 0xc61c400000047802 */ /* 0x000fe20000000f00 */
[----:B------:R-:W-:Y:S06]  /*3ec0*/  @P6 BRA `(.L_x_6297) ;  /* 0x0000000000586947 */ /* 0x000fec0003800000 */
[----:B------:R-:W2:Y:S01]  /*3ed0*/  LDG.E.64 R2, desc[UR4][R2.64+0x1f00] ;  /* 0x001f000402027981 */ /* 0x000ea2000c1e1b00 */
[C---:B------:R-:W-:Y:S01]  /*3ee0*/  IADD3 R4, R10.reuse, 0xf82, RZ ;  /* 0x00000f820a047810 */ /* 0x040fe20007ffe0ff */
[----:B------:R-:W-:Y:S01]  /*3ef0*/  ULDC UR6, c[0x0][0x220] ;  /* 0x0000880000067ab9 */ /* 0x000fe20000000800 */
[----:B------:R-:W-:Y:S01]  /*3f00*/  IADD3 R124, R10, 0xf83, RZ ;  /* 0x00000f830a7c7810 */ /* 0x000fe20007ffe0ff */
[----:B------:R-:W-:Y:S01]  /*3f10*/  IMAD.MOV.U32 R5, RZ, RZ, -0x39e3c000 ;  /* 0xc61c4000ff057424 */ /* 0x000fe200078e00ff */
[-C--:B------:R-:W-:Y:S02]  /*3f20*/  ISETP.GT.AND P1, PT, R4, R11.reuse, PT ;  /* 0x0000000b0400720c */ /* 0x080fe40003f24270 */
[----:B------:R-:W-:Y:S02]  /*3f30*/  IADD3 R4, R10, 0xf81, RZ ;  /* 0x00000f810a047810 */ /* 0x000fe40007ffe0ff */
[-C--:B------:R-:W-:Y:S01]  /*3f40*/  ISETP.GT.AND P2, PT, R124, R11.reuse, PT ;  /* 0x0000000b7c00720c */ /* 0x080fe20003f44270 */
[----:B------:R-:W-:Y:S01]  /*3f50*/  HFMA2.MMA R124, -RZ, RZ, -6.109375, 2 ;  /* 0xc61c4000ff7c7435 */ /* 0x000fe200000001ff */
[----:B------:R-:W-:-:S07]  /*3f60*/  ISETP.GT.AND P0, PT, R4, R11, PT ;  /* 0x0000000b0400720c */ /* 0x000fce0003f04270 */
[----:B------:R-:W0:Y:S06]  /*3f70*/  @!P1 LDC R137, c[0x0][0x220] ;  /* 0x00008800ff899b82 */ /* 0x000e2c0000000800 */
[--C-:B--2---:R-:W-:Y:S02]  /*3f80*/  @!P0 SHF.R.U64 R121, R2, 0x10, R3.reuse ;  /* 0x0000001002798819 */ /* 0x104fe40000001203 */
[----:B------:R-:W-:Y:S02]  /*3f90*/  @!P1 SHF.L.U32 R4, R3, 0x10, RZ ;  /* 0x0000001003049819 */ /* 0x000fe400000006ff */
[----:B------:R-:W-:-:S02]  /*3fa0*/  @!P2 SHF.R.U32.HI R3, RZ, 0x10, R3 ;  /* 0x00000010ff03a819 */ /* 0x000fc40000011603 */
[----:B------:R-:W-:Y:S02]  /*3fb0*/  SHF.L.U32 R136, R2, 0x10, RZ ;  /* 0x0000001002887819 */ /* 0x000fe400000006ff */
[----:B------:R-:W-:Y:S02]  /*3fc0*/  @!P0 SHF.L.U32 R2, R121, 0x10, RZ ;  /* 0x0000001079028819 */ /* 0x000fe400000006ff */
[----:B------:R-:W-:Y:S02]  /*3fd0*/  @!P2 SHF.L.U32 R3, R3, 0x10, RZ ;  /* 0x000000100303a819 */ /* 0x000fe400000006ff */
[----:B------:R-:W-:Y:S01]  /*3fe0*/  MOV R121, 0xc61c4000 ;  /* 0xc61c400000797802 */ /* 0x000fe20000000f00 */
[----:B0-----:R-:W-:Y:S01]  /*3ff0*/  @!P1 FMUL R121, R4, R137 ;  /* 0x0000008904799220 */ /* 0x001fe20000400000 */
[----:B------:R-:W-:Y:S01]  /*4000*/  @!P0 FMUL R5, R2, UR6 ;  /* 0x0000000602058c20 */ /* 0x000fe20008400000 */
[----:B------:R-:W-:Y:S01]  /*4010*/  @!P2 FMUL R124, R3, UR6 ;  /* 0x00000006037cac20 */ /* 0x000fe20008400000 */
[----:B------:R-:W-:-:S07]  /*4020*/  FMUL R4, R136, UR6 ;  /* 0x0000000688047c20 */ /* 0x000fce0008400000 */
.L_x_6297:
[----:B------:R-:W-:Y:S05]  /*4030*/  BSYNC B0 ;  /* 0x0000000000007941 */ /* 0x000fea0003800000 */
.L_x_6296:
        /* <DEDUP_REMOVED lines=262> */
[----:B------:R-:W-:Y:S01]  /*50a0*/  FSEL R139, R137, R138, !P0 ;  /* 0x0000008a898b7208 */ /* 0x000fe20004000000 */
[----:B------:R-:W-:-:S04]  /*50b0*/  HFMA2.MMA R137, -RZ, RZ, 0.96630859375, -0.0022525787353515625 ;  /* 0x3bbb989dff897435 */ /* 0x000fc800000001ff */
[----:B------:R-:W0:Y:S02]  /*50c0*/  SHFL.BFLY PT, R136, R139, 0x2, 0x1f ;  /* 0x0c401f008b887f89 */ /* 0x000e2400000e0000 */
[----:B0-----:R-:W-:-:S04]  /*50d0*/  FSETP.GEU.AND P0, PT, R139, R136, PT ;  /* 0x000000888b00720b */ /* 0x001fc80003f0e000 */
[----:B------:R-:W-:Y:S02]  /*50e0*/  FSEL R140, R136, R139, !P0 ;  /* 0x0000008b888c7208 */ /* 0x000fe40004000000 */
[----:B------:R-:W-:-:S03]  /*50f0*/  MOV R136, 0x437c0000 ;  /* 0x437c000000887802 */ /* 0x000fc60000000f00 */
[----:B------:R-:W0:Y:S02]  /*5100*/  SHFL.BFLY PT, R3, R140, 0x1, 0x1f ;  /* 0x0c201f008c037f89 */ /* 0x000e2400000e0000 */
[----:B0-----:R-:W-:-:S04]  /*5110*/  FSETP.GEU.AND P0, PT, R140, R3, PT ;  /* 0x000000038c00720b */ /* 0x001fc80003f0e000 */
[----:B------:R-:W-:-:S05]  /*5120*/  FSEL R3, R3, R140, !P0 ;  /* 0x0000008c03037208 */ /* 0x000fca0004000000 */
[C---:B------:R-:W-:Y:S01]  /*5130*/  FADD R2, -R3.reuse, R83 ;  /* 0x0000005303027221 */ /* 0x040fe20000000100 */
[C---:B------:R-:W-:Y:S01]  /*5140*/  FADD R140, -R3.reuse, R27 ;  /* 0x0000001b038c7221 */ /* 0x040fe20000000100 */
[C---:B------:R-:W-:Y:S01]  /*5150*/  FADD R16, -R3.reuse, R16 ;  /* 0x0000001003107221 */ /* 0x040fe20000000100 */
[C---:B------:R-:W-:Y:S01]  /*5160*/  FADD R148, -R3.reuse, R33 ;  /* 0x0000002103947221 */ /* 0x040fe20000000100 */
[-C--:B------:R-:W-:Y:S01]  /*5170*/  FFMA.SAT R27, R2, R137.reuse, 0.5 ;  /* 0x3f000000021b7423 */ /* 0x080fe20000002089 */
[C---:B------:R-:W-:Y:S01]  /*5180*/  FADD R162, -R3.reuse, R0 ;  /* 0x0000000003a27221 */ /* 0x040fe20000000100 */
[-C--:B------:R-:W-:Y:S01]  /*5190*/  FFMA.SAT R33, R16, R137.reuse, 0.5 ;  /* 0x3f00000010217423 */ /* 0x080fe20000002089 */
[----:B------:R-:W-:Y:S01]  /*51a0*/  FADD R76, -R3, R76 ;  /* 0x0000004c034c7221 */ /* 0x000fe20000000100 */
[-C--:B------:R-:W-:Y:S01]  /*51b0*/  FFMA.RM R0, R27, R136.reuse, 12582913 ;  /* 0x4b4000011b007423 */ /* 0x080fe20000004088 */
[C---:B------:R-:W-:Y:S01]  /*51c0*/  FADD R144, -R3.reuse, R31 ;  /* 0x0000001f03907221 */ /* 0x040fe20000000100 */
[C---:B------:R-:W-:Y:S01]  /*51d0*/  FADD R31, -R3.reuse, R5 ;  /* 0x00000005031f7221 */ /* 0x040fe20000000100 */
[----:B------:R-:W-:Y:S01]  /*51e0*/  FADD R138, -R3, R41 ;  /* 0x00000029038a7221 */ /* 0x000fe20000000100 */
[-C--:B------:R-:W-:Y:S01]  /*51f0*/  FFMA.RM R33, R33, R136.reuse, 12582913 ;  /* 0x4b40000121217423 */ /* 0x080fe20000004088 */
[----:B------:R-:W-:Y:S01]  /*5200*/  FADD R5, R0, -12583039 ;  /* 0xcb40007f00057421 */ /* 0x000fe20000000000 */
[-C--:B------:R-:W-:Y:S01]  /*5210*/  FFMA.SAT R41, R76, R137.reuse, 0.5 ;  /* 0x3f0000004c297423 */ /* 0x080fe20000002089 */
[C---:B------:R-:W-:Y:S01]  /*5220*/  FADD R142, -R3.reuse, R37 ;  /* 0x00000025038e7221 */ /* 0x040fe20000000100 */
[----:B------:R-:W-:Y:S01]  /*5230*/  FADD R27, -R3, R4 ;  /* 0x00000004031b7221 */ /* 0x000fe20000000100 */
[----:B------:R-:W-:Y:S01]  /*5240*/  FADD R37, R33, -12583039 ;  /* 0xcb40007f21257421 */ /* 0x000fe20000000000 */
[----:B------:R-:W-:Y:S01]  /*5250*/  FFMA R5, R2, 1.4426950216293334961, -R5 ;  /* 0x3fb8aa3b02057823 */ /* 0x000fe20000000805 */
[-C--:B------:R-:W-:Y:S01]  /*5260*/  FFMA.RM R4, R41, R136.reuse, 12582913 ;  /* 0x4b40000129047423 */ /* 0x080fe20000004088 */
[C---:B------:R-:W-:Y:S01]  /*5270*/  FADD R6, -R3.reuse, R6 ;  /* 0x0000000603067221 */ /* 0x040fe20000000100 */
[----:B------:R-:W-:Y:S01]  /*5280*/  FFMA R37, R16, 1.4426950216293334961, -R37 ;  /* 0x3fb8aa3b10257823 */ /* 0x000fe20000000825 */
[----:B------:R-:W-:Y:S01]  /*5290*/  FFMA R2, R2, 1.925963033500011079e-08, R5 ;  /* 0x32a5706002027823 */ /* 0x000fe20000000005 */
[----:B------:R-:W-:Y:S01]  /*52a0*/  FADD R5, R4, -12583039 ;  /* 0xcb40007f04057421 */ /* 0x000fe20000000000 */
[C---:B------:R-:W-:Y:S01]  /*52b0*/  FADD R46, -R3.reuse, R46 ;  /* 0x0000002e032e7221 */ /* 0x040fe20000000100 */
[C---:B------:R-:W-:Y:S01]  /*52c0*/  FADD R150, -R3.reuse, R47 ;  /* 0x0000002f03967221 */ /* 0x040fe20000000100 */
[C---:B------:R-:W-:Y:S01]  /*52d0*/  FADD R160, -R3.reuse, R54 ;  /* 0x0000003603a07221 */ /* 0x040fe20000000100 */
[C---:B------:R-:W-:Y:S01]  /*52e0*/  FADD R164, -R3.reuse, R12 ;  /* 0x0000000c03a47221 */ /* 0x040fe20000000100 */
[-C--:B------:R-:W-:Y:S01]  /*52f0*/  FFMA.SAT R41, R6, R137.reuse, 0.5 ;  /* 0x3f00000006297423 */ /* 0x080fe20000002089 */
        /* <DEDUP_REMOVED lines=111> */
[----:B------:R-:W-:Y:S01]  /*59f0*/  FADD R124, -R3, R124 ;  /* 0x0000007c037c7221 */ /* 0x000fe20000000100 */
[-C--:B------:R-:W-:Y:S01]  /*5a00*/  FFMA.SAT R47, R138, R137.reuse, 0.5 ;  /* 0x3f0000008a2f7423 */ /* 0x080fe20000002089 */
[----:B------:R-:W-:Y:S01]  /*5a10*/  FFMA R3, R16, 1.925963033500011079e-08, R37 ;  /* 0x32a5706010037823 */ /* 0x000fe20000000025 */
[----:B------:R-:W-:Y:S01]  /*5a20*/  FFMA R37, R76, 1.4426950216293334961, -R5 ;  /* 0x3fb8aa3b4c257823 */ /* 0x000fe20000000805 */
[-C--:B------:R-:W-:Y:S01]  /*5a30*/  FFMA.SAT R49, R46, R137.reuse, 0.5 ;  /* 0x3f0000002e317423 */ /* 0x080fe20000002089 */
[-C--:B------:R-:W-:Y:S01]  /*5a40*/  FFMA.RM R41, R41, R136.reuse, 12582913 ;  /* 0x4b40000129297423 */ /* 0x080fe20000004088 */
[-C--:B------:R-:W-:Y:S01]  /*5a50*/  FFMA.RM R5, R47, R136.reuse, 12582913 ;  /* 0x4b4000012f057423 */ /* 0x080fe20000004088 */
[----:B------:R-:W-:Y:S01]  /*5a60*/  FFMA R76, R76, 1.925963033500011079e-08, R37 ;  /* 0x32a570604c4c7823 */ /* 0x000fe20000000025 */
[-C--:B------:R-:W-:Y:S01]  /*5a70*/  FFMA.RM R16, R49, R136.reuse, 12582913 ;  /* 0x4b40000131107423 */ /* 0x080fe20000004088 */
[----:B------:R-:W-:Y:S01]  /*5a80*/  FADD R37, R41, -12583039 ;  /* 0xcb40007f29257421 */ /* 0x000fe20000000000 */
[----:B------:R-:W-:Y:S01]  /*5a90*/  FADD R49, R5, -12583039 ;  /* 0xcb40007f05317421 */ /* 0x000fe20000000000 */
[-C--:B------:R-:W-:Y:S01]  /*5aa0*/  FFMA.SAT R53, R140, R137.reuse, 0.5 ;  /* 0x3f0000008c357423 */ /* 0x080fe20000002089 */
[----:B------:R-:W-:Y:S01]  /*5ab0*/  FADD R51, R16, -12583039 ;  /* 0xcb40007f10337421 */ /* 0x000fe20000000000 */
[----:B------:R-:W-:Y:S01]  /*5ac0*/  FFMA R47, R6, 1.4426950216293334961, -R37 ;  /* 0x3fb8aa3b062f7823 */ /* 0x000fe20000000825 */
[----:B------:R-:W-:Y:S01]  /*5ad0*/  FFMA R49, R138, 1.4426950216293334961, -R49 ;  /* 0x3fb8aa3b8a317823 */ /* 0x000fe20000000831 */
[-C--:B------:R-:W-:Y:S01]  /*5ae0*/  FFMA.RM R37, R53, R136.reuse, 12582913 ;  /* 0x4b40000135257423 */ /* 0x080fe20000004088 */
[----:B------:R-:W-:Y:S01]  /*5af0*/  FFMA R51, R46, 1.4426950216293334961, -R51 ;  /* 0x3fb8aa3b2e337823 */ /* 0x000fe20000000833 */
[----:B------:R-:W-:Y:S01]  /*5b00*/  FFMA R6, R6, 1.925963033500011079e-08, R47 ;  /* 0x32a5706006067823 */ /* 0x000fe2000000002f */
[----:B------:R-:W-:Y:S01]  /*5b10*/  FFMA R138, R138, 1.925963033500011079e-08, R49 ;  /* 0x32a570608a8a7823 */ /* 0x000fe20000000031 */
[----:B------:R-:W-:Y:S01]  /*5b20*/  FADD R47, R37, -12583039 ;  /* 0xcb40007f252f7421 */ /* 0x000fe20000000000 */
[-C--:B------:R-:W-:Y:S01]  /*5b30*/  FFMA.SAT R49, R14, R137.reuse, 0.5 ;  /* 0x3f0000000e317423 */ /* 0x080fe20000002089 */
[----:B------:R-:W-:Y:S01]  /*5b40*/  FFMA R53, R46, 1.925963033500011079e-08, R51 ;  /* 0x32a570602e357823 */ /* 0x000fe20000000033 */
[-C--:B------:R-:W-:Y:S01]  /*5b50*/  FFMA.SAT R55, R142, R137.reuse, 0.5 ;  /* 0x3f0000008e377423 */ /* 0x080fe20000002089 */
[----:B------:R-:W-:Y:S01]  /*5b60*/  FFMA R51, R140, 1.4426950216293334961, -R47 ;  /* 0x3fb8aa3b8c337823 */ /* 0x000fe2000000082f */
[-C--:B------:R-:W-:Y:S01]  /*5b70*/  FFMA.SAT R57, R48, R137.reuse, 0.5 ;  /* 0x3f00000030397423 */ /* 0x080fe20000002089 */
[-C--:B------:R-:W-:Y:S01]  /*5b80*/  FFMA.RM R46, R49, R136.reuse, 12582913 ;  /* 0x4b400001312e7423 */ /* 0x080fe20000004088 */
[-C--:B------:R-:W-:Y:S01]  /*5b90*/  FFMA.RM R49, R55, R136.reuse, 12582913 ;  /* 0x4b40000137317423 */ /* 0x080fe20000004088 */
[----:B------:R-:W-:Y:S01]  /*5ba0*/  FFMA R140, R140, 1.925963033500011079e-08, R51 ;  /* 0x32a570608c8c7823 */ /* 0x000fe20000000033 */
[-C--:B------:R-:W-:Y:S01]  /*5bb0*/  FFMA.RM R47, R57, R136.reuse, 12582913 ;  /* 0x4b400001392f7423 */ /* 0x080fe20000004088 */
[----:B------:R-:W-:Y:S01]  /*5bc0*/  FADD R51, R46, -12583039 ;  /* 0xcb40007f2e337421 */ /* 0x000fe20000000000 */
[-C--:B------:R-:W-:Y:S01]  /*5bd0*/  FFMA.SAT R75, R144, R137.reuse, 0.5 ;  /* 0x3f000000904b7423 */ /* 0x080fe20000002089 */
[----:B------:R-:W-:Y:S01]  /*5be0*/  FADD R57, R49, -12583039 ;  /* 0xcb40007f31397421 */ /* 0x000fe20000000000 */
[----:B------:R-:W-:Y:S01]  /*5bf0*/  FADD R73, R47, -12583039 ;  /* 0xcb40007f2f497421 */ /* 0x000fe20000000000 */
[----:B------:R-:W-:Y:S01]  /*5c00*/  FFMA R55, R14, 1.4426950216293334961, -R51 ;  /* 0x3fb8aa3b0e377823 */ /* 0x000fe20000000833 */
[-C--:B------:R-:W-:Y:S01]  /*5c10*/  FFMA.RM R51, R75, R136.reuse, 12582913 ;  /* 0x4b4000014b337423 */ /* 0x080fe20000004088 */
[----:B------:R-:W-:Y:S01]  /*5c20*/  FFMA R57, R142, 1.4426950216293334961, -R57 ;  /* 0x3fb8aa3b8e397823 */ /* 0x000fe20000000839 */
[----:B------:R-:W-:Y:S01]  /*5c30*/  FFMA R73, R48, 1.4426950216293334961, -R73 ;  /* 0x3fb8aa3b30497823 */ /* 0x000fe20000000849 */
[----:B------:R-:W-:Y:S01]  /*5c40*/  FFMA R14, R14, 1.925963033500011079e-08, R55 ;  /* 0x32a570600e0e7823 */ /* 0x000fe20000000037 */
[----:B------:R-:W-:Y:S01]  /*5c50*/  FADD R55, R51, -12583039 ;  /* 0xcb40007f33377421 */ /* 0x000fe20000000000 */
[-C--:B------:R-:W-:Y:S01]  /*5c60*/  FFMA.SAT R75, R146, R137.reuse, 0.5 ;  /* 0x3f000000924b7423 */ /* 0x080fe20000002089 */
[----:B------:R-:W-:Y:S01]  /*5c70*/  FFMA R142, R142, 1.925963033500011079e-08, R57 ;  /* 0x32a570608e8e7823 */ /* 0x000fe20000000039 */
[-C--:B------:R-:W-:Y:S01]  /*5c80*/  FFMA.SAT R83, R78, R137.reuse, 0.5 ;  /* 0x3f0000004e537423 */ /* 0x080fe20000002089 */
[----:B------:R-:W-:Y:S01]  /*5c90*/  FFMA R57, R48, 1.925963033500011079e-08, R73 ;  /* 0x32a5706030397823 */ /* 0x000fe20000000049 */
[----:B------:R-:W-:Y:S01]  /*5ca0*/  FFMA R73, R144, 1.4426950216293334961, -R55 ;  /* 0x3fb8aa3b90497823 */ /* 0x000fe20000000837 */
[-C--:B------:R-:W-:Y:S01]  /*5cb0*/  FFMA.RM R48, R75, R136.reuse, 12582913 ;  /* 0x4b4000014b307423 */ /* 0x080fe20000004088 */
[-C--:B------:R-:W-:Y:S01]  /*5cc0*/  FFMA.RM R55, R83, R136.reuse, 12582913 ;  /* 0x4b40000153377423 */ /* 0x080fe20000004088 */
[-C--:B------:R-:W-:Y:S01]  /*5cd0*/  FFMA.SAT R145, R154, R137.reuse, 0.5 ;  /* 0x3f0000009a917423 */ /* 0x080fe20000002089 */
[----:B------:R-:W-:Y:S01]  /*5ce0*/  FFMA R144, R144, 1.925963033500011079e-08, R73 ;  /* 0x32a5706090907823 */ /* 0x000fe20000000049 */
[----:B------:R-:W-:Y:S01]  /*5cf0*/  FADD R73, R48, -12583039 ;  /* 0xcb40007f30497421 */ /* 0x000fe20000000000 */
[----:B------:R-:W-:Y:S01]  /*5d00*/  FADD R75, R55, -12583039 ;  /* 0xcb40007f374b7421 */ /* 0x000fe20000000000 */
[-C--:B------:R-:W-:Y:S01]  /*5d10*/  FFMA.SAT R153, R158, R137.reuse, 0.5 ;  /* 0x3f0000009e997423 */ /* 0x080fe20000002089 */
[----:B------:R-:W0:Y:S01]  /*5d20*/  MUFU.EX2 R2, R2 ;  /* 0x0000000200027308 */ /* 0x000e220000000800 */
[----:B------:R-:W-:Y:S01]  /*5d30*/  FFMA R73, R146, 1.4426950216293334961, -R73 ;  /* 0x3fb8aa3b92497823 */ /* 0x000fe20000000849 */
[----:B------:R-:W-:Y:S01]  /*5d40*/  FFMA R75, R78, 1.4426950216293334961, -R75 ;  /* 0x3fb8aa3b4e4b7823 */ /* 0x000fe2000000084b */
[----:B------:R-:W-:Y:S01]  /*5d50*/  IMAD.SHL.U32 R157, R0, 0x800000, RZ ;  /* 0x00800000009d7824 */ /* 0x000fe200078e00ff */
[----:B------:R-:W-:Y:S01]  /*5d60*/  SHF.L.U32 R33, R33, 0x17, RZ ;  /* 0x0000001721217819 */ /* 0x000fe200000006ff */
[----:B------:R-:W-:Y:S01]  /*5d70*/  FFMA R146, R146, 1.925963033500011079e-08, R73 ;  /* 0x32a5706092927823 */ /* 0x000fe20000000049 */
[----:B------:R-:W-:Y:S01]  /*5d80*/  FFMA R78, R78, 1.925963033500011079e-08, R75 ;  /* 0x32a570604e4e7823 */ /* 0x000fe2000000004b */
[-C--:B------:R-:W-:Y:S01]  /*5d90*/  FFMA.SAT R73, R148, R137.reuse, 0.5 ;  /* 0x3f00000094497423 */ /* 0x080fe20000002089 */
[----:B------:R-:W-:Y:S01]  /*5da0*/  FFMA.SAT R75, R150, R137, 0.5 ;  /* 0x3f000000964b7423 */ /* 0x000fe20000002089 */
[----:B------:R-:W1:Y:S01]  /*5db0*/  MUFU.EX2 R3, R3 ;  /* 0x0000000300037308 */ /* 0x000e620000000800 */
[----:B------:R-:W-:Y:S01]  /*5dc0*/  SHF.L.U32 R4, R4, 0x17, RZ ;  /* 0x0000001704047819 */ /* 0x000fe200000006ff */
[-C--:B------:R-:W-:Y:S01]  /*5dd0*/  FFMA.RM R73, R73, R136.reuse, 12582913 ;  /* 0x4b40000149497423 */ /* 0x080fe20000004088 */
[----:B------:R-:W-:Y:S01]  /*5de0*/  FFMA.RM R75, R75, R136, 12582913 ;  /* 0x4b4000014b4b7423 */ /* 0x000fe20000004088 */
[----:B------:R-:W-:Y:S01]  /*5df0*/  SHF.L.U32 R41, R41, 0x17, RZ ;  /* 0x0000001729297819 */ /* 0x000fe200000006ff */
[----:B------:R-:W-:-:S02]  /*5e00*/  IMAD.SHL.U32 R46, R46, 0x800000, RZ ;  /* 0x008000002e2e7824 */ /* 0x000fc400078e00ff */
[----:B------:R-:W-:Y:S01]  /*5e10*/  FADD R83, R73, -12583039 ;  /* 0xcb40007f49537421 */ /* 0x000fe20000000000 */
[----:B------:R-:W-:Y:S01]  /*5e20*/  FADD R139, R75, -12583039 ;  /* 0xcb40007f4b8b7421 */ /* 0x000fe20000000000 */
[----:B0-----:R-:W-:Y:S01]  /*5e30*/  FMUL R0, R157, R2 ;  /* 0x000000029d007220 */ /* 0x001fe20000400000 */
[----:B------:R-:W-:Y:S01]  /*5e40*/  MUFU.EX2 R6, R6 ;  /* 0x0000000600067308 */ /* 0x000fe20000000800 */
[----:B------:R-:W-:Y:S01]  /*5e50*/  FFMA R83, R148, 1.4426950216293334961, -R83 ;  /* 0x3fb8aa3b94537823 */ /* 0x000fe20000000853 */
[----:B------:R-:W-:Y:S01]  /*5e60*/  FFMA R139, R150, 1.4426950216293334961, -R139 ;  /* 0x3fb8aa3b968b7823 */ /* 0x000fe2000000088b */
[----:B------:R-:W-:Y:S01]  /*5e70*/  SHF.L.U32 R5, R5, 0x17, RZ ;  /* 0x0000001705057819 */ /* 0x000fe200000006ff */
[-C--:B------:R-:W-:Y:S01]  /*5e80*/  FFMA.SAT R163, R59, R137.reuse, 0.5 ;  /* 0x3f0000003ba37423 */ /* 0x080fe20000002089 */
[----:B------:R-:W-:Y:S01]  /*5e90*/  FFMA R148, R148, 1.925963033500011079e-08, R83 ;  /* 0x32a5706094947823 */ /* 0x000fe20000000053 */
[----:B------:R-:W-:Y:S01]  /*5ea0*/  FFMA R150, R150, 1.925963033500011079e-08, R139 ;  /* 0x32a5706096967823 */ /* 0x000fe2000000008b */
[-C--:B------:R-:W-:Y:S01]  /*5eb0*/  FFMA.SAT R83, R50, R137.reuse, 0.5 ;  /* 0x3f00000032537423 */ /* 0x080fe20000002089 */
[----:B------:R-:W-:Y:S01]  /*5ec0*/  FFMA.SAT R139, R72, R137, 0.5 ;  /* 0x3f000000488b7423 */ /* 0x000fe20000002089 */
[----:B-1----:R-:W-:Y:S01]  /*5ed0*/  FMUL R2, R33, R3 ;  /* 0x0000000321027220 */ /* 0x002fe20000400000 */
[-C--:B------:R-:W-:Y:S01]  /*5ee0*/  FFMA.SAT R33, R162, R137.reuse, 0.5 ;  /* 0x3f000000a2217423 */ /* 0x080fe20000002089 */
[-C--:B------:R-:W-:Y:S01]  /*5ef0*/  FFMA.RM R83, R83, R136.reuse, 12582913 ;  /* 0x4b40000153537423 */ /* 0x080fe20000004088 */
[-C--:B------:R-:W-:Y:S01]  /*5f00*/  FFMA.RM R139, R139, R136.reuse, 12582913 ;  /* 0x4b4000018b8b7423 */ /* 0x080fe20000004088 */
[----:B------:R-:W0:Y:S01]  /*5f10*/  MUFU.EX2 R3, R76 ;  /* 0x0000004c00037308 */ /* 0x000e220000000800 */
[----:B------:R-:W-:Y:S01]  /*5f20*/  FFMA.RM R33, R33, R136, 12582913 ;  /* 0x4b40000121217423 */ /* 0x000fe20000004088 */
[----:B------:R-:W-:Y:S01]  /*5f30*/  FADD R141, R83, -12583039 ;  /* 0xcb40007f538d7421 */ /* 0x000fe20000000000 */
[----:B------:R-:W-:Y:S01]  /*5f40*/  FADD R143, R139, -12583039 ;  /* 0xcb40007f8b8f7421 */ /* 0x000fe20000000000 */
[----:B------:R-:W-:Y:S01]  /*5f50*/  SHF.L.U32 R37, R37, 0x17, RZ ;  /* 0x0000001725257819 */ /* 0x000fe200000006ff */
[-C--:B------:R-:W-:Y:S01]  /*5f60*/  FFMA.SAT R165, R62, R137.reuse, 0.5 ;  /* 0x3f0000003ea57423 */ /* 0x080fe20000002089 */
[----:B------:R-:W-:Y:S01]  /*5f70*/  FFMA R141, R50, 1.4426950216293334961, -R141 ;  /* 0x3fb8aa3b328d7823 */ /* 0x000fe2000000088d */
[----:B------:R-:W-:Y:S01]  /*5f80*/  FFMA R143, R72, 1.4426950216293334961, -R143 ;  /* 0x3fb8aa3b488f7823 */ /* 0x000fe2000000088f */
[----:B------:R-:W1:Y:S01]  /*5f90*/  MUFU.EX2 R138, R138 ;  /* 0x0000008a008a7308 */ /* 0x000e620000000800 */
[----:B------:R-:W-:Y:S01]  /*5fa0*/  SHF.L.U32 R48, R48, 0x17, RZ ;  /* 0x0000001730307819 */ /* 0x000fe200000006ff */
[----:B------:R-:W-:Y:S01]  /*5fb0*/  FFMA R50, R50, 1.925963033500011079e-08, R141 ;  /* 0x32a5706032327823 */ /* 0x000fe2000000008d */
[----:B------:R-:W-:Y:S01]  /*5fc0*/  FFMA R141, R72, 1.925963033500011079e-08, R143 ;  /* 0x32a57060488d7823 */ /* 0x000fe2000000008f */
[----:B------:R-:W-:-:S04]  /*5fd0*/  FFMA.SAT R143, R152, R137, 0.5 ;  /* 0x3f000000988f7423 */ /* 0x000fc80000002089 */
[-C--:B------:R-:W-:Y:S01]  /*5fe0*/  FFMA.RM R72, R143, R136.reuse, 12582913 ;  /* 0x4b4000018f487423 */ /* 0x080fe20000004088 */
[----:B------:R-:W-:Y:S01]  /*5ff0*/  FFMA.RM R143, R145, R136, 12582913 ;  /* 0x4b400001918f7423 */ /* 0x000fe20000004088 */
[----:B0-----:R-:W-:Y:S01]  /*6000*/  FMUL R3, R4, R3 ;  /* 0x0000000304037220 */ /* 0x001fe20000400000 */
[----:B------:R-:W-:Y:S01]  /*6010*/  FMUL R4, R41, R6 ;  /* 0x0000000629047220 */ /* 0x000fe20000400000 */
[----:B------:R-:W-:Y:S01]  /*6020*/  FADD R145, R72, -12583039 ;  /* 0xcb40007f48917421 */ /* 0x000fe20000000000 */
[----:B------:R-:W-:Y:S01]  /*6030*/  FADD R147, R143, -12583039 ;  /* 0xcb40007f8f937421 */ /* 0x000fe20000000000 */
[-C--:B------:R-:W-:Y:S01]  /*6040*/  FFMA.SAT R41, R164, R137.reuse, 0.5 ;  /* 0x3f000000a4297423 */ /* 0x080fe20000002089 */
[----:B------:R-:W-:Y:S01]  /*6050*/  MUFU.EX2 R6, R53 ;  /* 0x0000003500067308 */ /* 0x000fe20000000800 */
[----:B------:R-:W-:Y:S01]  /*6060*/  FFMA R145, R152, 1.4426950216293334961, -R145 ;  /* 0x3fb8aa3b98917823 */ /* 0x000fe20000000891 */
[----:B------:R-:W-:Y:S01]  /*6070*/  FFMA R147, R154, 1.4426950216293334961, -R147 ;  /* 0x3fb8aa3b9a937823 */ /* 0x000fe20000000893 */
[----:B------:R-:W-:Y:S01]  /*6080*/  FFMA.RM R41, R41, R136, 12582913 ;  /* 0x4b40000129297423 */ /* 0x000fe20000004088 */
[----:B-1----:R-:W-:Y:S01]  /*6090*/  FMUL R5, R5, R138 ;  /* 0x0000008a05057220 */ /* 0x002fe20000400000 */
[----:B------:R-:W-:Y:S01]  /*60a0*/  FFMA R152, R152, 1.925963033500011079e-08, R145 ;  /* 0x32a5706098987823 */ /* 0x000fe20000000091 */
[----:B------:R-:W-:Y:S01]  /*60b0*/  FFMA R154, R154, 1.925963033500011079e-08, R147 ;  /* 0x32a570609a9a7823 */ /* 0x000fe20000000093 */
[-C--:B------:R-:W-:Y:S01]  /*60c0*/  FFMA.SAT R145, R52, R137.reuse, 0.5 ;  /* 0x3f00000034917423 */ /* 0x080fe20000002089 */
[----:B------:R-:W-:Y:S01]  /*60d0*/  FFMA.SAT R147, R74, R137, 0.5 ;  /* 0x3f0000004a937423 */ /* 0x000fe20000002089 */
[----:B------:R-:W-:Y:S02]  /*60e0*/  MUFU.EX2 R78, R78 ;  /* 0x0000004e004e7308 */ /* 0x000fe40000000800 */
[-C--:B------:R-:W-:Y:S01]  /*60f0*/  FFMA.RM R145, R145, R136.reuse, 12582913 ;  /* 0x4b40000191917423 */ /* 0x080fe20000004088 */
[----:B------:R-:W-:-:S03]  /*6100*/  FFMA.RM R147, R147, R136, 12582913 ;  /* 0x4b40000193937423 */ /* 0x000fc60000004088 */
[----:B------:R-:W-:Y:S01]  /*6110*/  FADD R149, R145, -12583039 ;  /* 0xcb40007f91957421 */ /* 0x000fe20000000000 */
[----:B------:R-:W-:Y:S01]  /*6120*/  FADD R151, R147, -12583039 ;  /* 0xcb40007f93977421 */ /* 0x000fe20000000000 */
[----:B------:R-:W-:Y:S01]  /*6130*/  MUFU.EX2 R150, R150 ;  /* 0x0000009600967308 */ /* 0x000fe20000000800 */
[----:B------:R-:W-:Y:S01]  /*6140*/  SHF.L.U32 R145, R145, 0x17, RZ ;  /* 0x0000001791917819 */ /* 0x000fe200000006ff */
[----:B------:R-:W-:Y:S01]  /*6150*/  FFMA R149, R52, 1.4426950216293334961, -R149 ;  /* 0x3fb8aa3b34957823 */ /* 0x000fe20000000895 */
[----:B------:R-:W-:-:S03]  /*6160*/  FFMA R151, R74, 1.4426950216293334961, -R151 ;  /* 0x3fb8aa3b4a977823 */ /* 0x000fc60000000897 */
[----:B------:R-:W-:Y:S01]  /*6170*/  FFMA R52, R52, 1.925963033500011079e-08, R149 ;  /* 0x32a5706034347823 */ /* 0x000fe20000000095 */
[----:B------:R-:W-:Y:S01]  /*6180*/  FFMA R149, R74, 1.925963033500011079e-08, R151 ;  /* 0x32a570604a957823 */ /* 0x000fe20000000097 */
[----:B------:R-:W-:Y:S01]  /*6190*/  FFMA.SAT R151, R156, R137, 0.5 ;  /* 0x3f0000009c977423 */ /* 0x000fe20000002089 */
[----:B------:R-:W-:Y:S03]  /*61a0*/  MUFU.EX2 R141, R141 ;  /* 0x0000008d008d7308 */ /* 0x000fe60000000800 */
[-C--:B------:R-:W-:Y:S01]  /*61b0*/  FFMA.RM R74, R151, R136.reuse, 12582913 ;  /* 0x4b400001974a7423 */ /* 0x080fe20000004088 */
[----:B------:R-:W-:-:S03]  /*61c0*/  FFMA.RM R151, R153, R136, 12582913 ;  /* 0x4b40000199977423 */ /* 0x000fc60000004088 */
[----:B------:R-:W-:Y:S01]  /*61d0*/  FADD R153, R74, -12583039 ;  /* 0xcb40007f4a997421 */ /* 0x000fe20000000000 */
[----:B------:R-:W-:Y:S01]  /*61e0*/  FADD R155, R151, -12583039 ;  /* 0xcb40007f979b7421 */ /* 0x000fe20000000000 */
[----:B------:R-:W-:Y:S02]  /*61f0*/  MUFU.EX2 R154, R154 ;  /* 0x0000009a009a7308 */ /* 0x000fe40000000800 */
[----:B------:R-:W-:Y:S01]  /*6200*/  FFMA R153, R156, 1.4426950216293334961, -R153 ;  /* 0x3fb8aa3b9c997823 */ /* 0x000fe20000000899 */
[----:B------:R-:W-:-:S03]  /*6210*/  FFMA R155, R158, 1.4426950216293334961, -R155 ;  /* 0x3fb8aa3b9e9b7823 */ /* 0x000fc6000000089b */
[----:B------:R-:W-:Y:S01]  /*6220*/  FFMA R156, R156, 1.925963033500011079e-08, R153 ;  /* 0x32a570609c9c7823 */ /* 0x000fe20000000099 */
[----:B------:R-:W-:Y:S01]  /*6230*/  FFMA.SAT R153, R160, R137, 0.5 ;  /* 0x3f000000a0997423 */ /* 0x000fe20000002089 */
[----:B------:R-:W-:Y:S01]  /*6240*/  FFMA R158, R158, 1.925963033500011079e-08, R155 ;  /* 0x32a570609e9e7823 */ /* 0x000fe2000000009b */
[----:B------:R-:W-:Y:S02]  /*6250*/  MUFU.EX2 R149, R149 ;  /* 0x0000009500957308 */ /* 0x000fe40000000800 */
[----:B------:R-:W-:-:S04]  /*6260*/  FFMA.RM R153, R153, R136, 12582913 ;  /* 0x4b40000199997423 */ /* 0x000fc80000004088 */
[----:B------:R-:W-:Y:S02]  /*6270*/  FADD R155, R153, -12583039 ;  /* 0xcb40007f999b7421 */ /* 0x000fe40000000000 */
[----:B------:R-:W-:Y:S02]  /*6280*/  MUFU.EX2 R158, R158 ;  /* 0x0000009e009e7308 */ /* 0x000fe40000000800 */
[----:B------:R-:W-:-:S04]  /*6290*/  FFMA R155, R160, 1.4426950216293334961, -R155 ;  /* 0x3fb8aa3ba09b7823 */ /* 0x000fc8000000089b */
[----:B------:R-:W-:Y:S01]  /*62a0*/  FFMA R160, R160, 1.925963033500011079e-08, R155 ;  /* 0x32a57060a0a07823 */ /* 0x000fe2000000009b */
[----:B------:R-:W-:-:S04]  /*62b0*/  FFMA.SAT R155, R54, R137, 0.5 ;  /* 0x3f000000369b7423 */ /* 0x000fc80000002089 */
[----:B------:R-:W-:-:S04]  /*62c0*/  FFMA.RM R155, R155, R136, 12582913 ;  /* 0x4b4000019b9b7423 */ /* 0x000fc80000004088 */
[----:B------:R-:W-:-:S04]  /*62d0*/  FADD R157, R155, -12583039 ;  /* 0xcb40007f9b9d7421 */ /* 0x000fc80000000000 */
[----:B------:R-:W-:-:S04]  /*62e0*/  FFMA R157, R54, 1.4426950216293334961, -R157 ;  /* 0x3fb8aa3b369d7823 */ /* 0x000fc8000000089d */
[----:B------:R-:W-:Y:S01]  /*62f0*/  FFMA R54, R54, 1.925963033500011079e-08, R157 ;  /* 0x32a5706036367823 */ /* 0x000fe2000000009d */
[C---:B------:R-:W-:Y:S01]  /*6300*/  FADD R157, R33.reuse, -12583039 ;  /* 0xcb40007f219d7421 */ /* 0x040fe20000000000 */
[----:B------:R-:W-:-:S03]  /*6310*/  SHF.L.U32 R33, R33, 0x17, RZ ;  /* 0x0000001721217819 */ /* 0x000fc600000006ff */
[C---:B------:R-:W-:Y:S01]  /*6320*/  FFMA R157, R162.reuse, 1.4426950216293334961, -R157 ;  /* 0x3fb8aa3ba29d7823 */ /* 0x040fe2000000089d */
[----:B------:R-:W-:Y:S03]  /*6330*/  MUFU.EX2 R54, R54 ;  /* 0x0000003600367308 */ /* 0x000fe60000000800 */
[----:B------:R-:W-:Y:S01]  /*6340*/  FFMA R162, R162, 1.925963033500011079e-08, R157 ;  /* 0x32a57060a2a27823 */ /* 0x000fe2000000009d */
[----:B------:R-:W-:-:S04]  /*6350*/  FFMA.SAT R157, R56, R137, 0.5 ;  /* 0x3f000000389d7423 */ /* 0x000fc80000002089 */
[----:B------:R-:W-:Y:S01]  /*6360*/  FFMA.RM R157, R157, R136, 12582913 ;  /* 0x4b4000019d9d7423 */ /* 0x000fe20000004088 */
[----:B------:R-:W0:Y:S03]  /*6370*/  MUFU.EX2 R162, R162 ;  /* 0x000000a200a27308 */ /* 0x000e260000000800 */
[----:B------:R-:W-:-:S04]  /*6380*/  FADD R159, R157, -12583039 ;  /* 0xcb40007f9d9f7421 */ /* 0x000fc80000000000 */
[----:B------:R-:W-:-:S04]  /*6390*/  FFMA R159, R56, 1.4426950216293334961, -R159 ;  /* 0x3fb8aa3b389f7823 */ /* 0x000fc8000000089f */
[----:B------:R-:W-:Y:S01]  /*63a0*/  FFMA R56, R56, 1.925963033500011079e-08, R159 ;  /* 0x32a5706038387823 */ /* 0x000fe2000000009f */
[C---:B------:R-:W-:Y:S01]  /*63b0*/  FADD R159, R41.reuse, -12583039 ;  /* 0xcb40007f299f7421 */ /* 0x040fe20000000000 */
[----:B------:R-:W-:-:S03]  /*63c0*/  SHF.L.U32 R41, R41, 0x17, RZ ;  /* 0x0000001729297819 */ /* 0x000fc600000006ff */
[C---:B------:R-:W-:Y:S01]  /*63d0*/  FFMA R159, R164.reuse, 1.4426950216293334961, -R159 ;  /* 0x3fb8aa3ba49f7823 */ /* 0x040fe2000000089f */
[----:B------:R-:W-:Y:S01]  /*63e0*/  MUFU.EX2 R56, R56 ;  /* 0x0000003800387308 */ /* 0x000fe20000000800 */
[----:B0-----:R-:W-:Y:S02]  /*63f0*/  FMUL R33, R33, R162 ;  /* 0x000000a221217220 */ /* 0x001fe40000400000 */
[----:B------:R-:W-:Y:S01]  /*6400*/  FFMA R164, R164, 1.925963033500011079e-08, R159 ;  /* 0x32a57060a4a47823 */ /* 0x000fe2000000009f */
[----:B------:R-:W-:-:S04]  /*6410*/  FFMA.SAT R159, R12, R137, 0.5 ;  /* 0x3f0000000c9f7423 */ /* 0x000fc80000002089 */
[----:B------:R-:W-:Y:S01]  /*6420*/  FFMA.RM R76, R159, R136, 12582913 ;  /* 0x4b4000019f4c7423 */ /* 0x000fe20000004088 */
[----:B------:R-:W-:Y:S01]  /*6430*/  SHF.L.U32 R159, R16, 0x17, RZ ;  /* 0x00000017109f7819 */ /* 0x000fe200000006ff */
[----:B------:R-:W0:Y:S02]  /*6440*/  MUFU.EX2 R164, R164 ;  /* 0x000000a400a47308 */ /* 0x000e240000000800 */
[----:B------:R-:W-:Y:S02]  /*6450*/  FADD R161, R76, -12583039 ;  /* 0xcb40007f4ca17421 */ /* 0x000fe40000000000 */
[----:B------:R-:W-:Y:S01]  /*6460*/  FMUL R6, R159, R6 ;  /* 0x000000069f067220 */ /* 0x000fe20000400000 */
[----:B------:R-:W-:Y:S01]  /*6470*/  FFMA.SAT R159, R13, R137, 0.5 ;  /* 0x3f0000000d9f7423 */ /* 0x000fe20000002089 */
[----:B------:R-:W-:-:S03]  /*6480*/  FFMA R161, R12, 1.4426950216293334961, -R161 ;  /* 0x3fb8aa3b0ca17823 */ /* 0x000fc600000008a1 */
[-C--:B------:R-:W-:Y:S01]  /*6490*/  FFMA.RM R53, R159, R136.reuse, 12582913 ;  /* 0x4b4000019f357423 */ /* 0x080fe20000004088 */
[----:B------:R-:W-:Y:S01]  /*64a0*/  FFMA R138, R12, 1.925963033500011079e-08, R161 ;  /* 0x32a570600c8a7823 */ /* 0x000fe200000000a1 */
[----:B------:R-:W-:Y:S01]  /*64b0*/  FFMA.SAT R161, R58, R137, 0.5 ;  /* 0x3f0000003aa17423 */ /* 0x000fe20000002089 */
[----:B------:R-:W1:Y:S01]  /*64c0*/  MUFU.EX2 R12, R140 ;  /* 0x0000008c000c7308 */ /* 0x000e620000000800 */
[----:B------:R-:W-:Y:S02]  /*64d0*/  FADD R16, R53, -12583039 ;  /* 0xcb40007f35107421 */ /* 0x000fe40000000000 */
[----:B------:R-:W-:Y:S02]  /*64e0*/  FFMA.RM R161, R161, R136, 12582913 ;  /* 0x4b400001a1a17423 */ /* 0x000fe40000004088 */
[----:B------:R-:W-:Y:S01]  /*64f0*/  FFMA R16, R13, 1.4426950216293334961, -R16 ;  /* 0x3fb8aa3b0d107823 */ /* 0x000fe20000000810 */
[----:B0-----:R-:W-:Y:S02]  /*6500*/  FMUL R41, R41, R164 ;  /* 0x000000a429297220 */ /* 0x001fe40000400000 */
[----:B------:R-:W-:Y:S01]  /*6510*/  MUFU.EX2 R138, R138 ;  /* 0x0000008a008a7308 */ /* 0x000fe20000000800 */
[----:B------:R-:W-:-:S07]  /*6520*/  FFMA R159, R13, 1.925963033500011079e-08, R16 ;  /* 0x32a570600d9f7823 */ /* 0x000fce0000000010 */
[----:B------:R-:W0:Y:S01]  /*6530*/  MUFU.EX2 R13, R14 ;  /* 0x0000000e000d7308 */ /* 0x000e220000000800 */
[----:B-1----:R-:W-:Y:S01]  /*6540*/  FMUL R12, R37, R12 ;  /* 0x0000000c250c7220 */ /* 0x002fe20000400000 */
[C---:B------:R-:W-:Y:S01]  /*6550*/  FADD R37, R161.reuse, -12583039 ;  /* 0xcb40007fa1257421 */ /* 0x040fe20000000000 */
[----:B------:R-:W-:-:S03]  /*6560*/  SHF.L.U32 R161, R161, 0x17, RZ ;  /* 0x00000017a1a17819 */ /* 0x000fc600000006ff */
[C---:B------:R-:W-:Y:S02]  /*6570*/  FFMA R37, R58.reuse, 1.4426950216293334961, -R37 ;  /* 0x3fb8aa3b3a257823 */ /* 0x040fe40000000825 */
[----:B------:R-:W1:Y:S02]  /*6580*/  MUFU.EX2 R14, R142 ;  /* 0x0000008e000e7308 */ /* 0x000e640000000800 */
[----:B------:R-:W-:Y:S01]  /*6590*/  FFMA R58, R58, 1.925963033500011079e-08, R37 ;  /* 0x32a570603a3a7823 */ /* 0x000fe20000000025 */
[----:B------:R-:W-:-:S05]  /*65a0*/  FFMA.SAT R37, R15, R137, 0.5 ;  /* 0x3f0000000f257423 */ /* 0x000fca0000002089 */
[----:B------:R-:W-:Y:S01]  /*65b0*/  MUFU.EX2 R159, R159 ;  /* 0x0000009f009f7308 */ /* 0x000fe20000000800 */
[----:B0-----:R-:W-:Y:S01]  /*65c0*/  FMUL R13, R46, R13 ;  /* 0x0000000d2e0d7220 */ /* 0x001fe20000400000 */
[-C--:B------:R-:W-:Y:S01]  /*65d0*/  FFMA.RM R46, R37, R136.reuse, 12582913 ;  /* 0x4b400001252e7423 */ /* 0x080fe20000004088 */
[----:B------:R-:W-:Y:S01]  /*65e0*/  SHF.L.U32 R37, R49, 0x17, RZ ;  /* 0x0000001731257819 */ /* 0x000fe200000006ff */
[-C--:B------:R-:W-:Y:S01]  /*65f0*/  FFMA.RM R49, R163, R136.reuse, 12582913 ;  /* 0x4b400001a3317423 */ /* 0x080fe20000004088 */
[----:B------:R-:W-:Y:S02]  /*6600*/  IMAD.SHL.U32 R163, R75, 0x800000, RZ ;  /* 0x008000004ba37824 */ /* 0x000fe400078e00ff */
[----:B------:R-:W-:Y:S01]  /*6610*/  FADD R16, R46, -12583039 ;  /* 0xcb40007f2e107421 */ /* 0x000fe20000000000 */
[----:B------:R-:W-:Y:S01]  /*6620*/  FFMA.RM R75, R165, R136, 12582913 ;  /* 0x4b400001a54b7423 */ /* 0x000fe20000004088 */
[-C--:B------:R-:W-:Y:S01]  /*6630*/  FFMA.SAT R165, R66, R137.reuse, 0.5 ;  /* 0x3f00000042a57423 */ /* 0x080fe20000002089 */
[----:B-1----:R-:W-:Y:S01]  /*6640*/  FMUL R14, R37, R14 ;  /* 0x0000000e250e7220 */ /* 0x002fe20000400000 */
[----:B------:R-:W-:Y:S01]  /*6650*/  FFMA R16, R15, 1.4426950216293334961, -R16 ;  /* 0x3fb8aa3b0f107823 */ /* 0x000fe20000000810 */
[----:B------:R-:W-:Y:S01]  /*6660*/  FADD R37, R49, -12583039 ;  /* 0xcb40007f31257421 */ /* 0x000fe20000000000 */
[----:B------:R-:W-:Y:S02]  /*6670*/  MUFU.EX2 R58, R58 ;  /* 0x0000003a003a7308 */ /* 0x000fe40000000800 */
[----:B------:R-:W-:Y:S01]  /*6680*/  FFMA R140, R15, 1.925963033500011079e-08, R16 ;  /* 0x32a570600f8c7823 */ /* 0x000fe20000000010 */
[----:B------:R-:W-:Y:S01]  /*6690*/  SHF.L.U32 R16, R47, 0x17, RZ ;  /* 0x000000172f107819 */ /* 0x000fe200000006ff */
[----:B------:R-:W-:Y:S01]  /*66a0*/  FFMA R142, R59, 1.4426950216293334961, -R37 ;  /* 0x3fb8aa3b3b8e7823 */ /* 0x000fe20000000825 */
[-C--:B------:R-:W-:Y:S01]  /*66b0*/  FFMA.SAT R37, R17, R137.reuse, 0.5 ;  /* 0x3f00000011257423 */ /* 0x080fe20000002089 */
[----:B------:R-:W-:-:S02]  /*66c0*/  FFMA.SAT R47, R60, R137, 0.5 ;  /* 0x3f0000003c2f7423 */ /* 0x000fc40000002089 */
[----:B------:R0:W1:Y:S01]  /*66d0*/  MUFU.EX2 R15, R57 ;  /* 0x00000039000f7308 */ /* 0x0000620000000800 */
[----:B------:R-:W-:-:S07]  /*66e0*/  FFMA R59, R59, 1.925963033500011079e-08, R142 ;  /* 0x32a570603b3b7823 */ /* 0x000fce000000008e */
[----:B------:R-:W-:Y:S01]  /*66f0*/  MUFU.EX2 R140, R140 ;  /* 0x0000008c008c7308 */ /* 0x000fe20000000800 */
[-C--:B0-----:R-:W-:Y:S01]  /*6700*/  FFMA.RM R57, R37, R136.reuse, 12582913 ;  /* 0x4b40000125397423 */ /* 0x081fe20000004088 */
[----:B------:R-:W-:Y:S01]  /*6710*/  SHF.L.U32 R37, R51, 0x17, RZ ;  /* 0x0000001733257819 */ /* 0x000fe200000006ff */
[----:B------:R-:W-:Y:S01]  /*6720*/  FFMA.RM R51, R47, R136, 12582913 ;  /* 0x4b4000012f337423 */ /* 0x000fe20000004088 */
[----:B------:R-:W-:Y:S01]  /*6730*/  FFMA.SAT R47, R61, R137, 0.5 ;  /* 0x3f0000003d2f7423 */ /* 0x000fe20000002089 */
[----:B------:R-:W-:-:S03]  /*6740*/  FADD R142, R57, -12583039 ;  /* 0xcb40007f398e7421 */ /* 0x000fc60000000000 */
[----:B------:R-:W-:Y:S01]  /*6750*/  MUFU.EX2 R59, R59 ;  /* 0x0000003b003b7308 */ /* 0x000fe20000000800 */
[----:B-1----:R-:W-:Y:S01]  /*6760*/  FMUL R15, R16, R15 ;  /* 0x0000000f100f7220 */ /* 0x002fe20000400000 */
[----:B------:R-:W-:-:S04]  /*6770*/  FFMA R142, R17, 1.4426950216293334961, -R142 ;  /* 0x3fb8aa3b118e7823 */ /* 0x000fc8000000088e */
[----:B------:R-:W-:Y:S02]  /*6780*/  FFMA R142, R17, 1.925963033500011079e-08, R142 ;  /* 0x32a57060118e7823 */ /* 0x000fe4000000008e */
[----:B------:R-:W0:Y:S08]  /*6790*/  MUFU.EX2 R16, R144 ;  /* 0x0000009000107308 */ /* 0x000e300000000800 */
[----:B------:R-:W1:Y:S08]  /*67a0*/  MUFU.EX2 R17, R146 ;  /* 0x0000009200117308 */ /* 0x000e700000000800 */
[----:B------:R-:W-:Y:S01]  /*67b0*/  MUFU.EX2 R142, R142 ;  /* 0x0000008e008e7308 */ /* 0x000fe20000000800 */
[----:B0-----:R-:W-:Y:S01]  /*67c0*/  FMUL R16, R37, R16 ;  /* 0x0000001025107220 */ /* 0x001fe20000400000 */
[C---:B------:R-:W-:Y:S01]  /*67d0*/  FADD R37, R51.reuse, -12583039 ;  /* 0xcb40007f33257421 */ /* 0x040fe20000000000 */
[----:B------:R-:W-:-:S03]  /*67e0*/  SHF.L.U32 R51, R51, 0x17, RZ ;  /* 0x0000001733337819 */ /* 0x000fc600000006ff */
[----:B------:R-:W-:Y:S01]  /*67f0*/  FFMA R37, R60, 1.4426950216293334961, -R37 ;  /* 0x3fb8aa3b3c257823 */ /* 0x000fe20000000825 */
[----:B-1----:R-:W-:-:S03]  /*6800*/  FMUL R17, R48, R17 ;  /* 0x0000001130117220 */ /* 0x002fc60000400000 */
[----:B------:R-:W-:Y:S01]  /*6810*/  FFMA R60, R60, 1.925963033500011079e-08, R37 ;  /* 0x32a570603c3c7823 */ /* 0x000fe20000000025 */
[----:B------:R-:W-:-:S04]  /*6820*/  FFMA.SAT R37, R19, R137, 0.5 ;  /* 0x3f00000013257423 */ /* 0x000fc80000002089 */
[----:B------:R-:W-:Y:S01]  /*6830*/  FFMA.RM R144, R37, R136, 12582913 ;  /* 0x4b40000125907423 */ /* 0x000fe20000004088 */
[----:B------:R-:W-:Y:S03]  /*6840*/  MUFU.EX2 R60, R60 ;  /* 0x0000003c003c7308 */ /* 0x000fe60000000800 */
[----:B------:R-:W-:-:S04]  /*6850*/  FADD R48, R144, -12583039 ;  /* 0xcb40007f90307421 */ /* 0x000fc80000000000 */
[C---:B------:R-:W-:Y:S01]  /*6860*/  FFMA R48, R19.reuse, 1.4426950216293334961, -R48 ;  /* 0x3fb8aa3b13307823 */ /* 0x040fe20000000830 */
[----:B------:R-:W0:Y:S03]  /*6870*/  MUFU.EX2 R37, R148 ;  /* 0x0000009400257308 */ /* 0x000e260000000800 */
[----:B------:R-:W-:Y:S01]  /*6880*/  FFMA R146, R19, 1.925963033500011079e-08, R48 ;  /* 0x32a5706013927823 */ /* 0x000fe20000000030 */
[----:B------:R-:W-:Y:S01]  /*6890*/  SHF.L.U32 R19, R55, 0x17, RZ ;  /* 0x0000001737137819 */ /* 0x000fe200000006ff */
[----:B------:R-:W-:Y:S01]  /*68a0*/  FFMA.RM R55, R47, R136, 12582913 ;  /* 0x4b4000012f377423 */ /* 0x000fe20000004088 */
[----:B------:R-:W-:Y:S01]  /*68b0*/  SHF.L.U32 R48, R73, 0x17, RZ ;  /* 0x0000001749307819 */ /* 0x000fe200000006ff */
[----:B------:R-:W-:Y:S02]  /*68c0*/  FFMA.SAT R73, R20, R137, 0.5 ;  /* 0x3f00000014497423 */ /* 0x000fe40000002089 */
[----:B------:R-:W-:Y:S01]  /*68d0*/  FADD R47, R55, -12583039 ;  /* 0xcb40007f372f7421 */ /* 0x000fe20000000000 */
[----:B------:R-:W-:Y:S01]  /*68e0*/  FMUL R19, R19, R78 ;  /* 0x0000004e13137220 */ /* 0x000fe20000400000 */
[----:B------:R-:W-:Y:S01]  /*68f0*/  FFMA.RM R73, R73, R136, 12582913 ;  /* 0x4b40000149497423 */ /* 0x000fe20000004088 */
[----:B------:R-:W-:Y:S01]  /*6900*/  MUFU.EX2 R146, R146 ;  /* 0x0000009200927308 */ /* 0x000fe20000000800 */
[----:B------:R-:W-:-:S02]  /*6910*/  FFMA R78, R61, 1.4426950216293334961, -R47 ;  /* 0x3fb8aa3b3d4e7823 */ /* 0x000fc4000000082f */
[C---:B------:R-:W-:Y:S01]  /*6920*/  FADD R47, R73.reuse, -12583039 ;  /* 0xcb40007f492f7421 */ /* 0x040fe20000000000 */
[----:B------:R-:W-:Y:S01]  /*6930*/  SHF.L.U32 R73, R73, 0x17, RZ ;  /* 0x0000001749497819 */ /* 0x000fe200000006ff */
[----:B------:R-:W-:Y:S01]  /*6940*/  FFMA R61, R61, 1.925963033500011079e-08, R78 ;  /* 0x32a570603d3d7823 */ /* 0x000fe2000000004e */
[----:B0-----:R-:W-:Y:S01]  /*6950*/  FMUL R37, R48, R37 ;  /* 0x0000002530257220 */ /* 0x001fe20000400000 */
[C---:B------:R-:W-:Y:S01]  /*6960*/  FFMA R47, R20.reuse, 1.4426950216293334961, -R47 ;  /* 0x3fb8aa3b142f7823 */ /* 0x040fe2000000082f */
[----:B------:R-:W-:Y:S01]  /*6970*/  SHF.L.U32 R48, R83, 0x17, RZ ;  /* 0x0000001753307819 */ /* 0x000fe200000006ff */
[----:B------:R-:W-:Y:S02]  /*6980*/  FFMA.SAT R83, R21, R137, 0.5 ;  /* 0x3f00000015537423 */ /* 0x000fe40000002089 */
[----:B------:R-:W-:Y:S01]  /*6990*/  FFMA R78, R20, 1.925963033500011079e-08, R47 ;  /* 0x32a57060144e7823 */ /* 0x000fe2000000002f */
[----:B------:R-:W-:Y:S01]  /*69a0*/  FMUL R20, R163, R150 ;  /* 0x00000096a3147220 */ /* 0x000fe20000400000 */
[----:B------:R0:W1:Y:S01]  /*69b0*/  MUFU.EX2 R47, R50 ;  /* 0x00000032002f7308 */ /* 0x0000620000000800 */
[----:B------:R-:W-:Y:S01]  /*69c0*/  FFMA.RM R83, R83, R136, 12582913 ;  /* 0x4b40000153537423 */ /* 0x000fe20000004088 */
[----:B------:R-:W-:-:S04]  /*69d0*/  FADD R163, R75, -12583039 ;  /* 0xcb40007f4ba37421 */ /* 0x000fc80000000000 */
[C---:B------:R-:W-:Y:S02]  /*69e0*/  FFMA R163, R62.reuse, 1.4426950216293334961, -R163 ;  /* 0x3fb8aa3b3ea37823 */ /* 0x040fe400000008a3 */
[----:B------:R-:W-:Y:S01]  /*69f0*/  MUFU.EX2 R61, R61 ;  /* 0x0000003d003d7308 */ /* 0x000fe20000000800 */
[----:B0-----:R-:W-:Y:S01]  /*6a00*/  SHF.L.U32 R50, R139, 0x17, RZ ;  /* 0x000000178b327819 */ /* 0x001fe200000006ff */
[----:B------:R-:W-:Y:S01]  /*6a10*/  FFMA R62, R62, 1.925963033500011079e-08, R163 ;  /* 0x32a570603e3e7823 */ /* 0x000fe200000000a3 */
[----:B------:R-:W-:-:S05]  /*6a20*/  SHF.L.U32 R163, R72, 0x17, RZ ;  /* 0x0000001748a37819 */ /* 0x000fca00000006ff */
[----:B------:R-:W-:Y:S01]  /*6a30*/  MUFU.EX2 R78, R78 ;  /* 0x0000004e004e7308 */ /* 0x000fe20000000800 */
[----:B-1----:R-:W-:Y:S01]  /*6a40*/  FMUL R47, R48, R47 ;  /* 0x0000002f302f7220 */ /* 0x002fe20000400000 */
[----:B------:R-:W-:-:S04]  /*6a50*/  FADD R48, R83, -12583039 ;  /* 0xcb40007f53307421 */ /* 0x000fc80000000000 */
[C---:B------:R-:W-:Y:S02]  /*6a60*/  FFMA R48, R21.reuse, 1.4426950216293334961, -R48 ;  /* 0x3fb8aa3b15307823 */ /* 0x040fe40000000830 */
[----:B------:R-:W-:Y:S02]  /*6a70*/  MUFU.EX2 R62, R62 ;  /* 0x0000003e003e7308 */ /* 0x000fe40000000800 */
[----:B------:R-:W-:Y:S01]  /*6a80*/  FFMA R148, R21, 1.925963033500011079e-08, R48 ;  /* 0x32a5706015947823 */ /* 0x000fe20000000030 */
[----:B------:R-:W-:-:S04]  /*6a90*/  FFMA.SAT R21, R63, R137, 0.5 ;  /* 0x3f0000003f157423 */ /* 0x000fc80000002089 */
[----:B------:R-:W-:Y:S01]  /*6aa0*/  FFMA.RM R139, R21, R136, 12582913 ;  /* 0x4b400001158b7423 */ /* 0x000fe20000004088 */
[----:B------:R-:W-:Y:S01]  /*6ab0*/  FMUL R21, R50, R141 ;  /* 0x0000008d32157220 */ /* 0x000fe20000400000 */
[----:B------:R-:W0:Y:S01]  /*6ac0*/  MUFU.EX2 R48, R152 ;  /* 0x0000009800307308 */ /* 0x000e220000000800 */
[----:B------:R-:W-:Y:S01]  /*6ad0*/  FFMA.SAT R141, R22, R137, 0.5 ;  /* 0x3f000000168d7423 */ /* 0x000fe20000002089 */
[----:B------:R-:W-:-:S03]  /*6ae0*/  FADD R50, R139, -12583039 ;  /* 0xcb40007f8b327421 */ /* 0x000fc60000000000 */
[----:B------:R-:W-:Y:S01]  /*6af0*/  FFMA.RM R141, R141, R136, 12582913 ;  /* 0x4b4000018d8d7423 */ /* 0x000fe20000004088 */
[C---:B------:R-:W-:Y:S02]  /*6b00*/  FFMA R50, R63.reuse, 1.4426950216293334961, -R50 ;  /* 0x3fb8aa3b3f327823 */ /* 0x040fe40000000832 */
[----:B------:R-:W-:Y:S02]  /*6b10*/  MUFU.EX2 R148, R148 ;  /* 0x0000009400947308 */ /* 0x000fe40000000800 */
[----:B------:R-:W-:Y:S01]  /*6b20*/  FFMA R72, R63, 1.925963033500011079e-08, R50 ;  /* 0x32a570603f487823 */ /* 0x000fe20000000032 */
[----:B------:R-:W-:-:S04]  /*6b30*/  FADD R63, R141, -12583039 ;  /* 0xcb40007f8d3f7421 */ /* 0x000fc80000000000 */
[----:B------:R-:W-:Y:S01]  /*6b40*/  FFMA R63, R22, 1.4426950216293334961, -R63 ;  /* 0x3fb8aa3b163f7823 */ /* 0x000fe2000000083f */
[----:B------:R-:W1:Y:S01]  /*6b50*/  MUFU.EX2 R50, R52 ;  /* 0x0000003400327308 */ /* 0x000e620000000800 */
[----:B0-----:R-:W-:Y:S01]  /*6b60*/  FMUL R48, R163, R48 ;  /* 0x00000030a3307220 */ /* 0x001fe20000400000 */
[-C--:B------:R-:W-:Y:S01]  /*6b70*/  FFMA.SAT R163, R64, R137.reuse, 0.5 ;  /* 0x3f00000040a37423 */ /* 0x080fe20000002089 */
[----:B------:R-:W-:Y:S01]  /*6b80*/  FFMA R150, R22, 1.925963033500011079e-08, R63 ;  /* 0x32a5706016967823 */ /* 0x000fe2000000003f */
[----:B------:R-:W-:Y:S02]  /*6b90*/  SHF.L.U32 R63, R143, 0x17, RZ ;  /* 0x000000178f3f7819 */ /* 0x000fe400000006ff */
[-C--:B------:R-:W-:Y:S01]  /*6ba0*/  FFMA.RM R143, R163, R136.reuse, 12582913 ;  /* 0x4b400001a38f7423 */ /* 0x080fe20000004088 */
[----:B------:R-:W-:Y:S01]  /*6bb0*/  SHF.L.U32 R163, R151, 0x17, RZ ;  /* 0x0000001797a37819 */ /* 0x000fe200000006ff */
[----:B------:R-:W-:Y:S01]  /*6bc0*/  FFMA.RM R151, R165, R136, 12582913 ;  /* 0x4b400001a5977423 */ /* 0x000fe20000004088 */
[----:B------:R-:W-:Y:S01]  /*6bd0*/  FMUL R22, R63, R154 ;  /* 0x0000009a3f167220 */ /* 0x000fe20000400000 */
[----:B------:R-:W-:Y:S01]  /*6be0*/  FADD R63, R143, -12583039 ;  /* 0xcb40007f8f3f7421 */ /* 0x000fe20000000000 */
[----:B------:R-:W-:Y:S01]  /*6bf0*/  SHF.L.U32 R154, R147, 0x17, RZ ;  /* 0x00000017939a7819 */ /* 0x000fe200000006ff */
[-C--:B------:R-:W-:Y:S01]  /*6c00*/  FFMA.SAT R165, R68, R137.reuse, 0.5 ;  /* 0x3f00000044a57423 */ /* 0x080fe20000002089 */
[----:B------:R-:W-:Y:S01]  /*6c10*/  MUFU.EX2 R72, R72 ;  /* 0x0000004800487308 */ /* 0x000fe20000000800 */
[----:B------:R-:W-:Y:S01]  /*6c20*/  FFMA R63, R64, 1.4426950216293334961, -R63 ;  /* 0x3fb8aa3b403f7823 */ /* 0x000fe2000000083f */
[----:B-1----:R-:W-:Y:S01]  /*6c30*/  FMUL R50, R145, R50 ;  /* 0x0000003291327220 */ /* 0x002fe20000400000 */
[----:B------:R-:W-:-:S02]  /*6c40*/  FFMA.SAT R145, R23, R137, 0.5 ;  /* 0x3f00000017917423 */ /* 0x000fc40000002089 */
[----:B------:R-:W-:Y:S01]  /*6c50*/  FFMA R64, R64, 1.925963033500011079e-08, R63 ;  /* 0x32a5706040407823 */ /* 0x000fe2000000003f */
[----:B------:R-:W-:Y:S02]  /*6c60*/  IMAD.SHL.U32 R63, R74, 0x800000, RZ ;  /* 0x008000004a3f7824 */ /* 0x000fe400078e00ff */
[----:B------:R-:W-:-:S03]  /*6c70*/  FFMA.RM R145, R145, R136, 12582913 ;  /* 0x4b40000191917423 */ /* 0x000fc60000004088 */
[----:B------:R-:W-:Y:S01]  /*6c80*/  MUFU.EX2 R64, R64 ;  /* 0x0000004000407308 */ /* 0x000fe20000000800 */
[----:B------:R-:W-:-:S04]  /*6c90*/  FADD R52, R145, -12583039 ;  /* 0xcb40007f91347421 */ /* 0x000fc80000000000 */
[----:B------:R-:W-:-:S04]  /*6ca0*/  FFMA R52, R23, 1.4426950216293334961, -R52 ;  /* 0x3fb8aa3b17347823 */ /* 0x000fc80000000834 */
[----:B------:R-:W-:Y:S01]  /*6cb0*/  FFMA R152, R23, 1.925963033500011079e-08, R52 ;  /* 0x32a5706017987823 */ /* 0x000fe20000000034 */
[----:B------:R-:W-:Y:S01]  /*6cc0*/  FFMA.SAT R23, R65, R137, 0.5 ;  /* 0x3f00000041177423 */ /* 0x000fe20000002089 */
[----:B------:R-:W0:Y:S03]  /*6cd0*/  MUFU.EX2 R52, R156 ;  /* 0x0000009c00347308 */ /* 0x000e260000000800 */
[----:B------:R-:W-:Y:S01]  /*6ce0*/  FFMA.RM R147, R23, R136, 12582913 ;  /* 0x4b40000117937423 */ /* 0x000fe20000004088 */
[----:B------:R-:W-:-:S03]  /*6cf0*/  FMUL R23, R154, R149 ;  /* 0x000000959a177220 */ /* 0x000fc60000400000 */
[----:B------:R-:W-:Y:S01]  /*6d00*/  FADD R154, R147, -12583039 ;  /* 0xcb40007f939a7421 */ /* 0x000fe20000000000 */
[----:B------:R-:W-:Y:S03]  /*6d10*/  MUFU.EX2 R152, R152 ;  /* 0x0000009800987308 */ /* 0x000fe60000000800 */
[----:B------:R-:W-:-:S04]  /*6d20*/  FFMA R154, R65, 1.4426950216293334961, -R154 ;  /* 0x3fb8aa3b419a7823 */ /* 0x000fc8000000089a */
[----:B------:R-:W-:Y:S01]  /*6d30*/  FFMA R65, R65, 1.925963033500011079e-08, R154 ;  /* 0x32a5706041417823 */ /* 0x000fe2000000009a */
[----:B------:R-:W-:Y:S01]  /*6d40*/  SHF.L.U32 R154, R153, 0x17, RZ ;  /* 0x00000017999a7819 */ /* 0x000fe200000006ff */
[----:B0-----:R-:W-:Y:S01]  /*6d50*/  FMUL R52, R63, R52 ;  /* 0x000000343f347220 */ /* 0x001fe20000400000 */
[-C--:B------:R-:W-:Y:S01]  /*6d60*/  FFMA.SAT R63, R24, R137.reuse, 0.5 ;  /* 0x3f000000183f7423 */ /* 0x080fe20000002089 */
[----:B------:R-:W-:Y:S02]  /*6d70*/  FFMA.SAT R153, R25, R137, 0.5 ;  /* 0x3f00000019997423 */ /* 0x000fe40000002089 */
[----:B------:R-:W-:Y:S01]  /*6d80*/  MUFU.EX2 R65, R65 ;  /* 0x0000004100417308 */ /* 0x000fe20000000800 */
[-C--:B------:R-:W-:Y:S01]  /*6d90*/  FFMA.RM R74, R63, R136.reuse, 12582913 ;  /* 0x4b4000013f4a7423 */ /* 0x080fe20000004088 */
[----:B------:R-:W-:-:S03]  /*6da0*/  FFMA.RM R153, R153, R136, 12582913 ;  /* 0x4b40000199997423 */ /* 0x000fc60000004088 */
[----:B------:R-:W-:-:S04]  /*6db0*/  FADD R63, R74, -12583039 ;  /* 0xcb40007f4a3f7421 */ /* 0x000fc80000000000 */
[----:B------:R-:W-:-:S04]  /*6dc0*/  FFMA R63, R24, 1.4426950216293334961, -R63 ;  /* 0x3fb8aa3b183f7823 */ /* 0x000fc8000000083f */
[----:B------:R-:W-:Y:S01]  /*6dd0*/  FFMA R149, R24, 1.925963033500011079e-08, R63 ;  /* 0x32a5706018957823 */ /* 0x000fe2000000003f */
[----:B------:R-:W-:Y:S01]  /*6de0*/  FMUL R24, R163, R158 ;  /* 0x0000009ea3187220 */ /* 0x000fe20000400000 */
[----:B------:R0:W1:Y:S01]  /*6df0*/  MUFU.EX2 R63, R160 ;  /* 0x000000a0003f7308 */ /* 0x0000620000000800 */
[----:B------:R-:W-:-:S04]  /*6e00*/  FADD R163, R151, -12583039 ;  /* 0xcb40007f97a37421 */ /* 0x000fc80000000000 */
[----:B------:R-:W-:-:S04]  /*6e10*/  FFMA R163, R66, 1.4426950216293334961, -R163 ;  /* 0x3fb8aa3b42a37823 */ /* 0x000fc800000008a3 */
[----:B------:R-:W-:Y:S01]  /*6e20*/  FFMA R66, R66, 1.925963033500011079e-08, R163 ;  /* 0x32a5706042427823 */ /* 0x000fe200000000a3 */
[----:B------:R-:W-:Y:S01]  /*6e30*/  FFMA.SAT R163, R67, R137, 0.5 ;  /* 0x3f00000043a37423 */ /* 0x000fe20000002089 */
[----:B0-----:R-:W-:-:S04]  /*6e40*/  SHF.L.U32 R160, R53, 0x17, RZ ;  /* 0x0000001735a07819 */ /* 0x001fc800000006ff */
[----:B------:R-:W-:Y:S01]  /*6e50*/  MUFU.EX2 R66, R66 ;  /* 0x0000004200427308 */ /* 0x000fe20000000800 */
[----:B------:R-:W-:Y:S01]  /*6e60*/  FMUL R53, R160, R159 ;  /* 0x0000009fa0357220 */ /* 0x000fe20000400000 */
[----:B-1----:R-:W-:Y:S01]  /*6e70*/  FMUL R63, R154, R63 ;  /* 0x0000003f9a3f7220 */ /* 0x002fe20000400000 */
[C---:B------:R-:W-:Y:S01]  /*6e80*/  FADD R154, R153.reuse, -12583039 ;  /* 0xcb40007f999a7421 */ /* 0x040fe20000000000 */
[----:B------:R-:W-:-:S03]  /*6e90*/  SHF.L.U32 R153, R153, 0x17, RZ ;  /* 0x0000001799997819 */ /* 0x000fc600000006ff */
[----:B------:R-:W-:-:S04]  /*6ea0*/  FFMA R154, R25, 1.4426950216293334961, -R154 ;  /* 0x3fb8aa3b199a7823 */ /* 0x000fc8000000089a */
[----:B------:R-:W-:Y:S01]  /*6eb0*/  FFMA R154, R25, 1.925963033500011079e-08, R154 ;  /* 0x32a57060199a7823 */ /* 0x000fe2000000009a */
[----:B------:R-:W-:Y:S01]  /*6ec0*/  SHF.L.U32 R25, R155, 0x17, RZ ;  /* 0x000000179b197819 */ /* 0x000fe200000006ff */
[----:B------:R-:W-:Y:S01]  /*6ed0*/  FFMA.RM R155, R163, R136, 12582913 ;  /* 0x4b400001a39b7423 */ /* 0x000fe20000004088 */
[----:B------:R-:W-:-:S03]  /*6ee0*/  FFMA.SAT R163, R26, R137, 0.5 ;  /* 0x3f0000001aa37423 */ /* 0x000fc60000002089 */
[----:B------:R-:W-:Y:S01]  /*6ef0*/  FMUL R25, R25, R54 ;  /* 0x0000003619197220 */ /* 0x000fe20000400000 */
[----:B------:R-:W-:Y:S01]  /*6f00*/  FFMA.RM R54, R163, R136, 12582913 ;  /* 0x4b400001a3367423 */ /* 0x000fe20000004088 */
[----:B------:R-:W-:-:S03]  /*6f10*/  FADD R156, R155, -12583039 ;  /* 0xcb40007f9b9c7421 */ /* 0x000fc60000000000 */
[----:B------:R-:W-:Y:S01]  /*6f20*/  FADD R163, R54, -12583039 ;  /* 0xcb40007f36a37421 */ /* 0x000fe20000000000 */
[----:B------:R-:W-:-:S03]  /*6f30*/  FFMA R156, R67, 1.4426950216293334961, -R156 ;  /* 0x3fb8aa3b439c7823 */ /* 0x000fc6000000089c */
[----:B------:R-:W-:Y:S01]  /*6f40*/  FFMA R163, R26, 1.4426950216293334961, -R163 ;  /* 0x3fb8aa3b1aa37823 */ /* 0x000fe200000008a3 */
[----:B------:R-:W-:-:S03]  /*6f50*/  FFMA R67, R67, 1.925963033500011079e-08, R156 ;  /* 0x32a5706043437823 */ /* 0x000fc6000000009c */
[----:B------:R-:W-:Y:S01]  /*6f60*/  FFMA R156, R26, 1.925963033500011079e-08, R163 ;  /* 0x32a570601a9c7823 */ /* 0x000fe200000000a3 */
[----:B------:R-:W-:Y:S01]  /*6f70*/  SHF.L.U32 R163, R157, 0x17, RZ ;  /* 0x000000179da37819 */ /* 0x000fe200000006ff */
[----:B------:R-:W-:Y:S01]  /*6f80*/  FFMA.RM R157, R165, R136, 12582913 ;  /* 0x4b400001a59d7423 */ /* 0x000fe20000004088 */
[----:B------:R-:W-:Y:S01]  /*6f90*/  FFMA.SAT R165, R69, R137, 0.5 ;  /* 0x3f00000045a57423 */ /* 0x000fe20000002089 */
[----:B------:R-:W-:Y:S02]  /*6fa0*/  MUFU.EX2 R67, R67 ;  /* 0x0000004300437308 */ /* 0x000fe40000000800 */
[----:B------:R-:W-:Y:S01]  /*6fb0*/  FMUL R26, R163, R56 ;  /* 0x00000038a31a7220 */ /* 0x000fe20000400000 */
[----:B------:R-:W-:-:S04]  /*6fc0*/  FADD R163, R157, -12583039 ;  /* 0xcb40007f9da37421 */ /* 0x000fc80000000000 */
[C---:B------:R-:W-:Y:S01]  /*6fd0*/  FFMA R163, R68.reuse, 1.4426950216293334961, -R163 ;  /* 0x3fb8aa3b44a37823 */ /* 0x040fe200000008a3 */
[----:B------:R-:W-:Y:S03]  /*6fe0*/  MUFU.EX2 R156, R156 ;  /* 0x0000009c009c7308 */ /* 0x000fe60000000800 */
[----:B------:R-:W-:Y:S01]  /*6ff0*/  FFMA R68, R68, 1.925963033500011079e-08, R163 ;  /* 0x32a5706044447823 */ /* 0x000fe200000000a3 */
[----:B------:R-:W-:-:S04]  /*7000*/  FFMA.SAT R163, R28, R137, 0.5 ;  /* 0x3f0000001ca37423 */ /* 0x000fc80000002089 */
[----:B------:R-:W-:Y:S01]  /*7010*/  FFMA.RM R56, R163, R136, 12582913 ;  /* 0x4b400001a3387423 */ /* 0x000fe20000004088 */
[----:B------:R-:W-:Y:S03]  /*7020*/  MUFU.EX2 R68, R68 ;  /* 0x0000004400447308 */ /* 0x000fe60000000800 */
[----:B------:R-:W-:-:S04]  /*7030*/  FADD R163, R56, -12583039 ;  /* 0xcb40007f38a37421 */ /* 0x000fc80000000000 */
[----:B------:R-:W-:-:S04]  /*7040*/  FFMA R163, R28, 1.4426950216293334961, -R163 ;  /* 0x3fb8aa3b1ca37823 */ /* 0x000fc800000008a3 */
[----:B------:R-:W-:Y:S01]  /*7050*/  FFMA R158, R28, 1.925963033500011079e-08, R163 ;  /* 0x32a570601c9e7823 */ /* 0x000fe200000000a3 */
[----:B------:R-:W-:Y:S02]  /*7060*/  IMAD.SHL.U32 R163, R76, 0x800000, RZ ;  /* 0x008000004ca37824 */ /* 0x000fe400078e00ff */
[----:B------:R-:W-:Y:S01]  /*7070*/  FFMA.RM R76, R165, R136, 12582913 ;  /* 0x4b400001a54c7423 */ /* 0x000fe20000004088 */
[-C--:B------:R-:W-:Y:S01]  /*7080*/  FFMA.SAT R165, R81, R137.reuse, 0.5 ;  /* 0x3f00000051a57423 */ /* 0x080fe20000002089 */
[----:B------:R-:W-:Y:S01]  /*7090*/  FMUL R28, R163, R138 ;  /* 0x0000008aa31c7220 */ /* 0x000fe20000400000 */
[-C--:B------:R-:W-:Y:S01]  /*70a0*/  FFMA.SAT R163, R30, R137.reuse, 0.5 ;  /* 0x3f0000001ea37423 */ /* 0x080fe20000002089 */
[----:B------:R-:W-:Y:S01]  /*70b0*/  FADD R162, R76, -12583039 ;  /* 0xcb40007f4ca27421 */ /* 0x000fe20000000000 */
[----:B------:R-:W-:Y:S02]  /*70c0*/  MUFU.EX2 R158, R158 ;  /* 0x0000009e009e7308 */ /* 0x000fe40000000800 */
[----:B------:R-:W-:Y:S01]  /*70d0*/  FFMA.RM R138, R163, R136, 12582913 ;  /* 0x4b400001a38a7423 */ /* 0x000fe20000004088 */
[----:B------:R-:W-:Y:S01]  /*70e0*/  FFMA.SAT R163, R70, R137, 0.5 ;  /* 0x3f00000046a37423 */ /* 0x000fe20000002089 */
[----:B------:R-:W-:-:S02]  /*70f0*/  FFMA R162, R69, 1.4426950216293334961, -R162 ;  /* 0x3fb8aa3b45a27823 */ /* 0x000fc400000008a2 */
[C---:B------:R-:W-:Y:S01]  /*7100*/  FADD R159, R138.reuse, -12583039 ;  /* 0xcb40007f8a9f7421 */ /* 0x040fe20000000000 */
[----:B------:R-:W-:Y:S01]  /*7110*/  FFMA.RM R160, R163, R136, 12582913 ;  /* 0x4b400001a3a07423 */ /* 0x000fe20000004088 */
[----:B------:R-:W-:Y:S01]  /*7120*/  FFMA R69, R69, 1.925963033500011079e-08, R162 ;  /* 0x32a5706045457823 */ /* 0x000fe200000000a2 */
[----:B------:R-:W-:Y:S01]  /*7130*/  SHF.L.U32 R138, R138, 0x17, RZ ;  /* 0x000000178a8a7819 */ /* 0x000fe200000006ff */
[----:B------:R-:W-:Y:S01]  /*7140*/  FFMA R159, R30, 1.4426950216293334961, -R159 ;  /* 0x3fb8aa3b1e9f7823 */ /* 0x000fe2000000089f */
[----:B------:R-:W-:-:S03]  /*7150*/  FADD R163, R160, -12583039 ;  /* 0xcb40007fa0a37421 */ /* 0x000fc60000000000 */
[----:B------:R-:W-:Y:S01]  /*7160*/  FFMA R159, R30, 1.925963033500011079e-08, R159 ;  /* 0x32a570601e9f7823 */ /* 0x000fe2000000009f */
[----:B------:R-:W-:Y:S01]  /*7170*/  FMUL R30, R161, R58 ;  /* 0x0000003aa11e7220 */ /* 0x000fe20000400000 */
[----:B------:R-:W-:Y:S01]  /*7180*/  SHF.L.U32 R161, R46, 0x17, RZ ;  /* 0x000000172ea17819 */ /* 0x000fe200000006ff */
[----:B------:R-:W-:-:S04]  /*7190*/  FFMA R163, R70, 1.4426950216293334961, -R163 ;  /* 0x3fb8aa3b46a37823 */ /* 0x000fc800000008a3 */
[----:B------:R-:W-:Y:S01]  /*71a0*/  FMUL R46, R161, R140 ;  /* 0x0000008ca12e7220 */ /* 0x000fe20000400000 */
[-C--:B------:R-:W-:Y:S01]  /*71b0*/  FFMA.SAT R161, R32, R137.reuse, 0.5 ;  /* 0x3f00000020a17423 */ /* 0x080fe20000002089 */
[----:B------:R-:W-:Y:S01]  /*71c0*/  FFMA R70, R70, 1.925963033500011079e-08, R163 ;  /* 0x32a5706046467823 */ /* 0x000fe200000000a3 */
[----:B------:R-:W-:Y:S02]  /*71d0*/  FFMA.SAT R163, R71, R137, 0.5 ;  /* 0x3f00000047a37423 */ /* 0x000fe40000002089 */
[----:B------:R-:W-:-:S04]  /*71e0*/  FFMA.RM R58, R161, R136, 12582913 ;  /* 0x4b400001a13a7423 */ /* 0x000fc80000004088 */
[----:B------:R-:W-:-:S04]  /*71f0*/  FADD R161, R58, -12583039 ;  /* 0xcb40007f3aa17421 */ /* 0x000fc80000000000 */
[----:B------:R-:W-:-:S04]  /*7200*/  FFMA R161, R32, 1.4426950216293334961, -R161 ;  /* 0x3fb8aa3b20a17823 */ /* 0x000fc800000008a1 */
[----:B------:R-:W-:Y:S01]  /*7210*/  FFMA R140, R32, 1.925963033500011079e-08, R161 ;  /* 0x32a57060208c7823 */ /* 0x000fe200000000a1 */
[----:B------:R-:W-:Y:S01]  /*7220*/  SHF.L.U32 R32, R49, 0x17, RZ ;  /* 0x0000001731207819 */ /* 0x000fe200000006ff */
[-C--:B------:R-:W-:Y:S01]  /*7230*/  FFMA.SAT R161, R77, R137.reuse, 0.5 ;  /* 0x3f0000004da17423 */ /* 0x080fe20000002089 */
[----:B------:R-:W-:Y:S01]  /*7240*/  SHF.L.U32 R49, R57, 0x17, RZ ;  /* 0x0000001739317819 */ /* 0x000fe200000006ff */
[----:B------:R-:W-:Y:S02]  /*7250*/  FFMA.SAT R57, R34, R137, 0.5 ;  /* 0x3f00000022397423 */ /* 0x000fe40000002089 */
[----:B------:R-:W-:Y:S01]  /*7260*/  FMUL R32, R32, R59 ;  /* 0x0000003b20207220 */ /* 0x000fe20000400000 */
[-C--:B------:R-:W-:Y:S01]  /*7270*/  FFMA.RM R161, R161, R136.reuse, 12582913 ;  /* 0x4b400001a1a17423 */ /* 0x080fe20000004088 */
[----:B------:R-:W-:Y:S01]  /*7280*/  FFMA.RM R57, R57, R136, 12582913 ;  /* 0x4b40000139397423 */ /* 0x000fe20000004088 */
[----:B------:R-:W-:Y:S01]  /*7290*/  FMUL R49, R49, R142 ;  /* 0x0000008e31317220 */ /* 0x000fe20000400000 */
[----:B------:R-:W-:Y:S01]  /*72a0*/  FFMA.RM R142, R163, R136, 12582913 ;  /* 0x4b400001a38e7423 */ /* 0x000fe20000004088 */
[----:B------:R-:W-:Y:S01]  /*72b0*/  FFMA.SAT R163, R35, R137, 0.5 ;  /* 0x3f00000023a37423 */ /* 0x000fe20000002089 */
[----:B------:R-:W-:Y:S01]  /*72c0*/  FADD R59, R57, -12583039 ;  /* 0xcb40007f393b7421 */ /* 0x000fe20000000000 */
[----:B------:R-:W-:Y:S01]  /*72d0*/  FADD R162, R161, -12583039 ;  /* 0xcb40007fa1a27421 */ /* 0x000fe20000000000 */
[----:B------:R-:W-:Y:S02]  /*72e0*/  MUFU.EX2 R140, R140 ;  /* 0x0000008c008c7308 */ /* 0x000fe40000000800 */
[----:B------:R-:W-:Y:S01]  /*72f0*/  FFMA R59, R34, 1.4426950216293334961, -R59 ;  /* 0x3fb8aa3b223b7823 */ /* 0x000fe2000000083b */
[----:B------:R-:W-:-:S03]  /*7300*/  FFMA R162, R77, 1.4426950216293334961, -R162 ;  /* 0x3fb8aa3b4da27823 */ /* 0x000fc600000008a2 */
[----:B------:R-:W-:Y:S01]  /*7310*/  FFMA R59, R34, 1.925963033500011079e-08, R59 ;  /* 0x32a57060223b7823 */ /* 0x000fe2000000003b */
[----:B------:R-:W-:Y:S01]  /*7320*/  FMUL R34, R51, R60 ;  /* 0x0000003c33227220 */ /* 0x000fe20000400000 */
[----:B------:R-:W-:Y:S01]  /*7330*/  FFMA.RM R60, R163, R136, 12582913 ;  /* 0x4b400001a33c7423 */ /* 0x000fe20000004088 */
[----:B------:R-:W-:Y:S02]  /*7340*/  IMAD.SHL.U32 R51, R144, 0x800000, RZ ;  /* 0x0080000090337824 */ /* 0x000fe400078e00ff */
[----:B------:R-:W-:Y:S01]  /*7350*/  FFMA R77, R77, 1.925963033500011079e-08, R162 ;  /* 0x32a570604d4d7823 */ /* 0x000fe200000000a2 */
[----:B------:R-:W-:Y:S01]  /*7360*/  FADD R162, R142, -12583039 ;  /* 0xcb40007f8ea27421 */ /* 0x000fe20000000000 */
[----:B------:R-:W-:Y:S01]  /*7370*/  FADD R144, R60, -12583039 ;  /* 0xcb40007f3c907421 */ /* 0x000fe20000000000 */
[----:B------:R-:W-:Y:S01]  /*7380*/  FMUL R51, R51, R146 ;  /* 0x0000009233337220 */ /* 0x000fe20000400000 */
[-C--:B------:R-:W-:Y:S01]  /*7390*/  FFMA.SAT R163, R39, R137.reuse, 0.5 ;  /* 0x3f00000027a37423 */ /* 0x080fe20000002089 */
[----:B------:R-:W-:Y:S01]  /*73a0*/  FFMA R162, R71, 1.4426950216293334961, -R162 ;  /* 0x3fb8aa3b47a27823 */ /* 0x000fe200000008a2 */
[----:B------:R-:W-:Y:S01]  /*73b0*/  FFMA R144, R35, 1.4426950216293334961, -R144 ;  /* 0x3fb8aa3b23907823 */ /* 0x000fe20000000890 */
[----:B------:R-:W-:Y:S02]  /*73c0*/  MUFU.EX2 R59, R59 ;  /* 0x0000003b003b7308 */ /* 0x000fe40000000800 */
[----:B------:R-:W-:Y:S01]  /*73d0*/  FFMA R71, R71, 1.925963033500011079e-08, R162 ;  /* 0x32a5706047477823 */ /* 0x000fe200000000a2 */
[----:B------:R-:W-:Y:S01]  /*73e0*/  FFMA R144, R35, 1.925963033500011079e-08, R144 ;  /* 0x32a5706023907823 */ /* 0x000fe20000000090 */
[----:B------:R-:W-:Y:S01]  /*73f0*/  FFMA.SAT R35, R29, R137, 0.5 ;  /* 0x3f0000001d237423 */ /* 0x000fe20000002089 */
[----:B------:R-:W-:-:S03]  /*7400*/  SHF.L.U32 R162, R55, 0x17, RZ ;  /* 0x0000001737a27819 */ /* 0x000fc600000006ff */
[----:B------:R-:W-:Y:S01]  /*7410*/  FFMA.RM R146, R35, R136, 12582913 ;  /* 0x4b40000123927423 */ /* 0x000fe20000004088 */
[----:B------:R-:W-:Y:S01]  /*7420*/  MUFU.EX2 R144, R144 ;  /* 0x0000009000907308 */ /* 0x000fe20000000800 */
[----:B------:R-:W-:Y:S02]  /*7430*/  FMUL R35, R162, R61 ;  /* 0x0000003da2237220 */ /* 0x000fe40000400000 */
[----:B------:R-:W-:-:S04]  /*7440*/  FADD R162, R146, -12583039 ;  /* 0xcb40007f92a27421 */ /* 0x000fc80000000000 */
[----:B------:R-:W-:-:S04]  /*7450*/  FFMA R162, R29, 1.4426950216293334961, -R162 ;  /* 0x3fb8aa3b1da27823 */ /* 0x000fc800000008a2 */
[----:B------:R-:W-:Y:S01]  /*7460*/  FFMA R61, R29, 1.925963033500011079e-08, R162 ;  /* 0x32a570601d3d7823 */ /* 0x000fe200000000a2 */
[----:B------:R-:W-:Y:S01]  /*7470*/  FMUL R29, R73, R78 ;  /* 0x0000004e491d7220 */ /* 0x000fe20000400000 */
[----:B------:R-:W-:-:S04]  /*7480*/  FFMA.SAT R73, R36, R137, 0.5 ;  /* 0x3f00000024497423 */ /* 0x000fc80000002089 */
[----:B------:R-:W-:Y:S01]  /*7490*/  FFMA.RM R73, R73, R136, 12582913 ;  /* 0x4b40000149497423 */ /* 0x000fe20000004088 */
[----:B------:R-:W-:Y:S03]  /*74a0*/  MUFU.EX2 R61, R61 ;  /* 0x0000003d003d7308 */ /* 0x000fe60000000800 */
[C---:B------:R-:W-:Y:S01]  /*74b0*/  FADD R55, R73.reuse, -12583039 ;  /* 0xcb40007f49377421 */ /* 0x040fe20000000000 */
[----:B------:R-:W-:-:S03]  /*74c0*/  SHF.L.U32 R73, R73, 0x17, RZ ;  /* 0x0000001749497819 */ /* 0x000fc600000006ff */
[----:B------:R-:W-:-:S04]  /*74d0*/  FFMA R55, R36, 1.4426950216293334961, -R55 ;  /* 0x3fb8aa3b24377823 */ /* 0x000fc80000000837 */
[----:B------:R-:W-:Y:S01]  /*74e0*/  FFMA R78, R36, 1.925963033500011079e-08, R55 ;  /* 0x32a57060244e7823 */ /* 0x000fe20000000037 */
[----:B------:R-:W-:Y:S01]  /*74f0*/  SHF.L.U32 R55, R75, 0x17, RZ ;  /* 0x000000174b377819 */ /* 0x000fe200000006ff */
[-C--:B------:R-:W-:Y:S01]  /*7500*/  FFMA.RM R75, R163, R136.reuse, 12582913 ;  /* 0x4b400001a34b7423 */ /* 0x080fe20000004088 */
[----:B------:R-:W-:Y:S01]  /*7510*/  SHF.L.U32 R163, R139, 0x17, RZ ;  /* 0x000000178ba37819 */ /* 0x000fe200000006ff */
[----:B------:R-:W-:Y:S01]  /*7520*/  FFMA.RM R139, R165, R136, 12582913 ;  /* 0x4b400001a58b7423 */ /* 0x000fe20000004088 */
[-C--:B------:R-:W-:Y:S01]  /*7530*/  FFMA.SAT R165, R18, R137.reuse, 0.5 ;  /* 0x3f00000012a57423 */ /* 0x080fe20000002089 */
[----:B------:R-:W-:Y:S01]  /*7540*/  FADD R162, R75, -12583039 ;  /* 0xcb40007f4ba27421 */ /* 0x000fe20000000000 */
[----:B------:R-:W-:Y:S01]  /*7550*/  FMUL R36, R55, R62 ;  /* 0x0000003e37247220 */ /* 0x000fe20000400000 */
[----:B------:R-:W-:Y:S01]  /*7560*/  SHF.L.U32 R55, R83, 0x17, RZ ;  /* 0x0000001753377819 */ /* 0x000fe200000006ff */
[----:B------:R-:W-:Y:S01]  /*7570*/  MUFU.EX2 R78, R78 ;  /* 0x0000004e004e7308 */ /* 0x000fe20000000800 */
[----:B------:R-:W-:Y:S01]  /*7580*/  FFMA R162, R39, 1.4426950216293334961, -R162 ;  /* 0x3fb8aa3b27a27823 */ /* 0x000fe200000008a2 */
[----:B------:R-:W-:Y:S01]  /*7590*/  SHF.L.U32 R62, R141, 0x17, RZ ;  /* 0x000000178d3e7819 */ /* 0x000fe200000006ff */
[-C--:B------:R-:W-:Y:S01]  /*75a0*/  FFMA.SAT R141, R40, R137.reuse, 0.5 ;  /* 0x3f000000288d7423 */ /* 0x080fe20000002089 */
[----:B------:R-:W-:Y:S01]  /*75b0*/  FADD R164, R139, -12583039 ;  /* 0xcb40007f8ba47421 */ /* 0x000fe20000000000 */
[----:B------:R-:W-:Y:S01]  /*75c0*/  FFMA R83, R39, 1.925963033500011079e-08, R162 ;  /* 0x32a5706027537823 */ /* 0x000fe200000000a2 */
[----:B------:R-:W-:Y:S01]  /*75d0*/  FMUL R39, R55, R148 ;  /* 0x0000009437277220 */ /* 0x000fe20000400000 */
[----:B------:R-:W-:Y:S01]  /*75e0*/  FFMA.SAT R55, R38, R137, 0.5 ;  /* 0x3f00000026377423 */ /* 0x000fe20000002089 */
[----:B------:R-:W-:-:S03]  /*75f0*/  FFMA R164, R81, 1.4426950216293334961, -R164 ;  /* 0x3fb8aa3b51a47823 */ /* 0x000fc600000008a4 */
[----:B------:R-:W-:Y:S01]  /*7600*/  FFMA.RM R148, R55, R136, 12582913 ;  /* 0x4b40000137947423 */ /* 0x000fe20000004088 */
[----:B------:R-:W-:-:S03]  /*7610*/  FFMA R81, R81, 1.925963033500011079e-08, R164 ;  /* 0x32a5706051517823 */ /* 0x000fc600000000a4 */
[C---:B------:R-:W-:Y:S01]  /*7620*/  FADD R55, R148.reuse, -12583039 ;  /* 0xcb40007f94377421 */ /* 0x040fe20000000000 */
[----:B------:R-:W-:-:S03]  /*7630*/  IMAD.SHL.U32 R148, R148, 0x800000, RZ ;  /* 0x0080000094947824 */ /* 0x000fc600078e00ff */
[----:B------:R-:W-:-:S04]  /*7640*/  FFMA R55, R38, 1.4426950216293334961, -R55 ;  /* 0x3fb8aa3b26377823 */ /* 0x000fc80000000837 */
[----:B------:R-:W-:Y:S01]  /*7650*/  FFMA R162, R38, 1.925963033500011079e-08, R55 ;  /* 0x32a5706026a27823 */ /* 0x000fe20000000037 */
[----:B------:R-:W-:Y:S01]  /*7660*/  FMUL R38, R163, R72 ;  /* 0x00000048a3267220 */ /* 0x000fe20000400000 */
[-C--:B------:R-:W-:Y:S01]  /*7670*/  FFMA.RM R72, R141, R136.reuse, 12582913 ;  /* 0x4b4000018d487423 */ /* 0x080fe20000004088 */
[----:B------:R-:W-:Y:S02]  /*7680*/  IMAD.SHL.U32 R163, R143, 0x800000, RZ ;  /* 0x008000008fa37824 */ /* 0x000fe400078e00ff */
[----:B------:R-:W-:Y:S01]  /*7690*/  FFMA.RM R143, R165, R136, 12582913 ;  /* 0x4b400001a58f7423 */ /* 0x000fe20000004088 */
[----:B------:R-:W0:Y:S01]  /*76a0*/  MUFU.EX2 R55, R150 ;  /* 0x0000009600377308 */ /* 0x000e220000000800 */
[C---:B------:R-:W-:Y:S01]  /*76b0*/  FADD R141, R72.reuse, -12583039 ;  /* 0xcb40007f488d7421 */ /* 0x040fe20000000000 */
[----:B------:R-:W-:Y:S01]  /*76c0*/  SHF.L.U32 R72, R72, 0x17, RZ ;  /* 0x0000001748487819 */ /* 0x000fe200000006ff */
[----:B------:R-:W-:Y:S02]  /*76d0*/  FADD R165, R143, -12583039 ;  /* 0xcb40007f8fa57421 */ /* 0x000fe40000000000 */
[----:B------:R-:W-:-:S04]  /*76e0*/  FFMA R141, R40, 1.4426950216293334961, -R141 ;  /* 0x3fb8aa3b288d7823 */ /* 0x000fc8000000088d */
[----:B------:R-:W-:Y:S01]  /*76f0*/  FFMA R141, R40, 1.925963033500011079e-08, R141 ;  /* 0x32a57060288d7823 */ /* 0x000fe2000000008d */
[----:B------:R-:W-:Y:S01]  /*7700*/  FMUL R40, R163, R64 ;  /* 0x00000040a3287220 */ /* 0x000fe20000400000 */
[----:B------:R-:W-:Y:S01]  /*7710*/  SHF.L.U32 R163, R145, 0x17, RZ ;  /* 0x0000001791a37819 */ /* 0x000fe200000006ff */
[C---:B------:R-:W-:Y:S01]  /*7720*/  FFMA R145, R18.reuse, 1.4426950216293334961, -R165 ;  /* 0x3fb8aa3b12917823 */ /* 0x040fe200000008a5 */
[-C--:B------:R-:W-:Y:S02]  /*7730*/  FFMA.SAT R165, R91, R137.reuse, 0.5 ;  /* 0x3f0000005ba57423 */ /* 0x080fe40000002089 */
[----:B------:R-:W1:Y:S01]  /*7740*/  MUFU.EX2 R141, R141 ;  /* 0x0000008d008d7308 */ /* 0x000e620000000800 */
[----:B------:R-:W-:Y:S01]  /*7750*/  FFMA R145, R18, 1.925963033500011079e-08, R145 ;  /* 0x32a5706012917823 */ /* 0x000fe20000000091 */
[----:B------:R-:W-:Y:S01]  /*7760*/  FMUL R18, R163, R152 ;  /* 0x00000098a3127220 */ /* 0x000fe20000400000 */
[----:B------:R-:W-:Y:S01]  /*7770*/  FFMA.SAT R163, R42, R137, 0.5 ;  /* 0x3f0000002aa37423 */ /* 0x000fe20000002089 */
[----:B0-----:R-:W-:-:S03]  /*7780*/  FMUL R55, R62, R55 ;  /* 0x000000373e377220 */ /* 0x001fc60000400000 */
[----:B------:R-:W-:Y:S01]  /*7790*/  FFMA.RM R150, R163, R136, 12582913 ;  /* 0x4b400001a3967423 */ /* 0x000fe20000004088 */
[----:B------:R0:W2:Y:S03]  /*77a0*/  MUFU.EX2 R62, R149 ;  /* 0x00000095003e7308 */ /* 0x0000a60000000800 */
[C---:B------:R-:W-:Y:S01]  /*77b0*/  FADD R163, R150.reuse, -12583039 ;  /* 0xcb40007f96a37421 */ /* 0x040fe20000000000 */
[----:B------:R-:W-:-:S03]  /*77c0*/  SHF.L.U32 R150, R150, 0x17, RZ ;  /* 0x0000001796967819 */ /* 0x000fc600000006ff */
[----:B------:R-:W-:Y:S01]  /*77d0*/  FFMA R163, R42, 1.4426950216293334961, -R163 ;  /* 0x3fb8aa3b2aa37823 */ /* 0x000fe200000008a3 */
[----:B0-----:R-:W-:Y:S01]  /*77e0*/  FFMA.SAT R149, R80, R137, 0.5 ;  /* 0x3f00000050957423 */ /* 0x001fe20000002089 */
[----:B-1----:R-:W-:Y:S02]  /*77f0*/  FMUL R72, R72, R141 ;  /* 0x0000008d48487220 */ /* 0x002fe40000400000 */
[----:B------:R-:W-:Y:S01]  /*7800*/  FFMA R152, R42, 1.925963033500011079e-08, R163 ;  /* 0x32a570602a987823 */ /* 0x000fe200000000a3 */
[----:B------:R-:W-:Y:S01]  /*7810*/  FFMA.SAT R163, R79, R137, 0.5 ;  /* 0x3f0000004fa37423 */ /* 0x000fe20000002089 */
[----:B------:R-:W-:Y:S01]  /*7820*/  SHF.L.U32 R42, R147, 0x17, RZ ;  /* 0x00000017932a7819 */ /* 0x000fe200000006ff */
[-C--:B------:R-:W-:Y:S02]  /*7830*/  FFMA.RM R149, R149, R136.reuse, 12582913 ;  /* 0x4b40000195957423 */ /* 0x080fe40000004088 */
[----:B------:R-:W-:Y:S01]  /*7840*/  FFMA.RM R147, R163, R136, 12582913 ;  /* 0x4b400001a3937423 */ /* 0x000fe20000004088 */
[----:B------:R-:W-:Y:S01]  /*7850*/  SHF.L.U32 R163, R74, 0x17, RZ ;  /* 0x000000174aa37819 */ /* 0x000fe200000006ff */
[----:B------:R-:W-:Y:S01]  /*7860*/  FMUL R42, R42, R65 ;  /* 0x000000412a2a7220 */ /* 0x000fe20000400000 */
[----:B------:R-:W-:Y:S01]  /*7870*/  FFMA.SAT R65, R43, R137, 0.5 ;  /* 0x3f0000002b417423 */ /* 0x000fe20000002089 */
[----:B------:R-:W-:-:S02]  /*7880*/  FADD R64, R147, -12583039 ;  /* 0xcb40007f93407421 */ /* 0x000fc40000000000 */
[----:B--2---:R-:W-:Y:S01]  /*7890*/  FMUL R62, R163, R62 ;  /* 0x0000003ea33e7220 */ /* 0x004fe20000400000 */
[----:B------:R-:W-:Y:S01]  /*78a0*/  FFMA.RM R65, R65, R136, 12582913 ;  /* 0x4b40000141417423 */ /* 0x000fe20000004088 */
[----:B------:R-:W-:Y:S01]  /*78b0*/  FFMA R64, R79, 1.4426950216293334961, -R64 ;  /* 0x3fb8aa3b4f407823 */ /* 0x000fe20000000840 */
[----:B------:R-:W-:-:S03]  /*78c0*/  FFMA.SAT R163, R86, R137, 0.5 ;  /* 0x3f00000056a37423 */ /* 0x000fc60000002089 */
[----:B------:R-:W-:Y:S01]  /*78d0*/  FFMA R79, R79, 1.925963033500011079e-08, R64 ;  /* 0x32a570604f4f7823 */ /* 0x000fe20000000040 */
[C---:B------:R-:W-:Y:S01]  /*78e0*/  FADD R64, R65.reuse, -12583039 ;  /* 0xcb40007f41407421 */ /* 0x040fe20000000000 */
[----:B------:R-:W-:-:S03]  /*78f0*/  SHF.L.U32 R65, R65, 0x17, RZ ;  /* 0x0000001741417819 */ /* 0x000fc600000006ff */
[C---:B------:R-:W-:Y:S01]  /*7900*/  FFMA R64, R43.reuse, 1.4426950216293334961, -R64 ;  /* 0x3fb8aa3b2b407823 */ /* 0x040fe20000000840 */
[----:B------:R-:W-:Y:S03]  /*7910*/  MUFU.EX2 R79, R79 ;  /* 0x0000004f004f7308 */ /* 0x000fe60000000800 */
[----:B------:R-:W-:Y:S01]  /*7920*/  FFMA R74, R43, 1.925963033500011079e-08, R64 ;  /* 0x32a570602b4a7823 */ /* 0x000fe20000000040 */
[----:B------:R-:W-:Y:S01]  /*7930*/  SHF.L.U32 R43, R151, 0x17, RZ ;  /* 0x00000017972b7819 */ /* 0x000fe200000006ff */
[----:B------:R-:W-:-:S03]  /*7940*/  FADD R151, R149, -12583039 ;  /* 0xcb40007f95977421 */ /* 0x000fc60000000000 */
[----:B------:R0:W1:Y:S01]  /*7950*/  MUFU.EX2 R64, R154 ;  /* 0x0000009a00407308 */ /* 0x0000620000000800 */
[----:B------:R-:W-:Y:S01]  /*7960*/  FFMA R151, R80, 1.4426950216293334961, -R151 ;  /* 0x3fb8aa3b50977823 */ /* 0x000fe20000000897 */
[----:B------:R-:W-:-:S03]  /*7970*/  FMUL R43, R43, R66 ;  /* 0x000000422b2b7220 */ /* 0x000fc60000400000 */
[----:B------:R-:W-:Y:S01]  /*7980*/  FFMA R80, R80, 1.925963033500011079e-08, R151 ;  /* 0x32a5706050507823 */ /* 0x000fe20000000097 */
[----:B------:R-:W-:Y:S02]  /*7990*/  FFMA.SAT R151, R44, R137, 0.5 ;  /* 0x3f0000002c977423 */ /* 0x000fe40000002089 */
[----:B------:R-:W2:Y:S01]  /*79a0*/  MUFU.EX2 R74, R74 ;  /* 0x0000004a004a7308 */ /* 0x000ea20000000800 */
[-C--:B0-----:R-:W-:Y:S01]  /*79b0*/  FFMA.RM R154, R163, R136.reuse, 12582913 ;  /* 0x4b400001a39a7423 */ /* 0x081fe20000004088 */
[----:B------:R-:W-:-:S03]  /*79c0*/  FFMA.RM R151, R151, R136, 12582913 ;  /* 0x4b40000197977423 */ /* 0x000fc60000004088 */
[----:B------:R-:W-:Y:S01]  /*79d0*/  FADD R163, R154, -12583039 ;  /* 0xcb40007f9aa37421 */ /* 0x000fe20000000000 */
[----:B-1----:R-:W-:Y:S01]  /*79e0*/  FMUL R64, R153, R64 ;  /* 0x0000004099407220 */ /* 0x002fe20000400000 */
[----:B------:R-:W-:Y:S02]  /*79f0*/  FADD R153, R151, -12583039 ;  /* 0xcb40007f97997421 */ /* 0x000fe40000000000 */
[----:B------:R-:W-:Y:S02]  /*7a00*/  FFMA R163, R86, 1.4426950216293334961, -R163 ;  /* 0x3fb8aa3b56a37823 */ /* 0x000fe400000008a3 */
[----:B------:R-:W-:Y:S02]  /*7a10*/  FFMA R153, R44, 1.4426950216293334961, -R153 ;  /* 0x3fb8aa3b2c997823 */ /* 0x000fe40000000899 */
[----:B------:R-:W-:Y:S01]  /*7a20*/  FFMA R86, R86, 1.925963033500011079e-08, R163 ;  /* 0x32a5706056567823 */ /* 0x000fe200000000a3 */
[----:B--2---:R-:W-:Y:S01]  /*7a30*/  FMUL R65, R65, R74 ;  /* 0x0000004a41417220 */ /* 0x004fe20000400000 */
[----:B------:R-:W-:Y:S01]  /*7a40*/  FFMA R153, R44, 1.925963033500011079e-08, R153 ;  /* 0x32a570602c997823 */ /* 0x000fe20000000099 */
[----:B------:R-:W-:Y:S01]  /*7a50*/  SHF.L.U32 R44, R155, 0x17, RZ ;  /* 0x000000179b2c7819 */ /* 0x000fe200000006ff */
[----:B------:R-:W-:Y:S01]  /*7a60*/  IMAD.SHL.U32 R155, R54, 0x800000, RZ ;  /* 0x00800000369b7824 */ /* 0x000fe200078e00ff */
[----:B------:R-:W-:Y:S03]  /*7a70*/  MUFU.EX2 R74, R80 ;  /* 0x00000050004a7308 */ /* 0x000fe60000000800 */
[----:B------:R-:W-:Y:S01]  /*7a80*/  FMUL R54, R155, R156 ;  /* 0x0000009c9b367220 */ /* 0x000fe20000400000 */
[----:B------:R-:W-:Y:S01]  /*7a90*/  FFMA.SAT R155, R45, R137, 0.5 ;  /* 0x3f0000002d9b7423 */ /* 0x000fe20000002089 */
[----:B------:R-:W-:Y:S01]  /*7aa0*/  FMUL R44, R44, R67 ;  /* 0x000000432c2c7220 */ /* 0x000fe20000400000 */
[----:B------:R-:W-:-:S02]  /*7ab0*/  FFMA.SAT R67, R82, R137, 0.5 ;  /* 0x3f00000052437423 */ /* 0x000fc40000002089 */
[----:B------:R-:W-:Y:S01]  /*7ac0*/  FFMA.RM R155, R155, R136, 12582913 ;  /* 0x4b4000019b9b7423 */ /* 0x000fe20000004088 */
[----:B------:R-:W-:Y:S03]  /*7ad0*/  MUFU.EX2 R80, R86 ;  /* 0x0000005600507308 */ /* 0x000fe60000000800 */
[C---:B------:R-:W-:Y:S01]  /*7ae0*/  FADD R66, R155.reuse, -12583039 ;  /* 0xcb40007f9b427421 */ /* 0x040fe20000000000 */
[----:B------:R-:W-:-:S03]  /*7af0*/  SHF.L.U32 R155, R155, 0x17, RZ ;  /* 0x000000179b9b7819 */ /* 0x000fc600000006ff */
[----:B------:R-:W-:-:S04]  /*7b00*/  FFMA R66, R45, 1.4426950216293334961, -R66 ;  /* 0x3fb8aa3b2d427823 */ /* 0x000fc80000000842 */
[----:B------:R-:W-:Y:S01]  /*7b10*/  FFMA R156, R45, 1.925963033500011079e-08, R66 ;  /* 0x32a570602d9c7823 */ /* 0x000fe20000000042 */
[----:B------:R-:W-:Y:S01]  /*7b20*/  SHF.L.U32 R45, R157, 0x17, RZ ;  /* 0x000000179d2d7819 */ /* 0x000fe200000006ff */
[----:B------:R-:W-:Y:S01]  /*7b30*/  FFMA.RM R157, R67, R136, 12582913 ;  /* 0x4b400001439d7423 */ /* 0x000fe20000004088 */
[----:B------:R-:W-:Y:S01]  /*7b40*/  SHF.L.U32 R67, R56, 0x17, RZ ;  /* 0x0000001738437819 */ /* 0x000fe200000006ff */
[----:B------:R0:W1:Y:S02]  /*7b50*/  MUFU.EX2 R66, R69 ;  /* 0x0000004500427308 */ /* 0x0000640000000800 */
[----:B------:R-:W-:Y:S01]  /*7b60*/  FADD R163, R157, -12583039 ;  /* 0xcb40007f9da37421 */ /* 0x000fe20000000000 */
[----:B------:R-:W-:Y:S01]  /*7b70*/  FMUL R45, R45, R68 ;  /* 0x000000442d2d7220 */ /* 0x000fe20000400000 */
[----:B------:R-:W-:Y:S01]  /*7b80*/  FMUL R56, R67, R158 ;  /* 0x0000009e43387220 */ /* 0x000fe20000400000 */
[-C--:B------:R-:W-:Y:S01]  /*7b90*/  FFMA.SAT R67, R84, R137.reuse, 0.5 ;  /* 0x3f00000054437423 */ /* 0x080fe20000002089 */
[C---:B------:R-:W-:Y:S01]  /*7ba0*/  FFMA R163, R82.reuse, 1.4426950216293334961, -R163 ;  /* 0x3fb8aa3b52a37823 */ /* 0x040fe200000008a3 */
[----:B------:R-:W-:Y:S01]  /*7bb0*/  SHF.L.U32 R157, R157, 0x17, RZ ;  /* 0x000000179d9d7819 */ /* 0x000fe200000006ff */
[----:B------:R-:W2:Y:S01]  /*7bc0*/  MUFU.EX2 R156, R156 ;  /* 0x0000009c009c7308 */ /* 0x000ea20000000800 */
[-C--:B------:R-:W-:Y:S01]  /*7bd0*/  FFMA.RM R158, R67, R136.reuse, 12582913 ;  /* 0x4b400001439e7423 */ /* 0x080fe20000004088 */
[----:B------:R-:W-:Y:S01]  /*7be0*/  FFMA R82, R82, 1.925963033500011079e-08, R163 ;  /* 0x32a5706052527823 */ /* 0x000fe200000000a3 */
[----:B------:R-:W-:Y:S01]  /*7bf0*/  SHF.L.U32 R163, R76, 0x17, RZ ;  /* 0x000000174ca37819 */ /* 0x000fe200000006ff */
[----:B------:R-:W-:Y:S01]  /*7c00*/  FFMA.RM R76, R165, R136, 12582913 ;  /* 0x4b400001a54c7423 */ /* 0x000fe20000004088 */
[----:B------:R-:W-:Y:S01]  /*7c10*/  FADD R67, R158, -12583039 ;  /* 0xcb40007f9e437421 */ /* 0x000fe20000000000 */
[-C--:B0-----:R-:W-:Y:S01]  /*7c20*/  FFMA.SAT R69, R87, R137.reuse, 0.5 ;  /* 0x3f00000057457423 */ /* 0x081fe20000002089 */
[----:B------:R-:W-:Y:S01]  /*7c30*/  FFMA.SAT R165, R97, R137, 0.5 ;  /* 0x3f00000061a57423 */ /* 0x000fe20000002089 */
[----:B------:R-:W-:Y:S01]  /*7c40*/  FADD R68, R76, -12583039 ;  /* 0xcb40007f4c447421 */ /* 0x000fe20000000000 */
[C---:B------:R-:W-:Y:S01]  /*7c50*/  FFMA R67, R84.reuse, 1.4426950216293334961, -R67 ;  /* 0x3fb8aa3b54437823 */ /* 0x040fe20000000843 */
[----:B-1----:R-:W-:Y:S01]  /*7c60*/  FMUL R66, R163, R66 ;  /* 0x00000042a3427220 */ /* 0x002fe20000400000 */
[----:B------:R-:W-:Y:S01]  /*7c70*/  MUFU.EX2 R82, R82 ;  /* 0x0000005200527308 */ /* 0x000fe20000000800 */
[----:B------:R-:W-:Y:S01]  /*7c80*/  FFMA R68, R91, 1.4426950216293334961, -R68 ;  /* 0x3fb8aa3b5b447823 */ /* 0x000fe20000000844 */
[----:B------:R-:W-:-:S03]  /*7c90*/  FFMA R84, R84, 1.925963033500011079e-08, R67 ;  /* 0x32a5706054547823 */ /* 0x000fc60000000043 */
[----:B------:R-:W-:Y:S01]  /*7ca0*/  FFMA R91, R91, 1.925963033500011079e-08, R68 ;  /* 0x32a570605b5b7823 */ /* 0x000fe20000000044 */
[----:B--2---:R-:W-:Y:S01]  /*7cb0*/  FMUL R86, R155, R156 ;  /* 0x0000009c9b567220 */ /* 0x004fe20000400000 */
[-C--:B------:R-:W-:Y:S01]  /*7cc0*/  FFMA.SAT R155, R107, R137.reuse, 0.5 ;  /* 0x3f0000006b9b7423 */ /* 0x080fe20000002089 */
[----:B------:R0:W1:Y:S08]  /*7cd0*/  MUFU.EX2 R67, R159 ;  /* 0x0000009f00437308 */ /* 0x0000700000000800 */
[----:B------:R-:W2:Y:S01]  /*7ce0*/  MUFU.EX2 R68, R70 ;  /* 0x0000004600447308 */ /* 0x000ea20000000800 */
[----:B0-----:R-:W-:-:S04]  /*7cf0*/  FFMA.SAT R159, R88, R137, 0.5 ;  /* 0x3f000000589f7423 */ /* 0x001fc80000002089 */
[----:B------:R-:W-:-:S03]  /*7d00*/  FFMA.RM R159, R159, R136, 12582913 ;  /* 0x4b4000019f9f7423 */ /* 0x000fc60000004088 */
[----:B------:R-:W-:Y:S01]  /*7d10*/  MUFU.EX2 R84, R84 ;  /* 0x0000005400547308 */ /* 0x000fe20000000800 */
[----:B-1----:R-:W-:Y:S01]  /*7d20*/  FMUL R67, R138, R67 ;  /* 0x000000438a437220 */ /* 0x002fe20000400000 */
[----:B------:R-:W-:Y:S01]  /*7d30*/  FFMA.RM R138, R69, R136, 12582913 ;  /* 0x4b400001458a7423 */ /* 0x000fe20000004088 */
[----:B------:R-:W-:Y:S01]  /*7d40*/  SHF.L.U32 R69, R160, 0x17, RZ ;  /* 0x00000017a0457819 */ /* 0x000fe200000006ff */
[----:B------:R-:W-:Y:S02]  /*7d50*/  FADD R163, R159, -12583039 ;  /* 0xcb40007f9fa37421 */ /* 0x000fe40000000000 */
[C---:B------:R-:W-:Y:S01]  /*7d60*/  FADD R164, R138.reuse, -12583039 ;  /* 0xcb40007f8aa47421 */ /* 0x040fe20000000000 */
[----:B------:R-:W-:Y:S02]  /*7d70*/  IMAD.SHL.U32 R138, R138, 0x800000, RZ ;  /* 0x008000008a8a7824 */ /* 0x000fe400078e00ff */
[----:B------:R-:W-:Y:S01]  /*7d80*/  FFMA R163, R88, 1.4426950216293334961, -R163 ;  /* 0x3fb8aa3b58a37823 */ /* 0x000fe200000008a3 */
[----:B--2---:R-:W-:Y:S01]  /*7d90*/  FMUL R68, R69, R68 ;  /* 0x0000004445447220 */ /* 0x004fe20000400000 */
[----:B------:R-:W-:Y:S01]  /*7da0*/  SHF.L.U32 R69, R58, 0x17, RZ ;  /* 0x000000173a457819 */ /* 0x000fe200000006ff */
[----:B------:R-:W-:Y:S01]  /*7db0*/  FFMA R164, R87, 1.4426950216293334961, -R164 ;  /* 0x3fb8aa3b57a47823 */ /* 0x000fe200000008a4 */
[----:B------:R-:W-:Y:S01]  /*7dc0*/  FFMA R88, R88, 1.925963033500011079e-08, R163 ;  /* 0x32a5706058587823 */ /* 0x000fe200000000a3 */
[----:B------:R-:W-:-:S02]  /*7dd0*/  FFMA.SAT R163, R95, R137, 0.5 ;  /* 0x3f0000005fa37423 */ /* 0x000fc40000002089 */
[----:B------:R-:W-:Y:S01]  /*7de0*/  FMUL R58, R69, R140 ;  /* 0x0000008c453a7220 */ /* 0x000fe20000400000 */
[----:B------:R-:W-:Y:S01]  /*7df0*/  FFMA.SAT R69, R85, R137, 0.5 ;  /* 0x3f00000055457423 */ /* 0x000fe20000002089 */
[-C--:B------:R-:W-:Y:S01]  /*7e00*/  FFMA.RM R160, R163, R136.reuse, 12582913 ;  /* 0x4b400001a3a07423 */ /* 0x080fe20000004088 */
[----:B------:R-:W-:Y:S02]  /*7e10*/  FFMA R87, R87, 1.925963033500011079e-08, R164 ;  /* 0x32a5706057577823 */ /* 0x000fe400000000a4 */
[----:B------:R-:W-:Y:S01]  /*7e20*/  FFMA.RM R140, R69, R136, 12582913 ;  /* 0x4b400001458c7423 */ /* 0x000fe20000004088 */
[C---:B------:R-:W-:Y:S01]  /*7e30*/  FADD R164, R160.reuse, -12583039 ;  /* 0xcb40007fa0a47421 */ /* 0x040fe20000000000 */
[----:B------:R0:W1:Y:S01]  /*7e40*/  MUFU.EX2 R69, R77 ;  /* 0x0000004d00457308 */ /* 0x0000620000000800 */
[----:B------:R-:W-:Y:S01]  /*7e50*/  SHF.L.U32 R160, R160, 0x17, RZ ;  /* 0x00000017a0a07819 */ /* 0x000fe200000006ff */
[C---:B------:R-:W-:Y:S01]  /*7e60*/  FADD R70, R140.reuse, -12583039 ;  /* 0xcb40007f8c467421 */ /* 0x040fe20000000000 */
[----:B------:R-:W-:Y:S01]  /*7e70*/  FFMA R164, R95, 1.4426950216293334961, -R164 ;  /* 0x3fb8aa3b5fa47823 */ /* 0x000fe200000008a4 */
[----:B------:R-:W-:-:S02]  /*7e80*/  SHF.L.U32 R140, R140, 0x17, RZ ;  /* 0x000000178c8c7819 */ /* 0x000fc400000006ff */
[----:B------:R-:W-:Y:S01]  /*7e90*/  FFMA R70, R85, 1.4426950216293334961, -R70 ;  /* 0x3fb8aa3b55467823 */ /* 0x000fe20000000846 */
[----:B------:R-:W-:Y:S01]  /*7ea0*/  FFMA R95, R95, 1.925963033500011079e-08, R164 ;  /* 0x32a570605f5f7823 */ /* 0x000fe200000000a4 */
[----:B------:R-:W-:Y:S01]  /*7eb0*/  MUFU.EX2 R87, R87 ;  /* 0x0000005700577308 */ /* 0x000fe20000000800 */
[-C--:B0-----:R-:W-:Y:S01]  /*7ec0*/  FFMA.SAT R77, R89, R137.reuse, 0.5 ;  /* 0x3f000000594d7423 */ /* 0x081fe20000002089 */
[----:B------:R-:W-:Y:S01]  /*7ed0*/  FFMA R85, R85, 1.925963033500011079e-08, R70 ;  /* 0x32a5706055557823 */ /* 0x000fe20000000046 */
[----:B------:R-:W-:Y:S02]  /*7ee0*/  IMAD.SHL.U32 R70, R161, 0x800000, RZ ;  /* 0x00800000a1467824 */ /* 0x000fe400078e00ff */
[----:B------:R-:W-:Y:S01]  /*7ef0*/  FFMA.SAT R161, R90, R137, 0.5 ;  /* 0x3f0000005aa17423 */ /* 0x000fe20000002089 */
[----:B------:R-:W-:Y:S02]  /*7f00*/  FFMA.RM R77, R77, R136, 12582913 ;  /* 0x4b4000014d4d7423 */ /* 0x000fe40000004088 */
[----:B------:R-:W-:Y:S01]  /*7f10*/  MUFU.EX2 R85, R85 ;  /* 0x0000005500557308 */ /* 0x000fe20000000800 */
[----:B-1----:R-:W-:Y:S01]  /*7f20*/  FMUL R69, R70, R69 ;  /* 0x0000004546457220 */ /* 0x002fe20000400000 */
[----:B------:R-:W-:-:S05]  /*7f30*/  SHF.L.U32 R70, R57, 0x17, RZ ;  /* 0x0000001739467819 */ /* 0x000fca00000006ff */
[----:B------:R-:W-:Y:S01]  /*7f40*/  FMUL R57, R70, R59 ;  /* 0x0000003b46397220 */ /* 0x000fe20000400000 */
[----:B------:R-:W-:Y:S01]  /*7f50*/  FADD R70, R77, -12583039 ;  /* 0xcb40007f4d467421 */ /* 0x000fe20000000000 */
[----:B------:R0:W1:Y:S03]  /*7f60*/  MUFU.EX2 R59, R71 ;  /* 0x00000047003b7308 */ /* 0x0000660000000800 */
[----:B------:R-:W-:-:S04]  /*7f70*/  FFMA R70, R89, 1.4426950216293334961, -R70 ;  /* 0x3fb8aa3b59467823 */ /* 0x000fc80000000846 */
[----:B------:R-:W-:Y:S01]  /*7f80*/  FFMA R89, R89, 1.925963033500011079e-08, R70 ;  /* 0x32a5706059597823 */ /* 0x000fe20000000046 */
[----:B------:R-:W-:Y:S01]  /*7f90*/  SHF.L.U32 R70, R142, 0x17, RZ ;  /* 0x000000178e467819 */ /* 0x000fe200000006ff */
[----:B------:R-:W-:Y:S01]  /*7fa0*/  FFMA.RM R142, R161, R136, 12582913 ;  /* 0x4b400001a18e7423 */ /* 0x000fe20000004088 */
[----:B------:R-:W-:Y:S01]  /*7fb0*/  SHF.L.U32 R161, R60, 0x17, RZ ;  /* 0x000000173ca17819 */ /* 0x000fe200000006ff */
[-C--:B0-----:R-:W-:Y:S02]  /*7fc0*/  FFMA.SAT R71, R92, R137.reuse, 0.5 ;  /* 0x3f0000005c477423 */ /* 0x081fe40000002089 */
[----:B------:R-:W-:Y:S01]  /*7fd0*/  FADD R163, R142, -12583039 ;  /* 0xcb40007f8ea37421 */ /* 0x000fe20000000000 */
[----:B------:R-:W-:Y:S01]  /*7fe0*/  MUFU.EX2 R89, R89 ;  /* 0x0000005900597308 */ /* 0x000fe20000000800 */
[----:B------:R-:W-:Y:S01]  /*7ff0*/  FMUL R60, R161, R144 ;  /* 0x00000090a13c7220 */ /* 0x000fe20000400000 */
[----:B------:R-:W-:Y:S01]  /*8000*/  FFMA.SAT R161, R94, R137, 0.5 ;  /* 0x3f0000005ea17423 */ /* 0x000fe20000002089 */
[----:B-1----:R-:W-:Y:S01]  /*8010*/  FMUL R59, R70, R59 ;  /* 0x0000003b463b7220 */ /* 0x002fe20000400000 */
[----:B------:R-:W-:Y:S01]  /*8020*/  SHF.L.U32 R70, R146, 0x17, RZ ;  /* 0x0000001792467819 */ /* 0x000fe200000006ff */
[-C--:B------:R-:W-:Y:S01]  /*8030*/  FFMA.RM R144, R71, R136.reuse, 12582913 ;  /* 0x4b40000147907423 */ /* 0x080fe20000004088 */
[----:B------:R-:W-:Y:S01]  /*8040*/  FFMA.RM R161, R161, R136, 12582913 ;  /* 0x4b400001a1a17423 */ /* 0x000fe20000004088 */
[----:B------:R-:W-:-:S02]  /*8050*/  FFMA R163, R90, 1.4426950216293334961, -R163 ;  /* 0x3fb8aa3b5aa37823 */ /* 0x000fc400000008a3 */
[----:B------:R-:W-:Y:S01]  /*8060*/  FMUL R70, R70, R61 ;  /* 0x0000003d46467220 */ /* 0x000fe20000400000 */
[----:B------:R-:W-:Y:S01]  /*8070*/  FADD R71, R144, -12583039 ;  /* 0xcb40007f90477421 */ /* 0x000fe20000000000 */
[----:B------:R-:W-:Y:S01]  /*8080*/  FMUL R61, R73, R78 ;  /* 0x0000004e493d7220 */ /* 0x000fe20000400000 */
[----:B------:R-:W-:Y:S01]  /*8090*/  FADD R73, R161, -12583039 ;  /* 0xcb40007fa1497421 */ /* 0x000fe20000000000 */
[----:B------:R-:W-:Y:S01]  /*80a0*/  FFMA R90, R90, 1.925963033500011079e-08, R163 ;  /* 0x32a570605a5a7823 */ /* 0x000fe200000000a3 */
[----:B------:R-:W-:Y:S01]  /*80b0*/  FFMA R71, R92, 1.4426950216293334961, -R71 ;  /* 0x3fb8aa3b5c477823 */ /* 0x000fe20000000847 */
[-C--:B------:R-:W-:Y:S01]  /*80c0*/  FFMA.SAT R163, R96, R137.reuse, 0.5 ;  /* 0x3f00000060a37423 */ /* 0x080fe20000002089 */
[----:B------:R-:W-:Y:S01]  /*80d0*/  FFMA R73, R94, 1.4426950216293334961, -R73 ;  /* 0x3fb8aa3b5e497823 */ /* 0x000fe20000000849 */
[----:B------:R-:W-:Y:S01]  /*80e0*/  SHF.L.U32 R78, R75, 0x17, RZ ;  /* 0x000000174b4e7819 */ /* 0x000fe200000006ff */
[----:B------:R-:W-:Y:S01]  /*80f0*/  FFMA R92, R92, 1.925963033500011079e-08, R71 ;  /* 0x32a570605c5c7823 */ /* 0x000fe20000000047 */
[----:B------:R-:W-:Y:S01]  /*8100*/  FFMA.SAT R71, R99, R137, 0.5 ;  /* 0x3f00000063477423 */ /* 0x000fe20000002089 */
[----:B------:R-:W-:Y:S01]  /*8110*/  FFMA R94, R94, 1.925963033500011079e-08, R73 ;  /* 0x32a570605e5e7823 */ /* 0x000fe20000000049 */
[-C--:B------:R-:W-:Y:S01]  /*8120*/  FFMA.RM R163, R163, R136.reuse, 12582913 ;  /* 0x4b400001a3a37423 */ /* 0x080fe20000004088 */
[----:B------:R-:W0:Y:S01]  /*8130*/  MUFU.EX2 R73, R162 ;  /* 0x000000a200497308 */ /* 0x000e220000000800 */
[----:B------:R-:W-:Y:S01]  /*8140*/  FFMA.RM R146, R71, R136, 12582913 ;  /* 0x4b40000147927423 */ /* 0x000fe20000004088 */
[----:B------:R-:W-:Y:S01]  /*8150*/  SHF.L.U32 R161, R161, 0x17, RZ ;  /* 0x00000017a1a17819 */ /* 0x000fe200000006ff */
[C---:B------:R-:W-:Y:S01]  /*8160*/  FADD R75, R163.reuse, -12583039 ;  /* 0xcb40007fa34b7421 */ /* 0x040fe20000000000 */
[----:B------:R-:W-:Y:S01]  /*8170*/  SHF.L.U32 R163, R163, 0x17, RZ ;  /* 0x00000017a3a37819 */ /* 0x000fe200000006ff */
[----:B------:R-:W-:-:S02]  /*8180*/  FADD R164, R146, -12583039 ;  /* 0xcb40007f92a47421 */ /* 0x000fc40000000000 */
[C---:B------:R-:W-:Y:S01]  /*8190*/  FFMA R75, R96.reuse, 1.4426950216293334961, -R75 ;  /* 0x3fb8aa3b604b7823 */ /* 0x040fe2000000084b */
[----:B------:R1:W2:Y:S01]  /*81a0*/  MUFU.EX2 R71, R83 ;  /* 0x0000005300477308 */ /* 0x0002a20000000800 */
[----:B------:R-:W-:Y:S02]  /*81b0*/  FFMA R164, R99, 1.4426950216293334961, -R164 ;  /* 0x3fb8aa3b63a47823 */ /* 0x000fe400000008a4 */
[----:B------:R-:W-:Y:S01]  /*81c0*/  FFMA R96, R96, 1.925963033500011079e-08, R75 ;  /* 0x32a5706060607823 */ /* 0x000fe2000000004b */
[----:B------:R-:W-:Y:S01]  /*81d0*/  FFMA.SAT R75, R93, R137, 0.5 ;  /* 0x3f0000005d4b7423 */ /* 0x000fe20000002089 */
[----:B------:R-:W-:-:S03]  /*81e0*/  FFMA R99, R99, 1.925963033500011079e-08, R164 ;  /* 0x32a5706063637823 */ /* 0x000fc600000000a4 */
[----:B------:R-:W-:Y:S01]  /*81f0*/  MUFU.EX2 R92, R92 ;  /* 0x0000005c005c7308 */ /* 0x000fe20000000800 */
[----:B0-----:R-:W-:Y:S01]  /*8200*/  FMUL R73, R148, R73 ;  /* 0x0000004994497220 */ /* 0x001fe20000400000 */
[----:B------:R-:W-:Y:S01]  /*8210*/  FFMA.RM R148, R75, R136, 12582913 ;  /* 0x4b4000014b947423 */ /* 0x000fe20000004088 */
[----:B-1----:R-:W-:-:S05]  /*8220*/  FFMA.SAT R83, R103, R137, 0.5 ;  /* 0x3f00000067537423 */ /* 0x002fca0000002089 */
[----:B------:R0:W1:Y:S01]  /*8230*/  MUFU.EX2 R75, R81 ;  /* 0x00000051004b7308 */ /* 0x0000620000000800 */
[----:B--2---:R-:W-:Y:S01]  /*8240*/  FMUL R71, R78, R71 ;  /* 0x000000474e477220 */ /* 0x004fe20000400000 */
[----:B------:R-:W-:-:S04]  /*8250*/  FADD R78, R148, -12583039 ;  /* 0xcb40007f944e7421 */ /* 0x000fc80000000000 */
[C---:B------:R-:W-:Y:S02]  /*8260*/  FFMA R78, R93.reuse, 1.4426950216293334961, -R78 ;  /* 0x3fb8aa3b5d4e7823 */ /* 0x040fe4000000084e */
[----:B------:R-:W-:Y:S01]  /*8270*/  MUFU.EX2 R94, R94 ;  /* 0x0000005e005e7308 */ /* 0x000fe20000000800 */
[----:B0-----:R-:W-:Y:S01]  /*8280*/  FFMA.SAT R81, R98, R137, 0.5 ;  /* 0x3f00000062517423 */ /* 0x001fe20000002089 */
[----:B------:R-:W-:Y:S01]  /*8290*/  FFMA R93, R93, 1.925963033500011079e-08, R78 ;  /* 0x32a570605d5d7823 */ /* 0x000fe2000000004e */
[----:B------:R-:W-:Y:S01]  /*82a0*/  SHF.L.U32 R78, R139, 0x17, RZ ;  /* 0x000000178b4e7819 */ /* 0x000fe200000006ff */
[-C--:B------:R-:W-:Y:S01]  /*82b0*/  FFMA.RM R139, R83, R136.reuse, 12582913 ;  /* 0x4b400001538b7423 */ /* 0x080fe20000004088 */
[-C--:B------:R-:W-:Y:S01]  /*82c0*/  FFMA.RM R141, R81, R136.reuse, 12582913 ;  /* 0x4b400001518d7423 */ /* 0x080fe20000004088 */
[----:B------:R-:W-:Y:S01]  /*82d0*/  SHF.L.U32 R83, R143, 0x17, RZ ;  /* 0x000000178f537819 */ /* 0x000fe200000006ff */
[----:B------:R-:W-:Y:S01]  /*82e0*/  FFMA.RM R143, R165, R136, 12582913 ;  /* 0x4b400001a58f7423 */ /* 0x000fe20000004088 */
[----:B------:R-:W-:-:S02]  /*82f0*/  IMAD.SHL.U32 R165, R149, 0x800000, RZ ;  /* 0x0080000095a57824 */ /* 0x000fc400078e00ff */
[----:B-1----:R-:W-:Y:S01]  /*8300*/  FMUL R75, R78, R75 ;  /* 0x0000004b4e4b7220 */ /* 0x002fe20000400000 */
[----:B------:R-:W-:Y:S01]  /*8310*/  FADD R78, R139, -12583039 ;  /* 0xcb40007f8b4e7421 */ /* 0x000fe20000000000 */
[----:B------:R-:W-:Y:S01]  /*8320*/  FADD R81, R141, -12583039 ;  /* 0xcb40007f8d517421 */ /* 0x000fe20000000000 */
[----:B------:R-:W-:Y:S01]  /*8330*/  FMUL R74, R165, R74 ;  /* 0x0000004aa54a7220 */ /* 0x000fe20000400000 */
[----:B------:R-:W-:Y:S01]  /*8340*/  FADD R162, R143, -12583039 ;  /* 0xcb40007f8fa27421 */ /* 0x000fe20000000000 */
[----:B------:R-:W-:Y:S01]  /*8350*/  FFMA R78, R103, 1.4426950216293334961, -R78 ;  /* 0x3fb8aa3b674e7823 */ /* 0x000fe2000000084e */
[C---:B------:R-:W-:Y:S01]  /*8360*/  FFMA R81, R98.reuse, 1.4426950216293334961, -R81 ;  /* 0x3fb8aa3b62517823 */ /* 0x040fe20000000851 */
[----:B------:R-:W-:Y:S01]  /*8370*/  MUFU.EX2 R93, R93 ;  /* 0x0000005d005d7308 */ /* 0x000fe20000000800 */
[----:B------:R-:W-:Y:S01]  /*8380*/  FFMA R162, R97, 1.4426950216293334961, -R162 ;  /* 0x3fb8aa3b61a27823 */ /* 0x000fe200000008a2 */
[----:B------:R-:W-:Y:S01]  /*8390*/  FFMA R103, R103, 1.925963033500011079e-08, R78 ;  /* 0x32a5706067677823 */ /* 0x000fe2000000004e */
[----:B------:R-:W-:Y:S01]  /*83a0*/  FFMA R98, R98, 1.925963033500011079e-08, R81 ;  /* 0x32a5706062627823 */ /* 0x000fe20000000051 */
[----:B------:R-:W-:Y:S01]  /*83b0*/  SHF.L.U32 R141, R141, 0x17, RZ ;  /* 0x000000178d8d7819 */ /* 0x000fe200000006ff */
[----:B------:R-:W-:-:S03]  /*83c0*/  FFMA R97, R97, 1.925963033500011079e-08, R162 ;  /* 0x32a5706061617823 */ /* 0x000fc600000000a2 */
[----:B------:R0:W1:Y:S08]  /*83d0*/  MUFU.EX2 R78, R145 ;  /* 0x00000091004e7308 */ /* 0x0000700000000800 */
[----:B------:R-:W2:Y:S01]  /*83e0*/  MUFU.EX2 R81, R152 ;  /* 0x0000009800517308 */ /* 0x000ea20000000800 */
[----:B0-----:R-:W-:-:S04]  /*83f0*/  FFMA.SAT R145, R100, R137, 0.5 ;  /* 0x3f00000064917423 */ /* 0x001fc80000002089 */
[----:B------:R-:W-:-:S03]  /*8400*/  FFMA.RM R145, R145, R136, 12582913 ;  /* 0x4b40000191917423 */ /* 0x000fc60000004088 */
[----:B------:R-:W-:Y:S01]  /*8410*/  MUFU.EX2 R98, R98 ;  /* 0x0000006200627308 */ /* 0x000fe20000000800 */
[----:B-1----:R-:W-:Y:S01]  /*8420*/  FMUL R78, R83, R78 ;  /* 0x0000004e534e7220 */ /* 0x002fe20000400000 */
[C---:B------:R-:W-:Y:S01]  /*8430*/  FADD R83, R145.reuse, -12583039 ;  /* 0xcb40007f91537421 */ /* 0x040fe20000000000 */
[----:B------:R-:W-:-:S03]  /*8440*/  IMAD.SHL.U32 R145, R145, 0x800000, RZ ;  /* 0x0080000091917824 */ /* 0x000fc600078e00ff */
[----:B------:R-:W-:Y:S02]  /*8450*/  FFMA R83, R100, 1.4426950216293334961, -R83 ;  /* 0x3fb8aa3b64537823 */ /* 0x000fe40000000853 */
[----:B------:R-:W-:Y:S01]  /*8460*/  MUFU.EX2 R97, R97 ;  /* 0x0000006100617308 */ /* 0x000fe20000000800 */
[----:B--2---:R-:W-:Y:S01]  /*8470*/  FMUL R81, R150, R81 ;  /* 0x0000005196517220 */ /* 0x004fe20000400000 */
[----:B------:R-:W-:Y:S01]  /*8480*/  FFMA R150, R100, 1.925963033500011079e-08, R83 ;  /* 0x32a5706064967823 */ /* 0x000fe20000000053 */
[----:B------:R-:W-:Y:S01]  /*8490*/  FFMA.SAT R83, R105, R137, 0.5 ;  /* 0x3f00000069537423 */ /* 0x000fe20000002089 */
[----:B------:R-:W-:-:S03]  /*84a0*/  SHF.L.U32 R100, R147, 0x17, RZ ;  /* 0x0000001793647819 */ /* 0x000fc600000006ff */
[----:B------:R-:W-:Y:S01]  /*84b0*/  FFMA.RM R147, R83, R136, 12582913 ;  /* 0x4b40000153937423 */ /* 0x000fe20000004088 */
[----:B------:R-:W-:Y:S01]  /*84c0*/  MUFU.EX2 R150, R150 ;  /* 0x0000009600967308 */ /* 0x000fe20000000800 */
[----:B------:R-:W-:Y:S01]  /*84d0*/  FMUL R83, R100, R79 ;  /* 0x0000004f64537220 */ /* 0x000fe20000400000 */
[----:B------:R-:W-:Y:S01]  /*84e0*/  FFMA.SAT R79, R104, R137, 0.5 ;  /* 0x3f000000684f7423 */ /* 0x000fe20000002089 */
[----:B------:R-:W-:-:S03]  /*84f0*/  FADD R100, R147, -12583039 ;  /* 0xcb40007f93647421 */ /* 0x000fc60000000000 */
[----:B------:R-:W-:Y:S01]  /*8500*/  FFMA.RM R152, R79, R136, 12582913 ;  /* 0x4b4000014f987423 */ /* 0x000fe20000004088 */
[----:B------:R-:W-:-:S03]  /*8510*/  FFMA R100, R105, 1.4426950216293334961, -R100 ;  /* 0x3fb8aa3b69647823 */ /* 0x000fc60000000864 */
[----:B------:R-:W-:Y:S01]  /*8520*/  FADD R79, R152, -12583039 ;  /* 0xcb40007f984f7421 */ /* 0x000fe20000000000 */
[----:B------:R-:W-:Y:S01]  /*8530*/  FFMA R105, R105, 1.925963033500011079e-08, R100 ;  /* 0x32a5706069697823 */ /* 0x000fe20000000064 */
[-C--:B------:R-:W-:Y:S02]  /*8540*/  FFMA.SAT R100, R102, R137.reuse, 0.5 ;  /* 0x3f00000066647423 */ /* 0x080fe40000002089 */
[----:B------:R-:W-:Y:S02]  /*8550*/  FFMA R79, R104, 1.4426950216293334961, -R79 ;  /* 0x3fb8aa3b684f7823 */ /* 0x000fe4000000084f */
[----:B------:R-:W-:Y:S01]  /*8560*/  FFMA.RM R149, R100, R136, 12582913 ;  /* 0x4b40000164957423 */ /* 0x000fe20000004088 */
[----:B------:R-:W-:Y:S01]  /*8570*/  SHF.L.U32 R100, R151, 0x17, RZ ;  /* 0x0000001797647819 */ /* 0x000fe200000006ff */
[----:B------:R-:W-:Y:S01]  /*8580*/  FFMA R104, R104, 1.925963033500011079e-08, R79 ;  /* 0x32a5706068687823 */ /* 0x000fe2000000004f */
[----:B------:R-:W-:Y:S01]  /*8590*/  FFMA.SAT R151, R101, R137, 0.5 ;  /* 0x3f00000065977423 */ /* 0x000fe20000002089 */
[----:B------:R0:W1:Y:S01]  /*85a0*/  MUFU.EX2 R79, R153 ;  /* 0x00000099004f7308 */ /* 0x0000620000000800 */
[----:B------:R-:W-:-:S02]  /*85b0*/  FADD R165, R149, -12583039 ;  /* 0xcb40007f95a57421 */ /* 0x000fc40000000000 */
[----:B------:R-:W-:Y:S02]  /*85c0*/  FFMA.RM R151, R151, R136, 12582913 ;  /* 0x4b40000197977423 */ /* 0x000fe40000004088 */
[----:B------:R-:W-:-:S03]  /*85d0*/  FFMA R165, R102, 1.4426950216293334961, -R165 ;  /* 0x3fb8aa3b66a57823 */ /* 0x000fc600000008a5 */
[----:B------:R-:W-:Y:S01]  /*85e0*/  MUFU.EX2 R105, R105 ;  /* 0x0000006900697308 */ /* 0x000fe20000000800 */
[----:B------:R-:W-:Y:S01]  /*85f0*/  FFMA R102, R102, 1.925963033500011079e-08, R165 ;  /* 0x32a5706066667823 */ /* 0x000fe200000000a5 */
[----:B------:R-:W-:Y:S01]  /*8600*/  SHF.L.U32 R165, R154, 0x17, RZ ;  /* 0x000000179aa57819 */ /* 0x000fe200000006ff */
[----:B------:R-:W-:Y:S01]  /*8610*/  FFMA.RM R154, R155, R136, 12582913 ;  /* 0x4b4000019b9a7423 */ /* 0x000fe20000004088 */
[-C--:B0-----:R-:W-:Y:S01]  /*8620*/  FFMA.SAT R153, R112, R137.reuse, 0.5 ;  /* 0x3f00000070997423 */ /* 0x081fe20000002089 */
[----:B------:R-:W-:Y:S02]  /*8630*/  FFMA.SAT R155, R106, R137, 0.5 ;  /* 0x3f0000006a9b7423 */ /* 0x000fe40000002089 */
[----:B------:R-:W-:Y:S01]  /*8640*/  FMUL R80, R165, R80 ;  /* 0x00000050a5507220 */ /* 0x000fe20000400000 */
[-C--:B------:R-:W-:Y:S01]  /*8650*/  FFMA.RM R153, R153, R136.reuse, 12582913 ;  /* 0x4b40000199997423 */ /* 0x080fe20000004088 */
[----:B-1----:R-:W-:Y:S01]  /*8660*/  FMUL R79, R100, R79 ;  /* 0x0000004f644f7220 */ /* 0x002fe20000400000 */
[----:B------:R-:W-:Y:S01]  /*8670*/  FADD R100, R151, -12583039 ;  /* 0xcb40007f97647421 */ /* 0x000fe20000000000 */
[----:B------:R-:W-:Y:S01]  /*8680*/  FFMA.RM R155, R155, R136, 12582913 ;  /* 0x4b4000019b9b7423 */ /* 0x000fe20000004088 */
[----:B------:R-:W-:Y:S01]  /*8690*/  FADD R165, R153, -12583039 ;  /* 0xcb40007f99a57421 */ /* 0x000fe20000000000 */
[----:B------:R-:W-:Y:S01]  /*86a0*/  MUFU.EX2 R104, R104 ;  /* 0x0000006800687308 */ /* 0x000fe20000000800 */
[----:B------:R-:W-:-:S02]  /*86b0*/  FFMA R100, R101, 1.4426950216293334961, -R100 ;  /* 0x3fb8aa3b65647823 */ /* 0x000fc40000000864 */
[----:B------:R-:W-:Y:S02]  /*86c0*/  FFMA R165, R112, 1.4426950216293334961, -R165 ;  /* 0x3fb8aa3b70a57823 */ /* 0x000fe400000008a5 */
[----:B------:R-:W-:Y:S01]  /*86d0*/  FFMA R101, R101, 1.925963033500011079e-08, R100 ;  /* 0x32a5706065657823 */ /* 0x000fe20000000064 */
[----:B------:R-:W-:Y:S01]  /*86e0*/  FADD R100, R154, -12583039 ;  /* 0xcb40007f9a647421 */ /* 0x000fe20000000000 */
[----:B------:R-:W-:Y:S01]  /*86f0*/  FFMA R112, R112, 1.925963033500011079e-08, R165 ;  /* 0x32a5706070707823 */ /* 0x000fe200000000a5 */
[----:B------:R-:W-:Y:S01]  /*8700*/  FADD R165, R155, -12583039 ;  /* 0xcb40007f9ba57421 */ /* 0x000fe20000000000 */
[----:B------:R-:W-:Y:S01]  /*8710*/  MUFU.EX2 R102, R102 ;  /* 0x0000006600667308 */ /* 0x000fe20000000800 */
[C---:B------:R-:W-:Y:S01]  /*8720*/  FFMA R100, R107.reuse, 1.4426950216293334961, -R100 ;  /* 0x3fb8aa3b6b647823 */ /* 0x040fe20000000864 */
[----:B------:R-:W-:Y:S01]  /*8730*/  SHF.L.U32 R154, R154, 0x17, RZ ;  /* 0x000000179a9a7819 */ /* 0x000fe200000006ff */
[----:B------:R-:W-:Y:S02]  /*8740*/  FFMA R165, R106, 1.4426950216293334961, -R165 ;  /* 0x3fb8aa3b6aa57823 */ /* 0x000fe400000008a5 */
[----:B------:R-:W-:Y:S01]  /*8750*/  FFMA R107, R107, 1.925963033500011079e-08, R100 ;  /* 0x32a570606b6b7823 */ /* 0x000fe20000000064 */
[----:B------:R-:W-:Y:S01]  /*8760*/  FMUL R100, R157, R82 ;  /* 0x000000529d647220 */ /* 0x000fe20000400000 */
[----:B------:R-:W-:Y:S01]  /*8770*/  SHF.L.U32 R157, R158, 0x17, RZ ;  /* 0x000000179e9d7819 */ /* 0x000fe200000006ff */
[----:B------:R-:W-:Y:S01]  /*8780*/  FFMA R106, R106, 1.925963033500011079e-08, R165 ;  /* 0x32a570606a6a7823 */ /* 0x000fe200000000a5 */
[-C--:B------:R-:W-:Y:S01]  /*8790*/  FFMA.SAT R165, R118, R137.reuse, 0.5 ;  /* 0x3f00000076a57423 */ /* 0x080fe20000002089 */
[----:B------:R-:W-:Y:S01]  /*87a0*/  SHF.L.U32 R158, R159, 0x17, RZ ;  /* 0x000000179f9e7819 */ /* 0x000fe200000006ff */
[-C--:B------:R-:W-:Y:S01]  /*87b0*/  FFMA.SAT R159, R109, R137.reuse, 0.5 ;  /* 0x3f0000006d9f7423 */ /* 0x080fe20000002089 */
[----:B------:R-:W-:Y:S01]  /*87c0*/  FMUL R82, R157, R84 ;  /* 0x000000549d527220 */ /* 0x000fe20000400000 */
[----:B------:R-:W-:Y:S01]  /*87d0*/  FFMA.SAT R157, R108, R137, 0.5 ;  /* 0x3f0000006c9d7423 */ /* 0x000fe20000002089 */
[----:B------:R0:W1:Y:S03]  /*87e0*/  MUFU.EX2 R84, R91 ;  /* 0x0000005b00547308 */ /* 0x0000660000000800 */
[----:B------:R-:W-:-:S04]  /*87f0*/  FFMA.RM R156, R157, R136, 12582913 ;  /* 0x4b4000019d9c7423 */ /* 0x000fc80000004088 */
[----:B------:R-:W-:Y:S01]  /*8800*/  FADD R157, R156, -12583039 ;  /* 0xcb40007f9c9d7421 */ /* 0x000fe20000000000 */
[----:B------:R-:W-:Y:S01]  /*8810*/  MUFU.EX2 R101, R101 ;  /* 0x0000006500657308 */ /* 0x000fe20000000800 */
[----:B0-----:R-:W-:Y:S02]  /*8820*/  FMUL R91, R138, R87 ;  /* 0x000000578a5b7220 */ /* 0x001fe40000400000 */
[----:B------:R-:W-:-:S04]  /*8830*/  FFMA R157, R108, 1.4426950216293334961, -R157 ;  /* 0x3fb8aa3b6c9d7823 */ /* 0x000fc8000000089d */
[----:B------:R-:W-:Y:S01]  /*8840*/  FFMA R108, R108, 1.925963033500011079e-08, R157 ;  /* 0x32a570606c6c7823 */ /* 0x000fe2000000009d */
[----:B------:R-:W-:Y:S01]  /*8850*/  SHF.L.U32 R157, R76, 0x17, RZ ;  /* 0x000000174c9d7819 */ /* 0x000fe200000006ff */
[----:B------:R-:W-:Y:S01]  /*8860*/  FFMA.RM R76, R165, R136, 12582913 ;  /* 0x4b400001a54c7423 */ /* 0x000fe20000004088 */
[----:B------:R0:W2:Y:S01]  /*8870*/  MUFU.EX2 R87, R88 ;  /* 0x0000005800577308 */ /* 0x0000a20000000800 */
[----:B------:R-:W-:Y:S02]  /*8880*/  FFMA.SAT R165, R134, R137, 0.5 ;  /* 0x3f00000086a57423 */ /* 0x000fe40000002089 */
[----:B-1----:R-:W-:Y:S01]  /*8890*/  FMUL R84, R157, R84 ;  /* 0x000000549d547220 */ /* 0x002fe20000400000 */
[----:B------:R-:W-:-:S04]  /*88a0*/  FADD R157, R76, -12583039 ;  /* 0xcb40007f4c9d7421 */ /* 0x000fc80000000000 */
[----:B------:R-:W-:Y:S01]  /*88b0*/  FFMA R157, R118, 1.4426950216293334961, -R157 ;  /* 0x3fb8aa3b769d7823 */ /* 0x000fe2000000089d */
[----:B0-----:R-:W-:Y:S01]  /*88c0*/  FMUL R88, R140, R85 ;  /* 0x000000558c587220 */ /* 0x001fe20000400000 */
[----:B------:R-:W-:Y:S01]  /*88d0*/  FFMA.RM R140, R159, R136, 12582913 ;  /* 0x4b4000019f8c7423 */ /* 0x000fe20000004088 */
[----:B------:R-:W0:Y:S01]  /*88e0*/  MUFU.EX2 R85, R95 ;  /* 0x0000005f00557308 */ /* 0x000e220000000800 */
[----:B------:R-:W-:Y:S01]  /*88f0*/  FFMA R118, R118, 1.925963033500011079e-08, R157 ;  /* 0x32a5706076767823 */ /* 0x000fe2000000009d */
[-C--:B------:R-:W-:Y:S01]  /*8900*/  FFMA.SAT R157, R110, R137.reuse, 0.5 ;  /* 0x3f0000006e9d7423 */ /* 0x080fe20000002089 */
[----:B------:R-:W-:-:S03]  /*8910*/  FFMA.SAT R159, R135, R137, 0.5 ;  /* 0x3f000000879f7423 */ /* 0x000fc60000002089 */
[----:B------:R-:W-:Y:S01]  /*8920*/  FFMA.RM R138, R157, R136, 12582913 ;  /* 0x4b4000019d8a7423 */ /* 0x000fe20000004088 */
[----:B--2---:R-:W-:Y:S01]  /*8930*/  FMUL R87, R158, R87 ;  /* 0x000000579e577220 */ /* 0x004fe20000400000 */
[----:B------:R-:W-:Y:S02]  /*8940*/  MUFU.EX2 R107, R107 ;  /* 0x0000006b006b7308 */ /* 0x000fe40000000800 */
[----:B------:R-:W-:-:S04]  /*8950*/  FADD R157, R138, -12583039 ;  /* 0xcb40007f8a9d7421 */ /* 0x000fc80000000000 */
[----:B------:R-:W-:Y:S02]  /*8960*/  FFMA R157, R110, 1.4426950216293334961, -R157 ;  /* 0x3fb8aa3b6e9d7823 */ /* 0x000fe4000000089d */
[----:B------:R-:W-:Y:S01]  /*8970*/  MUFU.EX2 R106, R106 ;  /* 0x0000006a006a7308 */ /* 0x000fe20000000800 */
[----:B0-----:R-:W-:Y:S01]  /*8980*/  FMUL R85, R160, R85 ;  /* 0x00000055a0557220 */ /* 0x001fe20000400000 */
[----:B------:R-:W-:Y:S01]  /*8990*/  FFMA R110, R110, 1.925963033500011079e-08, R157 ;  /* 0x32a570606e6e7823 */ /* 0x000fe2000000009d */
[-C--:B------:R-:W-:Y:S01]  /*89a0*/  FFMA.SAT R157, R111, R137.reuse, 0.5 ;  /* 0x3f0000006f9d7423 */ /* 0x080fe20000002089 */
[----:B------:R-:W-:Y:S01]  /*89b0*/  SHF.L.U32 R160, R77, 0x17, RZ ;  /* 0x000000174da07819 */ /* 0x000fe200000006ff */
[----:B------:R-:W-:Y:S02]  /*89c0*/  FFMA.SAT R77, R114, R137, 0.5 ;  /* 0x3f000000724d7423 */ /* 0x000fe40000002089 */
[-C--:B------:R-:W-:Y:S01]  /*89d0*/  FFMA.RM R157, R157, R136.reuse, 12582913 ;  /* 0x4b4000019d9d7423 */ /* 0x080fe20000004088 */
[----:B------:R-:W-:Y:S01]  /*89e0*/  MUFU.EX2 R108, R108 ;  /* 0x0000006c006c7308 */ /* 0x000fe20000000800 */
[----:B------:R-:W-:Y:S01]  /*89f0*/  FFMA.RM R77, R77, R136, 12582913 ;  /* 0x4b4000014d4d7423 */ /* 0x000fe20000004088 */
[----:B------:R-:W-:Y:S01]  /*8a00*/  FMUL R95, R160, R89 ;  /* 0x00000059a05f7220 */ /* 0x000fe20000400000 */
[----:B------:R-:W-:Y:S01]  /*8a10*/  FADD R158, R157, -12583039 ;  /* 0xcb40007f9d9e7421 */ /* 0x000fe20000000000 */
[----:B------:R-:W-:-:S03]  /*8a20*/  SHF.L.U32 R160, R142, 0x17, RZ ;  /* 0x000000178ea07819 */ /* 0x000fc600000006ff */
[C---:B------:R-:W-:Y:S01]  /*8a30*/  FFMA R158, R111.reuse, 1.4426950216293334961, -R158 ;  /* 0x3fb8aa3b6f9e7823 */ /* 0x040fe2000000089e */
[----:B------:R-:W0:Y:S03]  /*8a40*/  MUFU.EX2 R89, R90 ;  /* 0x0000005a00597308 */ /* 0x000e260000000800 */
[----:B------:R-:W-:Y:S01]  /*8a50*/  FFMA R111, R111, 1.925963033500011079e-08, R158 ;  /* 0x32a570606f6f7823 */ /* 0x000fe2000000009e */
[----:B------:R-:W-:-:S04]  /*8a60*/  FADD R158, R140, -12583039 ;  /* 0xcb40007f8c9e7421 */ /* 0x000fc80000000000 */
[C---:B------:R-:W-:Y:S01]  /*8a70*/  FFMA R158, R109.reuse, 1.4426950216293334961, -R158 ;  /* 0x3fb8aa3b6d9e7823 */ /* 0x040fe2000000089e */
[----:B------:R-:W-:Y:S03]  /*8a80*/  MUFU.EX2 R110, R110 ;  /* 0x0000006e006e7308 */ /* 0x000fe60000000800 */
[----:B------:R-:W-:Y:S01]  /*8a90*/  FFMA R109, R109, 1.925963033500011079e-08, R158 ;  /* 0x32a570606d6d7823 */ /* 0x000fe2000000009e */
[----:B------:R-:W-:Y:S01]  /*8aa0*/  FFMA.RM R158, R159, R136, 12582913 ;  /* 0x4b4000019f9e7423 */ /* 0x000fe20000004088 */
[----:B------:R-:W-:Y:S01]  /*8ab0*/  FADD R159, R77, -12583039 ;  /* 0xcb40007f4d9f7421 */ /* 0x000fe20000000000 */
[----:B0-----:R-:W-:-:S03]  /*8ac0*/  FMUL R89, R160, R89 ;  /* 0x00000059a0597220 */ /* 0x001fc60000400000 */
[----:B------:R-:W-:Y:S01]  /*8ad0*/  FFMA R159, R114, 1.4426950216293334961, -R159 ;  /* 0x3fb8aa3b729f7823 */ /* 0x000fe2000000089f */
[----:B------:R-:W-:Y:S01]  /*8ae0*/  FADD R162, R158, -12583039 ;  /* 0xcb40007f9ea27421 */ /* 0x000fe20000000000 */
[----:B------:R-:W-:Y:S02]  /*8af0*/  MUFU.EX2 R111, R111 ;  /* 0x0000006f006f7308 */ /* 0x000fe40000000800 */
[----:B------:R-:W-:Y:S01]  /*8b00*/  FFMA R114, R114, 1.925963033500011079e-08, R159 ;  /* 0x32a5706072727823 */ /* 0x000fe2000000009f */
[----:B------:R-:W-:Y:S01]  /*8b10*/  FFMA.SAT R159, R117, R137, 0.5 ;  /* 0x3f000000759f7423 */ /* 0x000fe20000002089 */
[----:B------:R-:W-:-:S03]  /*8b20*/  FFMA R162, R135, 1.4426950216293334961, -R162 ;  /* 0x3fb8aa3b87a27823 */ /* 0x000fc600000008a2 */
[----:B------:R-:W-:Y:S01]  /*8b30*/  FFMA.RM R142, R159, R136, 12582913 ;  /* 0x4b4000019f8e7423 */ /* 0x000fe20000004088 */
[----:B------:R-:W-:Y:S01]  /*8b40*/  SHF.L.U32 R159, R144, 0x17, RZ ;  /* 0x00000017909f7819 */ /* 0x000fe200000006ff */
[----:B------:R-:W-:Y:S01]  /*8b50*/  FFMA R135, R135, 1.925963033500011079e-08, R162 ;  /* 0x32a5706087877823 */ /* 0x000fe200000000a2 */
[----:B------:R-:W-:Y:S01]  /*8b60*/  SHF.L.U32 R162, R148, 0x17, RZ ;  /* 0x0000001794a27819 */ /* 0x000fe200000006ff */
[C---:B------:R-:W-:Y:S01]  /*8b70*/  FADD R160, R142.reuse, -12583039 ;  /* 0xcb40007f8ea07421 */ /* 0x040fe20000000000 */
[----:B------:R-:W-:Y:S01]  /*8b80*/  MUFU.EX2 R114, R114 ;  /* 0x0000007200727308 */ /* 0x000fe20000000800 */
[----:B------:R-:W-:Y:S01]  /*8b90*/  FMUL R90, R159, R92 ;  /* 0x0000005c9f5a7220 */ /* 0x000fe20000400000 */
[-C--:B------:R-:W-:Y:S01]  /*8ba0*/  FFMA.SAT R159, R119, R137.reuse, 0.5 ;  /* 0x3f000000779f7423 */ /* 0x080fe20000002089 */
[----:B------:R-:W-:Y:S01]  /*8bb0*/  FFMA R160, R117, 1.4426950216293334961, -R160 ;  /* 0x3fb8aa3b75a07823 */ /* 0x000fe200000008a0 */
[----:B------:R-:W-:Y:S02]  /*8bc0*/  SHF.L.U32 R142, R142, 0x17, RZ ;  /* 0x000000178e8e7819 */ /* 0x000fe400000006ff */
[-C--:B------:R-:W-:Y:S01]  /*8bd0*/  FFMA.RM R144, R159, R136.reuse, 12582913 ;  /* 0x4b4000019f907423 */ /* 0x080fe20000004088 */
[----:B------:R-:W-:Y:S01]  /*8be0*/  IMAD.SHL.U32 R159, R146, 0x800000, RZ ;  /* 0x00800000929f7824 */ /* 0x000fe200078e00ff */
[----:B------:R0:W1:Y:S01]  /*8bf0*/  MUFU.EX2 R92, R99 ;  /* 0x00000063005c7308 */ /* 0x0000620000000800 */
[----:B------:R-:W-:Y:S01]  /*8c00*/  FFMA.RM R146, R165, R136, 12582913 ;  /* 0x4b400001a5927423 */ /* 0x000fe20000004088 */
[----:B------:R-:W-:Y:S01]  /*8c10*/  FFMA R117, R117, 1.925963033500011079e-08, R160 ;  /* 0x32a5706075757823 */ /* 0x000fe200000000a0 */
[----:B------:R-:W-:Y:S01]  /*8c20*/  FADD R160, R144, -12583039 ;  /* 0xcb40007f90a07421 */ /* 0x000fe20000000000 */
[----:B------:R-:W-:Y:S01]  /*8c30*/  FFMA.SAT R165, R132, R137, 0.5 ;  /* 0x3f00000084a57423 */ /* 0x000fe20000002089 */
[----:B------:R-:W-:-:S02]  /*8c40*/  SHF.L.U32 R144, R144, 0x17, RZ ;  /* 0x0000001790907819 */ /* 0x000fc400000006ff */
[----:B------:R-:W-:Y:S01]  /*8c50*/  FFMA R160, R119, 1.4426950216293334961, -R160 ;  /* 0x3fb8aa3b77a07823 */ /* 0x000fe200000008a0 */
[----:B------:R-:W-:Y:S01]  /*8c60*/  MUFU.EX2 R117, R117 ;  /* 0x0000007500757308 */ /* 0x000fe20000000800 */
[----:B0-----:R-:W-:Y:S01]  /*8c70*/  FMUL R99, R161, R94 ;  /* 0x0000005ea1637220 */ /* 0x001fe20000400000 */
[----:B------:R-:W-:Y:S01]  /*8c80*/  FFMA.SAT R161, R113, R137, 0.5 ;  /* 0x3f00000071a17423 */ /* 0x000fe20000002089 */
[----:B------:R-:W-:-:S05]  /*8c90*/  FFMA R119, R119, 1.925963033500011079e-08, R160 ;  /* 0x32a5706077777823 */ /* 0x000fca00000000a0 */
[----:B------:R0:W2:Y:S01]  /*8ca0*/  MUFU.EX2 R94, R96 ;  /* 0x00000060005e7308 */ /* 0x0000a20000000800 */
[----:B-1----:R-:W-:Y:S01]  /*8cb0*/  FMUL R92, R159, R92 ;  /* 0x0000005c9f5c7220 */ /* 0x002fe20000400000 */
[----:B------:R-:W-:-:S04]  /*8cc0*/  FADD R159, R146, -12583039 ;  /* 0xcb40007f929f7421 */ /* 0x000fc80000000000 */
[----:B------:R-:W-:Y:S02]  /*8cd0*/  FFMA R159, R134, 1.4426950216293334961, -R159 ;  /* 0x3fb8aa3b869f7823 */ /* 0x000fe4000000089f */
[----:B------:R-:W-:Y:S01]  /*8ce0*/  MUFU.EX2 R119, R119 ;  /* 0x0000007700777308 */ /* 0x000fe20000000800 */
[----:B0-----:R-:W-:Y:S01]  /*8cf0*/  FMUL R96, R162, R93 ;  /* 0x0000005da2607220 */ /* 0x001fe20000400000 */
[----:B------:R-:W-:Y:S01]  /*8d00*/  FFMA R134, R134, 1.925963033500011079e-08, R159 ;  /* 0x32a5706086867823 */ /* 0x000fe2000000009f */
[----:B------:R-:W-:Y:S01]  /*8d10*/  FFMA.SAT R159, R115, R137, 0.5 ;  /* 0x3f000000739f7423 */ /* 0x000fe20000002089 */
[----:B------:R-:W-:-:S03]  /*8d20*/  SHF.L.U32 R162, R139, 0x17, RZ ;  /* 0x000000178ba27819 */ /* 0x000fc600000006ff */
[----:B------:R-:W-:Y:S01]  /*8d30*/  FFMA.RM R159, R159, R136, 12582913 ;  /* 0x4b4000019f9f7423 */ /* 0x000fe20000004088 */
[----:B------:R0:W1:Y:S01]  /*8d40*/  MUFU.EX2 R93, R103 ;  /* 0x00000067005d7308 */ /* 0x0000620000000800 */
[----:B--2---:R-:W-:Y:S01]  /*8d50*/  FMUL R94, R163, R94 ;  /* 0x0000005ea35e7220 */ /* 0x004fe20000400000 */
[----:B------:R-:W-:Y:S01]  /*8d60*/  SHF.L.U32 R163, R152, 0x17, RZ ;  /* 0x0000001798a37819 */ /* 0x000fe200000006ff */
[----:B------:R-:W-:Y:S01]  /*8d70*/  FADD R160, R159, -12583039 ;  /* 0xcb40007f9fa07421 */ /* 0x000fe20000000000 */
[----:B------:R-:W-:Y:S01]  /*8d80*/  SHF.L.U32 R152, R151, 0x17, RZ ;  /* 0x0000001797987819 */ /* 0x000fe200000006ff */
[-C--:B------:R-:W-:Y:S02]  /*8d90*/  FFMA.SAT R151, R128, R137.reuse, 0.5 ;  /* 0x3f00000080977423 */ /* 0x080fe40000002089 */
[----:B------:R-:W-:Y:S01]  /*8da0*/  FFMA R160, R115, 1.4426950216293334961, -R160 ;  /* 0x3fb8aa3b73a07823 */ /* 0x000fe200000008a0 */
[----:B------:R-:W-:Y:S01]  /*8db0*/  MUFU.EX2 R135, R135 ;  /* 0x0000008700877308 */ /* 0x000fe20000000800 */
[----:B0-----:R-:W-:Y:S01]  /*8dc0*/  FMUL R103, R141, R98 ;  /* 0x000000628d677220 */ /* 0x001fe20000400000 */
[-C--:B------:R-:W-:Y:S01]  /*8dd0*/  FFMA.SAT R141, R125, R137.reuse, 0.5 ;  /* 0x3f0000007d8d7423 */ /* 0x080fe20000002089 */
[----:B------:R-:W-:Y:S01]  /*8de0*/  FFMA R115, R115, 1.925963033500011079e-08, R160 ;  /* 0x32a5706073737823 */ /* 0x000fe200000000a0 */
[-C--:B------:R-:W-:Y:S01]  /*8df0*/  FFMA.RM R160, R161, R136.reuse, 12582913 ;  /* 0x4b400001a1a07423 */ /* 0x080fe20000004088 */
[----:B------:R-:W-:Y:S01]  /*8e00*/  FFMA.SAT R161, R116, R137, 0.5 ;  /* 0x3f00000074a17423 */ /* 0x000fe20000002089 */
[-C--:B------:R-:W-:Y:S01]  /*8e10*/  FFMA.RM R141, R141, R136.reuse, 12582913 ;  /* 0x4b4000018d8d7423 */ /* 0x080fe20000004088 */
[-C--:B------:R-:W-:Y:S01]  /*8e20*/  FFMA.RM R151, R151, R136.reuse, 12582913 ;  /* 0x4b40000197977423 */ /* 0x080fe20000004088 */
[----:B------:R-:W-:Y:S01]  /*8e30*/  FADD R164, R160, -12583039 ;  /* 0xcb40007fa0a47421 */ /* 0x000fe20000000000 */
[-C--:B------:R-:W-:Y:S01]  /*8e40*/  FFMA.RM R161, R161, R136.reuse, 12582913 ;  /* 0x4b400001a1a17423 */ /* 0x080fe20000004088 */
[----:B------:R-:W-:Y:S01]  /*8e50*/  FADD R98, R141, -12583039 ;  /* 0xcb40007f8d627421 */ /* 0x000fe20000000000 */
[----:B-1----:R-:W-:Y:S01]  /*8e60*/  FMUL R93, R162, R93 ;  /* 0x0000005da25d7220 */ /* 0x002fe20000400000 */
[----:B------:R-:W-:Y:S01]  /*8e70*/  FFMA R148, R113, 1.4426950216293334961, -R164 ;  /* 0x3fb8aa3b71947823 */ /* 0x000fe200000008a4 */
[----:B------:R-:W-:Y:S01]  /*8e80*/  SHF.L.U32 R162, R153, 0x17, RZ ;  /* 0x0000001799a27819 */ /* 0x000fe200000006ff */
[----:B------:R-:W-:Y:S01]  /*8e90*/  FFMA R98, R125, 1.4426950216293334961, -R98 ;  /* 0x3fb8aa3b7d627823 */ /* 0x000fe20000000862 */
[----:B------:R-:W-:Y:S01]  /*8ea0*/  FFMA.SAT R153, R129, R137, 0.5 ;  /* 0x3f00000081997423 */ /* 0x000fe20000002089 */
[----:B------:R-:W-:Y:S01]  /*8eb0*/  FFMA R148, R113, 1.925963033500011079e-08, R148 ;  /* 0x32a5706071947823 */ /* 0x000fe20000000094 */
[----:B------:R-:W-:Y:S01]  /*8ec0*/  FADD R113, R161, -12583039 ;  /* 0xcb40007fa1717421 */ /* 0x000fe20000000000 */
[----:B------:R-:W-:Y:S01]  /*8ed0*/  FFMA R125, R125, 1.925963033500011079e-08, R98 ;  /* 0x32a570607d7d7823 */ /* 0x000fe20000000062 */
[----:B------:R-:W-:Y:S01]  /*8ee0*/  SHF.L.U32 R98, R143, 0x17, RZ ;  /* 0x000000178f627819 */ /* 0x000fe200000006ff */
[----:B------:R-:W-:Y:S01]  /*8ef0*/  FFMA.RM R153, R153, R136, 12582913 ;  /* 0x4b40000199997423 */ /* 0x000fe20000004088 */
[----:B------:R-:W-:Y:S01]  /*8f00*/  FFMA R113, R116, 1.4426950216293334961, -R113 ;  /* 0x3fb8aa3b74717823 */ /* 0x000fe20000000871 */
[----:B------:R-:W-:Y:S01]  /*8f10*/  MUFU.EX2 R134, R134 ;  /* 0x0000008600867308 */ /* 0x000fe20000000800 */
[----:B------:R-:W-:Y:S01]  /*8f20*/  SHF.L.U32 R161, R161, 0x17, RZ ;  /* 0x00000017a1a17819 */ /* 0x000fe200000006ff */
[----:B------:R-:W-:Y:S01]  /*8f30*/  FMUL R98, R98, R97 ;  /* 0x0000006162627220 */ /* 0x000fe20000400000 */
[----:B------:R-:W-:Y:S01]  /*8f40*/  FFMA R116, R116, 1.925963033500011079e-08, R113 ;  /* 0x32a5706074747823 */ /* 0x000fe20000000071 */
[-C--:B------:R-:W-:Y:S01]  /*8f50*/  FFMA.SAT R113, R120, R137.reuse, 0.5 ;  /* 0x3f00000078717423 */ /* 0x080fe20000002089 */
[----:B------:R-:W-:Y:S01]  /*8f60*/  FMUL R97, R145, R150 ;  /* 0x0000009691617220 */ /* 0x000fe20000400000 */
[----:B------:R-:W-:Y:S01]  /*8f70*/  FFMA.SAT R145, R126, R137, 0.5 ;  /* 0x3f0000007e917423 */ /* 0x000fe20000002089 */
[----:B------:R-:W-:Y:S01]  /*8f80*/  SHF.L.U32 R150, R147, 0x17, RZ ;  /* 0x0000001793967819 */ /* 0x000fe200000006ff */
[-C--:B------:R-:W-:Y:S01]  /*8f90*/  FFMA.RM R139, R113, R136.reuse, 12582913 ;  /* 0x4b400001718b7423 */ /* 0x080fe20000004088 */
[----:B------:R-:W-:Y:S01]  /*8fa0*/  MUFU.EX2 R148, R148 ;  /* 0x0000009400947308 */ /* 0x000fe20000000800 */
[----:B------:R-:W-:-:S02]  /*8fb0*/  FFMA.RM R145, R145, R136, 12582913 ;  /* 0x4b40000191917423 */ /* 0x000fc40000004088 */
[C---:B------:R-:W-:Y:S01]  /*8fc0*/  FADD R113, R139.reuse, -12583039 ;  /* 0xcb40007f8b717421 */ /* 0x040fe20000000000 */
[----:B------:R-:W-:-:S03]  /*8fd0*/  IMAD.SHL.U32 R139, R139, 0x800000, RZ ;  /* 0x008000008b8b7824 */ /* 0x000fc600078e00ff */
[C---:B------:R-:W-:Y:S01]  /*8fe0*/  FFMA R113, R120.reuse, 1.4426950216293334961, -R113 ;  /* 0x3fb8aa3b78717823 */ /* 0x040fe20000000871 */
[----:B------:R-:W-:Y:S03]  /*8ff0*/  MUFU.EX2 R125, R125 ;  /* 0x0000007d007d7308 */ /* 0x000fe60000000800 */
[----:B------:R-:W-:Y:S01]  /*9000*/  FFMA R120, R120, 1.925963033500011079e-08, R113 ;  /* 0x32a5706078787823 */ /* 0x000fe20000000071 */
[----:B------:R-:W-:-:S04]  /*9010*/  FFMA.SAT R113, R122, R137, 0.5 ;  /* 0x3f0000007a717423 */ /* 0x000fc80000002089 */
[----:B------:R-:W-:Y:S01]  /*9020*/  FFMA.RM R143, R113, R136, 12582913 ;  /* 0x4b400001718f7423 */ /* 0x000fe20000004088 */
[----:B------:R-:W0:Y:S03]  /*9030*/  MUFU.EX2 R120, R120 ;  /* 0x0000007800787308 */ /* 0x000e260000000800 */
[C---:B------:R-:W-:Y:S01]  /*9040*/  FADD R113, R143.reuse, -12583039 ;  /* 0xcb40007f8f717421 */ /* 0x040fe20000000000 */
[----:B------:R-:W-:-:S03]  /*9050*/  SHF.L.U32 R143, R143, 0x17, RZ ;  /* 0x000000178f8f7819 */ /* 0x000fc600000006ff */
[----:B------:R-:W-:-:S04]  /*9060*/  FFMA R113, R122, 1.4426950216293334961, -R113 ;  /* 0x3fb8aa3b7a717823 */ /* 0x000fc80000000871 */
[----:B------:R-:W-:Y:S01]  /*9070*/  FFMA R122, R122, 1.925963033500011079e-08, R113 ;  /* 0x32a570607a7a7823 */ /* 0x000fe20000000071 */
[C---:B------:R-:W-:Y:S01]  /*9080*/  FADD R113, R145.reuse, -12583039 ;  /* 0xcb40007f91717421 */ /* 0x040fe20000000000 */
[----:B------:R-:W-:-:S03]  /*9090*/  SHF.L.U32 R145, R145, 0x17, RZ ;  /* 0x0000001791917819 */ /* 0x000fc600000006ff */
[C---:B------:R-:W-:Y:S01]  /*90a0*/  FFMA R113, R126.reuse, 1.4426950216293334961, -R113 ;  /* 0x3fb8aa3b7e717823 */ /* 0x040fe20000000871 */
[----:B------:R-:W1:Y:S01]  /*90b0*/  MUFU.EX2 R122, R122 ;  /* 0x0000007a007a7308 */ /* 0x000e620000000800 */
[----:B0-----:R-:W-:Y:S02]  /*90c0*/  FMUL R120, R139, R120 ;  /* 0x000000788b787220 */ /* 0x001fe40000400000 */
[----:B------:R-:W-:Y:S01]  /*90d0*/  FFMA R126, R126, 1.925963033500011079e-08, R113 ;  /* 0x32a570607e7e7823 */ /* 0x000fe20000000071 */
[----:B------:R-:W-:-:S04]  /*90e0*/  FFMA.SAT R113, R131, R137, 0.5 ;  /* 0x3f00000083717423 */ /* 0x000fc80000002089 */
[----:B------:R-:W-:Y:S01]  /*90f0*/  FFMA.RM R147, R113, R136, 12582913 ;  /* 0x4b40000171937423 */ /* 0x000fe20000004088 */
[----:B------:R-:W-:Y:S01]  /*9100*/  FMUL R113, R150, R105 ;  /* 0x0000006996717220 */ /* 0x000fe20000400000 */
[----:B------:R-:W-:Y:S01]  /*9110*/  FMUL R105, R163, R104 ;  /* 0x00000068a3697220 */ /* 0x000fe20000400000 */
[----:B------:R-:W-:Y:S01]  /*9120*/  FFMA.SAT R163, R127, R137, 0.5 ;  /* 0x3f0000007fa37423 */ /* 0x000fe20000002089 */
[----:B------:R-:W-:Y:S01]  /*9130*/  FADD R150, R147, -12583039 ;  /* 0xcb40007f93967421 */ /* 0x000fe20000000000 */
[----:B------:R-:W0:Y:S03]  /*9140*/  MUFU.EX2 R126, R126 ;  /* 0x0000007e007e7308 */ /* 0x000e260000000800 */
[----:B------:R-:W-:Y:S01]  /*9150*/  FFMA R150, R131, 1.4426950216293334961, -R150 ;  /* 0x3fb8aa3b83967823 */ /* 0x000fe20000000896 */
[----:B-1----:R-:W-:-:S03]  /*9160*/  FMUL R122, R143, R122 ;  /* 0x0000007a8f7a7220 */ /* 0x002fc60000400000 */
[----:B------:R-:W-:Y:S01]  /*9170*/  FFMA R131, R131, 1.925963033500011079e-08, R150 ;  /* 0x32a5706083837823 */ /* 0x000fe20000000096 */
[-C--:B------:R-:W-:Y:S01]  /*9180*/  FFMA.RM R150, R163, R136.reuse, 12582913 ;  /* 0x4b400001a3967423 */ /* 0x080fe20000004088 */
[----:B------:R-:W-:Y:S01]  /*9190*/  SHF.L.U32 R163, R149, 0x17, RZ ;  /* 0x0000001795a37819 */ /* 0x000fe200000006ff */
[----:B------:R-:W-:Y:S01]  /*91a0*/  FFMA.RM R149, R165, R136, 12582913 ;  /* 0x4b400001a5957423 */ /* 0x000fe20000004088 */
[----:B------:R-:W-:Y:S01]  /*91b0*/  FFMA.SAT R165, R27, R137, 0.5 ;  /* 0x3f0000001ba57423 */ /* 0x000fe20000002089 */
[C---:B------:R-:W-:Y:S01]  /*91c0*/  FADD R104, R150.reuse, -12583039 ;  /* 0xcb40007f96687421 */ /* 0x040fe20000000000 */
[----:B------:R-:W-:Y:S01]  /*91d0*/  MUFU.EX2 R131, R131 ;  /* 0x0000008300837308 */ /* 0x000fe20000000800 */
[----:B------:R-:W-:Y:S02]  /*91e0*/  SHF.L.U32 R150, R150, 0x17, RZ ;  /* 0x0000001796967819 */ /* 0x000fe400000006ff */
[----:B------:R-:W-:Y:S01]  /*91f0*/  FFMA R104, R127, 1.4426950216293334961, -R104 ;  /* 0x3fb8aa3b7f687823 */ /* 0x000fe20000000868 */
[----:B0-----:R-:W-:-:S03]  /*9200*/  FMUL R126, R145, R126 ;  /* 0x0000007e917e7220 */ /* 0x001fc60000400000 */
[----:B------:R-:W-:Y:S01]  /*9210*/  FFMA R127, R127, 1.925963033500011079e-08, R104 ;  /* 0x32a570607f7f7823 */ /* 0x000fe20000000068 */
[----:B------:R-:W-:Y:S01]  /*9220*/  FMUL R104, R163, R102 ;  /* 0x00000066a3687220 */ /* 0x000fe20000400000 */
[C---:B------:R-:W-:Y:S01]  /*9230*/  FADD R163, R149.reuse, -12583039 ;  /* 0xcb40007f95a37421 */ /* 0x040fe20000000000 */
[----:B------:R-:W-:Y:S01]  /*9240*/  FMUL R102, R152, R101 ;  /* 0x0000006598667220 */ /* 0x000fe20000400000 */
[----:B------:R-:W-:Y:S01]  /*9250*/  SHF.L.U32 R149, R149, 0x17, RZ ;  /* 0x0000001795957819 */ /* 0x000fe200000006ff */
[----:B------:R0:W1:Y:S01]  /*9260*/  MUFU.EX2 R101, R112 ;  /* 0x0000007000657308 */ /* 0x0000620000000800 */
[----:B------:R-:W-:-:S04]  /*9270*/  FFMA R163, R132, 1.4426950216293334961, -R163 ;  /* 0x3fb8aa3b84a37823 */ /* 0x000fc800000008a3 */
[----:B------:R-:W-:Y:S01]  /*9280*/  FFMA R132, R132, 1.925963033500011079e-08, R163 ;  /* 0x32a5706084847823 */ /* 0x000fe200000000a3 */
[C---:B------:R-:W-:Y:S01]  /*9290*/  FADD R163, R151.reuse, -12583039 ;  /* 0xcb40007f97a37421 */ /* 0x040fe20000000000 */
[----:B------:R-:W-:Y:S02]  /*92a0*/  IMAD.SHL.U32 R151, R151, 0x800000, RZ ;  /* 0x0080000097977824 */ /* 0x000fe400078e00ff */
[----:B0-----:R-:W-:Y:S01]  /*92b0*/  FMUL R112, R154, R107 ;  /* 0x0000006b9a707220 */ /* 0x001fe20000400000 */
[----:B------:R-:W-:Y:S01]  /*92c0*/  FFMA R163, R128, 1.4426950216293334961, -R163 ;  /* 0x3fb8aa3b80a37823 */ /* 0x000fe200000008a3 */
[----:B------:R-:W-:Y:S01]  /*92d0*/  IMAD.SHL.U32 R107, R155, 0x800000, RZ ;  /* 0x008000009b6b7824 */ /* 0x000fe200078e00ff */
[----:B------:R-:W-:Y:S01]  /*92e0*/  SHF.L.U32 R155, R156, 0x17, RZ ;  /* 0x000000179c9b7819 */ /* 0x000fe200000006ff */
[----:B------:R-:W-:Y:S01]  /*92f0*/  FADD R154, R153, -12583039 ;  /* 0xcb40007f999a7421 */ /* 0x000fe20000000000 */
[----:B------:R-:W-:Y:S01]  /*9300*/  FFMA R128, R128, 1.925963033500011079e-08, R163 ;  /* 0x32a5706080807823 */ /* 0x000fe200000000a3 */
[-C--:B------:R-:W-:Y:S01]  /*9310*/  FFMA.SAT R163, R133, R137.reuse, 0.5 ;  /* 0x3f00000085a37423 */ /* 0x080fe20000002089 */
[----:B------:R-:W-:Y:S01]  /*9320*/  FMUL R107, R107, R106 ;  /* 0x0000006a6b6b7220 */ /* 0x000fe20000400000 */
[----:B------:R-:W-:Y:S01]  /*9330*/  FMUL R106, R155, R108 ;  /* 0x0000006c9b6a7220 */ /* 0x000fe20000400000 */
[-C--:B------:R-:W-:Y:S01]  /*9340*/  FFMA.SAT R155, R130, R137.reuse, 0.5 ;  /* 0x3f000000829b7423 */ /* 0x080fe20000002089 */
[-C--:B------:R-:W-:Y:S01]  /*9350*/  FFMA.RM R152, R163, R136.reuse, 12582913 ;  /* 0x4b400001a3987423 */ /* 0x080fe20000004088 */
[----:B------:R-:W-:Y:S01]  /*9360*/  FFMA R154, R129, 1.4426950216293334961, -R154 ;  /* 0x3fb8aa3b819a7823 */ /* 0x000fe2000000089a */
[----:B------:R-:W-:Y:S01]  /*9370*/  FFMA.SAT R163, R123, R137, 0.5 ;  /* 0x3f0000007ba37423 */ /* 0x000fe20000002089 */
[-C--:B------:R-:W-:Y:S01]  /*9380*/  FFMA.RM R155, R155, R136.reuse, 12582913 ;  /* 0x4b4000019b9b7423 */ /* 0x080fe20000004088 */
[----:B------:R-:W0:Y:S01]  /*9390*/  MUFU.EX2 R108, R118 ;  /* 0x00000076006c7308 */ /* 0x000e220000000800 */
[----:B------:R-:W-:Y:S01]  /*93a0*/  FFMA R129, R129, 1.925963033500011079e-08, R154 ;  /* 0x32a5706081817823 */ /* 0x000fe2000000009a */
[-C--:B------:R-:W-:Y:S01]  /*93b0*/  FFMA.RM R154, R163, R136.reuse, 12582913 ;  /* 0x4b400001a39a7423 */ /* 0x080fe20000004088 */
[----:B------:R-:W-:Y:S01]  /*93c0*/  FADD R163, R155, -12583039 ;  /* 0xcb40007f9ba37421 */ /* 0x000fe20000000000 */
[----:B-1----:R-:W-:Y:S01]  /*93d0*/  FMUL R101, R162, R101 ;  /* 0x00000065a2657220 */ /* 0x002fe20000400000 */
[C---:B------:R-:W-:Y:S01]  /*93e0*/  FADD R162, R152.reuse, -12583039 ;  /* 0xcb40007f98a27421 */ /* 0x040fe20000000000 */
[----:B------:R-:W-:Y:S01]  /*93f0*/  SHF.L.U32 R152, R152, 0x17, RZ ;  /* 0x0000001798987819 */ /* 0x000fe200000006ff */
[C---:B------:R-:W-:Y:S01]  /*9400*/  FFMA R163, R130.reuse, 1.4426950216293334961, -R163 ;  /* 0x3fb8aa3b82a37823 */ /* 0x040fe200000008a3 */
[----:B------:R-:W-:Y:S01]  /*9410*/  MUFU.EX2 R132, R132 ;  /* 0x0000008400847308 */ /* 0x000fe20000000800 */
[----:B------:R-:W-:Y:S01]  /*9420*/  FFMA R162, R133, 1.4426950216293334961, -R162 ;  /* 0x3fb8aa3b85a27823 */ /* 0x000fe200000008a2 */
[----:B------:R-:W-:Y:S01]  /*9430*/  SHF.L.U32 R153, R153, 0x17, RZ ;  /* 0x0000001799997819 */ /* 0x000fe200000006ff */
[----:B------:R-:W-:Y:S01]  /*9440*/  FFMA R130, R130, 1.925963033500011079e-08, R163 ;  /* 0x32a5706082827823 */ /* 0x000fe200000000a3 */
[----:B------:R-:W-:Y:S01]  /*9450*/  SHF.L.U32 R163, R76, 0x17, RZ ;  /* 0x000000174ca37819 */ /* 0x000fe200000006ff */
[----:B------:R-:W-:Y:S01]  /*9460*/  FFMA.RM R76, R165, R136, 12582913 ;  /* 0x4b400001a54c7423 */ /* 0x000fe20000004088 */
[-C--:B------:R-:W-:Y:S01]  /*9470*/  FFMA.SAT R165, R121, R137.reuse, 0.5 ;  /* 0x3f00000079a57423 */ /* 0x080fe20000002089 */
[----:B------:R-:W-:Y:S01]  /*9480*/  FFMA R133, R133, 1.925963033500011079e-08, R162 ;  /* 0x32a5706085857823 */ /* 0x000fe200000000a2 */
[----:B------:R-:W-:Y:S01]  /*9490*/  FADD R162, R154, -12583039 ;  /* 0xcb40007f9aa27421 */ /* 0x000fe20000000000 */
[----:B------:R-:W-:Y:S01]  /*94a0*/  FADD R156, R76, -12583039 ;  /* 0xcb40007f4c9c7421 */ /* 0x000fe20000000000 */
[----:B0-----:R-:W-:Y:S01]  /*94b0*/  FMUL R108, R163, R108 ;  /* 0x0000006ca36c7220 */ /* 0x001fe20000400000 */
[----:B------:R-:W-:Y:S01]  /*94c0*/  SHF.L.U32 R163, R138, 0x17, RZ ;  /* 0x000000178aa37819 */ /* 0x000fe200000006ff */
[-C--:B------:R-:W-:Y:S01]  /*94d0*/  FFMA.SAT R138, R124, R137.reuse, 0.5 ;  /* 0x3f0000007c8a7423 */ /* 0x080fe20000002089 */
[----:B------:R-:W-:Y:S01]  /*94e0*/  FFMA R118, R27, 1.4426950216293334961, -R156 ;  /* 0x3fb8aa3b1b767823 */ /* 0x000fe2000000089c */
[----:B------:R-:W-:Y:S01]  /*94f0*/  FFMA R162, R123, 1.4426950216293334961, -R162 ;  /* 0x3fb8aa3b7ba27823 */ /* 0x000fe200000008a2 */
[----:B------:R-:W0:Y:S01]  /*9500*/  MUFU.EX2 R128, R128 ;  /* 0x0000008000807308 */ /* 0x000e220000000800 */
[----:B------:R-:W-:Y:S01]  /*9510*/  FFMA.RM R138, R138, R136, 12582913 ;  /* 0x4b4000018a8a7423 */ /* 0x000fe20000004088 */
[----:B------:R-:W-:Y:S01]  /*9520*/  FFMA R118, R27, 1.925963033500011079e-08, R118 ;  /* 0x32a570601b767823 */ /* 0x000fe20000000076 */
[----:B------:R-:W-:Y:S01]  /*9530*/  FMUL R27, R163, R110 ;  /* 0x0000006ea31b7220 */ /* 0x000fe20000400000 */
[----:B------:R-:W-:Y:S01]  /*9540*/  FFMA.SAT R163, R31, R137, 0.5 ;  /* 0x3f0000001fa37423 */ /* 0x000fe20000002089 */
[----:B------:R-:W-:Y:S01]  /*9550*/  FFMA R123, R123, 1.925963033500011079e-08, R162 ;  /* 0x32a570607b7b7823 */ /* 0x000fe200000000a2 */
[----:B------:R-:W-:-:S02]  /*9560*/  SHF.L.U32 R162, R157, 0x17, RZ ;  /* 0x000000179da27819 */ /* 0x000fc400000006ff */
[-C--:B------:R-:W-:Y:S01]  /*9570*/  FFMA.RM R137, R163, R136.reuse, 12582913 ;  /* 0x4b400001a3897423 */ /* 0x080fe20000004088 */
[----:B------:R-:W-:Y:S01]  /*9580*/  FADD R163, RZ, R0 ;  /* 0x00000000ffa37221 */ /* 0x000fe20000000000 */
[----:B------:R-:W-:Y:S01]  /*9590*/  FFMA.RM R136, R165, R136, 12582913 ;  /* 0x4b400001a5887423 */ /* 0x000fe20000004088 */
[----:B------:R-:W-:Y:S01]  /*95a0*/  MUFU.EX2 R133, R133 ;  /* 0x0000008500857308 */ /* 0x000fe20000000800 */
[----:B------:R-:W-:Y:S01]  /*95b0*/  FADD R164, R137, -12583039 ;  /* 0xcb40007f89a47421 */ /* 0x000fe20000000000 */
[----:B------:R-:W-:Y:S01]  /*95c0*/  FADD R110, R163, R2 ;  /* 0x00000002a36e7221 */ /* 0x000fe20000000000 */
[----:B------:R-:W-:Y:S02]  /*95d0*/  SHF.L.U32 R154, R154, 0x17, RZ ;  /* 0x000000179a9a7819 */ /* 0x000fe400000006ff */
[----:B------:R-:W-:Y:S01]  /*95e0*/  FFMA R164, R31, 1.4426950216293334961, -R164 ;  /* 0x3fb8aa3b1fa47823 */ /* 0x000fe200000008a4 */
[----:B------:R-:W-:Y:S01]  /*95f0*/  FADD R163, R110, R3 ;  /* 0x000000036ea37221 */ /* 0x000fe20000000000 */
[----:B0-----:R-:W-:Y:S01]  /*9600*/  FMUL R128, R151, R128 ;  /* 0x0000008097807220 */ /* 0x001fe20000400000 */
[----:B------:R-:W0:Y:S01]  /*9610*/  MUFU.EX2 R130, R130 ;  /* 0x0000008200827308 */ /* 0x000e220000000800 */
[----:B------:R-:W-:Y:S01]  /*9620*/  FFMA R157, R31, 1.925963033500011079e-08, R164 ;  /* 0x32a570601f9d7823 */ /* 0x000fe200000000a4 */
[----:B------:R-:W-:Y:S01]  /*9630*/  FADD R110, R163, R4 ;  /* 0x00000004a36e7221 */ /* 0x000fe20000000000 */
[----:B------:R-:W-:-:S02]  /*9640*/  SHF.L.U32 R155, R155, 0x17, RZ ;  /* 0x000000179b9b7819 */ /* 0x000fc400000006ff */
[----:B------:R-:W-:Y:S01]  /*9650*/  SHF.L.U32 R76, R76, 0x17, RZ ;  /* 0x000000174c4c7819 */ /* 0x000fe200000006ff */
[----:B------:R-:W-:Y:S02]  /*9660*/  FADD R163, R110, R5 ;  /* 0x000000056ea37221 */ /* 0x000fe40000000000 */
[----:B------:R-:W-:Y:S02]  /*9670*/  MUFU.EX2 R157, R157 ;  /* 0x0000009d009d7308 */ /* 0x000fe40000000800 */
        /* <DEDUP_REMOVED lines=68> */
[----:B------:R0:W1:Y:S02]  /*9ac0*/  MUFU.EX2 R110, R109 ;  /* 0x0000006d006e7308 */ /* 0x0000640000000800 */
        /* <DEDUP_REMOVED lines=10> */
[----:B0-----:R-:W-:-:S04]  /*9b70*/  FADD R109, R156, R89 ;  /* 0x000000599c6d7221 */ /* 0x001fc80000000000 */
[----:B------:R-:W-:-:S04]  /*9b80*/  FADD R109, R109, R90 ;  /* 0x0000005a6d6d7221 */ /* 0x000fc80000000000 */
[----:B------:R-:W-:Y:S01]  /*9b90*/  FADD R156, R109, R92 ;  /* 0x0000005c6d9c7221 */ /* 0x000fe20000000000 */
[----:B------:R-:W-:-:S03]  /*9ba0*/  FMUL R109, R162, R111 ;  /* 0x0000006fa26d7220 */ /* 0x000fc60000400000 */
[----:B------:R-:W-:Y:S02]  /*9bb0*/  FADD R111, R156, R99 ;  /* 0x000000639c6f7221 */ /* 0x000fe40000000000 */
[----:B------:R0:W2:Y:S02]  /*9bc0*/  MUFU.EX2 R156, R115 ;  /* 0x00000073009c7308 */ /* 0x0000a40000000800 */
[----:B------:R-:W-:-:S04]  /*9bd0*/  FADD R111, R111, R94 ;  /* 0x0000005e6f6f7221 */ /* 0x000fc80000000000 */
[----:B------:R-:W-:Y:S01]  /*9be0*/  FADD R162, R111, R96 ;  /* 0x000000606fa27221 */ /* 0x000fe20000000000 */
[----:B------:R-:W-:Y:S01]  /*9bf0*/  SHF.L.U32 R111, R140, 0x17, RZ ;  /* 0x000000178c6f7819 */ /* 0x000fe200000006ff */
[----:B0-----:R-:W-:Y:S02]  /*9c00*/  IMAD.SHL.U32 R115, R77, 0x800000, RZ ;  /* 0x008000004d737824 */ /* 0x001fe400078e00ff */
[----:B------:R-:W-:Y:S01]  /*9c10*/  FADD R162, R162, R93 ;  /* 0x0000005da2a27221 */ /* 0x000fe20000000000 */
[----:B------:R0:W-:Y:S03]  /*9c20*/  MUFU.EX2 R140, R116 ;  /* 0x00000074008c7308 */ /* 0x0001e60000000800 */
[----:B------:R-:W-:-:S04]  /*9c30*/  FADD R31, R162, R103 ;  /* 0x00000067a21f7221 */ /* 0x000fc80000000000 */
[----:B------:R-:W-:Y:S01]  /*9c40*/  FADD R162, R31, R98 ;  /* 0x000000621fa27221 */ /* 0x000fe20000000000 */
[----:B-1----:R-:W-:Y:S01]  /*9c50*/  FMUL R31, R111, R110 ;  /* 0x0000006e6f1f7220 */ /* 0x002fe20000400000 */
[----:B------:R-:W-:Y:S02]  /*9c60*/  SHF.L.U32 R110, R158, 0x17, RZ ;  /* 0x000000179e6e7819 */ /* 0x000fe400000006ff */
[----:B------:R-:W-:-:S03]  /*9c70*/  FADD R162, R162, R97 ;  /* 0x00000061a2a27221 */ /* 0x000fc60000000000 */
[----:B------:R-:W-:Y:S01]  /*9c80*/  FMUL R110, R110, R135 ;  /* 0x000000876e6e7220 */ /* 0x000fe20000400000 */
[----:B------:R-:W-:Y:S01]  /*9c90*/  FADD R162, R162, R113 ;  /* 0x00000071a2a27221 */ /* 0x000fe20000000000 */
[----:B------:R-:W-:-:S03]  /*9ca0*/  SHF.L.U32 R135, R160, 0x17, RZ ;  /* 0x00000017a0877819 */ /* 0x000fc600000006ff */
[----:B------:R-:W-:Y:S02]  /*9cb0*/  FADD R111, R162, R105 ;  /* 0x00000069a26f7221 */ /* 0x000fe40000000000 */
[----:B------:R-:W-:Y:S02]  /*9cc0*/  FMUL R148, R135, R148 ;  /* 0x0000009487947220 */ /* 0x000fe40000400000 */
[----:B------:R-:W-:Y:S01]  /*9cd0*/  FADD R77, R111, R104 ;  /* 0x000000686f4d7221 */ /* 0x000fe20000000000 */
[----:B------:R-:W-:Y:S01]  /*9ce0*/  FMUL R111, R115, R114 ;  /* 0x00000072736f7220 */ /* 0x000fe20000400000 */
[----:B------:R-:W-:Y:S01]  /*9cf0*/  FMUL R115, R144, R119 ;  /* 0x0000007790737220 */ /* 0x000fe20000400000 */
[----:B------:R-:W-:Y:S01]  /*9d00*/  MUFU.EX2 R135, R123 ;  /* 0x0000007b00877308 */ /* 0x000fe20000000800 */
[----:B------:R-:W-:-:S04]  /*9d10*/  FADD R114, R77, R102 ;  /* 0x000000664d727221 */ /* 0x000fc80000000000 */
[----:B------:R-:W-:Y:S01]  /*9d20*/  FADD R77, R114, R101 ;  /* 0x00000065724d7221 */ /* 0x000fe20000000000 */
[----:B------:R-:W-:Y:S01]  /*9d30*/  FMUL R114, R142, R117 ;  /* 0x000000758e727220 */ /* 0x000fe20000400000 */
[----:B------:R-:W-:Y:S02]  /*9d40*/  SHF.L.U32 R117, R146, 0x17, RZ ;  /* 0x0000001792757819 */ /* 0x000fe400000006ff */
[----:B0-----:R-:W-:-:S04]  /*9d50*/  FADD R116, R77, R112 ;  /* 0x000000704d747221 */ /* 0x001fc80000000000 */
[----:B------:R-:W-:Y:S01]  /*9d60*/  FADD R77, R116, R107 ;  /* 0x0000006b744d7221 */ /* 0x000fe20000000000 */
[----:B------:R-:W-:Y:S01]  /*9d70*/  FMUL R116, R117, R134 ;  /* 0x0000008675747220 */ /* 0x000fe20000400000 */
[----:B------:R-:W-:Y:S02]  /*9d80*/  SHF.L.U32 R117, R159, 0x17, RZ ;  /* 0x000000179f757819 */ /* 0x000fe400000006ff */
[----:B------:R-:W-:-:S03]  /*9d90*/  FADD R77, R77, R106 ;  /* 0x0000006a4d4d7221 */ /* 0x000fc60000000000 */
[----:B--2---:R-:W-:Y:S01]  /*9da0*/  FMUL R117, R117, R156 ;  /* 0x0000009c75757220 */ /* 0x004fe20000400000 */
[----:B------:R-:W-:Y:S02]  /*9db0*/  FADD R142, R77, R108 ;  /* 0x0000006c4d8e7221 */ /* 0x000fe40000000000 */
[----:B------:R-:W0:Y:S02]  /*9dc0*/  MUFU.EX2 R77, R127 ;  /* 0x0000007f004d7308 */ /* 0x000e240000000800 */
[----:B------:R-:W-:-:S04]  /*9dd0*/  FADD R142, R142, R27 ;  /* 0x0000001b8e8e7221 */ /* 0x000fc80000000000 */
[----:B------:R-:W-:-:S04]  /*9de0*/  FADD R142, R142, R109 ;  /* 0x0000006d8e8e7221 */ /* 0x000fc80000000000 */
[----:B------:R-:W-:Y:S01]  /*9df0*/  FADD R119, R142, R31 ;  /* 0x0000001f8e777221 */ /* 0x000fe20000000000 */
[----:B------:R-:W-:-:S03]  /*9e00*/  SHF.L.U32 R142, R141, 0x17, RZ ;  /* 0x000000178d8e7819 */ /* 0x000fc600000006ff */
[----:B------:R-:W-:Y:S02]  /*9e10*/  FADD R134, R119, R110 ;  /* 0x0000006e77867221 */ /* 0x000fe40000000000 */
[----:B------:R-:W-:Y:S01]  /*9e20*/  FMUL R125, R142, R125 ;  /* 0x0000007d8e7d7220 */ /* 0x000fe20000400000 */
[----:B------:R-:W-:Y:S01]  /*9e30*/  SHF.L.U32 R142, R147, 0x17, RZ ;  /* 0x00000017938e7819 */ /* 0x000fe200000006ff */
[----:B------:R-:W-:Y:S01]  /*9e40*/  FADD R119, R134, R111 ;  /* 0x0000006f86777221 */ /* 0x000fe20000000000 */
[----:B0-----:R-:W-:-:S03]  /*9e50*/  FMUL R123, R150, R77 ;  /* 0x0000004d967b7220 */ /* 0x001fc60000400000 */
[----:B------:R-:W-:Y:S01]  /*9e60*/  FADD R134, R119, R114 ;  /* 0x0000007277867221 */ /* 0x000fe20000000000 */
[----:B------:R-:W-:-:S03]  /*9e70*/  FMUL R119, R161, R140 ;  /* 0x0000008ca1777220 */ /* 0x000fc60000400000 */
[----:B------:R-:W-:-:S04]  /*9e80*/  FADD R127, R134, R115 ;  /* 0x00000073867f7221 */ /* 0x000fc80000000000 */
[----:B------:R-:W-:-:S04]  /*9e90*/  FADD R134, R127, R116 ;  /* 0x000000747f867221 */ /* 0x000fc80000000000 */
[----:B------:R-:W-:Y:S02]  /*9ea0*/  FADD R127, R134, R117 ;  /* 0x00000075867f7221 */ /* 0x000fe40000000000 */
[----:B------:R0:W1:Y:S02]  /*9eb0*/  MUFU.EX2 R134, R129 ;  /* 0x0000008100867308 */ /* 0x0000640000000800 */
[----:B------:R-:W-:-:S04]  /*9ec0*/  FADD R140, R127, R148 ;  /* 0x000000947f8c7221 */ /* 0x000fc80000000000 */
[----:B------:R-:W-:-:S04]  /*9ed0*/  FADD R127, R140, R119 ;  /* 0x000000778c7f7221 */ /* 0x000fc80000000000 */
[----:B------:R-:W-:Y:S01]  /*9ee0*/  FADD R140, R127, R120 ;  /* 0x000000787f8c7221 */ /* 0x000fe20000000000 */
[----:B------:R-:W-:Y:S01]  /*9ef0*/  FMUL R127, R142, R131 ;  /* 0x000000838e7f7220 */ /* 0x000fe20000400000 */
[----:B------:R-:W-:Y:S01]  /*9f00*/  FADD R142, R136, -12583039 ;  /* 0xcb40007f888e7421 */ /* 0x000fe20000000000 */
[----:B------:R1:W2:Y:S01]  /*9f10*/  MUFU.EX2 R131, R118 ;  /* 0x0000007600837308 */ /* 0x0002a20000000800 */
[----:B0-----:R-:W-:Y:S02]  /*9f20*/  FADD R129, R140, R125 ;  /* 0x0000007d8c817221 */ /* 0x001fe40000000000 */
[----:B------:R-:W-:Y:S02]  /*9f30*/  FFMA R142, R121, 1.4426950216293334961, -R142 ;  /* 0x3fb8aa3b798e7823 */ /* 0x000fe4000000088e */
[----:B------:R-:W-:Y:S02]  /*9f40*/  FADD R129, R129, R122 ;  /* 0x0000007a81817221 */ /* 0x000fe40000000000 */
[----:B------:R-:W-:Y:S01]  /*9f50*/  FFMA R142, R121, 1.925963033500011079e-08, R142 ;  /* 0x32a57060798e7823 */ /* 0x000fe2000000008e */
[----:B------:R-:W-:Y:S01]  /*9f60*/  FMUL R121, R149, R132 ;  /* 0x0000008495797220 */ /* 0x000fe20000400000 */
[----:B------:R-:W-:Y:S01]  /*9f70*/  FADD R140, R129, R126 ;  /* 0x0000007e818c7221 */ /* 0x000fe20000000000 */
[----:B------:R-:W-:Y:S01]  /*9f80*/  FMUL R129, R152, R133 ;  /* 0x0000008598817220 */ /* 0x000fe20000400000 */
[----:B------:R-:W-:Y:S01]  /*9f90*/  FADD R133, R138, -12583039 ;  /* 0xcb40007f8a857421 */ /* 0x000fe20000000000 */
[----:B-1----:R-:W-:Y:S01]  /*9fa0*/  FMUL R118, R153, R134 ;  /* 0x0000008699767220 */ /* 0x002fe20000400000 */
[----:B------:R-:W-:Y:S01]  /*9fb0*/  FADD R140, R140, R127 ;  /* 0x0000007f8c8c7221 */ /* 0x000fe20000000000 */
[----:B------:R-:W-:-:S02]  /*9fc0*/  IMAD.SHL.U32 R134, R136, 0x800000, RZ ;  /* 0x0080000088867824 */ /* 0x000fc400078e00ff */
[----:B------:R-:W-:Y:S01]  /*9fd0*/  FFMA R139, R124, 1.4426950216293334961, -R133 ;  /* 0x3fb8aa3b7c8b7823 */ /* 0x000fe20000000885 */
[----:B------:R-:W-:Y:S01]  /*9fe0*/  SHF.L.U32 R138, R138, 0x17, RZ ;  /* 0x000000178a8a7819 */ /* 0x000fe200000006ff */
[----:B------:R-:W-:Y:S01]  /*9ff0*/  FADD R140, R140, R123 ;  /* 0x0000007b8c8c7221 */ /* 0x000fe20000000000 */
[----:B------:R-:W0:Y:S01]  /*a000*/  MUFU.EX2 R133, R142 ;  /* 0x0000008e00857308 */ /* 0x000e220000000800 */
[----:B------:R-:W-:Y:S01]  /*a010*/  FFMA R139, R124, 1.925963033500011079e-08, R139 ;  /* 0x32a570607c8b7823 */ /* 0x000fe2000000008b */
[----:B------:R-:W-:Y:S01]  /*a020*/  FMUL R124, R154, R135 ;  /* 0x000000879a7c7220 */ /* 0x000fe20000400000 */
[----:B------:R-:W-:Y:S01]  /*a030*/  FADD R77, R140, R121 ;  /* 0x000000798c4d7221 */ /* 0x000fe20000000000 */
[----:B--2---:R-:W-:-:S03]  /*a040*/  FMUL R131, R76, R131 ;  /* 0x000000834c837220 */ /* 0x004fc60000400000 */
[----:B------:R-:W-:Y:S01]  /*a050*/  FADD R132, R77, R128 ;  /* 0x000000804d847221 */ /* 0x000fe20000000000 */
[----:B------:R-:W1:Y:S03]  /*a060*/  MUFU.EX2 R139, R139 ;  /* 0x0000008b008b7308 */ /* 0x000e660000000800 */
[----:B------:R-:W-:Y:S01]  /*a070*/  FADD R77, R132, R129 ;  /* 0x00000081844d7221 */ /* 0x000fe20000000000 */
[----:B------:R-:W-:-:S03]  /*a080*/  SHF.L.U32 R132, R137, 0x17, RZ ;  /* 0x0000001789847819 */ /* 0x000fc600000006ff */
[----:B------:R-:W-:Y:S02]  /*a090*/  FADD R77, R77, R118 ;  /* 0x000000764d4d7221 */ /* 0x000fe40000000000 */
[----:B------:R-:W-:Y:S01]  /*a0a0*/  FMUL R132, R132, R157 ;  /* 0x0000009d84847220 */ /* 0x000fe20000400000 */
[----:B0-----:R-:W-:Y:S01]  /*a0b0*/  FMUL R134, R134, R133 ;  /* 0x0000008586867220 */ /* 0x001fe20000400000 */
[----:B------:R-:W-:-:S04]  /*a0c0*/  FADD R77, R77, R124 ;  /* 0x0000007c4d4d7221 */ /* 0x000fc80000000000 */
[----:B------:R-:W-:Y:S01]  /*a0d0*/  FADD R76, R77, R130 ;  /* 0x000000824d4c7221 */ /* 0x000fe20000000000 */
[----:B-1----:R-:W-:-:S03]  /*a0e0*/  FMUL R133, R138, R139 ;  /* 0x0000008b8a857220 */ /* 0x002fc60000400000 */
        /* <DEDUP_REMOVED lines=14> */
[----:B------:R-:W-:Y:S01]  /*a1d0*/  ISETP.GT.AND P1, PT, R10, R11, PT ;  /* 0x0000000b0a00720c */ /* 0x000fe20003f24270 */
[----:B------:R-:W-:Y:S01]  /*a1e0*/  ULDC.64 UR6, c[0x0][0x210] ;  /* 0x0000840000067ab9 */ /* 0x000fe20000000a00 */
[----:B------:R-:W-:Y:S01]  /*a1f0*/  BSSY B2, `(.L_x_6360) ;  /* 0x000005c000027945 */ /* 0x000fe20003800000 */
[----:B------:R-:W-:Y:S01]  /*a200*/  LEA R76, P0, R8, UR6, 0x1 ;  /* 0x00000006084c7c11 */ /* 0x000fe2000f8008ff */
[----:B-1----:R-:W-:-:S03]  /*a210*/  FADD R135, R138, R137 ;  /* 0x000000898a877221 */ /* 0x002fc60000000000 */
[----:B------:R-:W-:-:S06]  /*a220*/  LEA.HI.X R77, R8, UR7, R9, 0x1, P0 ;  /* 0x00000007084d7c11 */ /* 0x000fcc00080f0c09 */
        /* <DEDUP_REMOVED lines=10> */
[----:B------:R-:W-:-:S07]  /*a2d0*/  MOV R8, 0xa2f0 ;  /* 0x0000a2f000087802 */ /* 0x000fce0000000f00 */
[----:B0-----:R-:W-:Y:S05]  /*a2e0*/  CALL.REL.NOINC `($__internal_2_$__cuda_sm3x_div_rn_noftz_f32_slowpath) ;  /* 0x000000bc00b07944 */ /* 0x001fea0003c00000 */
[----:B------:R-:W-:-:S07]  /*a2f0*/  MOV R137, R0 ;  /* 0x0000000000897202 */ /* 0x000fce0000000f00 */
.L_x_6363:
[----:B------:R-:W-:Y:S05]  /*a300*/  BSYNC B3 ;  /* 0x0000000000037941 */ /* 0x000fea0003800000 */
.L_x_6362:
[----:B------:R-:W-:Y:S01]  /*a310*/  ISETP.GE.AND P0, PT, R10, R11, PT ;  /* 0x0000000b0a00720c */ /* 0x000fe20003f06270 */
[----:B------:R-:W1:Y:S01]  /*a320*/  F2F.BF16.F32 R137, R137 ;  /* 0x0000008900897304 */ /* 0x000e620000202000 */
[----:B------:R-:W-:Y:S11]  /*a330*/  BSSY B3, `(.L_x_6364) ;  /* 0x0000012000037945 */ /* 0x000ff60003800000 */
[----:B------:R-:W-:Y:S01]  /*a340*/  @P0 PRMT R140, RZ, 0x7610, R140 ;  /* 0x00007610ff8c0816 */ /* 0x000fe2000000008c */
[----:B------:R-:W-:Y:S06]  /*a350*/  @P0 BRA `(.L_x_6365) ;  /* 0x00000000003c0947 */ /* 0x000fec0003800000 */
        /* <DEDUP_REMOVED lines=11> */
[----:B01----:R-:W-:Y:S05]  /*a410*/  CALL.REL.NOINC `($__internal_2_$__cuda_sm3x_div_rn_noftz_f32_slowpath) ;  /* 0x000000bc00647944 */ /* 0x003fea0003c00000 */
.L_x_6367:
[----:B------:R-:W-:Y:S05]  /*a420*/  BSYNC B4 ;  /* 0x0000000000047941 */ /* 0x000fea0003800000 */
.L_x_6366:
[----:B------:R-:W-:-:S04]  /*a430*/  F2FP.BF16.F32.PACK_AB R0, RZ, R0 ;  /* 0x00000000ff00723e */ /* 0x000fc800000010ff */
[----:B------:R-:W-:-:S07]  /*a440*/  PRMT R140, R0, 0x7610, R140 ;  /* 0x00007610008c7816 */ /* 0x000fce000000008c */
.L_x_6365:
[----:B------:R-:W-:Y:S05]  /*a450*/  BSYNC B3 ;  /* 0x0000000000037941 */ /* 0x000fea0003800000 */
.L_x_6364:
        /* <DEDUP_REMOVED lines=16> */
.L_x_6371:
[----:B------:R-:W-:Y:S05]  /*a560*/  BSYNC B4 ;  /* 0x0000000000047941 */ /* 0x000fea0003800000 */
.L_x_6370:
[----:B------:R-:W-:-:S04]  /*a570*/  F2FP.BF16.F32.PACK_AB R0, RZ, R0 ;  /* 0x00000000ff00723e */ /* 0x000fc800000010ff */
[----:B------:R-:W-:Y:S01]  /*a580*/  PRMT R141, R0, 0x7610, R141 ;  /* 0x00007610008d7816 */ /* 0x000fe2000000008d */
[----:B------:R-:W-:Y:S06]  /*a590*/  BRA `(.L_x_6372) ;  /* 0x0000000000047947 */ /* 0x000fec0003800000 */
.L_x_6369:
[----:B------:R-:W-:-:S07]  /*a5a0*/  PRMT R141, RZ, 0x7610, R141 ;  /* 0x00007610ff8d7816 */ /* 0x000fce000000008d */
.L_x_6372:
[----:B------:R-:W-:Y:S05]  /*a5b0*/  BSYNC B3 ;  /* 0x0000000000037941 */ /* 0x000fea0003800000 */
.L_x_6368:
        /* <DEDUP_REMOVED lines=15> */
[----:B01----:R-:W-:Y:S05]  /*a6b0*/  CALL.REL.NOINC `($__internal_2_$__cuda_sm3x_div_rn_noftz_f32_slowpath) ;  /* 0x000000b800bc7944 */ /* 0x003fea0003c00000 */
.L_x_6376:
[----:B------:R-:W-:Y:S05]  /*a6c0*/  BSYNC B4 ;  /* 0x0000000000047941 */ /* 0x000fea0003800000 */
.L_x_6375:
[----:B------:R-:W-:Y:S01]  /*a6d0*/  F2FP.BF16.F32.PACK_AB R0, RZ, R0 ;  /* 0x00000000ff00723e */ /* 0x000fe200000010ff */
[----:B------:R-:W-:Y:S06]  /*a6e0*/  BRA `(.L_x_6377) ;  /* 0x0000000000047947 */ /* 0x000fec0003800000 */
.L_x_6374:
[----:B------:R-:W-:-:S07]  /*a6f0*/  PRMT R0, RZ, 0x7610, R0 ;  /* 0x00007610ff007816 */ /* 0x000fce0000000000 */
.L_x_6377:
[----:B------:R-:W-:Y:S05]  /*a700*/  BSYNC B3 ;  /* 0x0000000000037941 */ /* 0x000fea0003800000 */
.L_x_6373:
[----:B------:R-:W-:Y:S02]  /*a710*/  LOP3.LUT R2, R140, 0xffff, RZ, 0xc0, !PT ;  /* 0x0000ffff8c027812 */ /* 0x000fe400078ec0ff */
[----:B------:R-:W-:-:S03]  /*a720*/  PRMT R141, R141, 0x5410, R0 ;  /* 0x000054108d8d7816 */ /* 0x000fc60000000000 */
[----:B------:R-:W-:-:S05]  /*a730*/  IMAD.WIDE.U32 R2, R2, 0x10000, RZ ;  /* 0x0001000002027825 */ /* 0x000fca00078e00ff */
[----:B------:R-:W-:Y:S02]  /*a740*/  LOP3.LUT R3, R141, R3, RZ, 0xfc, !PT ;  /* 0x000000038d037212 */ /* 0x000fe400078efcff */
[----:B-1----:R-:W-:-:S05]  /*a750*/  LOP3.LUT R2, R2, R137, RZ, 0xfc, !PT ;  /* 0x0000008902027212 */ /* 0x002fca00078efcff */
[----:B------:R1:W-:Y:S01]  /*a760*/  STG.E.64 desc[UR4][R76.64], R2 ;  /* 0x000000024c007986 */ /* 0x0003e2000c101b04 */
[----:B------:R-:W-:Y:S05]  /*a770*/  BRA `(.L_x_6378) ;  /* 0x00000000000c7947 */ /* 0x000fea0003800000 */
.L_x_6361:
[----:B------:R-:W-:-:S13]  /*a780*/  ISETP.GE.AND P0, PT, R10, R7, PT ;  /* 0x000000070a00720c */ /* 0x000fda0003f06270 */
[----:B------:R-:W-:Y:S05]  /*a790*/  @P0 EXIT ;  /* 0x000000000000094d */ /* 0x000fea0003800000 */
[----:B------:R2:W-:Y:S02]  /*a7a0*/  STG.E.64 desc[UR4][R76.64], RZ ;  /* 0x000000ff4c007986 */ /* 0x0005e4000c101b04 */
.L_x_6378:
[----:B------:R-:W-:Y:S05]  /*a7b0*/  BSYNC B2 ;  /* 0x0000000000027941 */ /* 0x000fea0003800000 */
.L_x_6360:
[----:B------:R-:W-:Y:S01]  /*a7c0*/  IADD3 R0, R10, 0x80, RZ ;  /* 0x000000800a007810 */ /* 0x000fe20007ffe0ff */
[----:B------:R-:W-:Y:S03]  /*a7d0*/  BSSY B2, `(.L_x_6379) ;  /* 0x000005e000027945 */ /* 0x000fe60003800000 */
[----:B------:R-:W-:-:S13]  /*a7e0*/  ISETP.GT.AND P0, PT, R0, R11, PT ;  /* 0x0000000b0000720c */ /* 0x000fda0003f04270 */
[----:B------:R-:W-:Y:S05]  /*a7f0*/  @P0 BRA `(.L_x_6380) ;  /* 0x00000004005c0947 */ /* 0x000fea0003800000 */
[----:B------:R-:W1:Y:S01]  /*a800*/  MUFU.RCP R0, R135 ;  /* 0x0000008700007308 */ /* 0x000e620000001000 */
[----:B------:R-:W-:Y:S07]  /*a810*/  BSSY B3, `(.L_x_6381) ;  /* 0x000000b000037945 */ /* 0x000fee0003800000 */
[----:B------:R-:W3:Y:S01]  /*a820*/  FCHK P0, R5, R135 ;  /* 0x0000008705007302 */ /* 0x000ee20000000000 */
[----:B-1----:R-:W-:-:S04]  /*a830*/  FFMA R3, -R135, R0, 1 ;  /* 0x3f80000087037423 */ /* 0x002fc80000000100 */
[----:B------:R-:W-:-:S04]  /*a840*/  FFMA R7, R0, R3, R0 ;  /* 0x0000000300077223 */ /* 0x000fc80000000000 */
[----:B------:R-:W-:-:S04]  /*a850*/  FFMA R0, R5, R7, RZ ;  /* 0x0000000705007223 */ /* 0x000fc800000000ff */
[----:B------:R-:W-:-:S04]  /*a860*/  FFMA R3, -R135, R0, R5 ;  /* 0x0000000087037223 */ /* 0x000fc80000000105 */
[----:B------:R-:W-:Y:S01]  /*a870*/  FFMA R0, R7, R3, R0 ;  /* 0x0000000307007223 */ /* 0x000fe20000000000 */
[----:B---3--:R-:W-:Y:S06]  /*a880*/  @!P0 BRA `(.L_x_6382) ;  /* 0x00000000000c8947 */ /* 0x008fec0003800000 */
[----:B------:R-:W-:Y:S02]  /*a890*/  MOV R0, R5 ;  /* 0x0000000500007202 */ /* 0x000fe40000000f00 */
[----:B------:R-:W-:-:S07]  /*a8a0*/  MOV R8, 0xa8c0 ;  /* 0x0000a8c000087802 */ /* 0x000fce0000000f00 */
[----:B0-2---:R-:W-:Y:S05]  /*a8b0*/  CALL.REL.NOINC `($__internal_2_$__cuda_sm3x_div_rn_noftz_f32_slowpath) ;  /* 0x000000b8003c7944 */ /* 0x005fea0003c00000 */
.L_x_6382:
[----:B------:R-:W-:Y:S05]  /*a8c0*/  BSYNC B3 ;  /* 0x0000000000037941 */ /* 0x000fea0003800000 */
.L_x_6381:
[----:B------:R-:W-:Y:S01]  /*a8d0*/  IADD3 R2, R10, 0x81, RZ ;  /* 0x000000810a027810 */ /* 0x000fe20007ffe0ff */
[----:B------:R1:W3:Y:S01]  /*a8e0*/  F2F.BF16.F32 R5, R0 ;  /* 0x0000000000057304 */ /* 0x0002e20000202000 */
[----:B------:R-:W-:Y:S02]  /*a8f0*/  BSSY B3, `(.L_x_6383) ;  /* 0x0000014000037945 */ /* 0x000fe40003800000 */
[----:B------:R-:W-:-:S13]  /*a900*/  ISETP.GT.AND P0, PT, R2, R11, PT ;  /* 0x0000000b0200720c */ /* 0x000fda0003f04270 */
[----:B-1-3--:R-:W-:Y:S05]  /*a910*/  @P0 BRA `(.L_x_6384) ;  /* 0x0000000000400947 */ /* 0x00afea0003800000 */
        /* <DEDUP_REMOVED lines=12> */
.L_x_6386:
[----:B------:R-:W-:Y:S05]  /*a9e0*/  BSYNC B4 ;  /* 0x0000000000047941 */ /* 0x000fea0003800000 */
.L_x_6385:
[----:B------:R-:W-:-:S04]  /*a9f0*/  F2FP.BF16.F32.PACK_AB R0, RZ, R0 ;  /* 0x00000000ff00723e */ /* 0x000fc800000010ff */
[----:B------:R-:W-:Y:S01]  /*aa00*/  PRMT R2, R0, 0x7610, R2 ;  /* 0x0000761000027816 */ /* 0x000fe20000000002 */
[----:B------:R-:W-:Y:S06]  /*aa10*/  BRA `(.L_x_6387) ;  /* 0x0000000000047947 */ /* 0x000fec0003800000 */
.L_x_6384:
[----:B------:R-:W-:-:S07]  /*aa20*/  PRMT R2, RZ, 0x7610, R2 ;  /* 0x00007610ff027816 */ /* 0x000fce0000000002 */
.L_x_6387:
[----:B------:R-:W-:Y:S05]  /*aa30*/  BSYNC B3 ;  /* 0x0000000000037941 */ /* 0x000fea0003800000 */
.L_x_6383:
        /* <DEDUP_REMOVED lines=16> */
.L_x_6391:
[----:B------:R-:W-:Y:S05]  /*ab40*/  BSYNC B4 ;  /* 0x0000000000047941 */ /* 0x000fea0003800000 */
.L_x_6390:
[----:B------:R-:W-:-:S04]  /*ab50*/  F2FP.BF16.F32.PACK_AB R0, RZ, R0 ;  /* 0x00000000ff00723e */ /* 0x000fc800000010ff */
[----:B------:R-:W-:Y:S01]  /*ab60*/  PRMT R4, R0, 0x7610, R4 ;  /* 0x0000761000047816 */ /* 0x000fe20000000004 */
[----:B------:R-:W-:Y:S06]  /*ab70*/  BRA `(.L_x_6392) ;  /* 0x0000000000047947 */ /* 0x000fec0003800000 */
.L_x_6389:
[----:B------:R-:W-:-:S07]  /*ab80*/  PRMT R4, RZ, 0x7610, R4 ;  /* 0x00007610ff047816 */ /* 0x000fce0000000004 */
.L_x_6392:
[----:B------:R-:W-:Y:S05]  /*ab90*/  BSYNC B3 ;  /* 0x0000000000037941 */ /* 0x000fea0003800000 */
.L_x_6388:
[----:B------:R-:W-:Y:S01]  /*aba0*/  VIADD R0, R10, 0x83 ;  /* 0x000000830a007836 */ /* 0x000fe20000000000 */
[----:B------:R-:W-:Y:S04]  /*abb0*/  BSSY B3, `(.L_x_6393) ;  /* 0x0000014000037945 */ /* 0x000fe80003800000 */
        /* <DEDUP_REMOVED lines=14> */
.L_x_6396:
[----:B------:R-:W-:Y:S05]  /*aca0*/  BSYNC B4 ;  /* 0x0000000000047941 */ /* 0x000fea0003800000 */
.L_x_6395:
[----:B------:R-:W-:-:S04]  /*acb0*/  F2FP.BF16.F32.PACK_AB R0, RZ, R0 ;  /* 0x00000000ff00723e */ /* 0x000fc800000010ff */
[----:B------:R-:W-:Y:S01]  /*acc0*/  PRMT R7, R0, 0x7610, R7 ;  /* 0x0000761000077816 */ /* 0x000fe20000000007 */
[----:B------:R-:W-:Y:S06]  /*acd0*/  BRA `(.L_x_6397) ;  /* 0x0000000000047947 */ /* 0x000fec0003800000 */
.L_x_6394:
[----:B------:R-:W-:-:S07]  /*ace0*/  PRMT R7, RZ, 0x7610, R7 ;  /* 0x00007610ff077816 */ /* 0x000fce0000000007 */
.L_x_6397:
[----:B------:R-:W-:Y:S05]  /*acf0*/  BSYNC B3 ;  /* 0x0000000000037941 */ /* 0x000fea0003800000 */
.L_x_6393:
[----:B------:R-:W-:Y:S02]  /*ad00*/  LOP3.LUT R2, R2, 0xffff, RZ, 0xc0, !PT ;  /* 0x0000ffff02027812 */ /* 0x000fe400078ec0ff */
[----:B------:R-:W-:-:S03]  /*ad10*/  PRMT R7, R4, 0x5410, R7 ;  /* 0x0000541004077816 */ /* 0x000fc60000000007 */
[----:B------:R-:W-:-:S05]  /*ad20*/  IMAD.WIDE.U32 R2, R2, 0x10000, RZ ;  /* 0x0001000002027825 */ /* 0x000fca00078e00ff */
[----:B------:R-:W-:Y:S02]  /*ad30*/  LOP3.LUT R3, R7, R3, RZ, 0xfc, !PT ;  /* 0x0000000307037212 */ /* 0x000fe400078efcff */
[----:B------:R-:W-:-:S05]  /*ad40*/  LOP3.LUT R2, R2, R5, RZ, 0xfc, !PT ;  /* 0x0000000502027212 */ /* 0x000fca00078efcff */
[----:B------:R4:W-:Y:S01]  /*ad50*/  STG.E.64 desc[UR4][R76.64+0x100], R2 ;  /* 0x000100024c007986 */ /* 0x0009e2000c101b04 */
[----:B------:R-:W-:Y:S05]  /*ad60*/  BRA `(.L_x_6398) ;  /* 0x0000000000107947 */ /* 0x000fea0003800000 */
.L_x_6380:
[----:B------:R-:W-:Y:S02]  /*ad70*/  ULDC UR6, c[0x0][0x22c] ;  /* 0x00008b0000067ab9 */ /* 0x000fe40000000800 */
[----:B------:R-:W-:-:S13]  /*ad80*/  ISETP.GE.AND P0, PT, R0, UR6, PT ;  /* 0x0000000600007c0c */ /* 0x000fda000bf06270 */
[----:B------:R-:W-:Y:S05]  /*ad90*/  @P0 EXIT ;  /* 0x000000000000094d */ /* 0x000fea0003800000 */
[----:B------:R3:W-:Y:S02]  /*ada0*/  STG.E.64 desc[UR4][R76.64+0x100], RZ ;  /* 0x000100ff4c007986 */ /* 0x0007e4000c101b04 */
.L_x_6398:
[----:B------:R-:W-:Y:S05]  /*adb0*/  BSYNC B2 ;  /* 0x0000000000027941 */ /* 0x000fea0003800000 */
.L_x_6379:
[----:B------:R-:W-:Y:S01]  /*adc0*/  IADD3 R0, R10, 0x100, RZ ;  /* 0x000001000a007810 */ /* 0x000fe20007ffe0ff */
[----:B------:R-:W-:Y:S03]  /*add0*/  BSSY B2, `(.L_x_6399) ;  /* 0x000005e000027945 */ /* 0x000fe60003800000 */
[----:B------:R-:W-:-:S13]  /*ade0*/  ISETP.GT.AND P0, PT, R0, R11, PT ;  /* 0x0000000b0000720c */ /* 0x000fda0003f04270 */
[----:B------:R-:W-:Y:S05]  /*adf0*/  @P0 BRA `(.L_x_6400) ;  /* 0x00000004005c0947 */ /* 0x000fea0003800000 */
[----:B------:R-:W1:Y:S01]  /*ae00*/  MUFU.RCP R0, R135 ;  /* 0x0000008700007308 */ /* 0x000e620000001000 */
[----:B------:R-:W-:Y:S07]  /*ae10*/  BSSY B3, `(.L_x_6401) ;  /* 0x000000b000037945 */ /* 0x000fee0003800000 */
[----:B------:R-:W5:Y:S01]  /*ae20*/  FCHK P0, R14, R135 ;  /* 0x000000870e007302 */ /* 0x000f620000000000 */
[----:B-1--4-:R-:W-:-:S04]  /*ae30*/  FFMA R3, -R135, R0, 1 ;  /* 0x3f80000087037423 */ /* 0x012fc80000000100 */
[----:B------:R-:W-:-:S04]  /*ae40*/  FFMA R5, R0, R3, R0 ;  /* 0x0000000300057223 */ /* 0x000fc80000000000 */
[----:B------:R-:W-:-:S04]  /*ae50*/  FFMA R0, R14, R5, RZ ;  /* 0x000000050e007223 */ /* 0x000fc800000000ff */
[----:B------:R-:W-:-:S04]  /*ae60*/  FFMA R3, -R135, R0, R14 ;  /* 0x0000000087037223 */ /* 0x000fc8000000010e */
[----:B------:R-:W-:Y:S01]  /*ae70*/  FFMA R0, R5, R3, R0 ;  /* 0x0000000305007223 */ /* 0x000fe20000000000 */
[----:B-----5:R-:W-:Y:S06]  /*ae80*/  @!P0 BRA `(.L_x_6402) ;  /* 0x00000000000c8947 */ /* 0x020fec0003800000 */
[----:B------:R-:W-:Y:S02]  /*ae90*/  MOV R0, R14 ;  /* 0x0000000e00007202 */ /* 0x000fe40000000f00 */
[----:B------:R-:W-:-:S07]  /*aea0*/  MOV R8, 0xaec0 ;  /* 0x0000aec000087802 */ /* 0x000fce0000000f00 */
[----:B0-23--:R-:W-:Y:S05]  /*aeb0*/  CALL.REL.NOINC `($__internal_2_$__cuda_sm3x_div_rn_noftz_f32_slowpath) ;  /* 0x000000b000bc7944 */ /* 0x00dfea0003c00000 */
.L_x_6402:
[----:B------:R-:W-:Y:S05]  /*aec0*/  BSYNC B3 ;  /* 0x0000000000037941 */ /* 0x000fea0003800000 */
.L_x_6401:
[----:B------:R-:W-:Y:S01]  /*aed0*/  IADD3 R2, R10, 0x101, RZ ;  /* 0x000001010a027810 */ /* 0x000fe20007ffe0ff */
[----:B------:R1:W4:Y:S01]  /*aee0*/  F2F.BF16.F32 R5, R0 ;  /* 0x0000000000057304 */ /* 0x0003220000202000 */
[----:B------:R-:W-:Y:S02]  /*aef0*/  BSSY B3, `(.L_x_6403) ;  /* 0x0000014000037945 */ /* 0x000fe40003800000 */
[----:B------:R-:W-:-:S13]  /*af00*/  ISETP.GT.AND P0, PT, R2, R11, PT ;  /* 0x0000000b0200720c */ /* 0x000fda0003f04270 */
[----:B-1--4-:R-:W-:Y:S05]  /*af10*/  @P0 BRA `(.L_x_6404) ;  /* 0x0000000000400947 */ /* 0x012fea0003800000 */
[----:B------:R-:W1:Y:S01]  /*af20*/  MUFU.RCP R0, R135 ;  /* 0x0000008700007308 */ /* 0x000e620000001000 */
[----:B------:R-:W-:Y:S07]  /*af30*/  BSSY B4, `(.L_x_6405) ;  /* 0x000000b000047945 */ /* 0x000fee0003800000 */
[----:B------:R-:W4:Y:S01]  /*af40*/  FCHK P0, R15, R135 ;  /* 0x000000870f007302 */ /* 0x000f220000000000 */
[----:B-1----:R-:W-:-:S04]  /*af50*/  FFMA R3, -R135, R0, 1 ;  /* 0x3f80000087037423 */ /* 0x002fc80000000100 */
[----:B------:R-:W-:-:S04]  /*af60*/  FFMA R7, R0, R3, R0 ;  /* 0x0000000300077223 */ /* 0x000fc80000000000 */
[----:B------:R-:W-:-:S04]  /*af70*/  FFMA R0, R15, R7, RZ ;  /* 0x000000070f007223 */ /* 0x000fc800000000ff */
[----:B------:R-:W-:-:S04]  /*af80*/  FFMA R3, -R135, R0, R15 ;  /* 0x0000000087037223 */ /* 0x000fc8000000010f */
[----:B------:R-:W-:Y:S01]  /*af90*/  FFMA R0, R7, R3, R0 ;  /* 0x0000000307007223 */ /* 0x000fe20000000000 */
[----:B----4-:R-:W-:Y:S06]  /*afa0*/  @!P0 BRA `(.L_x_6406) ;  /* 0x00000000000c8947 */ /* 0x010fec0003800000 */
[----:B------:R-:W-:Y:S02]  /*afb0*/  MOV R0, R15 ;  /* 0x0000000f00007202 */ /* 0x000fe40000000f00 */
[----:B------:R-:W-:-:S07]  /*afc0*/  MOV R8, 0xafe0 ;  /* 0x0000afe000087802 */ /* 0x000fce0000000f00 */
[----:B0-23--:R-:W-:Y:S05]  /*afd0*/  CALL.REL.NOINC `($__internal_2_$__cuda_sm3x_div_rn_noftz_f32_slowpath) ;  /* 0x000000b000747944 */ /* 0x00dfea0003c00000 */
.L_x_6406:
[----:B------:R-:W-:Y:S05]  /*afe0*/  BSYNC B4 ;  /* 0x0000000000047941 */ /* 0x000fea0003800000 */
.L_x_6405:
[----:B------:R-:W-:-:S04]  /*aff0*/  F2FP.BF16.F32.PACK_AB R0, RZ, R0 ;  /* 0x00000000ff00723e */ /* 0x000fc800000010ff */
[----:B------:R-:W-:Y:S01]  /*b000*/  PRMT R2, R0, 0x7610, R2 ;  /* 0x0000761000027816 */ /* 0x000fe20000000002 */
[----:B------:R-:W-:Y:S06]  /*b010*/  BRA `(.L_x_6407) ;  /* 0x0000000000047947 */ /* 0x000fec0003800000 */
.L_x_6404:
[----:B------:R-:W-:-:S07]  /*b020*/  PRMT R2, RZ, 0x7610, R2 ;  /* 0x00007610ff027816 */ /* 0x000fce0000000002 */
.L_x_6407:
[----:B------:R-:W-:Y:S05]  /*b030*/  BSYNC B3 ;  /* 0x0000000000037941 */ /* 0x000fea0003800000 */
.L_x_6403:
[----:B------:R-:W-:Y:S01]  /*b040*/  IADD3 R0, R10, 0x102, RZ ;  /* 0x000001020a007810 */ /* 0x000fe20007ffe0ff */
[----:B------:R-:W-:Y:S03]  /*b050*/  BSSY B3, `(.L_x_6408) ;  /* 0x0000014000037945 */ /* 0x000fe60003800000 */
[----:B------:R-:W-:-:S13]  /*b060*/  ISETP.GT.AND P0, PT, R0, R11, PT ;  /* 0x0000000b0000720c */ /* 0x000fda0003f04270 */
[----:B------:R-:W-:Y:S05]  /*b070*/  @P0 BRA `(.L_x_6409) ;  /* 0x0000000000400947 */ /* 0x000fea0003800000 */
        /* <DEDUP_REMOVED lines=9> */
[----:B------:R-:W-:Y:S01]  /*b110*/  IMAD.MOV.U32 R0, RZ, RZ, R16 ;  /* 0x000000ffff007224 */ /* 0x000fe200078e0010 */
[----:B------:R-:W-:-:S07]  /*b120*/  MOV R8, 0xb140 ;  /* 0x0000b14000087802 */ /* 0x000fce0000000f00 */
[----:B0-23--:R-:W-:Y:S05]  /*b130*/  CALL.REL.NOINC `($__internal_2_$__cuda_sm3x_div_rn_noftz_f32_slowpath) ;  /* 0x000000b0001c7944 */ /* 0x00dfea0003c00000 */
.L_x_6411:
[----:B------:R-:W-:Y:S05]  /*b140*/  BSYNC B4 ;  /* 0x0000000000047941 */ /* 0x000fea0003800000 */
.L_x_6410:
[----:B------:R-:W-:-:S04]  /*b150*/  F2FP.BF16.F32.PACK_AB R0, RZ, R0 ;  /* 0x00000000ff00723e */ /* 0x000fc800000010ff */
[----:B------:R-:W-:Y:S01]  /*b160*/  PRMT R4, R0, 0x7610, R4 ;  /* 0x0000761000047816 */ /* 0x000fe20000000004 */
[----:B------:R-:W-:Y:S06]  /*b170*/  BRA `(.L_x_6412) ;  /* 0x0000000000047947 */ /* 0x000fec0003800000 */
.L_x_6409:
[----:B------:R-:W-:-:S07]  /*b180*/  PRMT R4, RZ, 0x7610, R4 ;  /* 0x00007610ff047816 */ /* 0x000fce0000000004 */
.L_x_6412:
[----:B------:R-:W-:Y:S05]  /*b190*/  BSYNC B3 ;  /* 0x0000000000037941 */ /* 0x000fea0003800000 */
.L_x_6408:
        /* <DEDUP_REMOVED lines=16> */
.L_x_6416:
[----:B------:R-:W-:Y:S05]  /*b2a0*/  BSYNC B4 ;  /* 0x0000000000047941 */ /* 0x000fea0003800000 */
.L_x_6415:
[----:B------:R-:W-:-:S04]  /*b2b0*/  F2FP.BF16.F32.PACK_AB R0, RZ, R0 ;  /* 0x00000000ff00723e */ /* 0x000fc800000010ff */
[----:B------:R-:W-:Y:S01]  /*b2c0*/  PRMT R7, R0, 0x7610, R7 ;  /* 0x0000761000077816 */ /* 0x000fe20000000007 */
[----:B------:R-:W-:Y:S06]  /*b2d0*/  BRA `(.L_x_6417) ;  /* 0x0000000000047947 */ /* 0x000fec0003800000 */
.L_x_6414:
[----:B------:R-:W-:-:S07]  /*b2e0*/  PRMT R7, RZ, 0x7610, R7 ;  /* 0x00007610ff077816 */ /* 0x000fce0000000007 */
.L_x_6417:
[----:B------:R-:W-:Y:S05]  /*b2f0*/  BSYNC B3 ;  /* 0x0000000000037941 */ /* 0x000fea0003800000 */
.L_x_6413:
[----:B------:R-:W-:Y:S02]  /*b300*/  LOP3.LUT R2, R2, 0xffff, RZ, 0xc0, !PT ;  /* 0x0000ffff02027812 */ /* 0x000fe400078ec0ff */
[----:B------:R-:W-:-:S03]  /*b310*/  PRMT R7, R4, 0x5410, R7 ;  /* 0x0000541004077816 */ /* 0x000fc60000000007 */
[----:B------:R-:W-:-:S05]  /*b320*/  IMAD.WIDE.U32 R2, R2, 0x10000, RZ ;  /* 0x0001000002027825 */ /* 0x000fca00078e00ff */
[----:B------:R-:W-:Y:S02]  /*b330*/  LOP3.LUT R3, R7, R3, RZ, 0xfc, !PT ;  /* 0x0000000307037212 */ /* 0x000fe400078efcff */
[----:B------:R-:W-:-:S05]  /*b340*/  LOP3.LUT R2, R2, R5, RZ, 0xfc, !PT ;  /* 0x0000000502027212 */ /* 0x000fca00078efcff */
[----:B------:R1:W-:Y:S01]  /*b350*/  STG.E.64 desc[UR4][R76.64+0x200], R2 ;  /* 0x000200024c007986 */ /* 0x0003e2000c101b04 */
[----:B------:R-:W-:Y:S05]  /*b360*/  BRA `(.L_x_6418) ;  /* 0x0000000000107947 */ /* 0x000fea0003800000 */
.L_x_6400:
[----:B------:R-:W-:Y:S02]  /*b370*/  ULDC UR6, c[0x0][0x22c] ;  /* 0x00008b0000067ab9 */ /* 0x000fe40000000800 */
[----:B------:R-:W-:-:S13]  /*b380*/  ISETP.GE.AND P0, PT, R0, UR6, PT ;  /* 0x0000000600007c0c */ /* 0x000fda000bf06270 */
[----:B------:R-:W-:Y:S05]  /*b390*/  @P0 EXIT ;  /* 0x000000000000094d */ /* 0x000fea0003800000 */
[----:B------:R0:W-:Y:S02]  /*b3a0*/  STG.E.64 desc[UR4][R76.64+0x200], RZ ;  /* 0x000200ff4c007986 */ /* 0x0001e4000c101b04 */
.L_x_6418:
[----:B------:R-:W-:Y:S05]  /*b3b0*/  BSYNC B2 ;  /* 0x0000000000027941 */ /* 0x000fea0003800000 */
.L_x_6399:
        /* <DEDUP_REMOVED lines=16> */
.L_x_6422:
[----:B------:R-:W-:Y:S05]  /*b4c0*/  BSYNC B3 ;  /* 0x0000000000037941 */ /* 0x000fea0003800000 */
.L_x_6421:
        /* <DEDUP_REMOVED lines=17> */
.L_x_6426:
[----:B------:R-:W-:Y:S05]  /*b5e0*/  BSYNC B4 ;  /* 0x0000000000047941 */ /* 0x000fea0003800000 */
.L_x_6425:
[----:B------:R-:W-:-:S04]  /*b5f0*/  F2FP.BF16.F32.PACK_AB R0, RZ, R0 ;  /* 0x00000000ff00723e */ /* 0x000fc800000010ff */
[----:B------:R-:W-:Y:S01]  /*b600*/  PRMT R2, R0, 0x7610, R2 ;  /* 0x0000761000027816 */ /* 0x000fe20000000002 */
[----:B------:R-:W-:Y:S06]  /*b610*/  BRA `(.L_x_6427) ;  /* 0x0000000000047947 */ /* 0x000fec0003800000 */
.L_x_6424:
[----:B------:R-:W-:-:S07]  /*b620*/  PRMT R2, RZ, 0x7610, R2 ;  /* 0x00007610ff027816 */ /* 0x000fce0000000002 */
.L_x_6427:
[----:B------:R-:W-:Y:S05]  /*b630*/  BSYNC B3 ;  /* 0x0000000000037941 */ /* 0x000fea0003800000 */
.L_x_6423:
[----:B------:R-:W-:Y:S01]  /*b640*/  VIADD R0, R10, 0x182 ;  /* 0x000001820a007836 */ /* 0x000fe20000000000 */
[----:B------:R-:W-:Y:S04]  /*b650*/  BSSY B3, `(.L_x_6428) ;  /* 0x0000014000037945 */ /* 0x000fe80003800000 */
        /* <DEDUP_REMOVED lines=14> */
.L_x_6431:
[----:B------:R-:W-:Y:S05]  /*b740*/  BSYNC B4 ;  /* 0x0000000000047941 */ /* 0x000fea0003800000 */
.L_x_6430:
[----:B------:R-:W-:-:S04]  /*b750*/  F2FP.BF16.F32.PACK_AB R0, RZ, R0 ;  /* 0x00000000ff00723e */ /* 0x000fc800000010ff */
[----:B------:R-:W-:Y:S01]  /*b760*/  PRMT R4, R0, 0x7610, R4 ;  /* 0x0000761000047816 */ /* 0x000fe20000000004 */
[----:B------:R-:W-:Y:S06]  /*b770*/  BRA `(.L_x_6432) ;  /* 0x0000000000047947 */ /* 0x000fec0003800000 */
.L_x_6429:
[----:B------:R-:W-:-:S07]  /*b780*/  PRMT R4, RZ, 0x7610, R4 ;  /* 0x00007610ff047816 */ /* 0x000fce0000000004 */
.L_x_6432:
[----:B------:R-:W-:Y:S05]  /*b790*/  BSYNC B3 ;  /* 0x0000000000037941 */ /* 0x000fea0003800000 */
.L_x_6428:
        /* <DEDUP_REMOVED lines=16> */
.L_x_6436:
[----:B------:R-:W-:Y:S05]  /*b8a0*/  BSYNC B4 ;  /* 0x0000000000047941 */ /* 0x000fea0003800000 */
.L_x_6435:
[----:B------:R-:W-:-:S04]  /*b8b0*/  F2FP.BF16.F32.PACK_AB R0, RZ, R0 ;  /* 0x00000000ff00723e */ /* 0x000fc800000010ff */
[----:B------:R-:W-:Y:S01]  /*b8c0*/  PRMT R7, R0, 0x7610, R7 ;  /* 0x0000761000077816 */ /* 0x000fe20000000007 */
[----:B------:R-:W-:Y:S06]  /*b8d0*/  BRA `(.L_x_6437) ;  /* 0x0000000000047947 */ /* 0x000fec0003800000 */
.L_x_6434:
[----:B------:R-:W-:-:S07]  /*b8e0*/  PRMT R7, RZ, 0x7610, R7 ;  /* 0x00007610ff077816 */ /* 0x000fce0000000007 */
.L_x_6437:
[----:B------:R-:W-:Y:S05]  /*b8f0*/  BSYNC B3 ;  /* 0x0000000000037941 */ /* 0x000fea0003800000 */
.L_x_6433:
[----:B------:R-:W-:Y:S02]  /*b900*/  LOP3.LUT R2, R2, 0xffff, RZ, 0xc0, !PT ;  /* 0x0000ffff02027812 */ /* 0x000fe400078ec0ff */
[----:B------:R-:W-:-:S03]  /*b910*/  PRMT R7, R4, 0x5410, R7 ;  /* 0x0000541004077816 */ /* 0x000fc60000000007 */
[----:B------:R-:W-:-:S05]  /*b920*/  IMAD.WIDE.U32 R2, R2, 0x10000, RZ ;  /* 0x0001000002027825 */ /* 0x000fca00078e00ff */
[----:B------:R-:W-:Y:S02]  /*b930*/  LOP3.LUT R3, R7, R3, RZ, 0xfc, !PT ;  /* 0x0000000307037212 */ /* 0x000fe400078efcff */
[----:B------:R-:W-:-:S05]  /*b940*/  LOP3.LUT R2, R2, R5, RZ, 0xfc, !PT ;  /* 0x0000000502027212 */ /* 0x000fca00078efcff */
[----:B------:R1:W-:Y:S01]  /*b950*/  STG.E.64 desc[UR4][R76.64+0x300], R2 ;  /* 0x000300024c007986 */ /* 0x0003e2000c101b04 */
[----:B------:R-:W-:Y:S05]  /*b960*/  BRA `(.L_x_6438) ;  /* 0x0000000000107947 */ /* 0x000fea0003800000 */
.L_x_6420:
[----:B------:R-:W-:Y:S02]  /*b970*/  ULDC UR6, c[0x0][0x22c] ;  /* 0x00008b0000067ab9 */ /* 0x000fe40000000800 */
[----:B------:R-:W-:-:S13]  /*b980*/  ISETP.GE.AND P0, PT, R0, UR6, PT ;  /* 0x0000000600007c0c */ /* 0x000fda000bf06270 */
[----:B------:R-:W-:Y:S05]  /*b990*/  @P0 EXIT ;  /* 0x000000000000094d */ /* 0x000fea0003800000 */
[----:B------:R0:W-:Y:S02]  /*b9a0*/  STG.E.64 desc[UR4][R76.64+0x300], RZ ;  /* 0x000300ff4c007986 */ /* 0x0001e4000c101b04 */
.L_x_6438:
[----:B------:R-:W-:Y:S05]  /*b9b0*/  BSYNC B2 ;  /* 0x0000000000027941 */ /* 0x000fea0003800000 */
.L_x_6419:
        /* <DEDUP_REMOVED lines=16> */
.L_x_6442:
[----:B------:R-:W-:Y:S05]  /*bac0*/  BSYNC B3 ;  /* 0x0000000000037941 */ /* 0x000fea0003800000 */
.L_x_6441:
        /* <DEDUP_REMOVED lines=17> */
.L_x_6446:
[----:B------:R-:W-:Y:S05]  /*bbe0*/  BSYNC B4 ;  /* 0x0000000000047941 */ /* 0x000fea0003800000 */
.L_x_6445:
[----:B------:R-:W-:-:S04]  /*bbf0*/  F2FP.BF16.F32.PACK_AB R0, RZ, R0 ;  /* 0x00000000ff00723e */ /* 0x000fc800000010ff */
[----:B------:R-:W-:Y:S01]  /*bc00*/  PRMT R2, R0, 0x7610, R2 ;  /* 0x0000761000027816 */ /* 0x000fe20000000002 */
[----:B------:R-:W-:Y:S06]  /*bc10*/  BRA `(.L_x_6447) ;  /* 0x0000000000047947 */ /* 0x000fec0003800000 */
.L_x_6444:
[----:B------:R-:W-:-:S07]  /*bc20*/  PRMT R2, RZ, 0x7610, R2 ;  /* 0x00007610ff027816 */ /* 0x000fce0000000002 */
.L_x_6447:
[----:B------:R-:W-:Y:S05]  /*bc30*/  BSYNC B3 ;  /* 0x0000000000037941 */ /* 0x000fea0003800000 */
.L_x_6443:
        /* <DEDUP_REMOVED lines=16> */
.L_x_6451:
[----:B------:R-:W-:Y:S05]  /*bd40*/  BSYNC B4 ;  /* 0x0000000000047941 */ /* 0x000fea0003800000 */
.L_x_6450:
[----:B------:R-:W-:-:S04]  /*bd50*/  F2FP.BF16.F32.PACK_AB R0, RZ, R0 ;  /* 0x00000000ff00723e */ /* 0x000fc800000010ff */
[----:B------:R-:W-:Y:S01]  /*bd60*/  PRMT R4, R0, 0x7610, R4 ;  /* 0x0000761000047816 */ /* 0x000fe20000000004 */
[----:B------:R-:W-:Y:S06]  /*bd70*/  BRA `(.L_x_6452) ;  /* 0x0000000000047947 */ /* 0x000fec0003800000 */
.L_x_6449:
[----:B------:R-:W-:-:S07]  /*bd80*/  PRMT R4, RZ, 0x7610, R4 ;  /* 0x00007610ff047816 */ /* 0x000fce0000000004 */
.L_x_6452:
[----:B------:R-:W-:Y:S05]  /*bd90*/  BSYNC B3 ;  /* 0x0000000000037941 */ /* 0x000fea0003800000 */
.L_x_6448:
        /* <DEDUP_REMOVED lines=16> */
.L_x_6456:
[----:B------:R-:W-:Y:S05]  /*bea0*/  BSYNC B4 ;  /* 0x0000000000047941 */ /* 0x000fea0003800000 */
.L_x_6455:
[----:B------:R-:W-:-:S04]  /*beb0*/  F2FP.BF16.F32.PACK_AB R0, RZ, R0 ;  /* 0x00000000ff00723e */ /* 0x000fc800000010ff */
[----:B------:R-:W-:Y:S01]  /*bec0*/  PRMT R7, R0, 0x7610, R7 ;  /* 0x0000761000077816 */ /* 0x000fe20000000007 */
[----:B------:R-:W-:Y:S06]  /*bed0*/  BRA `(.L_x_6457) ;  /* 0x0000000000047947 */ /* 0x000fec0003800000 */
.L_x_6454:
[----:B------:R-:W-:-:S07]  /*bee0*/  PRMT R7, RZ, 0x7610, R7 ;  /* 0x00007610ff077816 */ /* 0x000fce0000000007 */
.L_x_6457:
[----:B------:R-:W-:Y:S05]  /*bef0*/  BSYNC B3 ;  /* 0x0000000000037941 */ /* 0x000fea0003800000 */
.L_x_6453:
[----:B------:R-:W-:Y:S02]  /*bf00*/  LOP3.LUT R2, R2, 0xffff, RZ, 0xc0, !PT ;  /* 0x0000ffff02027812 */ /* 0x000fe400078ec0ff */
[----:B------:R-:W-:-:S03]  /*bf10*/  PRMT R7, R4, 0x5410, R7 ;  /* 0x0000541004077816 */ /* 0x000fc60000000007 */
[----:B------:R-:W-:-:S05]  /*bf20*/  IMAD.WIDE.U32 R2, R2, 0x10000, RZ ;  /* 0x0001000002027825 */ /* 0x000fca00078e00ff */
[----:B------:R-:W-:Y:S02]  /*bf30*/  LOP3.LUT R3, R7, R3, RZ, 0xfc, !PT ;  /* 0x0000000307037212 */ /* 0x000fe400078efcff */
[----:B------:R-:W-:-:S05]  /*bf40*/  LOP3.LUT R2, R2, R5, RZ, 0xfc, !PT ;  /* 0x0000000502027212 */ /* 0x000fca00078efcff */
[----:B------:R1:W-:Y:S01]  /*bf50*/  STG.E.64 desc[UR4][R76.64+0x400], R2 ;  /* 0x000400024c007986 */ /* 0x0003e2000c101b04 */
[----:B------:R-:W-:Y:S05]  /*bf60*/  BRA `(.L_x_6458) ;  /* 0x0000000000107947 */ /* 0x000fea0003800000 */
.L_x_6440:
[----:B------:R-:W-:Y:S02]  /*bf70*/  ULDC UR6, c[0x0][0x22c] ;  /* 0x00008b0000067ab9 */ /* 0x000fe40000000800 */
[----:B------:R-:W-:-:S13]  /*bf80*/  ISETP.GE.AND P0, PT, R0, UR6, PT ;  /* 0x0000000600007c0c */ /* 0x000fda000bf06270 */
[----:B------:R-:W-:Y:S05]  /*bf90*/  @P0 EXIT ;  /* 0x000000000000094d */ /* 0x000fea0003800000 */
[----:B------:R0:W-:Y:S02]  /*bfa0*/  STG.E.64 desc[UR4][R76.64+0x400], RZ ;  /* 0x000400ff4c007986 */ /* 0x0001e4000c101b04 */
.L_x_6458:
[----:B------:R-:W-:Y:S05]  /*bfb0*/  BSYNC B2 ;  /* 0x0000000000027941 */ /* 0x000fea0003800000 */
.L_x_6439:
        /* <DEDUP_REMOVED lines=16> */
.L_x_6462:
[----:B------:R-:W-:Y:S05]  /*c0c0*/  BSYNC B3 ;  /* 0x0000000000037941 */ /* 0x000fea0003800000 */
.L_x_6461:
[----:B------:R-:W-:Y:S01]  /*c0d0*/  VIADD R2, R10, 0x281 ;  /* 0x000002810a027836 */ /* 0x000fe20000000000 */
[----:B------:R1:W4:Y:S01]  /*c0e0*/  F2F.BF16.F32 R5, R0 ;  /* 0x0000000000057304 */ /* 0x0003220000202000 */
[----:B------:R-:W-:Y:S03]  /*c0f0*/  BSSY B3, `(.L_x_6463) ;  /* 0x0000014000037945 */ /* 0x000fe60003800000 */
        /* <DEDUP_REMOVED lines=14> */
.L_x_6466:
[----:B------:R-:W-:Y:S05]  /*c1e0*/  BSYNC B4 ;  /* 0x0000000000047941 */ /* 0x000fea0003800000 */
.L_x_6465:
[----:B------:R-:W-:-:S04]  /*c1f0*/  F2FP.BF16.F32.PACK_AB R0, RZ, R0 ;  /* 0x00000000ff00723e */ /* 0x000fc800000010ff */
[----:B------:R-:W-:Y:S01]  /*c200*/  PRMT R2, R0, 0x7610, R2 ;  /* 0x0000761000027816 */ /* 0x000fe20000000002 */
[----:B------:R-:W-:Y:S06]  /*c210*/  BRA `(.L_x_6467) ;  /* 0x0000000000047947 */ /* 0x000fec0003800000 */
.L_x_6464:
[----:B------:R-:W-:-:S07]  /*c220*/  PRMT R2, RZ, 0x7610, R2 ;  /* 0x00007610ff027816 */ /* 0x000fce0000000002 */
.L_x_6467:
[----:B------:R-:W-:Y:S05]  /*c230*/  BSYNC B3 ;  /* 0x0000000000037941 */ /* 0x000fea0003800000 */
.L_x_6463:
        /* <DEDUP_REMOVED lines=16> */
.L_x_6471:
[----:B------:R-:W-:Y:S05]  /*c340*/  BSYNC B4 ;  /* 0x0000000000047941 */ /* 0x000fea0003800000 */
.L_x_6470:
[----:B------:R-:W-:-:S04]  /*c350*/  F2FP.BF16.F32.PACK_AB R0, RZ, R0 ;  /* 0x00000000ff00723e */ /* 0x000fc800000010ff */
[----:B------:R-:W-:Y:S01]  /*c360*/  PRMT R4, R0, 0x7610, R4 ;  /* 0x0000761000047816 */ /* 0x000fe20000000004 */
[----:B------:R-:W-:Y:S06]  /*c370*/  BRA `(.L_x_6472) ;  /* 0x0000000000047947 */ /* 0x000fec0003800000 */
.L_x_6469:
[----:B------:R-:W-:-:S07]  /*c380*/  PRMT R4, RZ, 0x7610, R4 ;  /* 0x00007610ff047816 */ /* 0x000fce0000000004 */
.L_x_6472:
[----:B------:R-:W-:Y:S05]  /*c390*/  BSYNC B3 ;  /* 0x0000000000037941 */ /* 0x000fea0003800000 */
.L_x_6468:
        /* <DEDUP_REMOVED lines=16> */
.L_x_6476:
[----:B------:R-:W-:Y:S05]  /*c4a0*/  BSYNC B4 ;  /* 0x0000000000047941 */ /* 0x000fea0003800000 */
.L_x_6475:
[----:B------:R-:W-:-:S04]  /*c4b0*/  F2FP.BF16.F32.PACK_AB R0, RZ, R0 ;  /* 0x00000000ff00723e */ /* 0x000fc800000010ff */
[----:B------:R-:W-:Y:S01]  /*c4c0*/  PRMT R7, R0, 0x7610, R7 ;  /* 0x0000761000077816 */ /* 0x000fe20000000007 */
[----:B------:R-:W-:Y:S06]  /*c4d0*/  BRA `(.L_x_6477) ;  /* 0x0000000000047947 */ /* 0x000fec0003800000 */
.L_x_6474:
[----:B------:R-:W-:-:S07]  /*c4e0*/  PRMT R7, RZ, 0x7610, R7 ;  /* 0x00007610ff077816 */ /* 0x000fce0000000007 */
.L_x_6477:
[----:B------:R-:W-:Y:S05]  /*c4f0*/  BSYNC B3 ;  /* 0x0000000000037941 */ /* 0x000fea0003800000 */
.L_x_6473:
[----:B------:R-:W-:Y:S02]  /*c500*/  LOP3.LUT R2, R2, 0xffff, RZ, 0xc0, !PT ;  /* 0x0000ffff02027812 */ /* 0x000fe400078ec0ff */
[----:B------:R-:W-:-:S03]  /*c510*/  PRMT R7, R4, 0x5410, R7 ;  /* 0x0000541004077816 */ /* 0x000fc60000000007 */
[----:B------:R-:W-:-:S05]  /*c520*/  IMAD.WIDE.U32 R2, R2, 0x10000, RZ ;  /* 0x0001000002027825 */ /* 0x000fca00078e00ff */
[----:B------:R-:W-:Y:S02]  /*c530*/  LOP3.LUT R3, R7, R3, RZ, 0xfc, !PT ;  /* 0x0000000307037212 */ /* 0x000fe400078efcff */
[----:B------:R-:W-:-:S05]  /*c540*/  LOP3.LUT R2, R2, R5, RZ, 0xfc, !PT ;  /* 0x0000000502027212 */ /* 0x000fca00078efcff */
[----:B------:R1:W-:Y:S01]  /*c550*/  STG.E.64 desc[UR4][R76.64+0x500], R2 ;  /* 0x000500024c007986 */ /* 0x0003e2000c101b04 */
[----:B------:R-:W-:Y:S05]  /*c560*/  BRA `(.L_x_6478) ;  /* 0x0000000000107947 */ /* 0x000fea0003800000 */
.L_x_6460:
[----:B------:R-:W-:Y:S02]  /*c570*/  ULDC UR6, c[0x0][0x22c] ;  /* 0x00008b0000067ab9 */ /* 0x000fe40000000800 */
[----:B------:R-:W-:-:S13]  /*c580*/  ISETP.GE.AND P0, PT, R0, UR6, PT ;  /* 0x0000000600007c0c */ /* 0x000fda000bf06270 */
[----:B------:R-:W-:Y:S05]  /*c590*/  @P0 EXIT ;  /* 0x000000000000094d */ /* 0x000fea0003800000 */
[----:B------:R0:W-:Y:S02]  /*c5a0*/  STG.E.64 desc[UR4][R76.64+0x500], RZ ;  /* 0x000500ff4c007986 */ /* 0x0001e4000c101b04 */
.L_x_6478:
[----:B------:R-:W-:Y:S05]  /*c5b0*/  BSYNC B2 ;  /* 0x0000000000027941 */ /* 0x000fea0003800000 */
.L_x_6459:
        /* <DEDUP_REMOVED lines=13> */
[----:B------:R-:W-:Y:S01]  /*c690*/  IMAD.MOV.U32 R0, RZ, RZ, R25 ;  /* 0x000000ffff007224 */ /* 0x000fe200078e0019 */
[----:B------:R-:W-:-:S07]  /*c6a0*/  MOV R8, 0xc6c0 ;  /* 0x0000c6c000087802 */ /* 0x000fce0000000f00 */
[----:B0-23--:R-:W-:Y:S05]  /*c6b0*/  CALL.REL.NOINC `($__internal_2_$__cuda_sm3x_div_rn_noftz_f32_slowpath) ;  /* 0x0000009800bc7944 */ /* 0x00dfea0003c00000 */
.L_x_6482:
[----:B------:R-:W-:Y:S05]  /*c6c0*/  BSYNC B3 ;  /* 0x0000000000037941 */ /* 0x000fea0003800000 */
.L_x_6481:
        /* <DEDUP_REMOVED lines=17> */
.L_x_6486:
[----:B------:R-:W-:Y:S05]  /*c7e0*/  BSYNC B4 ;  /* 0x0000000000047941 */ /* 0x000fea0003800000 */
.L_x_6485:
[----:B------:R-:W-:-:S04]  /*c7f0*/  F2FP.BF16.F32.PACK_AB R0, RZ, R0 ;  /* 0x00000000ff00723e */ /* 0x000fc800000010ff */
[----:B------:R-:W-:Y:S01]  /*c800*/  PRMT R2, R0, 0x7610, R2 ;  /* 0x0000761000027816 */ /* 0x000fe20000000002 */
[----:B------:R-:W-:Y:S06]  /*c810*/  BRA `(.L_x_6487) ;  /* 0x0000000000047947 */ /* 0x000fec0003800000 */
.L_x_6484:
[----:B------:R-:W-:-:S07]  /*c820*/  PRMT R2, RZ, 0x7610, R2 ;  /* 0x00007610ff027816 */ /* 0x000fce0000000002 */
.L_x_6487:
[----:B------:R-:W-:Y:S05]  /*c830*/  BSYNC B3 ;  /* 0x0000000000037941 */ /* 0x000fea0003800000 */
.L_x_6483:
        /* <DEDUP_REMOVED lines=16> */
.L_x_6491:
[----:B------:R-:W-:Y:S05]  /*c940*/  BSYNC B4 ;  /* 0x0000000000047941 */ /* 0x000fea0003800000 */
.L_x_6490:
[----:B------:R-:W-:-:S04]  /*c950*/  F2FP.BF16.F32.PACK_AB R0, RZ, R0 ;  /* 0x00000000ff00723e */ /* 0x000fc800000010ff */
[----:B------:R-:W-:Y:S01]  /*c960*/  PRMT R4, R0, 0x7610, R4 ;  /* 0x0000761000047816 */ /* 0x000fe20000000004 */
[----:B------:R-:W-:Y:S06]  /*c970*/  BRA `(.L_x_6492) ;  /* 0x0000000000047947 */ /* 0x000fec0003800000 */
.L_x_6489:
[----:B------:R-:W-:-:S07]  /*c980*/  PRMT R4, RZ, 0x7610, R4 ;  /* 0x00007610ff047816 */ /* 0x000fce0000000004 */
.L_x_6492:
[----:B------:R-:W-:Y:S05]  /*c990*/  BSYNC B3 ;  /* 0x0000000000037941 */ /* 0x000fea0003800000 */
.L_x_6488:
        /* <DEDUP_REMOVED lines=16> */
.L_x_6496:
[----:B------:R-:W-:Y:S05]  /*caa0*/  BSYNC B4 ;  /* 0x0000000000047941 */ /* 0x000fea0003800000 */
.L_x_6495:
[----:B------:R-:W-:-:S04]  /*cab0*/  F2FP.BF16.F32.PACK_AB R0, RZ, R0 ;  /* 0x00000000ff00723e */ /* 0x000fc800000010ff */
[----:B------:R-:W-:Y:S01]  /*cac0*/  PRMT R7, R0, 0x7610, R7 ;  /* 0x0000761000077816 */ /* 0x000fe20000000007 */
[----:B------:R-:W-:Y:S06]  /*cad0*/  BRA `(.L_x_6497) ;  /* 0x0000000000047947 */ /* 0x000fec0003800000 */
.L_x_6494:
[----:B------:R-:W-:-:S07]  /*cae0*/  PRMT R7, RZ, 0x7610, R7 ;  /* 0x00007610ff077816 */ /* 0x000fce0000000007 */
.L_x_6497:
[----:B------:R-:W-:Y:S05]  /*caf0*/  BSYNC B3 ;  /* 0x0000000000037941 */ /* 0x000fea0003800000 */
.L_x_6493:
[----:B------:R-:W-:Y:S02]  /*cb00*/  LOP3.LUT R2, R2, 0xffff, RZ, 0xc0, !PT ;  /* 0x0000ffff02027812 */ /* 0x000fe400078ec0ff */
[----:B------:R-:W-:-:S03]  /*cb10*/  PRMT R7, R4, 0x5410, R7 ;  /* 0x0000541004077816 */ /* 0x000fc60000000007 */
[----:B------:R-:W-:-:S05]  /*cb20*/  IMAD.WIDE.U32 R2, R2, 0x10000, RZ ;  /* 0x0001000002027825 */ /* 0x000fca00078e00ff */
[----:B------:R-:W-:Y:S02]  /*cb30*/  LOP3.LUT R3, R7, R3, RZ, 0xfc, !PT ;  /* 0x0000000307037212 */ /* 0x000fe400078efcff */
[----:B------:R-:W-:-:S05]  /*cb40*/  LOP3.LUT R2, R2, R5, RZ, 0xfc, !PT ;  /* 0x0000000502027212 */ /* 0x000fca00078efcff */
[----:B------:R1:W-:Y:S01]  /*cb50*/  STG.E.64 desc[UR4][R76.64+0x600], R2 ;  /* 0x000600024c007986 */ /* 0x0003e2000c101b04 */
[----:B------:R-:W-:Y:S05]  /*cb60*/  BRA `(.L_x_6498) ;  /* 0x0000000000107947 */ /* 0x000fea0003800000 */
.L_x_6480:
[----:B------:R-:W-:Y:S02]  /*cb70*/  ULDC UR6, c[0x0][0x22c] ;  /* 0x00008b0000067ab9 */ /* 0x000fe40000000800 */
[----:B------:R-:W-:-:S13]  /*cb80*/  ISETP.GE.AND P0, PT, R0, UR6, PT ;  /* 0x0000000600007c0c */ /* 0x000fda000bf06270 */
[----:B------:R-:W-:Y:S05]  /*cb90*/  @P0 EXIT ;  /* 0x000000000000094d */ /* 0x000fea0003800000 */
[----:B------:R0:W-:Y:S02]  /*cba0*/  STG.E.64 desc[UR4][R76.64+0x600], RZ ;  /* 0x000600ff4c007986 */ /* 0x0001e4000c101b04 */
.L_x_6498:
[----:B------:R-:W-:Y:S05]  /*cbb0*/  BSYNC B2 ;  /* 0x0000000000027941 */ /* 0x000fea0003800000 */
.L_x_6479:
[----:B------:R-:W-:Y:S01]  /*cbc0*/  VIADD R0, R10, 0x380 ;  /* 0x000003800a007836 */ /* 0x000fe20000000000 */
[----:B------:R-:W-:Y:S04]  /*cbd0*/  BSSY B2, `(.L_x_6499) ;  /* 0x000005e000027945 */ /* 0x000fe80003800000 */
        /* <DEDUP_REMOVED lines=14> */
.L_x_6502:
[----:B------:R-:W-:Y:S05]  /*ccc0*/  BSYNC B3 ;  /* 0x0000000000037941 */ /* 0x000fea0003800000 */
.L_x_6501:
        /* <DEDUP_REMOVED lines=17> */
.L_x_6506:
[----:B------:R-:W-:Y:S05]  /*cde0*/  BSYNC B4 ;  /* 0x0000000000047941 */ /* 0x000fea0003800000 */
.L_x_6505:
[----:B------:R-:W-:-:S04]  /*cdf0*/  F2FP.BF16.F32.PACK_AB R0, RZ, R0 ;  /* 0x00000000ff00723e */ /* 0x000fc800000010ff */
[----:B------:R-:W-:Y:S01]  /*ce00*/  PRMT R2, R0, 0x7610, R2 ;  /* 0x0000761000027816 */ /* 0x000fe20000000002 */
[----:B------:R-:W-:Y:S06]  /*ce10*/  BRA `(.L_x_6507) ;  /* 0x0000000000047947 */ /* 0x000fec0003800000 */
.L_x_6504:
[----:B------:R-:W-:-:S07]  /*ce20*/  PRMT R2, RZ, 0x7610, R2 ;  /* 0x00007610ff027816 */ /* 0x000fce0000000002 */
.L_x_6507:
[----:B------:R-:W-:Y:S05]  /*ce30*/  BSYNC B3 ;  /* 0x0000000000037941 */ /* 0x000fea0003800000 */
.L_x_6503:
        /* <DEDUP_REMOVED lines=16> */
.L_x_6511:
[----:B------:R-:W-:Y:S05]  /*cf40*/  BSYNC B4 ;  /* 0x0000000000047941 */ /* 0x000fea0003800000 */
.L_x_6510:
[----:B------:R-:W-:-:S04]  /*cf50*/  F2FP.BF16.F32.PACK_AB R0, RZ, R0 ;  /* 0x00000000ff00723e */ /* 0x000fc800000010ff */
[----:B------:R-:W-:Y:S01]  /*cf60*/  PRMT R4, R0, 0x7610, R4 ;  /* 0x0000761000047816 */ /* 0x000fe20000000004 */
[----:B------:R-:W-:Y:S06]  /*cf70*/  BRA `(.L_x_6512) ;  /* 0x0000000000047947 */ /* 0x000fec0003800000 */
.L_x_6509:
[----:B------:R-:W-:-:S07]  /*cf80*/  PRMT R4, RZ, 0x7610, R4 ;  /* 0x00007610ff047816 */ /* 0x000fce0000000004 */
.L_x_6512:
[----:B------:R-:W-:Y:S05]  /*cf90*/  BSYNC B3 ;  /* 0x0000000000037941 */ /* 0x000fea0003800000 */
.L_x_6508:
        /* <DEDUP_REMOVED lines=16> */
.L_x_6516:
[----:B------:R-:W-:Y:S05]  /*d0a0*/  BSYNC B4 ;  /* 0x0000000000047941 */ /* 0x000fea0003800000 */
.L_x_6515:
[----:B------:R-:W-:-:S04]  /*d0b0*/  F2FP.BF16.F32.PACK_AB R0, RZ, R0 ;  /* 0x00000000ff00723e */ /* 0x000fc800000010ff */
[----:B------:R-:W-:Y:S01]  /*d0c0*/  PRMT R7, R0, 0x7610, R7 ;  /* 0x0000761000077816 */ /* 0x000fe20000000007 */
[----:B------:R-:W-:Y:S06]  /*d0d0*/  BRA `(.L_x_6517) ;  /* 0x0000000000047947 */ /* 0x000fec0003800000 */
.L_x_6514:
[----:B------:R-:W-:-:S07]  /*d0e0*/  PRMT R7, RZ, 0x7610, R7 ;  /* 0x00007610ff077816 */ /* 0x000fce0000000007 */
.L_x_6517:
[----:B------:R-:W-:Y:S05]  /*d0f0*/  BSYNC B3 ;  /* 0x0000000000037941 */ /* 0x000fea0003800000 */
.L_x_6513:
[----:B------:R-:W-:Y:S02]  /*d100*/  LOP3.LUT R2, R2, 0xffff, RZ, 0xc0, !PT ;  /* 0x0000ffff02027812 */ /* 0x000fe400078ec0ff */
[----:B------:R-:W-:-:S03]  /*d110*/  PRMT R7, R4, 0x5410, R7 ;  /* 0x0000541004077816 */ /* 0x000fc60000000007 */
[----:B------:R-:W-:-:S05]  /*d120*/  IMAD.WIDE.U32 R2, R2, 0x10000, RZ ;  /* 0x0001000002027825 */ /* 0x000fca00078e00ff */
[----:B------:R-:W-:Y:S02]  /*d130*/  LOP3.LUT R3, R7, R3, RZ, 0xfc, !PT ;  /* 0x0000000307037212 */ /* 0x000fe400078efcff */
[----:B------:R-:W-:-:S05]  /*d140*/  LOP3.LUT R2, R2, R5, RZ, 0xfc, !PT ;  /* 0x0000000502027212 */ /* 0x000fca00078efcff */
[----:B------:R1:W-:Y:S01]  /*d150*/  STG.E.64 desc[UR4][R76.64+0x700], R2 ;  /* 0x000700024c007986 */ /* 0x0003e2000c101b04 */
[----:B------:R-:W-:Y:S05]  /*d160*/  BRA `(.L_x_6518) ;  /* 0x0000000000107947 */ /* 0x000fea0003800000 */
.L_x_6500:
[----:B------:R-:W-:Y:S02]  /*d170*/  ULDC UR6, c[0x0][0x22c] ;  /* 0x00008b0000067ab9 */ /* 0x000fe40000000800 */
[----:B------:R-:W-:-:S13]  /*d180*/  ISETP.GE.AND P0, PT, R0, UR6, PT ;  /* 0x0000000600007c0c */ /* 0x000fda000bf06270 */
[----:B------:R-:W-:Y:S05]  /*d190*/  @P0 EXIT ;  /* 0x000000000000094d */ /* 0x000fea0003800000 */
[----:B------:R0:W-:Y:S02]  /*d1a0*/  STG.E.64 desc[UR4][R76.64+0x700], RZ ;  /* 0x000700ff4c007986 */ /* 0x0001e4000c101b04 */
.L_x_6518:
[----:B------:R-:W-:Y:S05]  /*d1b0*/  BSYNC B2 ;  /* 0x0000000000027941 */ /* 0x000fea0003800000 */
.L_x_6499:
        /* <DEDUP_REMOVED lines=16> */
.L_x_6522:
[----:B------:R-:W-:Y:S05]  /*d2c0*/  BSYNC B3 ;  /* 0x0000000000037941 */ /* 0x000fea0003800000 */
.L_x_6521:
        /* <DEDUP_REMOVED lines=17> */
.L_x_6526:
[----:B------:R-:W-:Y:S05]  /*d3e0*/  BSYNC B4 ;  /* 0x0000000000047941 */ /* 0x000fea0003800000 */
.L_x_6525:
[----:B------:R-:W-:-:S04]  /*d3f0*/  F2FP.BF16.F32.PACK_AB R0, RZ, R0 ;  /* 0x00000000ff00723e */ /* 0x000fc800000010ff */
[----:B------:R-:W-:Y:S01]  /*d400*/  PRMT R2, R0, 0x7610, R2 ;  /* 0x0000761000027816 */ /* 0x000fe20000000002 */
[----:B------:R-:W-:Y:S06]  /*d410*/  BRA `(.L_x_6527) ;  /* 0x0000000000047947 */ /* 0x000fec0003800000 */
.L_x_6524:
[----:B------:R-:W-:-:S07]  /*d420*/  PRMT R2, RZ, 0x7610, R2 ;  /* 0x00007610ff027816 */ /* 0x000fce0000000002 */
.L_x_6527:
[----:B------:R-:W-:Y:S05]  /*d430*/  BSYNC B3 ;  /* 0x0000000000037941 */ /* 0x000fea0003800000 */
.L_x_6523:
        /* <DEDUP_REMOVED lines=16> */
.L_x_6531:
[----:B------:R-:W-:Y:S05]  /*d540*/  BSYNC B4 ;  /* 0x0000000000047941 */ /* 0x000fea0003800000 */
.L_x_6530:
[----:B------:R-:W-:-:S04]  /*d550*/  F2FP.BF16.F32.PACK_AB R0, RZ, R0 ;  /* 0x00000000ff00723e */ /* 0x000fc800000010ff */
[----:B------:R-:W-:Y:S01]  /*d560*/  PRMT R4, R0, 0x7610, R4 ;  /* 0x0000761000047816 */ /* 0x000fe20000000004 */
[----:B------:R-:W-:Y:S06]  /*d570*/  BRA `(.L_x_6532) ;  /* 0x0000000000047947 */ /* 0x000fec0003800000 */
.L_x_6529:
[----:B------:R-:W-:-:S07]  /*d580*/  PRMT R4, RZ, 0x7610, R4 ;  /* 0x00007610ff047816 */ /* 0x000fce0000000004 */
.L_x_6532:
[----:B------:R-:W-:Y:S05]  /*d590*/  BSYNC B3 ;  /* 0x0000000000037941 */ /* 0x000fea0003800000 */
.L_x_6528:
        /* <DEDUP_REMOVED lines=16> */
.L_x_6536:
[----:B------:R-:W-:Y:S05]  /*d6a0*/  BSYNC B4 ;  /* 0x0000000000047941 */ /* 0x000fea0003800000 */
.L_x_6535:
[----:B------:R-:W-:-:S04]  /*d6b0*/  F2FP.BF16.F32.PACK_AB R0, RZ, R0 ;  /* 0x00000000ff00723e */ /* 0x000fc800000010ff */
[----:B------:R-:W-:Y:S01]  /*d6c0*/  PRMT R7, R0, 0x7610, R7 ;  /* 0x0000761000077816 */ /* 0x000fe20000000007 */
[----:B------:R-:W-:Y:S06]  /*d6d0*/  BRA `(.L_x_6537) ;  /* 0x0000000000047947 */ /* 0x000fec0003800000 */
.L_x_6534:
[----:B------:R-:W-:-:S07]  /*d6e0*/  PRMT R7, RZ, 0x7610, R7 ;  /* 0x00007610ff077816 */ /* 0x000fce0000000007 */
.L_x_6537:
[----:B------:R-:W-:Y:S05]  /*d6f0*/  BSYNC B3 ;  /* 0x0000000000037941 */ /* 0x000fea0003800000 */
.L_x_6533:
[----:B------:R-:W-:Y:S02]  /*d700*/  LOP3.LUT R2, R2, 0xffff, RZ, 0xc0, !PT ;  /* 0x0000ffff02027812 */ /* 0x000fe400078ec0ff */
[----:B------:R-:W-:-:S03]  /*d710*/  PRMT R7, R4, 0x5410, R7 ;  /* 0x0000541004077816 */ /* 0x000fc60000000007 */
[----:B------:R-:W-:-:S05]  /*d720*/  IMAD.WIDE.U32 R2, R2, 0x10000, RZ ;  /* 0x0001000002027825 */ /* 0x000fca00078e00ff */
[----:B------:R-:W-:Y:S02]  /*d730*/  LOP3.LUT R3, R7, R3, RZ, 0xfc, !PT ;  /* 0x0000000307037212 */ /* 0x000fe400078efcff */
[----:B------:R-:W-:-:S05]  /*d740*/  LOP3.LUT R2, R2, R5, RZ, 0xfc, !PT ;  /* 0x0000000502027212 */ /* 0x000fca00078efcff */
[----:B------:R1:W-:Y:S01]  /*d750*/  STG.E.64 desc[UR4][R76.64+0x800], R2 ;  /* 0x000800024c007986 */ /* 0x0003e2000c101b04 */
[----:B------:R-:W-:Y:S05]  /*d760*/  BRA `(.L_x_6538) ;  /* 0x0000000000107947 */ /* 0x000fea0003800000 */
.L_x_6520:
[----:B------:R-:W-:Y:S02]  /*d770*/  ULDC UR6, c[0x0][0x22c] ;  /* 0x00008b0000067ab9 */ /* 0x000fe40000000800 */
[----:B------:R-:W-:-:S13]  /*d780*/  ISETP.GE.AND P0, PT, R0, UR6, PT ;  /* 0x0000000600007c0c */ /* 0x000fda000bf06270 */
[----:B------:R-:W-:Y:S05]  /*d790*/  @P0 EXIT ;  /* 0x000000000000094d */ /* 0x000fea0003800000 */
[----:B------:R0:W-:Y:S02]  /*d7a0*/  STG.E.64 desc[UR4][R76.64+0x800], RZ ;  /* 0x000800ff4c007986 */ /* 0x0001e4000c101b04 */
.L_x_6538:
[----:B------:R-:W-:Y:S05]  /*d7b0*/  BSYNC B2 ;  /* 0x0000000000027941 */ /* 0x000fea0003800000 */
.L_x_6519:
        /* <DEDUP_REMOVED lines=16> */
.L_x_6542:
[----:B------:R-:W-:Y:S05]  /*d8c0*/  BSYNC B3 ;  /* 0x0000000000037941 */ /* 0x000fea0003800000 */
.L_x_6541:
        /* <DEDUP_REMOVED lines=17> */
.L_x_6546:
[----:B------:R-:W-:Y:S05]  /*d9e0*/  BSYNC B4 ;  /* 0x0000000000047941 */ /* 0x000fea0003800000 */
.L_x_6545:
[----:B------:R-:W-:-:S04]  /*d9f0*/  F2FP.BF16.F32.PACK_AB R0, RZ, R0 ;  /* 0x00000000ff00723e */ /* 0x000fc800000010ff */
[----:B------:R-:W-:Y:S01]  /*da00*/  PRMT R2, R0, 0x7610, R2 ;  /* 0x0000761000027816 */ /* 0x000fe20000000002 */
[----:B------:R-:W-:Y:S06]  /*da10*/  BRA `(.L_x_6547) ;  /* 0x0000000000047947 */ /* 0x000fec0003800000 */
.L_x_6544:
[----:B------:R-:W-:-:S07]  /*da20*/  PRMT R2, RZ, 0x7610, R2 ;  /* 0x00007610ff027816 */ /* 0x000fce0000000002 */
.L_x_6547:
[----:B------:R-:W-:Y:S05]  /*da30*/  BSYNC B3 ;  /* 0x0000000000037941 */ /* 0x000fea0003800000 */
.L_x_6543:
        /* <DEDUP_REMOVED lines=16> */
.L_x_6551:
[----:B------:R-:W-:Y:S05]  /*db40*/  BSYNC B4 ;  /* 0x0000000000047941 */ /* 0x000fea0003800000 */
.L_x_6550:
[----:B------:R-:W-:-:S04]  /*db50*/  F2FP.BF16.F32.PACK_AB R0, RZ, R0 ;  /* 0x00000000ff00723e */ /* 0x000fc800000010ff */
[----:B------:R-:W-:Y:S01]  /*db60*/  PRMT R4, R0, 0x7610, R4 ;  /* 0x0000761000047816 */ /* 0x000fe20000000004 */
[----:B------:R-:W-:Y:S06]  /*db70*/  BRA `(.L_x_6552) ;  /* 0x0000000000047947 */ /* 0x000fec0003800000 */
.L_x_6549:
[----:B------:R-:W-:-:S07]  /*db80*/  PRMT R4, RZ, 0x7610, R4 ;  /* 0x00007610ff047816 */ /* 0x000fce0000000004 */
.L_x_6552:
[----:B------:R-:W-:Y:S05]  /*db90*/  BSYNC B3 ;  /* 0x0000000000037941 */ /* 0x000fea0003800000 */
.L_x_6548:
        /* <DEDUP_REMOVED lines=16> */
.L_x_6556:
[----:B------:R-:W-:Y:S05]  /*dca0*/  BSYNC B4 ;  /* 0x0000000000047941 */ /* 0x000fea0003800000 */
.L_x_6555:
[----:B------:R-:W-:-:S04]  /*dcb0*/  F2FP.BF16.F32.PACK_AB R0, RZ, R0 ;  /* 0x00000000ff00723e */ /* 0x000fc800000010ff */
[----:B------:R-:W-:Y:S01]  /*dcc0*/  PRMT R7, R0, 0x7610, R7 ;  /* 0x0000761000077816 */ /* 0x000fe20000000007 */
[----:B------:R-:W-:Y:S06]  /*dcd0*/  BRA `(.L_x_6557) ;  /* 0x0000000000047947 */ /* 0x000fec0003800000 */
.L_x_6554:
[----:B------:R-:W-:-:S07]  /*dce0*/  PRMT R7, RZ, 0x7610, R7 ;  /* 0x00007610ff077816 */ /* 0x000fce0000000007 */
.L_x_6557:
[----:B------:R-:W-:Y:S05]  /*dcf0*/  BSYNC B3 ;  /* 0x0000000000037941 */ /* 0x000fea0003800000 */
.L_x_6553:
[----:B------:R-:W-:Y:S02]  /*dd00*/  LOP3.LUT R2, R2, 0xffff, RZ, 0xc0, !PT ;  /* 0x0000ffff02027812 */ /* 0x000fe400078ec0ff */
[----:B------:R-:W-:-:S03]  /*dd10*/  PRMT R7, R4, 0x5410, R7 ;  /* 0x0000541004077816 */ /* 0x000fc60000000007 */
[----:B------:R-:W-:-:S05]  /*dd20*/  IMAD.WIDE.U32 R2, R2, 0x10000, RZ ;  /* 0x0001000002027825 */ /* 0x000fca00078e00ff */
[----:B------:R-:W-:Y:S02]  /*dd30*/  LOP3.LUT R3, R7, R3, RZ, 0xfc, !PT ;  /* 0x0000000307037212 */ /* 0x000fe400078efcff */
[----:B------:R-:W-:-:S05]  /*dd40*/  LOP3.LUT R2, R2, R5, RZ, 0xfc, !PT ;  /* 0x0000000502027212 */ /* 0x000fca00078efcff */
[----:B------:R1:W-:Y:S01]  /*dd50*/  STG.E.64 desc[UR4][R76.64+0x900], R2 ;  /* 0x000900024c007986 */ /* 0x0003e2000c101b04 */
[----:B------:R-:W-:Y:S05]  /*dd60*/  BRA `(.L_x_6558) ;  /* 0x0000000000107947 */ /* 0x000fea0003800000 */
.L_x_6540:
[----:B------:R-:W-:Y:S02]  /*dd70*/  ULDC UR6, c[0x0][0x22c] ;  /* 0x00008b0000067ab9 */ /* 0x000fe40000000800 */
[----:B------:R-:W-:-:S13]  /*dd80*/  ISETP.GE.AND P0, PT, R0, UR6, PT ;  /* 0x0000000600007c0c */ /* 0x000fda000bf06270 */
[----:B------:R-:W-:Y:S05]  /*dd90*/  @P0 EXIT ;  /* 0x000000000000094d */ /* 0x000fea0003800000 */
[----:B------:R0:W-:Y:S02]  /*dda0*/  STG.E.64 desc[UR4][R76.64+0x900], RZ ;  /* 0x000900ff4c007986 */ /* 0x0001e4000c101b04 */
.L_x_6558:
[----:B------:R-:W-:Y:S05]  /*ddb0*/  BSYNC B2 ;  /* 0x0000000000027941 */ /* 0x000fea0003800000 */
.L_x_6539:
        /* <DEDUP_REMOVED lines=16> */
.L_x_6562:
[----:B------:R-:W-:Y:S05]  /*dec0*/  BSYNC B3 ;  /* 0x0000000000037941 */ /* 0x000fea0003800000 */
.L_x_6561:
        /* <DEDUP_REMOVED lines=17> */
.L_x_6566:
[----:B------:R-:W-:Y:S05]  /*dfe0*/  BSYNC B4 ;  /* 0x0000000000047941 */ /* 0x000fea0003800000 */
.L_x_6565:
[----:B------:R-:W-:-:S04]  /*dff0*/  F2FP.BF16.F32.PACK_AB R0, RZ, R0 ;  /* 0x00000000ff00723e */ /* 0x000fc800000010ff */
[----:B------:R-:W-:Y:S01]  /*e000*/  PRMT R2, R0, 0x7610, R2 ;  /* 0x0000761000027816 */ /* 0x000fe20000000002 */
[----:B------:R-:W-:Y:S06]  /*e010*/  BRA `(.L_x_6567) ;  /* 0x0000000000047947 */ /* 0x000fec0003800000 */
.L_x_6564:
[----:B------:R-:W-:-:S07]  /*e020*/  PRMT R2, RZ, 0x7610, R2 ;  /* 0x00007610ff027816 */ /* 0x000fce0000000002 */
.L_x_6567:
[----:B------:R-:W-:Y:S05]  /*e030*/  BSYNC B3 ;  /* 0x0000000000037941 */ /* 0x000fea0003800000 */
.L_x_6563:
        /* <DEDUP_REMOVED lines=16> */
.L_x_6571:
[----:B------:R-:W-:Y:S05]  /*e140*/  BSYNC B4 ;  /* 0x0000000000047941 */ /* 0x000fea0003800000 */
.L_x_6570:
[----:B------:R-:W-:-:S04]  /*e150*/  F2FP.BF16.F32.PACK_AB R0, RZ, R0 ;  /* 0x00000000ff00723e */ /* 0x000fc800000010ff */
[----:B------:R-:W-:Y:S01]  /*e160*/  PRMT R4, R0, 0x7610, R4 ;  /* 0x0000761000047816 */ /* 0x000fe20000000004 */
[----:B------:R-:W-:Y:S06]  /*e170*/  BRA `(.L_x_6572) ;  /* 0x0000000000047947 */ /* 0x000fec0003800000 */
.L_x_6569:
[----:B------:R-:W-:-:S07]  /*e180*/  PRMT R4, RZ, 0x7610, R4 ;  /* 0x00007610ff047816 */ /* 0x000fce0000000004 */
.L_x_6572:
[----:B------:R-:W-:Y:S05]  /*e190*/  BSYNC B3 ;  /* 0x0000000000037941 */ /* 0x000fea0003800000 */
.L_x_6568:
        /* <DEDUP_REMOVED lines=16> */
.L_x_6576:
[----:B------:R-:W-:Y:S05]  /*e2a0*/  BSYNC B4 ;  /* 0x0000000000047941 */ /* 0x000fea0003800000 */
.L_x_6575:
[----:B------:R-:W-:-:S04]  /*e2b0*/  F2FP.BF16.F32.PACK_AB R0, RZ, R0 ;  /* 0x00000000ff00723e */ /* 0x000fc800000010ff */
[----:B------:R-:W-:Y:S01]  /*e2c0*/  PRMT R7, R0, 0x7610, R7 ;  /* 0x0000761000077816 */ /* 0x000fe20000000007 */
[----:B------:R-:W-:Y:S06]  /*e2d0*/  BRA `(.L_x_6577) ;  /* 0x0000000000047947 */ /* 0x000fec0003800000 */
.L_x_6574:
[----:B------:R-:W-:-:S07]  /*e2e0*/  PRMT R7, RZ, 0x7610, R7 ;  /* 0x00007610ff077816 */ /* 0x000fce0000000007 */
.L_x_6577:
[----:B------:R-:W-:Y:S05]  /*e2f0*/  BSYNC B3 ;  /* 0x0000000000037941 */ /* 0x000fea0003800000 */
.L_x_6573:
[----:B------:R-:W-:Y:S02]  /*e300*/  LOP3.LUT R2, R2, 0xffff, RZ, 0xc0, !PT ;  /* 0x0000ffff02027812 */ /* 0x000fe400078ec0ff */
[----:B------:R-:W-:-:S03]  /*e310*/  PRMT R7, R4, 0x5410, R7 ;  /* 0x0000541004077816 */ /* 0x000fc60000000007 */
[----:B------:R-:W-:-:S05]  /*e320*/  IMAD.WIDE.U32 R2, R2, 0x10000, RZ ;  /* 0x0001000002027825 */ /* 0x000fca00078e00ff */
[----:B------:R-:W-:Y:S02]  /*e330*/  LOP3.LUT R3, R7, R3, RZ, 0xfc, !PT ;  /* 0x0000000307037212 */ /* 0x000fe400078efcff */
[----:B------:R-:W-:-:S05]  /*e340*/  LOP3.LUT R2, R2, R5, RZ, 0xfc, !PT ;  /* 0x0000000502027212 */ /* 0x000fca00078efcff */
[----:B------:R1:W-:Y:S01]  /*e350*/  STG.E.64 desc[UR4][R76.64+0xa00], R2 ;  /* 0x000a00024c007986 */ /* 0x0003e2000c101b04 */
[----:B------:R-:W-:Y:S05]  /*e360*/  BRA `(.L_x_6578) ;  /* 0x0000000000107947 */ /* 0x000fea0003800000 */
.L_x_6560:
[----:B------:R-:W-:Y:S02]  /*e370*/  ULDC UR6, c[0x0][0x22c] ;  /* 0x00008b0000067ab9 */ /* 0x000fe40000000800 */
[----:B------:R-:W-:-:S13]  /*e380*/  ISETP.GE.AND P0, PT, R0, UR6, PT ;  /* 0x0000000600007c0c */ /* 0x000fda000bf06270 */
[----:B------:R-:W-:Y:S05]  /*e390*/  @P0 EXIT ;  /* 0x000000000000094d */ /* 0x000fea0003800000 */
[----:B------:R0:W-:Y:S02]  /*e3a0*/  STG.E.64 desc[UR4][R76.64+0xa00], RZ ;  /* 0x000a00ff4c007986 */ /* 0x0001e4000c101b04 */
.L_x_6578:
[----:B------:R-:W-:Y:S05]  /*e3b0*/  BSYNC B2 ;  /* 0x0000000000027941 */ /* 0x000fea0003800000 */
.L_x_6559:
        /* <DEDUP_REMOVED lines=16> */
.L_x_6582:
[----:B------:R-:W-:Y:S05]  /*e4c0*/  BSYNC B3 ;  /* 0x0000000000037941 */ /* 0x000fea0003800000 */
.L_x_6581:
        /* <DEDUP_REMOVED lines=17> */
.L_x_6586:
[----:B------:R-:W-:Y:S05]  /*e5e0*/  BSYNC B4 ;  /* 0x0000000000047941 */ /* 0x000fea0003800000 */
.L_x_6585:
[----:B------:R-:W-:-:S04]  /*e5f0*/  F2FP.BF16.F32.PACK_AB R0, RZ, R0 ;  /* 0x00000000ff00723e */ /* 0x000fc800000010ff */
[----:B------:R-:W-:Y:S01]  /*e600*/  PRMT R2, R0, 0x7610, R2 ;  /* 0x0000761000027816 */ /* 0x000fe20000000002 */
[----:B------:R-:W-:Y:S06]  /*e610*/  BRA `(.L_x_6587) ;  /* 0x0000000000047947 */ /* 0x000fec0003800000 */
.L_x_6584:
[----:B------:R-:W-:-:S07]  /*e620*/  PRMT R2, RZ, 0x7610, R2 ;  /* 0x00007610ff027816 */ /* 0x000fce0000000002 */
.L_x_6587:
[----:B------:R-:W-:Y:S05]  /*e630*/  BSYNC B3 ;  /* 0x0000000000037941 */ /* 0x000fea0003800000 */
.L_x_6583:
        /* <DEDUP_REMOVED lines=16> */
.L_x_6591:
[----:B------:R-:W-:Y:S05]  /*e740*/  BSYNC B4 ;  /* 0x0000000000047941 */ /* 0x000fea0003800000 */
.L_x_6590:
[----:B------:R-:W-:-:S04]  /*e750*/  F2FP.BF16.F32.PACK_AB R0, RZ, R0 ;  /* 0x00000000ff00723e */ /* 0x000fc800000010ff */
[----:B------:R-:W-:Y:S01]  /*e760*/  PRMT R4, R0, 0x7610, R4 ;  /* 0x0000761000047816 */ /* 0x000fe20000000004 */
[----:B------:R-:W-:Y:S06]  /*e770*/  BRA `(.L_x_6592) ;  /* 0x0000000000047947 */ /* 0x000fec0003800000 */
.L_x_6589:
[----:B------:R-:W-:-:S07]  /*e780*/  PRMT R4, RZ, 0x7610, R4 ;  /* 0x00007610ff047816 */ /* 0x000fce0000000004 */
.L_x_6592:
[----:B------:R-:W-:Y:S05]  /*e790*/  BSYNC B3 ;  /* 0x0000000000037941 */ /* 0x000fea0003800000 */
.L_x_6588:
        /* <DEDUP_REMOVED lines=16> */
.L_x_6596:
[----:B------:R-:W-:Y:S05]  /*e8a0*/  BSYNC B4 ;  /* 0x0000000000047941 */ /* 0x000fea0003800000 */
.L_x_6595:
[----:B------:R-:W-:-:S04]  /*e8b0*/  F2FP.BF16.F32.PACK_AB R0, RZ, R0 ;  /* 0x00000000ff00723e */ /* 0x000fc800000010ff */
[----:B------:R-:W-:Y:S01]  /*e8c0*/  PRMT R7, R0, 0x7610, R7 ;  /* 0x0000761000077816 */ /* 0x000fe20000000007 */
[----:B------:R-:W-:Y:S06]  /*e8d0*/  BRA `(.L_x_6597) ;  /* 0x0000000000047947 */ /* 0x000fec0003800000 */
.L_x_6594:
[----:B------:R-:W-:-:S07]  /*e8e0*/  PRMT R7, RZ, 0x7610, R7 ;  /* 0x00007610ff077816 */ /* 0x000fce0000000007 */
.L_x_6597:
[----:B------:R-:W-:Y:S05]  /*e8f0*/  BSYNC B3 ;  /* 0x0000000000037941 */ /* 0x000fea0003800000 */
.L_x_6593:
[----:B------:R-:W-:Y:S02]  /*e900*/  LOP3.LUT R2, R2, 0xffff, RZ, 0xc0, !PT ;  /* 0x0000ffff02027812 */ /* 0x000fe400078ec0ff */
[----:B------:R-:W-:-:S03]  /*e910*/  PRMT R7, R4, 0x5410, R7 ;  /* 0x0000541004077816 */ /* 0x000fc60000000007 */
[----:B------:R-:W-:-:S05]  /*e920*/  IMAD.WIDE.U32 R2, R2, 0x10000, RZ ;  /* 0x0001000002027825 */ /* 0x000fca00078e00ff */
[----:B------:R-:W-:Y:S02]  /*e930*/  LOP3.LUT R3, R7, R3, RZ, 0xfc, !PT ;  /* 0x0000000307037212 */ /* 0x000fe400078efcff */
[----:B------:R-:W-:-:S05]  /*e940*/  LOP3.LUT R2, R2, R5, RZ, 0xfc, !PT ;  /* 0x0000000502027212 */ /* 0x000fca00078efcff */
[----:B------:R1:W-:Y:S01]  /*e950*/  STG.E.64 desc[UR4][R76.64+0xb00], R2 ;  /* 0x000b00024c007986 */ /* 0x0003e2000c101b04 */
[----:B------:R-:W-:Y:S05]  /*e960*/  BRA `(.L_x_6598) ;  /* 0x0000000000107947 */ /* 0x000fea0003800000 */
.L_x_6580:
[----:B------:R-:W-:Y:S02]  /*e970*/  ULDC UR6, c[0x0][0x22c] ;  /* 0x00008b0000067ab9 */ /* 0x000fe40000000800 */
[----:B------:R-:W-:-:S13]  /*e980*/  ISETP.GE.AND P0, PT, R0, UR6, PT ;  /* 0x0000000600007c0c */ /* 0x000fda000bf06270 */
[----:B------:R-:W-:Y:S05]  /*e990*/  @P0 EXIT ;  /* 0x000000000000094d */ /* 0x000fea0003800000 */
[----:B------:R0:W-:Y:S02]  /*e9a0*/  STG.E.64 desc[UR4][R76.64+0xb00], RZ ;  /* 0x000b00ff4c007986 */ /* 0x0001e4000c101b04 */
.L_x_6598:
[----:B------:R-:W-:Y:S05]  /*e9b0*/  BSYNC B2 ;  /* 0x0000000000027941 */ /* 0x000fea0003800000 */
.L_x_6579:
        /* <DEDUP_REMOVED lines=16> */
.L_x_6602:
[----:B------:R-:W-:Y:S05]  /*eac0*/  BSYNC B3 ;  /* 0x0000000000037941 */ /* 0x000fea0003800000 */
.L_x_6601:
        /* <DEDUP_REMOVED lines=17> */
.L_x_6606:
[----:B------:R-:W-:Y:S05]  /*ebe0*/  BSYNC B4 ;  /* 0x0000000000047941 */ /* 0x000fea0003800000 */
.L_x_6605:
[----:B------:R-:W-:-:S04]  /*ebf0*/  F2FP.BF16.F32.PACK_AB R0, RZ, R0 ;  /* 0x00000000ff00723e */ /* 0x000fc800000010ff */
[----:B------:R-:W-:Y:S01]  /*ec00*/  PRMT R2, R0, 0x7610, R2 ;  /* 0x0000761000027816 */ /* 0x000fe20000000002 */
[----:B------:R-:W-:Y:S06]  /*ec10*/  BRA `(.L_x_6607) ;  /* 0x0000000000047947 */ /* 0x000fec0003800000 */
.L_x_6604:
[----:B------:R-:W-:-:S07]  /*ec20*/  PRMT R2, RZ, 0x7610, R2 ;  /* 0x00007610ff027816 */ /* 0x000fce0000000002 */
.L_x_6607:
[----:B------:R-:W-:Y:S05]  /*ec30*/  BSYNC B3 ;  /* 0x0000000000037941 */ /* 0x000fea0003800000 */
.L_x_6603:
        /* <DEDUP_REMOVED lines=16> */
.L_x_6611:
[----:B------:R-:W-:Y:S05]  /*ed40*/  BSYNC B4 ;  /* 0x0000000000047941 */ /* 0x000fea0003800000 */
.L_x_6610:
[----:B------:R-:W-:-:S04]  /*ed50*/  F2FP.BF16.F32.PACK_AB R0, RZ, R0 ;  /* 0x00000000ff00723e */ /* 0x000fc800000010ff */
[----:B------:R-:W-:Y:S01]  /*ed60*/  PRMT R4, R0, 0x7610, R4 ;  /* 0x0000761000047816 */ /* 0x000fe20000000004 */
[----:B------:R-:W-:Y:S06]  /*ed70*/  BRA `(.L_x_6612) ;  /* 0x0000000000047947 */ /* 0x000fec0003800000 */
.L_x_6609:
[----:B------:R-:W-:-:S07]  /*ed80*/  PRMT R4, RZ, 0x7610, R4 ;  /* 0x00007610ff047816 */ /* 0x000fce0000000004 */
.L_x_6612:
[----:B------:R-:W-:Y:S05]  /*ed90*/  BSYNC B3 ;  /* 0x0000000000037941 */ /* 0x000fea0003800000 */
.L_x_6608:
        /* <DEDUP_REMOVED lines=16> */
.L_x_6616:
[----:B------:R-:W-:Y:S05]  /*eea0*/  BSYNC B4 ;  /* 0x0000000000047941 */ /* 0x000fea0003800000 */
.L_x_6615:
[----:B------:R-:W-:-:S04]  /*eeb0*/  F2FP.BF16.F32.PACK_AB R0, RZ, R0 ;  /* 0x00000000ff00723e */ /* 0x000fc800000010ff */
[----:B------:R-:W-:Y:S01]  /*eec0*/  PRMT R7, R0, 0x7610, R7 ;  /* 0x0000761000077816 */ /* 0x000fe20000000007 */
[----:B------:R-:W-:Y:S06]  /*eed0*/  BRA `(.L_x_6617) ;  /* 0x0000000000047947 */ /* 0x000fec0003800000 */
.L_x_6614:
[----:B------:R-:W-:-:S07]  /*eee0*/  PRMT R7, RZ, 0x7610, R7 ;  /* 0x00007610ff077816 */ /* 0x000fce0000000007 */
.L_x_6617:
[----:B------:R-:W-:Y:S05]  /*eef0*/  BSYNC B3 ;  /* 0x0000000000037941 */ /* 0x000fea0003800000 */
.L_x_6613:
[----:B------:R-:W-:Y:S02]  /*ef00*/  LOP3.LUT R2, R2, 0xffff, RZ, 0xc0, !PT ;  /* 0x0000ffff02027812 */ /* 0x000fe400078ec0ff */
[----:B------:R-:W-:-:S03]  /*ef10*/  PRMT R7, R4, 0x5410, R7 ;  /* 0x0000541004077816 */ /* 0x000fc60000000007 */
[----:B------:R-:W-:-:S05]  /*ef20*/  IMAD.WIDE.U32 R2, R2, 0x10000, RZ ;  /* 0x0001000002027825 */ /* 0x000fca00078e00ff */
[----:B------:R-:W-:Y:S02]  /*ef30*/  LOP3.LUT R3, R7, R3, RZ, 0xfc, !PT ;  /* 0x0000000307037212 */ /* 0x000fe400078efcff */
[----:B------:R-:W-:-:S05]  /*ef40*/  LOP3.LUT R2, R2, R5, RZ, 0xfc, !PT ;  /* 0x0000000502027212 */ /* 0x000fca00078efcff */
[----:B------:R1:W-:Y:S01]  /*ef50*/  STG.E.64 desc[UR4][R76.64+0xc00], R2 ;  /* 0x000c00024c007986 */ /* 0x0003e2000c101b04 */
[----:B------:R-:W-:Y:S05]  /*ef60*/  BRA `(.L_x_6618) ;  /* 0x0000000000107947 */ /* 0x000fea0003800000 */
.L_x_6600:
[----:B------:R-:W-:Y:S02]  /*ef70*/  ULDC UR6, c[0x0][0x22c] ;  /* 0x00008b0000067ab9 */ /* 0x000fe40000000800 */
[----:B------:R-:W-:-:S13]  /*ef80*/  ISETP.GE.AND P0, PT, R0, UR6, PT ;  /* 0x0000000600007c0c */ /* 0x000fda000bf06270 */
[----:B------:R-:W-:Y:S05]  /*ef90*/  @P0 EXIT ;  /* 0x000000000000094d */ /* 0x000fea0003800000 */
[----:B------:R0:W-:Y:S02]  /*efa0*/  STG.E.64 desc[UR4][R76.64+0xc00], RZ ;  /* 0x000c00ff4c007986 */ /* 0x0001e4000c101b04 */
.L_x_6618:
[----:B------:R-:W-:Y:S05]  /*efb0*/  BSYNC B2 ;  /* 0x0000000000027941 */ /* 0x000fea0003800000 */
.L_x_6599:
        /* <DEDUP_REMOVED lines=16> */
.L_x_6622:
[----:B------:R-:W-:Y:S05]  /*f0c0*/  BSYNC B3 ;  /* 0x0000000000037941 */ /* 0x000fea0003800000 */
.L_x_6621:
        /* <DEDUP_REMOVED lines=17> */
.L_x_6626:
[----:B------:R-:W-:Y:S05]  /*f1e0*/  BSYNC B4 ;  /* 0x0000000000047941 */ /* 0x000fea0003800000 */
.L_x_6625:
[----:B------:R-:W-:-:S04]  /*f1f0*/  F2FP.BF16.F32.PACK_AB R0, RZ, R0 ;  /* 0x00000000ff00723e */ /* 0x000fc800000010ff */
[----:B------:R-:W-:Y:S01]  /*f200*/  PRMT R3, R0, 0x7610, R3 ;  /* 0x0000761000037816 */ /* 0x000fe20000000003 */
[----:B------:R-:W-:Y:S06]  /*f210*/  BRA `(.L_x_6627) ;  /* 0x0000000000047947 */ /* 0x000fec0003800000 */
.L_x_6624:
[----:B------:R-:W-:-:S07]  /*f220*/  PRMT R3, RZ, 0x7610, R3 ;  /* 0x00007610ff037816 */ /* 0x000fce0000000003 */
.L_x_6627:
[----:B------:R-:W-:Y:S05]  /*f230*/  BSYNC B3 ;  /* 0x0000000000037941 */ /* 0x000fea0003800000 */
.L_x_6623:
        /* <DEDUP_REMOVED lines=16> */
.L_x_6631:
[----:B------:R-:W-:Y:S05]  /*f340*/  BSYNC B4 ;  /* 0x0000000000047941 */ /* 0x000fea0003800000 */
.L_x_6630:
[----:B------:R-:W-:-:S04]  /*f350*/  F2FP.BF16.F32.PACK_AB R0, RZ, R0 ;  /* 0x00000000ff00723e */ /* 0x000fc800000010ff */
[----:B------:R-:W-:Y:S01]  /*f360*/  PRMT R6, R0, 0x7610, R6 ;  /* 0x0000761000067816 */ /* 0x000fe20000000006 */
[----:B------:R-:W-:Y:S06]  /*f370*/  BRA `(.L_x_6632) ;  /* 0x0000000000047947 */ /* 0x000fec0003800000 */
.L_x_6629:
[----:B------:R-:W-:-:S07]  /*f380*/  PRMT R6, RZ, 0x7610, R6 ;  /* 0x00007610ff067816 */ /* 0x000fce0000000006 */
.L_x_6632:
[----:B------:R-:W-:Y:S05]  /*f390*/  BSYNC B3 ;  /* 0x0000000000037941 */ /* 0x000fea0003800000 */
.L_x_6628:
        /* <DEDUP_REMOVED lines=16> */
.L_x_6636:
[----:B------:R-:W-:Y:S05]  /*f4a0*/  BSYNC B4 ;  /* 0x0000000000047941 */ /* 0x000fea0003800000 */
.L_x_6635:
[----:B------:R-:W-:-:S04]  /*f4b0*/  F2FP.BF16.F32.PACK_AB R0, RZ, R0 ;  /* 0x00000000ff00723e */ /* 0x000fc800000010ff */
[----:B------:R-:W-:Y:S01]  /*f4c0*/  PRMT R7, R0, 0x7610, R7 ;  /* 0x0000761000077816 */ /* 0x000fe20000000007 */
[----:B------:R-:W-:Y:S06]  /*f4d0*/  BRA `(.L_x_6637) ;  /* 0x0000000000047947 */ /* 0x000fec0003800000 */
.L_x_6634:
[----:B------:R-:W-:-:S07]  /*f4e0*/  PRMT R7, RZ, 0x7610, R7 ;  /* 0x00007610ff077816 */ /* 0x000fce0000000007 */
.L_x_6637:
[----:B------:R-:W-:Y:S05]  /*f4f0*/  BSYNC B3 ;  /* 0x0000000000037941 */ /* 0x000fea0003800000 */
.L_x_6633:
[----:B------:R-:W-:Y:S02]  /*f500*/  LOP3.LUT R3, R3, 0xffff, RZ, 0xc0, !PT ;  /* 0x0000ffff03037812 */ /* 0x000fe400078ec0ff */
[----:B------:R-:W-:-:S03]  /*f510*/  PRMT R7, R6, 0x5410, R7 ;  /* 0x0000541006077816 */ /* 0x000fc60000000007 */
[----:B------:R-:W-:-:S05]  /*f520*/  IMAD.WIDE.U32 R4, R3, 0x10000, RZ ;  /* 0x0001000003047825 */ /* 0x000fca00078e00ff */
[----:B------:R-:W-:Y:S02]  /*f530*/  LOP3.LUT R3, R7, R5, RZ, 0xfc, !PT ;  /* 0x0000000507037212 */ /* 0x000fe400078efcff */
[----:B------:R-:W-:-:S05]  /*f540*/  LOP3.LUT R2, R4, R2, RZ, 0xfc, !PT ;  /* 0x0000000204027212 */ /* 0x000fca00078efcff */
[----:B------:R1:W-:Y:S01]  /*f550*/  STG.E.64 desc[UR4][R76.64+0xd00], R2 ;  /* 0x000d00024c007986 */ /* 0x0003e2000c101b04 */
[----:B------:R-:W-:Y:S05]  /*f560*/  BRA `(.L_x_6638) ;  /* 0x0000000000107947 */ /* 0x000fea0003800000 */
.L_x_6620:
[----:B------:R-:W-:Y:S02]  /*f570*/  ULDC UR6, c[0x0][0x22c] ;  /* 0x00008b0000067ab9 */ /* 0x000fe40000000800 */
[----:B------:R-:W-:-:S13]  /*f580*/  ISETP.GE.AND P0, PT, R0, UR6, PT ;  /* 0x0000000600007c0c */ /* 0x000fda000bf06270 */
[----:B------:R-:W-:Y:S05]  /*f590*/  @P0 EXIT ;  /* 0x000000000000094d */ /* 0x000fea0003800000 */
[----:B------:R0:W-:Y:S02]  /*f5a0*/  STG.E.64 desc[UR4][R76.64+0xd00], RZ ;  /* 0x000d00ff4c007986 */ /* 0x0001e4000c101b04 */
.L_x_6638:
[----:B------:R-:W-:Y:S05]  /*f5b0*/  BSYNC B2 ;  /* 0x0000000000027941 */ /* 0x000fea0003800000 */
.L_x_6619:
        /* <DEDUP_REMOVED lines=16> */
.L_x_6642:
[----:B------:R-:W-:Y:S05]  /*f6c0*/  BSYNC B3 ;  /* 0x0000000000037941 */ /* 0x000fea0003800000 */
.L_x_6641:
        /* <DEDUP_REMOVED lines=17> */
.L_x_6646:
[----:B------:R-:W-:Y:S05]  /*f7e0*/  BSYNC B4 ;  /* 0x0000000000047941 */ /* 0x000fea0003800000 */
.L_x_6645:
[----:B------:R-:W-:-:S04]  /*f7f0*/  F2FP.BF16.F32.PACK_AB R0, RZ, R0 ;  /* 0x00000000ff00723e */ /* 0x000fc800000010ff */
[----:B------:R-:W-:Y:S01]  /*f800*/  PRMT R2, R0, 0x7610, R2 ;  /* 0x0000761000027816 */ /* 0x000fe20000000002 */
[----:B------:R-:W-:Y:S06]  /*f810*/  BRA `(.L_x_6647) ;  /* 0x0000000000047947 */ /* 0x000fec0003800000 */
.L_x_6644:
[----:B------:R-:W-:-:S07]  /*f820*/  PRMT R2, RZ, 0x7610, R2 ;  /* 0x00007610ff027816 */ /* 0x000fce0000000002 */
.L_x_6647:
[----:B------:R-:W-:Y:S05]  /*f830*/  BSYNC B3 ;  /* 0x0000000000037941 */ /* 0x000fea0003800000 */
.L_x_6643:
        /* <DEDUP_REMOVED lines=16> */
.L_x_6651:
[----:B------:R-:W-:Y:S05]  /*f940*/  BSYNC B4 ;  /* 0x0000000000047941 */ /* 0x000fea0003800000 */
.L_x_6650:
[----:B------:R-:W-:-:S04]  /*f950*/  F2FP.BF16.F32.PACK_AB R0, RZ, R0 ;  /* 0x00000000ff00723e */ /* 0x000fc800000010ff */
[----:B------:R-:W-:Y:S01]  /*f960*/  PRMT R4, R0, 0x7610, R4 ;  /* 0x0000761000047816 */ /* 0x000fe20000000004 */
[----:B------:R-:W-:Y:S06]  /*f970*/  BRA `(.L_x_6652) ;  /* 0x0000000000047947 */ /* 0x000fec0003800000 */
.L_x_6649:
[----:B------:R-:W-:-:S07]  /*f980*/  PRMT R4, RZ, 0x7610, R4 ;  /* 0x00007610ff047816 */ /* 0x000fce0000000004 */
.L_x_6652:
[----:B------:R-:W-:Y:S05]  /*f990*/  BSYNC B3 ;  /* 0x0000000000037941 */ /* 0x000fea0003800000 */
.L_x_6648:
        /* <DEDUP_REMOVED lines=16> */
.L_x_6656:
[----:B------:R-:W-:Y:S05]  /*faa0*/  BSYNC B4 ;  /* 0x0000000000047941 */ /* 0x000fea0003800000 */
.L_x_6655:
[----:B------:R-:W-:-:S04]  /*fab0*/  F2FP.BF16.F32.PACK_AB R0, RZ, R0 ;  /* 0x00000000ff00723e */ /* 0x000fc800000010ff */
[----:B------:R-:W-:Y:S01]  /*fac0*/  PRMT R5, R0, 0x7610, R5 ;  /* 0x0000761000057816 */ /* 0x000fe20000000005 */
[----:B------:R-:W-:Y:S06]  /*fad0*/  BRA `(.L_x_6657) ;  /* 0x0000000000047947 */ /* 0x000fec0003800000 */
.L_x_6654:
[----:B------:R-:W-:-:S07]  /*fae0*/  PRMT R5, RZ, 0x7610, R5 ;  /* 0x00007610ff057816 */ /* 0x000fce0000000005 */
.L_x_6657:
[----:B------:R-:W-:Y:S05]  /*faf0*/  BSYNC B3 ;  /* 0x0000000000037941 */ /* 0x000fea0003800000 */
.L_x_6653:
[----:B------:R-:W-:Y:S02]  /*fb00*/  LOP3.LUT R2, R2, 0xffff, RZ, 0xc0, !PT ;  /* 0x0000ffff02027812 */ /* 0x000fe400078ec0ff */
[----:B------:R-:W-:-:S03]  /*fb10*/  PRMT R5, R4, 0x5410, R5 ;  /* 0x0000541004057816 */ /* 0x000fc60000000005 */
[----:B------:R-:W-:-:S05]  /*fb20*/  IMAD.WIDE.U32 R2, R2, 0x10000, RZ ;  /* 0x0001000002027825 */ /* 0x000fca00078e00ff */
[----:B------:R-:W-:Y:S02]  /*fb30*/  LOP3.LUT R3, R5, R3, RZ, 0xfc, !PT ;  /* 0x0000000305037212 */ /* 0x000fe400078efcff */
[----:B------:R-:W-:-:S05]  /*fb40*/  LOP3.LUT R2, R2, R13, RZ, 0xfc, !PT ;  /* 0x0000000d02027212 */ /* 0x000fca00078efcff */
[----:B------:R1:W-:Y:S01]  /*fb50*/  STG.E.64 desc[UR4][R76.64+0xe00], R2 ;  /* 0x000e00024c007986 */ /* 0x0003e2000c101b04 */
[----:B------:R-:W-:Y:S05]  /*fb60*/  BRA `(.L_x_6658) ;  /* 0x0000000000107947 */ /* 0x000fea0003800000 */
.L_x_6640:
[----:B------:R-:W-:Y:S02]  /*fb70*/  ULDC UR6, c[0x0][0x22c] ;  /* 0x00008b0000067ab9 */ /* 0x000fe40000000800 */
[----:B------:R-:W-:-:S13]  /*fb80*/  ISETP.GE.AND P0, PT, R0, UR6, PT ;  /* 0x0000000600007c0c */ /* 0x000fda000bf06270 */
[----:B------:R-:W-:Y:S05]  /*fb90*/  @P0 EXIT ;  /* 0x000000000000094d */ /* 0x000fea0003800000 */
[----:B------:R0:W-:Y:S02]  /*fba0*/  STG.E.64 desc[UR4][R76.64+0xe00], RZ ;  /* 0x000e00ff4c007986 */ /* 0x0001e4000c101b04 */
.L_x_6658:
[----:B------:R-:W-:Y:S05]  /*fbb0*/  BSYNC B2 ;  /* 0x0000000000027941 */ /* 0x000fea0003800000 */
.L_x_6639:
        /* <DEDUP_REMOVED lines=16> */
.L_x_6662:
[----:B------:R-:W-:Y:S05]  /*fcc0*/  BSYNC B3 ;  /* 0x0000000000037941 */ /* 0x000fea0003800000 */
.L_x_6661:
        /* <DEDUP_REMOVED lines=17> */
.L_x_6666:
[----:B------:R-:W-:Y:S05]  /*fde0*/  BSYNC B4 ;  /* 0x0000000000047941 */ /* 0x000fea0003800000 */
.L_x_6665:
[----:B------:R-:W-:-:S04]  /*fdf0*/  F2FP.BF16.F32.PACK_AB R0, RZ, R0 ;  /* 0x00000000ff00723e */ /* 0x000fc800000010ff */
[----:B------:R-:W-:Y:S01]  /*fe00*/  PRMT R2, R0, 0x7610, R2 ;  /* 0x0000761000027816 */ /* 0x000fe20000000002 */
[----:B------:R-:W-:Y:S06]  /*fe10*/  BRA `(.L_x_6667) ;  /* 0x0000000000047947 */ /* 0x000fec0003800000 */
.L_x_6664:
[----:B------:R-:W-:-:S07]  /*fe20*/  PRMT R2, RZ, 0x7610, R2 ;  /* 0x00007610ff027816 */ /* 0x000fce0000000002 */
.L_x_6667:
[----:B------:R-:W-:Y:S05]  /*fe30*/  BSYNC B3 ;  /* 0x0000000000037941 */ /* 0x000fea0003800000 */
.L_x_6663:
        /* <DEDUP_REMOVED lines=16> */
.L_x_6671:
[----:B------:R-:W-:Y:S05]  /*ff40*/  BSYNC B4 ;  /* 0x0000000000047941 */ /* 0x000fea0003800000 */
.L_x_6670:
[----:B------:R-:W-:-:S04]  /*ff50*/  F2FP.BF16.F32.PACK_AB R0, RZ, R0 ;  /* 0x00000000ff00723e */ /* 0x000fc800000010ff */
[----:B------:R-:W-:Y:S01]  /*ff60*/  PRMT R4, R0, 0x7610, R4 ;  /* 0x0000761000047816 */ /* 0x000fe20000000004 */
[----:B------:R-:W-:Y:S06]  /*ff70*/  BRA `(.L_x_6672) ;  /* 0x0000000000047947 */ /* 0x000fec0003800000 */
.L_x_6669:
[----:B------:R-:W-:-:S07]  /*ff80*/  PRMT R4, RZ, 0x7610, R4 ;  /* 0x00007610ff047816 */ /* 0x000fce0000000004 */
.L_x_6672:
[----:B------:R-:W-:Y:S05]  /*ff90*/  BSYNC B3 ;  /* 0x0000000000037941 */ /* 0x000fea0003800000 */
.L_x_6668:
        /* <DEDUP_REMOVED lines=16> */
.L_x_6676:
[----:B------:R-:W-:Y:S05]  /*100a0*/  BSYNC B4 ;  /* 0x0000000000047941 */ /* 0x000fea0003800000 */
.L_x_6675:
[----:B------:R-:W-:-:S04]  /*100b0*/  F2FP.BF16.F32.PACK_AB R0, RZ, R0 ;  /* 0x00000000ff00723e */ /* 0x000fc800000010ff */
[----:B------:R-:W-:Y:S01]  /*100c0*/  PRMT R5, R0, 0x7610, R5 ;  /* 0x0000761000057816 */ /* 0x000fe20000000005 */
[----:B------:R-:W-:Y:S06]  /*100d0*/  BRA `(.L_x_6677) ;  /* 0x0000000000047947 */ /* 0x000fec0003800000 */
.L_x_6674:
[----:B------:R-:W-:-:S07]  /*100e0*/  PRMT R5, RZ, 0x7610, R5 ;  /* 0x00007610ff057816 */ /* 0x000fce0000000005 */
.L_x_6677:
[----:B------:R-:W-:Y:S05]  /*100f0*/  BSYNC B3 ;  /* 0x0000000000037941 */ /* 0x000fea0003800000 */
.L_x_6673:
[----:B------:R-:W-:Y:S02]  /*10100*/  LOP3.LUT R2, R2, 0xffff, RZ, 0xc0, !PT ;  /* 0x0000ffff02027812 */ /* 0x000fe400078ec0ff */
[----:B------:R-:W-:-:S03]  /*10110*/  PRMT R5, R4, 0x5410, R5 ;  /* 0x0000541004057816 */ /* 0x000fc60000000005 */
[----:B------:R-:W-:-:S05]  /*10120*/  IMAD.WIDE.U32 R2, R2, 0x10000, RZ ;  /* 0x0001000002027825 */ /* 0x000fca00078e00ff */
[----:B------:R-:W-:Y:S02]  /*10130*/  LOP3.LUT R3, R5, R3, RZ, 0xfc, !PT ;  /* 0x0000000305037212 */ /* 0x000fe400078efcff */
[----:B------:R-:W-:-:S05]  /*10140*/  LOP3.LUT R2, R2, R13, RZ, 0xfc, !PT ;  /* 0x0000000d02027212 */ /* 0x000fca00078efcff */
[----:B------:R1:W-:Y:S01]  /*10150*/  STG.E.64 desc[UR4][R76.64+0xf00], R2 ;  /* 0x000f00024c007986 */ /* 0x0003e2000c101b04 */
[----:B------:R-:W-:Y:S05]  /*10160*/  BRA `(.L_x_6678) ;  /* 0x0000000000107947 */ /* 0x000fea0003800000 */
.L_x_6660:
[----:B------:R-:W-:Y:S02]  /*10170*/  ULDC UR6, c[0x0][0x22c] ;  /* 0x00008b0000067ab9 */ /* 0x000fe40000000800 */
[----:B------:R-:W-:-:S13]  /*10180*/  ISETP.GE.AND P0, PT, R0, UR6, PT ;  /* 0x0000000600007c0c */ /* 0x000fda000bf06270 */
[----:B------:R-:W-:Y:S05]  /*10190*/  @P0 EXIT ;  /* 0x000000000000094d */ /* 0x000fea0003800000 */
[----:B------:R0:W-:Y:S02]  /*101a0*/  STG.E.64 desc[UR4][R76.64+0xf00], RZ ;  /* 0x000f00ff4c007986 */ /* 0x0001e4000c101b04 */
.L_x_6678:
[----:B------:R-:W-:Y:S05]  /*101b0*/  BSYNC B2 ;  /* 0x0000000000027941 */ /* 0x000fea0003800000 */
.L_x_6659:
        /* <DEDUP_REMOVED lines=16> */
.L_x_6682:
[----:B------:R-:W-:Y:S05]  /*102c0*/  BSYNC B3 ;  /* 0x0000000000037941 */ /* 0x000fea0003800000 */
.L_x_6681:
        /* <DEDUP_REMOVED lines=17> */
.L_x_6686:
[----:B------:R-:W-:Y:S05]  /*103e0*/  BSYNC B4 ;  /* 0x0000000000047941 */ /* 0x000fea0003800000 */
.L_x_6685:
[----:B------:R-:W-:-:S04]  /*103f0*/  F2FP.BF16.F32.PACK_AB R0, RZ, R0 ;  /* 0x00000000ff00723e */ /* 0x000fc800000010ff */
[----:B------:R-:W-:Y:S01]  /*10400*/  PRMT R2, R0, 0x7610, R2 ;  /* 0x0000761000027816 */ /* 0x000fe20000000002 */
[----:B------:R-:W-:Y:S06]  /*10410*/  BRA `(.L_x_6687) ;  /* 0x0000000000047947 */ /* 0x000fec0003800000 */
.L_x_6684:
[----:B------:R-:W-:-:S07]  /*10420*/  PRMT R2, RZ, 0x7610, R2 ;  /* 0x00007610ff027816 */ /* 0x000fce0000000002 */
.L_x_6687:
[----:B------:R-:W-:Y:S05]  /*10430*/  BSYNC B3 ;  /* 0x0000000000037941 */ /* 0x000fea0003800000 */
.L_x_6683:
        /* <DEDUP_REMOVED lines=16> */
.L_x_6691:
[----:B------:R-:W-:Y:S05]  /*10540*/  BSYNC B4 ;  /* 0x0000000000047941 */ /* 0x000fea0003800000 */
.L_x_6690:
[----:B------:R-:W-:-:S04]  /*10550*/  F2FP.BF16.F32.PACK_AB R0, RZ, R0 ;  /* 0x00000000ff00723e */ /* 0x000fc800000010ff */
[----:B------:R-:W-:Y:S01]  /*10560*/  PRMT R4, R0, 0x7610, R4 ;  /* 0x0000761000047816 */ /* 0x000fe20000000004 */
[----:B------:R-:W-:Y:S06]  /*10570*/  BRA `(.L_x_6692) ;  /* 0x0000000000047947 */ /* 0x000fec0003800000 */
.L_x_6689:
[----:B------:R-:W-:-:S07]  /*10580*/  PRMT R4, RZ, 0x7610, R4 ;  /* 0x00007610ff047816 */ /* 0x000fce0000000004 */
.L_x_6692:
[----:B------:R-:W-:Y:S05]  /*10590*/  BSYNC B3 ;  /* 0x0000000000037941 */ /* 0x000fea0003800000 */
.L_x_6688:
        /* <DEDUP_REMOVED lines=16> */
.L_x_6696:
[----:B------:R-:W-:Y:S05]  /*106a0*/  BSYNC B4 ;  /* 0x0000000000047941 */ /* 0x000fea0003800000 */
.L_x_6695:
[----:B------:R-:W-:-:S04]  /*106b0*/  F2FP.BF16.F32.PACK_AB R0, RZ, R0 ;  /* 0x00000000ff00723e */ /* 0x000fc800000010ff */
[----:B------:R-:W-:Y:S01]  /*106c0*/  PRMT R5, R0, 0x7610, R5 ;  /* 0x0000761000057816 */ /* 0x000fe20000000005 */
[----:B------:R-:W-:Y:S06]  /*106d0*/  BRA `(.L_x_6697) ;  /* 0x0000000000047947 */ /* 0x000fec0003800000 */
.L_x_6694:
[----:B------:R-:W-:-:S07]  /*106e0*/  PRMT R5, RZ, 0x7610, R5 ;  /* 0x00007610ff057816 */ /* 0x000fce0000000005 */
.L_x_6697:
[----:B------:R-:W-:Y:S05]  /*106f0*/  BSYNC B3 ;  /* 0x0000000000037941 */ /* 0x000fea0003800000 */
.L_x_6693:
[----:B------:R-:W-:Y:S02]  /*10700*/  LOP3.LUT R2, R2, 0xffff, RZ, 0xc0, !PT ;  /* 0x0000ffff02027812 */ /* 0x000fe400078ec0ff */
[----:B------:R-:W-:-:S03]  /*10710*/  PRMT R5, R4, 0x5410, R5 ;  /* 0x0000541004057816 */ /* 0x000fc60000000005 */
[----:B------:R-:W-:-:S05]  /*10720*/  IMAD.WIDE.U32 R2, R2, 0x10000, RZ ;  /* 0x0001000002027825 */ /* 0x000fca00078e00ff */
[----:B------:R-:W-:Y:S02]  /*10730*/  LOP3.LUT R3, R5, R3, RZ, 0xfc, !PT ;  /* 0x0000000305037212 */ /* 0x000fe400078efcff */
[----:B------:R-:W-:-:S05]  /*10740*/  LOP3.LUT R2, R2, R13, RZ, 0xfc, !PT ;  /* 0x0000000d02027212 */ /* 0x000fca00078efcff */
[----:B------:R1:W-:Y:S01]  /*10750*/  STG.E.64 desc[UR4][R76.64+0x1000], R2 ;  /* 0x001000024c007986 */ /* 0x0003e2000c101b04 */
[----:B------:R-:W-:Y:S05]  /*10760*/  BRA `(.L_x_6698) ;  /* 0x0000000000107947 */ /* 0x000fea0003800000 */
.L_x_6680:
[----:B------:R-:W-:Y:S02]  /*10770*/  ULDC UR6, c[0x0][0x22c] ;  /* 0x00008b0000067ab9 */ /* 0x000fe40000000800 */
[----:B------:R-:W-:-:S13]  /*10780*/  ISETP.GE.AND P0, PT, R0, UR6, PT ;  /* 0x0000000600007c0c */ /* 0x000fda000bf06270 */
[----:B------:R-:W-:Y:S05]  /*10790*/  @P0 EXIT ;  /* 0x000000000000094d */ /* 0x000fea0003800000 */
[----:B------:R0:W-:Y:S02]  /*107a0*/  STG.E.64 desc[UR4][R76.64+0x1000], RZ ;  /* 0x001000ff4c007986 */ /* 0x0001e4000c101b04 */
.L_x_6698:
[----:B------:R-:W-:Y:S05]  /*107b0*/  BSYNC B2 ;  /* 0x0000000000027941 */ /* 0x000fea0003800000 */
.L_x_6679:
        /* <DEDUP_REMOVED lines=16> */
.L_x_6702:
[----:B------:R-:W-:Y:S05]  /*108c0*/  BSYNC B3 ;  /* 0x0000000000037941 */ /* 0x000fea0003800000 */
.L_x_6701:
        /* <DEDUP_REMOVED lines=17> */
.L_x_6706:
[----:B------:R-:W-:Y:S05]  /*109e0*/  BSYNC B4 ;  /* 0x0000000000047941 */ /* 0x000fea0003800000 */
.L_x_6705:
[----:B------:R-:W-:-:S04]  /*109f0*/  F2FP.BF16.F32.PACK_AB R0, RZ, R0 ;  /* 0x00000000ff00723e */ /* 0x000fc800000010ff */
[----:B------:R-:W-:Y:S01]  /*10a00*/  PRMT R2, R0, 0x7610, R2 ;  /* 0x0000761000027816 */ /* 0x000fe20000000002 */
[----:B------:R-:W-:Y:S06]  /*10a10*/  BRA `(.L_x_6707) ;  /* 0x0000000000047947 */ /* 0x000fec0003800000 */
.L_x_6704:
[----:B------:R-:W-:-:S07]  /*10a20*/  PRMT R2, RZ, 0x7610, R2 ;  /* 0x00007610ff027816 */ /* 0x000fce0000000002 */
.L_x_6707:
[----:B------:R-:W-:Y:S05]  /*10a30*/  BSYNC B3 ;  /* 0x0000000000037941 */ /* 0x000fea0003800000 */
.L_x_6703:
        /* <DEDUP_REMOVED lines=16> */
.L_x_6711:
[----:B------:R-:W-:Y:S05]  /*10b40*/  BSYNC B4 ;  /* 0x0000000000047941 */ /* 0x000fea0003800000 */
.L_x_6710:
[----:B------:R-:W-:-:S04]  /*10b50*/  F2FP.BF16.F32.PACK_AB R0, RZ, R0 ;  /* 0x00000000ff00723e */ /* 0x000fc800000010ff */
[----:B------:R-:W-:Y:S01]  /*10b60*/  PRMT R4, R0, 0x7610, R4 ;  /* 0x0000761000047816 */ /* 0x000fe20000000004 */
[----:B------:R-:W-:Y:S06]  /*10b70*/  BRA `(.L_x_6712) ;  /* 0x0000000000047947 */ /* 0x000fec0003800000 */
.L_x_6709:
[----:B------:R-:W-:-:S07]  /*10b80*/  PRMT R4, RZ, 0x7610, R4 ;  /* 0x00007610ff047816 */ /* 0x000fce0000000004 */
.L_x_6712:
[----:B------:R-:W-:Y:S05]  /*10b90*/  BSYNC B3 ;  /* 0x0000000000037941 */ /* 0x000fea0003800000 */
.L_x_6708:
        /* <DEDUP_REMOVED lines=16> */
.L_x_6716:
[----:B------:R-:W-:Y:S05]  /*10ca0*/  BSYNC B4 ;  /* 0x0000000000047941 */ /* 0x000fea0003800000 */
.L_x_6715:
[----:B------:R-:W-:-:S04]  /*10cb0*/  F2FP.BF16.F32.PACK_AB R0, RZ, R0 ;  /* 0x00000000ff00723e */ /* 0x000fc800000010ff */
[----:B------:R-:W-:Y:S01]  /*10cc0*/  PRMT R5, R0, 0x7610, R5 ;  /* 0x0000761000057816 */ /* 0x000fe20000000005 */
[----:B------:R-:W-:Y:S06]  /*10cd0*/  BRA `(.L_x_6717) ;  /* 0x0000000000047947 */ /* 0x000fec0003800000 */
.L_x_6714:
[----:B------:R-:W-:-:S07]  /*10ce0*/  PRMT R5, RZ, 0x7610, R5 ;  /* 0x00007610ff057816 */ /* 0x000fce0000000005 */
.L_x_6717:
[----:B------:R-:W-:Y:S05]  /*10cf0*/  BSYNC B3 ;  /* 0x0000000000037941 */ /* 0x000fea0003800000 */
.L_x_6713:
[----:B------:R-:W-:Y:S02]  /*10d00*/  LOP3.LUT R2, R2, 0xffff, RZ, 0xc0, !PT ;  /* 0x0000ffff02027812 */ /* 0x000fe400078ec0ff */
[----:B------:R-:W-:-:S03]  /*10d10*/  PRMT R5, R4, 0x5410, R5 ;  /* 0x0000541004057816 */ /* 0x000fc60000000005 */
[----:B------:R-:W-:-:S05]  /*10d20*/  IMAD.WIDE.U32 R2, R2, 0x10000, RZ ;  /* 0x0001000002027825 */ /* 0x000fca00078e00ff */
[----:B------:R-:W-:Y:S02]  /*10d30*/  LOP3.LUT R3, R5, R3, RZ, 0xfc, !PT ;  /* 0x0000000305037212 */ /* 0x000fe400078efcff */
[----:B------:R-:W-:-:S05]  /*10d40*/  LOP3.LUT R2, R2, R13, RZ, 0xfc, !PT ;  /* 0x0000000d02027212 */ /* 0x000fca00078efcff */
[----:B------:R1:W-:Y:S01]  /*10d50*/  STG.E.64 desc[UR4][R76.64+0x1100], R2 ;  /* 0x001100024c007986 */ /* 0x0003e2000c101b04 */
[----:B------:R-:W-:Y:S05]  /*10d60*/  BRA `(.L_x_6718) ;  /* 0x0000000000107947 */ /* 0x000fea0003800000 */
.L_x_6700:
[----:B------:R-:W-:Y:S02]  /*10d70*/  ULDC UR6, c[0x0][0x22c] ;  /* 0x00008b0000067ab9 */ /* 0x000fe40000000800 */
[----:B------:R-:W-:-:S13]  /*10d80*/  ISETP.GE.AND P0, PT, R0, UR6, PT ;  /* 0x0000000600007c0c */ /* 0x000fda000bf06270 */
[----:B------:R-:W-:Y:S05]  /*10d90*/  @P0 EXIT ;  /* 0x000000000000094d */ /* 0x000fea0003800000 */
[----:B------:R0:W-:Y:S02]  /*10da0*/  STG.E.64 desc[UR4][R76.64+0x1100], RZ ;  /* 0x001100ff4c007986 */ /* 0x0001e4000c101b04 */
.L_x_6718:
[----:B------:R-:W-:Y:S05]  /*10db0*/  BSYNC B2 ;  /* 0x0000000000027941 */ /* 0x000fea0003800000 */
.L_x_6699:
        /* <DEDUP_REMOVED lines=16> */
.L_x_6722:
[----:B------:R-:W-:Y:S05]  /*10ec0*/  BSYNC B3 ;  /* 0x0000000000037941 */ /* 0x000fea0003800000 */
.L_x_6721:
        /* <DEDUP_REMOVED lines=17> */
.L_x_6726:
[----:B------:R-:W-:Y:S05]  /*10fe0*/  BSYNC B4 ;  /* 0x0000000000047941 */ /* 0x000fea0003800000 */
.L_x_6725:
[----:B------:R-:W-:-:S04]  /*10ff0*/  F2FP.BF16.F32.PACK_AB R0, RZ, R0 ;  /* 0x00000000ff00723e */ /* 0x000fc800000010ff */
[----:B------:R-:W-:Y:S01]  /*11000*/  PRMT R2, R0, 0x7610, R2 ;  /* 0x0000761000027816 */ /* 0x000fe20000000002 */
[----:B------:R-:W-:Y:S06]  /*11010*/  BRA `(.L_x_6727) ;  /* 0x0000000000047947 */ /* 0x000fec0003800000 */
.L_x_6724:
[----:B------:R-:W-:-:S07]  /*11020*/  PRMT R2, RZ, 0x7610, R2 ;  /* 0x00007610ff027816 */ /* 0x000fce0000000002 */
.L_x_6727:
[----:B------:R-:W-:Y:S05]  /*11030*/  BSYNC B3 ;  /* 0x0000000000037941 */ /* 0x000fea0003800000 */
.L_x_6723:
        /* <DEDUP_REMOVED lines=16> */
.L_x_6731:
[----:B------:R-:W-:Y:S05]  /*11140*/  BSYNC B4 ;  /* 0x0000000000047941 */ /* 0x000fea0003800000 */
.L_x_6730:
[----:B------:R-:W-:-:S04]  /*11150*/  F2FP.BF16.F32.PACK_AB R0, RZ, R0 ;  /* 0x00000000ff00723e */ /* 0x000fc800000010ff */
[----:B------:R-:W-:Y:S01]  /*11160*/  PRMT R4, R0, 0x7610, R4 ;  /* 0x0000761000047816 */ /* 0x000fe20000000004 */
[----:B------:R-:W-:Y:S06]  /*11170*/  BRA `(.L_x_6732) ;  /* 0x0000000000047947 */ /* 0x000fec0003800000 */
.L_x_6729:
[----:B------:R-:W-:-:S07]  /*11180*/  PRMT R4, RZ, 0x7610, R4 ;  /* 0x00007610ff047816 */ /* 0x000fce0000000004 */
.L_x_6732:
[----:B------:R-:W-:Y:S05]  /*11190*/  BSYNC B3 ;  /* 0x0000000000037941 */ /* 0x000fea0003800000 */
.L_x_6728:
        /* <DEDUP_REMOVED lines=16> */
.L_x_6736:
[----:B------:R-:W-:Y:S05]  /*112a0*/  BSYNC B4 ;  /* 0x0000000000047941 */ /* 0x000fea0003800000 */
.L_x_6735:
[----:B------:R-:W-:-:S04]  /*112b0*/  F2FP.BF16.F32.PACK_AB R0, RZ, R0 ;  /* 0x00000000ff00723e */ /* 0x000fc800000010ff */
[----:B------:R-:W-:Y:S01]  /*112c0*/  PRMT R5, R0, 0x7610, R5 ;  /* 0x0000761000057816 */ /* 0x000fe20000000005 */
[----:B------:R-:W-:Y:S06]  /*112d0*/  BRA `(.L_x_6737) ;  /* 0x0000000000047947 */ /* 0x000fec0003800000 */
.L_x_6734:
[----:B------:R-:W-:-:S07]  /*112e0*/  PRMT R5, RZ, 0x7610, R5 ;  /* 0x00007610ff057816 */ /* 0x000fce0000000005 */
.L_x_6737:
[----:B------:R-:W-:Y:S05]  /*112f0*/  BSYNC B3 ;  /* 0x0000000000037941 */ /* 0x000fea0003800000 */
.L_x_6733:
[----:B------:R-:W-:Y:S02]  /*11300*/  LOP3.LUT R2, R2, 0xffff, RZ, 0xc0, !PT ;  /* 0x0000ffff02027812 */ /* 0x000fe400078ec0ff */
[----:B------:R-:W-:-:S03]  /*11310*/  PRMT R5, R4, 0x5410, R5 ;  /* 0x0000541004057816 */ /* 0x000fc60000000005 */
[----:B------:R-:W-:-:S05]  /*11320*/  IMAD.WIDE.U32 R2, R2, 0x10000, RZ ;  /* 0x0001000002027825 */ /* 0x000fca00078e00ff */
[----:B------:R-:W-:Y:S02]  /*11330*/  LOP3.LUT R3, R5, R3, RZ, 0xfc, !PT ;  /* 0x0000000305037212 */ /* 0x000fe400078efcff */
[----:B------:R-:W-:-:S05]  /*11340*/  LOP3.LUT R2, R2, R13, RZ, 0xfc, !PT ;  /* 0x0000000d02027212 */ /* 0x000fca00078efcff */
[----:B------:R1:W-:Y:S01]  /*11350*/  STG.E.64 desc[UR4][R76.64+0x1200], R2 ;  /* 0x001200024c007986 */ /* 0x0003e2000c101b04 */
[----:B------:R-:W-:Y:S05]  /*11360*/  BRA `(.L_x_6738) ;  /* 0x0000000000107947 */ /* 0x000fea0003800000 */
.L_x_6720:
[----:B------:R-:W-:Y:S02]  /*11370*/  ULDC UR6, c[0x0][0x22c] ;  /* 0x00008b0000067ab9 */ /* 0x000fe40000000800 */
[----:B------:R-:W-:-:S13]  /*11380*/  ISETP.GE.AND P0, PT, R0, UR6, PT ;  /* 0x0000000600007c0c */ /* 0x000fda000bf06270 */
[----:B------:R-:W-:Y:S05]  /*11390*/  @P0 EXIT ;  /* 0x000000000000094d */ /* 0x000fea0003800000 */
[----:B------:R0:W-:Y:S02]  /*113a0*/  STG.E.64 desc[UR4][R76.64+0x1200], RZ ;  /* 0x001200ff4c007986 */ /* 0x0001e4000c101b04 */
.L_x_6738:
[----:B------:R-:W-:Y:S05]  /*113b0*/  BSYNC B2 ;  /* 0x0000000000027941 */ /* 0x000fea0003800000 */
.L_x_6719:
        /* <DEDUP_REMOVED lines=16> */
.L_x_6742:
[----:B------:R-:W-:Y:S05]  /*114c0*/  BSYNC B3 ;  /* 0x0000000000037941 */ /* 0x000fea0003800000 */
.L_x_6741:
        /* <DEDUP_REMOVED lines=17> */
.L_x_6746:
[----:B------:R-:W-:Y:S05]  /*115e0*/  BSYNC B4 ;  /* 0x0000000000047941 */ /* 0x000fea0003800000 */
.L_x_6745:
[----:B------:R-:W-:-:S04]  /*115f0*/  F2FP.BF16.F32.PACK_AB R0, RZ, R0 ;  /* 0x00000000ff00723e */ /* 0x000fc800000010ff */
[----:B------:R-:W-:Y:S01]  /*11600*/  PRMT R2, R0, 0x7610, R2 ;  /* 0x0000761000027816 */ /* 0x000fe20000000002 */
[----:B------:R-:W-:Y:S06]  /*11610*/  BRA `(.L_x_6747) ;  /* 0x0000000000047947 */ /* 0x000fec0003800000 */
.L_x_6744:
[----:B------:R-:W-:-:S07]  /*11620*/  PRMT R2, RZ, 0x7610, R2 ;  /* 0x00007610ff027816 */ /* 0x000fce0000000002 */
.L_x_6747:
[----:B------:R-:W-:Y:S05]  /*11630*/  BSYNC B3 ;  /* 0x0000000000037941 */ /* 0x000fea0003800000 */
.L_x_6743:
        /* <DEDUP_REMOVED lines=16> */
.L_x_6751:
[----:B------:R-:W-:Y:S05]  /*11740*/  BSYNC B4 ;  /* 0x0000000000047941 */ /* 0x000fea0003800000 */
.L_x_6750:
[----:B------:R-:W-:-:S04]  /*11750*/  F2FP.BF16.F32.PACK_AB R0, RZ, R0 ;  /* 0x00000000ff00723e */ /* 0x000fc800000010ff */
[----:B------:R-:W-:Y:S01]  /*11760*/  PRMT R4, R0, 0x7610, R4 ;  /* 0x0000761000047816 */ /* 0x000fe20000000004 */
[----:B------:R-:W-:Y:S06]  /*11770*/  BRA `(.L_x_6752) ;  /* 0x0000000000047947 */ /* 0x000fec0003800000 */
.L_x_6749:
[----:B------:R-:W-:-:S07]  /*11780*/  PRMT R4, RZ, 0x7610, R4 ;  /* 0x00007610ff047816 */ /* 0x000fce0000000004 */
.L_x_6752:
[----:B------:R-:W-:Y:S05]  /*11790*/  BSYNC B3 ;  /* 0x0000000000037941 */ /* 0x000fea0003800000 */
.L_x_6748:
        /* <DEDUP_REMOVED lines=16> */
.L_x_6756:
[----:B------:R-:W-:Y:S05]  /*118a0*/  BSYNC B4 ;  /* 0x0000000000047941 */ /* 0x000fea0003800000 */
.L_x_6755:
[----:B------:R-:W-:-:S04]  /*118b0*/  F2FP.BF16.F32.PACK_AB R0, RZ, R0 ;  /* 0x00000000ff00723e */ /* 0x000fc800000010ff */
[----:B------:R-:W-:Y:S01]  /*118c0*/  PRMT R5, R0, 0x7610, R5 ;  /* 0x0000761000057816 */ /* 0x000fe20000000005 */
[----:B------:R-:W-:Y:S06]  /*118d0*/  BRA `(.L_x_6757) ;  /* 0x0000000000047947 */ /* 0x000fec0003800000 */
.L_x_6754:
[----:B------:R-:W-:-:S07]  /*118e0*/  PRMT R5, RZ, 0x7610, R5 ;  /* 0x00007610ff057816 */ /* 0x000fce0000000005 */
.L_x_6757:
[----:B------:R-:W-:Y:S05]  /*118f0*/  BSYNC B3 ;  /* 0x0000000000037941 */ /* 0x000fea0003800000 */
.L_x_6753:
[----:B------:R-:W-:Y:S02]  /*11900*/  LOP3.LUT R2, R2, 0xffff, RZ, 0xc0, !PT ;  /* 0x0000ffff02027812 */ /* 0x000fe400078ec0ff */
[----:B------:R-:W-:-:S03]  /*11910*/  PRMT R5, R4, 0x5410, R5 ;  /* 0x0000541004057816 */ /* 0x000fc60000000005 */
[----:B------:R-:W-:-:S05]  /*11920*/  IMAD.WIDE.U32 R2, R2, 0x10000, RZ ;  /* 0x0001000002027825 */ /* 0x000fca00078e00ff */
[----:B------:R-:W-:Y:S02]  /*11930*/  LOP3.LUT R3, R5, R3, RZ, 0xfc, !PT ;  /* 0x0000000305037212 */ /* 0x000fe400078efcff */
[----:B------:R-:W-:-:S05]  /*11940*/  LOP3.LUT R2, R2, R13, RZ, 0xfc, !PT ;  /* 0x0000000d02027212 */ /* 0x000fca00078efcff */
[----:B------:R1:W-:Y:S01]  /*11950*/  STG.E.64 desc[UR4][R76.64+0x1300], R2 ;  /* 0x001300024c007986 */ /* 0x0003e2000c101b04 */
[----:B------:R-:W-:Y:S05]  /*11960*/  BRA `(.L_x_6758) ;  /* 0x0000000000107947 */ /* 0x000fea0003800000 */
.L_x_6740:
[----:B------:R-:W-:Y:S02]  /*11970*/  ULDC UR6, c[0x0][0x22c] ;  /* 0x00008b0000067ab9 */ /* 0x000fe40000000800 */
[----:B------:R-:W-:-:S13]  /*11980*/  ISETP.GE.AND P0, PT, R0, UR6, PT ;  /* 0x0000000600007c0c */ /* 0x000fda000bf06270 */
[----:B------:R-:W-:Y:S05]  /*11990*/  @P0 EXIT ;  /* 0x000000000000094d */ /* 0x000fea0003800000 */
[----:B------:R0:W-:Y:S02]  /*119a0*/  STG.E.64 desc[UR4][R76.64+0x1300], RZ ;  /* 0x001300ff4c007986 */ /* 0x0001e4000c101b04 */
.L_x_6758:
[----:B------:R-:W-:Y:S05]  /*119b0*/  BSYNC B2 ;  /* 0x0000000000027941 */ /* 0x000fea0003800000 */
.L_x_6739:
        /* <DEDUP_REMOVED lines=16> */
.L_x_6762:
[----:B------:R-:W-:Y:S05]  /*11ac0*/  BSYNC B3 ;  /* 0x0000000000037941 */ /* 0x000fea0003800000 */
.L_x_6761:
        /* <DEDUP_REMOVED lines=17> */
.L_x_6766:
[----:B------:R-:W-:Y:S05]  /*11be0*/  BSYNC B4 ;  /* 0x0000000000047941 */ /* 0x000fea0003800000 */
.L_x_6765:
[----:B------:R-:W-:-:S04]  /*11bf0*/  F2FP.BF16.F32.PACK_AB R0, RZ, R0 ;  /* 0x00000000ff00723e */ /* 0x000fc800000010ff */
[----:B------:R-:W-:Y:S01]  /*11c00*/  PRMT R2, R0, 0x7610, R2 ;  /* 0x0000761000027816 */ /* 0x000fe20000000002 */
[----:B------:R-:W-:Y:S06]  /*11c10*/  BRA `(.L_x_6767) ;  /* 0x0000000000047947 */ /* 0x000fec0003800000 */
.L_x_6764:
[----:B------:R-:W-:-:S07]  /*11c20*/  PRMT R2, RZ, 0x7610, R2 ;  /* 0x00007610ff027816 */ /* 0x000fce0000000002 */
.L_x_6767:
[----:B------:R-:W-:Y:S05]  /*11c30*/  BSYNC B3 ;  /* 0x0000000000037941 */ /* 0x000fea0003800000 */
.L_x_6763:
        /* <DEDUP_REMOVED lines=16> */
.L_x_6771:
[----:B------:R-:W-:Y:S05]  /*11d40*/  BSYNC B4 ;  /* 0x0000000000047941 */ /* 0x000fea0003800000 */
.L_x_6770:
[----:B------:R-:W-:-:S04]  /*11d50*/  F2FP.BF16.F32.PACK_AB R0, RZ, R0 ;  /* 0x00000000ff00723e */ /* 0x000fc800000010ff */
[----:B------:R-:W-:Y:S01]  /*11d60*/  PRMT R4, R0, 0x7610, R4 ;  /* 0x0000761000047816 */ /* 0x000fe20000000004 */
[----:B------:R-:W-:Y:S06]  /*11d70*/  BRA `(.L_x_6772) ;  /* 0x0000000000047947 */ /* 0x000fec0003800000 */
.L_x_6769:
[----:B------:R-:W-:-:S07]  /*11d80*/  PRMT R4, RZ, 0x7610, R4 ;  /* 0x00007610ff047816 */ /* 0x000fce0000000004 */
.L_x_6772:
[----:B------:R-:W-:Y:S05]  /*11d90*/  BSYNC B3 ;  /* 0x0000000000037941 */ /* 0x000fea0003800000 */
.L_x_6768:
        /* <DEDUP_REMOVED lines=16> */
.L_x_6776:
[----:B------:R-:W-:Y:S05]  /*11ea0*/  BSYNC B4 ;  /* 0x0000000000047941 */ /* 0x000fea0003800000 */
.L_x_6775:
[----:B------:R-:W-:-:S04]  /*11eb0*/  F2FP.BF16.F32.PACK_AB R0, RZ, R0 ;  /* 0x00000000ff00723e */ /* 0x000fc800000010ff */
[----:B------:R-:W-:Y:S01]  /*11ec0*/  PRMT R5, R0, 0x7610, R5 ;  /* 0x0000761000057816 */ /* 0x000fe20000000005 */
[----:B------:R-:W-:Y:S06]  /*11ed0*/  BRA `(.L_x_6777) ;  /* 0x0000000000047947 */ /* 0x000fec0003800000 */
.L_x_6774:
[----:B------:R-:W-:-:S07]  /*11ee0*/  PRMT R5, RZ, 0x7610, R5 ;  /* 0x00007610ff057816 */ /* 0x000fce0000000005 */
.L_x_6777:
[----:B------:R-:W-:Y:S05]  /*11ef0*/  BSYNC B3 ;  /* 0x0000000000037941 */ /* 0x000fea0003800000 */
.L_x_6773:
[----:B------:R-:W-:Y:S02]  /*11f00*/  LOP3.LUT R2, R2, 0xffff, RZ, 0xc0, !PT ;  /* 0x0000ffff02027812 */ /* 0x000fe400078ec0ff */
[----:B------:R-:W-:-:S03]  /*11f10*/  PRMT R5, R4, 0x5410, R5 ;  /* 0x0000541004057816 */ /* 0x000fc60000000005 */
[----:B------:R-:W-:-:S05]  /*11f20*/  IMAD.WIDE.U32 R2, R2, 0x10000, RZ ;  /* 0x0001000002027825 */ /* 0x000fca00078e00ff */
[----:B------:R-:W-:Y:S02]  /*11f30*/  LOP3.LUT R3, R5, R3, RZ, 0xfc, !PT ;  /* 0x0000000305037212 */ /* 0x000fe400078efcff */
[----:B------:R-:W-:-:S05]  /*11f40*/  LOP3.LUT R2, R2, R13, RZ, 0xfc, !PT ;  /* 0x0000000d02027212 */ /* 0x000fca00078efcff */
[----:B------:R1:W-:Y:S01]  /*11f50*/  STG.E.64 desc[UR4][R76.64+0x1400], R2 ;  /* 0x001400024c007986 */ /* 0x0003e2000c101b04 */
[----:B------:R-:W-:Y:S05]  /*11f60*/  BRA `(.L_x_6778) ;  /* 0x0000000000107947 */ /* 0x000fea0003800000 */
.L_x_6760:
[----:B------:R-:W-:Y:S02]  /*11f70*/  ULDC UR6, c[0x0][0x22c] ;  /* 0x00008b0000067ab9 */ /* 0x000fe40000000800 */
[----:B------:R-:W-:-:S13]  /*11f80*/  ISETP.GE.AND P0, PT, R0, UR6, PT ;  /* 0x0000000600007c0c */ /* 0x000fda000bf06270 */
[----:B------:R-:W-:Y:S05]  /*11f90*/  @P0 EXIT ;  /* 0x000000000000094d */ /* 0x000fea0003800000 */
[----:B------:R0:W-:Y:S02]  /*11fa0*/  STG.E.64 desc[UR4][R76.64+0x1400], RZ ;  /* 0x001400ff4c007986 */ /* 0x0001e4000c101b04 */
.L_x_6778:
[----:B------:R-:W-:Y:S05]  /*11fb0*/  BSYNC B2 ;  /* 0x0000000000027941 */ /* 0x000fea0003800000 */
.L_x_6759:
        /* <DEDUP_REMOVED lines=16> */
.L_x_6782:
[----:B------:R-:W-:Y:S05]  /*120c0*/  BSYNC B3 ;  /* 0x0000000000037941 */ /* 0x000fea0003800000 */
.L_x_6781:
        /* <DEDUP_REMOVED lines=17> */
.L_x_6786:
[----:B------:R-:W-:Y:S05]  /*121e0*/  BSYNC B4 ;  /* 0x0000000000047941 */ /* 0x000fea0003800000 */
.L_x_6785:
[----:B------:R-:W-:-:S04]  /*121f0*/  F2FP.BF16.F32.PACK_AB R0, RZ, R0 ;  /* 0x00000000ff00723e */ /* 0x000fc800000010ff */
[----:B------:R-:W-:Y:S01]  /*12200*/  PRMT R2, R0, 0x7610, R2 ;  /* 0x0000761000027816 */ /* 0x000fe20000000002 */
[----:B------:R-:W-:Y:S06]  /*12210*/  BRA `(.L_x_6787) ;  /* 0x0000000000047947 */ /* 0x000fec0003800000 */
.L_x_6784:
[----:B------:R-:W-:-:S07]  /*12220*/  PRMT R2, RZ, 0x7610, R2 ;  /* 0x00007610ff027816 */ /* 0x000fce0000000002 */
.L_x_6787:
[----:B------:R-:W-:Y:S05]  /*12230*/  BSYNC B3 ;  /* 0x0000000000037941 */ /* 0x000fea0003800000 */
.L_x_6783:
        /* <DEDUP_REMOVED lines=16> */
.L_x_6791:
[----:B------:R-:W-:Y:S05]  /*12340*/  BSYNC B4 ;  /* 0x0000000000047941 */ /* 0x000fea0003800000 */
.L_x_6790:
[----:B------:R-:W-:-:S04]  /*12350*/  F2FP.BF16.F32.PACK_AB R0, RZ, R0 ;  /* 0x00000000ff00723e */ /* 0x000fc800000010ff */
[----:B------:R-:W-:Y:S01]  /*12360*/  PRMT R4, R0, 0x7610, R4 ;  /* 0x0000761000047816 */ /* 0x000fe20000000004 */
[----:B------:R-:W-:Y:S06]  /*12370*/  BRA `(.L_x_6792) ;  /* 0x0000000000047947 */ /* 0x000fec0003800000 */
.L_x_6789:
[----:B------:R-:W-:-:S07]  /*12380*/  PRMT R4, RZ, 0x7610, R4 ;  /* 0x00007610ff047816 */ /* 0x000fce0000000004 */
.L_x_6792:
[----:B------:R-:W-:Y:S05]  /*12390*/  BSYNC B3 ;  /* 0x0000000000037941 */ /* 0x000fea0003800000 */
.L_x_6788:
        /* <DEDUP_REMOVED lines=16> */
.L_x_6796:
[----:B------:R-:W-:Y:S05]  /*124a0*/  BSYNC B4 ;  /* 0x0000000000047941 */ /* 0x000fea0003800000 */
.L_x_6795:
[----:B------:R-:W-:-:S04]  /*124b0*/  F2FP.BF16.F32.PACK_AB R0, RZ, R0 ;  /* 0x00000000ff00723e */ /* 0x000fc800000010ff */
[----:B------:R-:W-:Y:S01]  /*124c0*/  PRMT R5, R0, 0x7610, R5 ;  /* 0x0000761000057816 */ /* 0x000fe20000000005 */
[----:B------:R-:W-:Y:S06]  /*124d0*/  BRA `(.L_x_6797) ;  /* 0x0000000000047947 */ /* 0x000fec0003800000 */
.L_x_6794:
[----:B------:R-:W-:-:S07]  /*124e0*/  PRMT R5, RZ, 0x7610, R5 ;  /* 0x00007610ff057816 */ /* 0x000fce0000000005 */
.L_x_6797:
[----:B------:R-:W-:Y:S05]  /*124f0*/  BSYNC B3 ;  /* 0x0000000000037941 */ /* 0x000fea0003800000 */
.L_x_6793:
[----:B------:R-:W-:Y:S02]  /*12500*/  LOP3.LUT R2, R2, 0xffff, RZ, 0xc0, !PT ;  /* 0x0000ffff02027812 */ /* 0x000fe400078ec0ff */
[----:B------:R-:W-:-:S03]  /*12510*/  PRMT R5, R4, 0x5410, R5 ;  /* 0x0000541004057816 */ /* 0x000fc60000000005 */
[----:B------:R-:W-:-:S05]  /*12520*/  IMAD.WIDE.U32 R2, R2, 0x10000, RZ ;  /* 0x0001000002027825 */ /* 0x000fca00078e00ff */
[----:B------:R-:W-:Y:S02]  /*12530*/  LOP3.LUT R3, R5, R3, RZ, 0xfc, !PT ;  /* 0x0000000305037212 */ /* 0x000fe400078efcff */
[----:B------:R-:W-:-:S05]  /*12540*/  LOP3.LUT R2, R2, R13, RZ, 0xfc, !PT ;  /* 0x0000000d02027212 */ /* 0x000fca00078efcff */
[----:B------:R1:W-:Y:S01]  /*12550*/  STG.E.64 desc[UR4][R76.64+0x1500], R2 ;  /* 0x001500024c007986 */ /* 0x0003e2000c101b04 */
[----:B------:R-:W-:Y:S05]  /*12560*/  BRA `(.L_x_6798) ;  /* 0x0000000000107947 */ /* 0x000fea0003800000 */
.L_x_6780:
[----:B------:R-:W-:Y:S02]  /*12570*/  ULDC UR6, c[0x0][0x22c] ;  /* 0x00008b0000067ab9 */ /* 0x000fe40000000800 */
[----:B------:R-:W-:-:S13]  /*12580*/  ISETP.GE.AND P0, PT, R0, UR6, PT ;  /* 0x0000000600007c0c */ /* 0x000fda000bf06270 */
[----:B------:R-:W-:Y:S05]  /*12590*/  @P0 EXIT ;  /* 0x000000000000094d */ /* 0x000fea0003800000 */
[----:B------:R0:W-:Y:S02]  /*125a0*/  STG.E.64 desc[UR4][R76.64+0x1500], RZ ;  /* 0x001500ff4c007986 */ /* 0x0001e4000c101b04 */
.L_x_6798:
[----:B------:R-:W-:Y:S05]  /*125b0*/  BSYNC B2 ;  /* 0x0000000000027941 */ /* 0x000fea0003800000 */
.L_x_6779:
        /* <DEDUP_REMOVED lines=16> */
.L_x_6802:
[----:B------:R-:W-:Y:S05]  /*126c0*/  BSYNC B3 ;  /* 0x0000000000037941 */ /* 0x000fea0003800000 */
.L_x_6801:
        /* <DEDUP_REMOVED lines=17> */
.L_x_6806:
[----:B------:R-:W-:Y:S05]  /*127e0*/  BSYNC B4 ;  /* 0x0000000000047941 */ /* 0x000fea0003800000 */
.L_x_6805:
[----:B------:R-:W-:-:S04]  /*127f0*/  F2FP.BF16.F32.PACK_AB R0, RZ, R0 ;  /* 0x00000000ff00723e */ /* 0x000fc800000010ff */
[----:B------:R-:W-:Y:S01]  /*12800*/  PRMT R2, R0, 0x7610, R2 ;  /* 0x0000761000027816 */ /* 0x000fe20000000002 */
[----:B------:R-:W-:Y:S06]  /*12810*/  BRA `(.L_x_6807) ;  /* 0x0000000000047947 */ /* 0x000fec0003800000 */
.L_x_6804:
[----:B------:R-:W-:-:S07]  /*12820*/  PRMT R2, RZ, 0x7610, R2 ;  /* 0x00007610ff027816 */ /* 0x000fce0000000002 */
.L_x_6807:
[----:B------:R-:W-:Y:S05]  /*12830*/  BSYNC B3 ;  /* 0x0000000000037941 */ /* 0x000fea0003800000 */
.L_x_6803:
        /* <DEDUP_REMOVED lines=16> */
.L_x_6811:
[----:B------:R-:W-:Y:S05]  /*12940*/  BSYNC B4 ;  /* 0x0000000000047941 */ /* 0x000fea0003800000 */
.L_x_6810:
[----:B------:R-:W-:-:S04]  /*12950*/  F2FP.BF16.F32.PACK_AB R0, RZ, R0 ;  /* 0x00000000ff00723e */ /* 0x000fc800000010ff */
[----:B------:R-:W-:Y:S01]  /*12960*/  PRMT R4, R0, 0x7610, R4 ;  /* 0x0000761000047816 */ /* 0x000fe20000000004 */
[----:B------:R-:W-:Y:S06]  /*12970*/  BRA `(.L_x_6812) ;  /* 0x0000000000047947 */ /* 0x000fec0003800000 */
.L_x_6809:
[----:B------:R-:W-:-:S07]  /*12980*/  PRMT R4, RZ, 0x7610, R4 ;  /* 0x00007610ff047816 */ /* 0x000fce0000000004 */
.L_x_6812:
[----:B------:R-:W-:Y:S05]  /*12990*/  BSYNC B3 ;  /* 0x0000000000037941 */ /* 0x000fea0003800000 */
.L_x_6808:
        /* <DEDUP_REMOVED lines=16> */
.L_x_6816:
[----:B------:R-:W-:Y:S05]  /*12aa0*/  BSYNC B4 ;  /* 0x0000000000047941 */ /* 0x000fea0003800000 */
.L_x_6815:
[----:B------:R-:W-:-:S04]  /*12ab0*/  F2FP.BF16.F32.PACK_AB R0, RZ, R0 ;  /* 0x00000000ff00723e */ /* 0x000fc800000010ff */
[----:B------:R-:W-:Y:S01]  /*12ac0*/  PRMT R5, R0, 0x7610, R5 ;  /* 0x0000761000057816 */ /* 0x000fe20000000005 */
[----:B------:R-:W-:Y:S06]  /*12ad0*/  BRA `(.L_x_6817) ;  /* 0x0000000000047947 */ /* 0x000fec0003800000 */
.L_x_6814:
[----:B------:R-:W-:-:S07]  /*12ae0*/  PRMT R5, RZ, 0x7610, R5 ;  /* 0x00007610ff057816 */ /* 0x000fce0000000005 */
.L_x_6817:
[----:B------:R-:W-:Y:S05]  /*12af0*/  BSYNC B3 ;  /* 0x0000000000037941 */ /* 0x000fea0003800000 */
.L_x_6813:
[----:B------:R-:W-:Y:S02]  /*12b00*/  LOP3.LUT R2, R2, 0xffff, RZ, 0xc0, !PT ;  /* 0x0000ffff02027812 */ /* 0x000fe400078ec0ff */
[----:B------:R-:W-:-:S03]  /*12b10*/  PRMT R5, R4, 0x5410, R5 ;  /* 0x0000541004057816 */ /* 0x000fc60000000005 */
[----:B------:R-:W-:-:S05]  /*12b20*/  IMAD.WIDE.U32 R2, R2, 0x10000, RZ ;  /* 0x0001000002027825 */ /* 0x000fca00078e00ff */
[----:B------:R-:W-:Y:S02]  /*12b30*/  LOP3.LUT R3, R5, R3, RZ, 0xfc, !PT ;  /* 0x0000000305037212 */ /* 0x000fe400078efcff */
[----:B------:R-:W-:-:S05]  /*12b40*/  LOP3.LUT R2, R2, R13, RZ, 0xfc, !PT ;  /* 0x0000000d02027212 */ /* 0x000fca00078efcff */
[----:B------:R1:W-:Y:S01]  /*12b50*/  STG.E.64 desc[UR4][R76.64+0x1600], R2 ;  /* 0x001600024c007986 */ /* 0x0003e2000c101b04 */
[----:B------:R-:W-:Y:S05]  /*12b60*/  BRA `(.L_x_6818) ;  /* 0x0000000000107947 */ /* 0x000fea0003800000 */
.L_x_6800:
[----:B------:R-:W-:Y:S02]  /*12b70*/  ULDC UR6, c[0x0][0x22c] ;  /* 0x00008b0000067ab9 */ /* 0x000fe40000000800 */
[----:B------:R-:W-:-:S13]  /*12b80*/  ISETP.GE.AND P0, PT, R0, UR6, PT ;  /* 0x0000000600007c0c */ /* 0x000fda000bf06270 */
[----:B------:R-:W-:Y:S05]  /*12b90*/  @P0 EXIT ;  /* 0x000000000000094d */ /* 0x000fea0003800000 */
[----:B------:R0:W-:Y:S02]  /*12ba0*/  STG.E.64 desc[UR4][R76.64+0x1600], RZ ;  /* 0x001600ff4c007986 */ /* 0x0001e4000c101b04 */
.L_x_6818:
[----:B------:R-:W-:Y:S05]  /*12bb0*/  BSYNC B2 ;  /* 0x0000000000027941 */ /* 0x000fea0003800000 */
.L_x_6799:
        /* <DEDUP_REMOVED lines=16> */
.L_x_6822:
[----:B------:R-:W-:Y:S05]  /*12cc0*/  BSYNC B3 ;  /* 0x0000000000037941 */ /* 0x000fea0003800000 */
.L_x_6821:
        /* <DEDUP_REMOVED lines=17> */
.L_x_6826:
[----:B------:R-:W-:Y:S05]  /*12de0*/  BSYNC B4 ;  /* 0x0000000000047941 */ /* 0x000fea0003800000 */
.L_x_6825:
[----:B------:R-:W-:-:S04]  /*12df0*/  F2FP.BF16.F32.PACK_AB R0, RZ, R0 ;  /* 0x00000000ff00723e */ /* 0x000fc800000010ff */
[----:B------:R-:W-:Y:S01]  /*12e00*/  PRMT R2, R0, 0x7610, R2 ;  /* 0x0000761000027816 */ /* 0x000fe20000000002 */
[----:B------:R-:W-:Y:S06]  /*12e10*/  BRA `(.L_x_6827) ;  /* 0x0000000000047947 */ /* 0x000fec0003800000 */
.L_x_6824:
[----:B------:R-:W-:-:S07]  /*12e20*/  PRMT R2, RZ, 0x7610, R2 ;  /* 0x00007610ff027816 */ /* 0x000fce0000000002 */
.L_x_6827:
[----:B------:R-:W-:Y:S05]  /*12e30*/  BSYNC B3 ;  /* 0x0000000000037941 */ /* 0x000fea0003800000 */
.L_x_6823:
        /* <DEDUP_REMOVED lines=16> */
.L_x_6831:
[----:B------:R-:W-:Y:S05]  /*12f40*/  BSYNC B4 ;  /* 0x0000000000047941 */ /* 0x000fea0003800000 */
.L_x_6830:
[----:B------:R-:W-:-:S04]  /*12f50*/  F2FP.BF16.F32.PACK_AB R0, RZ, R0 ;  /* 0x00000000ff00723e */ /* 0x000fc800000010ff */
[----:B------:R-:W-:Y:S01]  /*12f60*/  PRMT R4, R0, 0x7610, R4 ;  /* 0x0000761000047816 */ /* 0x000fe20000000004 */
[----:B------:R-:W-:Y:S06]  /*12f70*/  BRA `(.L_x_6832) ;  /* 0x0000000000047947 */ /* 0x000fec0003800000 */
.L_x_6829:
[----:B------:R-:W-:-:S07]  /*12f80*/  PRMT R4, RZ, 0x7610, R4 ;  /* 0x00007610ff047816 */ /* 0x000fce0000000004 */
.L_x_6832:
[----:B------:R-:W-:Y:S05]  /*12f90*/  BSYNC B3 ;  /* 0x0000000000037941 */ /* 0x000fea0003800000 */
.L_x_6828:
        /* <DEDUP_REMOVED lines=16> */
.L_x_6836:
[----:B------:R-:W-:Y:S05]  /*130a0*/  BSYNC B4 ;  /* 0x0000000000047941 */ /* 0x000fea0003800000 */
.L_x_6835:
[----:B------:R-:W-:-:S04]  /*130b0*/  F2FP.BF16.F32.PACK_AB R0, RZ, R0 ;  /* 0x00000000ff00723e */ /* 0x000fc800000010ff */
[----:B------:R-:W-:Y:S01]  /*130c0*/  PRMT R5, R0, 0x7610, R5 ;  /* 0x0000761000057816 */ /* 0x000fe20000000005 */
[----:B------:R-:W-:Y:S06]  /*130d0*/  BRA `(.L_x_6837) ;  /* 0x0000000000047947 */ /* 0x000fec0003800000 */
.L_x_6834:
[----:B------:R-:W-:-:S07]  /*130e0*/  PRMT R5, RZ, 0x7610, R5 ;  /* 0x00007610ff057816 */ /* 0x000fce0000000005 */
.L_x_6837:
[----:B------:R-:W-:Y:S05]  /*130f0*/  BSYNC B3 ;  /* 0x0000000000037941 */ /* 0x000fea0003800000 */
.L_x_6833:
[----:B------:R-:W-:Y:S02]  /*13100*/  LOP3.LUT R2, R2, 0xffff, RZ, 0xc0, !PT ;  /* 0x0000ffff02027812 */ /* 0x000fe400078ec0ff */
[----:B------:R-:W-:-:S03]  /*13110*/  PRMT R5, R4, 0x5410, R5 ;  /* 0x0000541004057816 */ /* 0x000fc60000000005 */
[----:B------:R-:W-:-:S05]  /*13120*/  IMAD.WIDE.U32 R2, R2, 0x10000, RZ ;  /* 0x0001000002027825 */ /* 0x000fca00078e00ff */
[----:B------:R-:W-:Y:S02]  /*13130*/  LOP3.LUT R3, R5, R3, RZ, 0xfc, !PT ;  /* 0x0000000305037212 */ /* 0x000fe400078efcff */
[----:B------:R-:W-:-:S05]  /*13140*/  LOP3.LUT R2, R2, R13, RZ, 0xfc, !PT ;  /* 0x0000000d02027212 */ /* 0x000fca00078efcff */
[----:B------:R1:W-:Y:S01]  /*13150*/  STG.E.64 desc[UR4][R76.64+0x1700], R2 ;  /* 0x001700024c007986 */ /* 0x0003e2000c101b04 */
[----:B------:R-:W-:Y:S05]  /*13160*/  BRA `(.L_x_6838) ;  /* 0x0000000000107947 */ /* 0x000fea0003800000 */
.L_x_6820:
[----:B------:R-:W-:Y:S02]  /*13170*/  ULDC UR6, c[0x0][0x22c] ;  /* 0x00008b0000067ab9 */ /* 0x000fe40000000800 */
[----:B------:R-:W-:-:S13]  /*13180*/  ISETP.GE.AND P0, PT, R0, UR6, PT ;  /* 0x0000000600007c0c */ /* 0x000fda000bf06270 */
[----:B------:R-:W-:Y:S05]  /*13190*/  @P0 EXIT ;  /* 0x000000000000094d */ /* 0x000fea0003800000 */
[----:B------:R0:W-:Y:S02]  /*131a0*/  STG.E.64 desc[UR4][R76.64+0x1700], RZ ;  /* 0x001700ff4c007986 */ /* 0x0001e4000c101b04 */
.L_x_6838:
[----:B------:R-:W-:Y:S05]  /*131b0*/  BSYNC B2 ;  /* 0x0000000000027941 */ /* 0x000fea0003800000 */
.L_x_6819:
        /* <DEDUP_REMOVED lines=16> */
.L_x_6842:
[----:B------:R-:W-:Y:S05]  /*132c0*/  BSYNC B3 ;  /* 0x0000000000037941 */ /* 0x000fea0003800000 */
.L_x_6841:
        /* <DEDUP_REMOVED lines=17> */
.L_x_6846:
[----:B------:R-:W-:Y:S05]  /*133e0*/  BSYNC B4 ;  /* 0x0000000000047941 */ /* 0x000fea0003800000 */
.L_x_6845:
[----:B------:R-:W-:-:S04]  /*133f0*/  F2FP.BF16.F32.PACK_AB R0, RZ, R0 ;  /* 0x00000000ff00723e */ /* 0x000fc800000010ff */
[----:B------:R-:W-:Y:S01]  /*13400*/  PRMT R2, R0, 0x7610, R2 ;  /* 0x0000761000027816 */ /* 0x000fe20000000002 */
[----:B------:R-:W-:Y:S06]  /*13410*/  BRA `(.L_x_6847) ;  /* 0x0000000000047947 */ /* 0x000fec0003800000 */
.L_x_6844:
[----:B------:R-:W-:-:S07]  /*13420*/  PRMT R2, RZ, 0x7610, R2 ;  /* 0x00007610ff027816 */ /* 0x000fce0000000002 */
.L_x_6847:
[----:B------:R-:W-:Y:S05]  /*13430*/  BSYNC B3 ;  /* 0x0000000000037941 */ /* 0x000fea0003800000 */
.L_x_6843:
        /* <DEDUP_REMOVED lines=16> */
.L_x_6851:
[----:B------:R-:W-:Y:S05]  /*13540*/  BSYNC B4 ;  /* 0x0000000000047941 */ /* 0x000fea0003800000 */
.L_x_6850:
[----:B------:R-:W-:-:S04]  /*13550*/  F2FP.BF16.F32.PACK_AB R0, RZ, R0 ;  /* 0x00000000ff00723e */ /* 0x000fc800000010ff */
[----:B------:R-:W-:Y:S01]  /*13560*/  PRMT R4, R0, 0x7610, R4 ;  /* 0x0000761000047816 */ /* 0x000fe20000000004 */
[----:B------:R-:W-:Y:S06]  /*13570*/  BRA `(.L_x_6852) ;  /* 0x0000000000047947 */ /* 0x000fec0003800000 */
.L_x_6849:
[----:B------:R-:W-:-:S07]  /*13580*/  PRMT R4, RZ, 0x7610, R4 ;  /* 0x00007610ff047816 */ /* 0x000fce0000000004 */
.L_x_6852:
[----:B------:R-:W-:Y:S05]  /*13590*/  BSYNC B3 ;  /* 0x0000000000037941 */ /* 0x000fea0003800000 */
.L_x_6848:
        /* <DEDUP_REMOVED lines=16> */
.L_x_6856:
[----:B------:R-:W-:Y:S05]  /*136a0*/  BSYNC B4 ;  /* 0x0000000000047941 */ /* 0x000fea0003800000 */
.L_x_6855:
[----:B------:R-:W-:-:S04]  /*136b0*/  F2FP.BF16.F32.PACK_AB R0, RZ, R0 ;  /* 0x00000000ff00723e */ /* 0x000fc800000010ff */
[----:B------:R-:W-:Y:S01]  /*136c0*/  PRMT R5, R0, 0x7610, R5 ;  /* 0x0000761000057816 */ /* 0x000fe20000000005 */
[----:B------:R-:W-:Y:S06]  /*136d0*/  BRA `(.L_x_6857) ;  /* 0x0000000000047947 */ /* 0x000fec0003800000 */
.L_x_6854:
[----:B------:R-:W-:-:S07]  /*136e0*/  PRMT R5, RZ, 0x7610, R5 ;  /* 0x00007610ff057816 */ /* 0x000fce0000000005 */
.L_x_6857:
[----:B------:R-:W-:Y:S05]  /*136f0*/  BSYNC B3 ;  /* 0x0000000000037941 */ /* 0x000fea0003800000 */
.L_x_6853:
[----:B------:R-:W-:Y:S02]  /*13700*/  LOP3.LUT R2, R2, 0xffff, RZ, 0xc0, !PT ;  /* 0x0000ffff02027812 */ /* 0x000fe400078ec0ff */
[----:B------:R-:W-:-:S03]  /*13710*/  PRMT R5, R4, 0x5410, R5 ;  /* 0x0000541004057816 */ /* 0x000fc60000000005 */
[----:B------:R-:W-:-:S05]  /*13720*/  IMAD.WIDE.U32 R2, R2, 0x10000, RZ ;  /* 0x0001000002027825 */ /* 0x000fca00078e00ff */
[----:B------:R-:W-:Y:S02]  /*13730*/  LOP3.LUT R3, R5, R3, RZ, 0xfc, !PT ;  /* 0x0000000305037212 */ /* 0x000fe400078efcff */
[----:B------:R-:W-:-:S05]  /*13740*/  LOP3.LUT R2, R2, R13, RZ, 0xfc, !PT ;  /* 0x0000000d02027212 */ /* 0x000fca00078efcff */
[----:B------:R1:W-:Y:S01]  /*13750*/  STG.E.64 desc[UR4][R76.64+0x1800], R2 ;  /* 0x001800024c007986 */ /* 0x0003e2000c101b04 */
[----:B------:R-:W-:Y:S05]  /*13760*/  BRA `(.L_x_6858) ;  /* 0x0000000000107947 */ /* 0x000fea0003800000 */
.L_x_6840:
[----:B------:R-:W-:Y:S02]  /*13770*/  ULDC UR6, c[0x0][0x22c] ;  /* 0x00008b0000067ab9 */ /* 0x000fe40000000800 */
[----:B------:R-:W-:-:S13]  /*13780*/  ISETP.GE.AND P0, PT, R0, UR6, PT ;  /* 0x0000000600007c0c */ /* 0x000fda000bf06270 */
[----:B------:R-:W-:Y:S05]  /*13790*/  @P0 EXIT ;  /* 0x000000000000094d */ /* 0x000fea0003800000 */
[----:B------:R0:W-:Y:S02]  /*137a0*/  STG.E.64 desc[UR4][R76.64+0x1800], RZ ;  /* 0x001800ff4c007986 */ /* 0x0001e4000c101b04 */
.L_x_6858:
[----:B------:R-:W-:Y:S05]  /*137b0*/  BSYNC B2 ;  /* 0x0000000000027941 */ /* 0x000fea0003800000 */
.L_x_6839:
        /* <DEDUP_REMOVED lines=16> */
.L_x_6862:
[----:B------:R-:W-:Y:S05]  /*138c0*/  BSYNC B3 ;  /* 0x0000000000037941 */ /* 0x000fea0003800000 */
.L_x_6861:
        /* <DEDUP_REMOVED lines=17> */
.L_x_6866:
[----:B------:R-:W-:Y:S05]  /*139e0*/  BSYNC B4 ;  /* 0x0000000000047941 */ /* 0x000fea0003800000 */
.L_x_6865:
[----:B------:R-:W-:-:S04]  /*139f0*/  F2FP.BF16.F32.PACK_AB R0, RZ, R0 ;  /* 0x00000000ff00723e */ /* 0x000fc800000010ff */
[----:B------:R-:W-:Y:S01]  /*13a00*/  PRMT R2, R0, 0x7610, R2 ;  /* 0x0000761000027816 */ /* 0x000fe20000000002 */
[----:B------:R-:W-:Y:S06]  /*13a10*/  BRA `(.L_x_6867) ;  /* 0x0000000000047947 */ /* 0x000fec0003800000 */
.L_x_6864:
[----:B------:R-:W-:-:S07]  /*13a20*/  PRMT R2, RZ, 0x7610, R2 ;  /* 0x00007610ff027816 */ /* 0x000fce0000000002 */
.L_x_6867:
[----:B------:R-:W-:Y:S05]  /*13a30*/  BSYNC B3 ;  /* 0x0000000000037941 */ /* 0x000fea0003800000 */
.L_x_6863:
        /* <DEDUP_REMOVED lines=16> */
.L_x_6871:
[----:B------:R-:W-:Y:S05]  /*13b40*/  BSYNC B4 ;  /* 0x0000000000047941 */ /* 0x000fea0003800000 */
.L_x_6870:
[----:B------:R-:W-:-:S04]  /*13b50*/  F2FP.BF16.F32.PACK_AB R0, RZ, R0 ;  /* 0x00000000ff00723e */ /* 0x000fc800000010ff */
[----:B------:R-:W-:Y:S01]  /*13b60*/  PRMT R4, R0, 0x7610, R4 ;  /* 0x0000761000047816 */ /* 0x000fe20000000004 */
[----:B------:R-:W-:Y:S06]  /*13b70*/  BRA `(.L_x_6872) ;  /* 0x0000000000047947 */ /* 0x000fec0003800000 */
.L_x_6869:
[----:B------:R-:W-:-:S07]  /*13b80*/  PRMT R4, RZ, 0x7610, R4 ;  /* 0x00007610ff047816 */ /* 0x000fce0000000004 */
.L_x_6872:
[----:B------:R-:W-:Y:S05]  /*13b90*/  BSYNC B3 ;  /* 0x0000000000037941 */ /* 0x000fea0003800000 */
.L_x_6868:
        /* <DEDUP_REMOVED lines=16> */
.L_x_6876:
[----:B------:R-:W-:Y:S05]  /*13ca0*/  BSYNC B4 ;  /* 0x0000000000047941 */ /* 0x000fea0003800000 */
.L_x_6875:
[----:B------:R-:W-:-:S04]  /*13cb0*/  F2FP.BF16.F32.PACK_AB R0, RZ, R0 ;  /* 0x00000000ff00723e */ /* 0x000fc800000010ff */
[----:B------:R-:W-:Y:S01]  /*13cc0*/  PRMT R5, R0, 0x7610, R5 ;  /* 0x0000761000057816 */ /* 0x000fe20000000005 */
[----:B------:R-:W-:Y:S06]  /*13cd0*/  BRA `(.L_x_6877) ;  /* 0x0000000000047947 */ /* 0x000fec0003800000 */
.L_x_6874:
[----:B------:R-:W-:-:S07]  /*13ce0*/  PRMT R5, RZ, 0x7610, R5 ;  /* 0x00007610ff057816 */ /* 0x000fce0000000005 */
.L_x_6877:
[----:B------:R-:W-:Y:S05]  /*13cf0*/  BSYNC B3 ;  /* 0x0000000000037941 */ /* 0x000fea0003800000 */
.L_x_6873:
[----:B------:R-:W-:Y:S02]  /*13d00*/  LOP3.LUT R2, R2, 0xffff, RZ, 0xc0, !PT ;  /* 0x0000ffff02027812 */ /* 0x000fe400078ec0ff */
[----:B------:R-:W-:-:S03]  /*13d10*/  PRMT R5, R4, 0x5410, R5 ;  /* 0x0000541004057816 */ /* 0x000fc60000000005 */
[----:B------:R-:W-:-:S05]  /*13d20*/  IMAD.WIDE.U32 R2, R2, 0x10000, RZ ;  /* 0x0001000002027825 */ /* 0x000fca00078e00ff */
[----:B------:R-:W-:Y:S02]  /*13d30*/  LOP3.LUT R3, R5, R3, RZ, 0xfc, !PT ;  /* 0x0000000305037212 */ /* 0x000fe400078efcff */
[----:B------:R-:W-:-:S05]  /*13d40*/  LOP3.LUT R2, R2, R13, RZ, 0xfc, !PT ;  /* 0x0000000d02027212 */ /* 0x000fca00078efcff */
[----:B------:R1:W-:Y:S01]  /*13d50*/  STG.E.64 desc[UR4][R76.64+0x1900], R2 ;  /* 0x001900024c007986 */ /* 0x0003e2000c101b04 */
[----:B------:R-:W-:Y:S05]  /*13d60*/  BRA `(.L_x_6878) ;  /* 0x0000000000107947 */ /* 0x000fea0003800000 */
.L_x_6860:
[----:B------:R-:W-:Y:S02]  /*13d70*/  ULDC UR6, c[0x0][0x22c] ;  /* 0x00008b0000067ab9 */ /* 0x000fe40000000800 */
[----:B------:R-:W-:-:S13]  /*13d80*/  ISETP.GE.AND P0, PT, R0, UR6, PT ;  /* 0x0000000600007c0c */ /* 0x000fda000bf06270 */
[----:B------:R-:W-:Y:S05]  /*13d90*/  @P0 EXIT ;  /* 0x000000000000094d */ /* 0x000fea0003800000 */
[----:B------:R0:W-:Y:S02]  /*13da0*/  STG.E.64 desc[UR4][R76.64+0x1900], RZ ;  /* 0x001900ff4c007986 */ /* 0x0001e4000c101b04 */
.L_x_6878:
[----:B------:R-:W-:Y:S05]  /*13db0*/  BSYNC B2 ;  /* 0x0000000000027941 */ /* 0x000fea0003800000 */
.L_x_6859:
        /* <DEDUP_REMOVED lines=16> */
.L_x_6882:
[----:B------:R-:W-:Y:S05]  /*13ec0*/  BSYNC B3 ;  /* 0x0000000000037941 */ /* 0x000fea0003800000 */
.L_x_6881:
        /* <DEDUP_REMOVED lines=17> */
.L_x_6886:
[----:B------:R-:W-:Y:S05]  /*13fe0*/  BSYNC B4 ;  /* 0x0000000000047941 */ /* 0x000fea0003800000 */
.L_x_6885:
[----:B------:R-:W-:-:S04]  /*13ff0*/  F2FP.BF16.F32.PACK_AB R0, RZ, R0 ;  /* 0x00000000ff00723e */ /* 0x000fc800000010ff */
[----:B------:R-:W-:Y:S01]  /*14000*/  PRMT R2, R0, 0x7610, R2 ;  /* 0x0000761000027816 */ /* 0x000fe20000000002 */
[----:B------:R-:W-:Y:S06]  /*14010*/  BRA `(.L_x_6887) ;  /* 0x0000000000047947 */ /* 0x000fec0003800000 */
.L_x_6884:
[----:B------:R-:W-:-:S07]  /*14020*/  PRMT R2, RZ, 0x7610, R2 ;  /* 0x00007610ff027816 */ /* 0x000fce0000000002 */
.L_x_6887:
[----:B------:R-:W-:Y:S05]  /*14030*/  BSYNC B3 ;  /* 0x0000000000037941 */ /* 0x000fea0003800000 */
.L_x_6883:
        /* <DEDUP_REMOVED lines=16> */
.L_x_6891:
[----:B------:R-:W-:Y:S05]  /*14140*/  BSYNC B4 ;  /* 0x0000000000047941 */ /* 0x000fea0003800000 */
.L_x_6890:
[----:B------:R-:W-:-:S04]  /*14150*/  F2FP.BF16.F32.PACK_AB R0, RZ, R0 ;  /* 0x00000000ff00723e */ /* 0x000fc800000010ff */
[----:B------:R-:W-:Y:S01]  /*14160*/  PRMT R4, R0, 0x7610, R4 ;  /* 0x0000761000047816 */ /* 0x000fe20000000004 */
[----:B------:R-:W-:Y:S06]  /*14170*/  BRA `(.L_x_6892) ;  /* 0x0000000000047947 */ /* 0x000fec0003800000 */
.L_x_6889:
[----:B------:R-:W-:-:S07]  /*14180*/  PRMT R4, RZ, 0x7610, R4 ;  /* 0x00007610ff047816 */ /* 0x000fce0000000004 */
.L_x_6892:
[----:B------:R-:W-:Y:S05]  /*14190*/  BSYNC B3 ;  /* 0x0000000000037941 */ /* 0x000fea0003800000 */
.L_x_6888:
        /* <DEDUP_REMOVED lines=16> */
.L_x_6896:
[----:B------:R-:W-:Y:S05]  /*142a0*/  BSYNC B4 ;  /* 0x0000000000047941 */ /* 0x000fea0003800000 */
.L_x_6895:
[----:B------:R-:W-:-:S04]  /*142b0*/  F2FP.BF16.F32.PACK_AB R0, RZ, R0 ;  /* 0x00000000ff00723e */ /* 0x000fc800000010ff */
[----:B------:R-:W-:Y:S01]  /*142c0*/  PRMT R5, R0, 0x7610, R5 ;  /* 0x0000761000057816 */ /* 0x000fe20000000005 */
[----:B------:R-:W-:Y:S06]  /*142d0*/  BRA `(.L_x_6897) ;  /* 0x0000000000047947 */ /* 0x000fec0003800000 */
.L_x_6894:
[----:B------:R-:W-:-:S07]  /*142e0*/  PRMT R5, RZ, 0x7610, R5 ;  /* 0x00007610ff057816 */ /* 0x000fce0000000005 */
.L_x_6897:
[----:B------:R-:W-:Y:S05]  /*142f0*/  BSYNC B3 ;  /* 0x0000000000037941 */ /* 0x000fea0003800000 */
.L_x_6893:
[----:B------:R-:W-:Y:S02]  /*14300*/  LOP3.LUT R2, R2, 0xffff, RZ, 0xc0, !PT ;  /* 0x0000ffff02027812 */ /* 0x000fe400078ec0ff */
[----:B------:R-:W-:-:S03]  /*14310*/  PRMT R5, R4, 0x5410, R5 ;  /* 0x0000541004057816 */ /* 0x000fc60000000005 */
[----:B------:R-:W-:-:S05]  /*14320*/  IMAD.WIDE.U32 R2, R2, 0x10000, RZ ;  /* 0x0001000002027825 */ /* 0x000fca00078e00ff */
[----:B------:R-:W-:Y:S02]  /*14330*/  LOP3.LUT R3, R5, R3, RZ, 0xfc, !PT ;  /* 0x0000000305037212 */ /* 0x000fe400078efcff */
[----:B------:R-:W-:-:S05]  /*14340*/  LOP3.LUT R2, R2, R13, RZ, 0xfc, !PT ;  /* 0x0000000d02027212 */ /* 0x000fca00078efcff */
[----:B------:R1:W-:Y:S01]  /*14350*/  STG.E.64 desc[UR4][R76.64+0x1a00], R2 ;  /* 0x001a00024c007986 */ /* 0x0003e2000c101b04 */
[----:B------:R-:W-:Y:S05]  /*14360*/  BRA `(.L_x_6898) ;  /* 0x0000000000107947 */ /* 0x000fea0003800000 */
.L_x_6880:
[----:B------:R-:W-:Y:S02]  /*14370*/  ULDC UR6, c[0x0][0x22c] ;  /* 0x00008b0000067ab9 */ /* 0x000fe40000000800 */
[----:B------:R-:W-:-:S13]  /*14380*/  ISETP.GE.AND P0, PT, R0, UR6, PT ;  /* 0x0000000600007c0c */ /* 0x000fda000bf06270 */
[----:B------:R-:W-:Y:S05]  /*14390*/  @P0 EXIT ;  /* 0x000000000000094d */ /* 0x000fea0003800000 */
[----:B------:R0:W-:Y:S02]  /*143a0*/  STG.E.64 desc[UR4][R76.64+0x1a00], RZ ;  /* 0x001a00ff4c007986 */ /* 0x0001e4000c101b04 */
.L_x_6898:
[----:B------:R-:W-:Y:S05]  /*143b0*/  BSYNC B2 ;  /* 0x0000000000027941 */ /* 0x000fea0003800000 */
.L_x_6879:
        /* <DEDUP_REMOVED lines=16> */
.L_x_6902:
[----:B------:R-:W-:Y:S05]  /*144c0*/  BSYNC B3 ;  /* 0x0000000000037941 */ /* 0x000fea0003800000 */
.L_x_6901:
        /* <DEDUP_REMOVED lines=17> */
.L_x_6906:
[----:B------:R-:W-:Y:S05]  /*145e0*/  BSYNC B4 ;  /* 0x0000000000047941 */ /* 0x000fea0003800000 */
.L_x_6905:
[----:B------:R-:W-:-:S04]  /*145f0*/  F2FP.BF16.F32.PACK_AB R0, RZ, R0 ;  /* 0x00000000ff00723e */ /* 0x000fc800000010ff */
[----:B------:R-:W-:Y:S01]  /*14600*/  PRMT R2, R0, 0x7610, R2 ;  /* 0x0000761000027816 */ /* 0x000fe20000000002 */
[----:B------:R-:W-:Y:S06]  /*14610*/  BRA `(.L_x_6907) ;  /* 0x0000000000047947 */ /* 0x000fec0003800000 */
.L_x_6904:
[----:B------:R-:W-:-:S07]  /*14620*/  PRMT R2, RZ, 0x7610, R2 ;  /* 0x00007610ff027816 */ /* 0x000fce0000000002 */
.L_x_6907:
[----:B------:R-:W-:Y:S05]  /*14630*/  BSYNC B3 ;  /* 0x0000000000037941 */ /* 0x000fea0003800000 */
.L_x_6903:
        /* <DEDUP_REMOVED lines=16> */
.L_x_6911:
[----:B------:R-:W-:Y:S05]  /*14740*/  BSYNC B4 ;  /* 0x0000000000047941 */ /* 0x000fea0003800000 */
.L_x_6910:
[----:B------:R-:W-:-:S04]  /*14750*/  F2FP.BF16.F32.PACK_AB R0, RZ, R0 ;  /* 0x00000000ff00723e */ /* 0x000fc800000010ff */
[----:B------:R-:W-:Y:S01]  /*14760*/  PRMT R4, R0, 0x7610, R4 ;  /* 0x0000761000047816 */ /* 0x000fe20000000004 */
[----:B------:R-:W-:Y:S06]  /*14770*/  BRA `(.L_x_6912) ;  /* 0x0000000000047947 */ /* 0x000fec0003800000 */
.L_x_6909:
[----:B------:R-:W-:-:S07]  /*14780*/  PRMT R4, RZ, 0x7610, R4 ;  /* 0x00007610ff047816 */ /* 0x000fce0000000004 */
.L_x_6912:
[----:B------:R-:W-:Y:S05]  /*14790*/  BSYNC B3 ;  /* 0x0000000000037941 */ /* 0x000fea0003800000 */
.L_x_6908:
        /* <DEDUP_REMOVED lines=16> */
.L_x_6916:
[----:B------:R-:W-:Y:S05]  /*148a0*/  BSYNC B4 ;  /* 0x0000000000047941 */ /* 0x000fea0003800000 */
.L_x_6915:
[----:B------:R-:W-:-:S04]  /*148b0*/  F2FP.BF16.F32.PACK_AB R0, RZ, R0 ;  /* 0x00000000ff00723e */ /* 0x000fc800000010ff */
[----:B------:R-:W-:Y:S01]  /*148c0*/  PRMT R5, R0, 0x7610, R5 ;  /* 0x0000761000057816 */ /* 0x000fe20000000005 */
[----:B------:R-:W-:Y:S06]  /*148d0*/  BRA `(.L_x_6917) ;  /* 0x0000000000047947 */ /* 0x000fec0003800000 */
.L_x_6914:
[----:B------:R-:W-:-:S07]  /*148e0*/  PRMT R5, RZ, 0x7610, R5 ;  /* 0x00007610ff057816 */ /* 0x000fce0000000005 */
.L_x_6917:
[----:B------:R-:W-:Y:S05]  /*148f0*/  BSYNC B3 ;  /* 0x0000000000037941 */ /* 0x000fea0003800000 */
.L_x_6913:
[----:B------:R-:W-:Y:S02]  /*14900*/  LOP3.LUT R2, R2, 0xffff, RZ, 0xc0, !PT ;  /* 0x0000ffff02027812 */ /* 0x000fe400078ec0ff */
[----:B------:R-:W-:-:S03]  /*14910*/  PRMT R5, R4, 0x5410, R5 ;  /* 0x0000541004057816 */ /* 0x000fc60000000005 */
[----:B------:R-:W-:-:S05]  /*14920*/  IMAD.WIDE.U32 R2, R2, 0x10000, RZ ;  /* 0x0001000002027825 */ /* 0x000fca00078e00ff */
[----:B------:R-:W-:Y:S02]  /*14930*/  LOP3.LUT R3, R5, R3, RZ, 0xfc, !PT ;  /* 0x0000000305037212 */ /* 0x000fe400078efcff */
[----:B------:R-:W-:-:S05]  /*14940*/  LOP3.LUT R2, R2, R13, RZ, 0xfc, !PT ;  /* 0x0000000d02027212 */ /* 0x000fca00078efcff */
[----:B------:R1:W-:Y:S01]  /*14950*/  STG.E.64 desc[UR4][R76.64+0x1b00], R2 ;  /* 0x001b00024c007986 */ /* 0x0003e2000c101b04 */
[----:B------:R-:W-:Y:S05]  /*14960*/  BRA `(.L_x_6918) ;  /* 0x0000000000107947 */ /* 0x000fea0003800000 */
.L_x_6900:
[----:B------:R-:W-:Y:S02]  /*14970*/  ULDC UR6, c[0x0][0x22c] ;  /* 0x00008b0000067ab9 */ /* 0x000fe40000000800 */
[----:B------:R-:W-:-:S13]  /*14980*/  ISETP.GE.AND P0, PT, R0, UR6, PT ;  /* 0x0000000600007c0c */ /* 0x000fda000bf06270 */
[----:B------:R-:W-:Y:S05]  /*14990*/  @P0 EXIT ;  /* 0x000000000000094d */ /* 0x000fea0003800000 */
[----:B------:R0:W-:Y:S02]  /*149a0*/  STG.E.64 desc[UR4][R76.64+0x1b00], RZ ;  /* 0x001b00ff4c007986 */ /* 0x0001e4000c101b04 */
.L_x_6918:
[----:B------:R-:W-:Y:S05]  /*149b0*/  BSYNC B2 ;  /* 0x0000000000027941 */ /* 0x000fea0003800000 */
.L_x_6899:
        /* <DEDUP_REMOVED lines=16> */
.L_x_6922:
[----:B------:R-:W-:Y:S05]  /*14ac0*/  BSYNC B3 ;  /* 0x0000000000037941 */ /* 0x000fea0003800000 */
.L_x_6921:
        /* <DEDUP_REMOVED lines=17> */
.L_x_6926:
[----:B------:R-:W-:Y:S05]  /*14be0*/  BSYNC B4 ;  /* 0x0000000000047941 */ /* 0x000fea0003800000 */
.L_x_6925:
[----:B------:R-:W-:-:S04]  /*14bf0*/  F2FP.BF16.F32.PACK_AB R0, RZ, R0 ;  /* 0x00000000ff00723e */ /* 0x000fc800000010ff */
[----:B------:R-:W-:Y:S01]  /*14c00*/  PRMT R2, R0, 0x7610, R2 ;  /* 0x0000761000027816 */ /* 0x000fe20000000002 */
[----:B------:R-:W-:Y:S06]  /*14c10*/  BRA `(.L_x_6927) ;  /* 0x0000000000047947 */ /* 0x000fec0003800000 */
.L_x_6924:
[----:B------:R-:W-:-:S07]  /*14c20*/  PRMT R2, RZ, 0x7610, R2 ;  /* 0x00007610ff027816 */ /* 0x000fce0000000002 */
.L_x_6927:
[----:B------:R-:W-:Y:S05]  /*14c30*/  BSYNC B3 ;  /* 0x0000000000037941 */ /* 0x000fea0003800000 */
.L_x_6923:
        /* <DEDUP_REMOVED lines=16> */
.L_x_6931:
[----:B------:R-:W-:Y:S05]  /*14d40*/  BSYNC B4 ;  /* 0x0000000000047941 */ /* 0x000fea0003800000 */
.L_x_6930:
[----:B------:R-:W-:-:S04]  /*14d50*/  F2FP.BF16.F32.PACK_AB R0, RZ, R0 ;  /* 0x00000000ff00723e */ /* 0x000fc800000010ff */
[----:B------:R-:W-:Y:S01]  /*14d60*/  PRMT R4, R0, 0x7610, R4 ;  /* 0x0000761000047816 */ /* 0x000fe20000000004 */
[----:B------:R-:W-:Y:S06]  /*14d70*/  BRA `(.L_x_6932) ;  /* 0x0000000000047947 */ /* 0x000fec0003800000 */
.L_x_6929:
[----:B------:R-:W-:-:S07]  /*14d80*/  PRMT R4, RZ, 0x7610, R4 ;  /* 0x00007610ff047816 */ /* 0x000fce0000000004 */
.L_x_6932:
[----:B------:R-:W-:Y:S05]  /*14d90*/  BSYNC B3 ;  /* 0x0000000000037941 */ /* 0x000fea0003800000 */
.L_x_6928:
        /* <DEDUP_REMOVED lines=16> */
.L_x_6936:
[----:B------:R-:W-:Y:S05]  /*14ea0*/  BSYNC B4 ;  /* 0x0000000000047941 */ /* 0x000fea0003800000 */
.L_x_6935:
[----:B------:R-:W-:-:S04]  /*14eb0*/  F2FP.BF16.F32.PACK_AB R0, RZ, R0 ;  /* 0x00000000ff00723e */ /* 0x000fc800000010ff */
[----:B------:R-:W-:Y:S01]  /*14ec0*/  PRMT R5, R0, 0x7610, R5 ;  /* 0x0000761000057816 */ /* 0x000fe20000000005 */
[----:B------:R-:W-:Y:S06]  /*14ed0*/  BRA `(.L_x_6937) ;  /* 0x0000000000047947 */ /* 0x000fec0003800000 */
.L_x_6934:
[----:B------:R-:W-:-:S07]  /*14ee0*/  PRMT R5, RZ, 0x7610, R5 ;  /* 0x00007610ff057816 */ /* 0x000fce0000000005 */
.L_x_6937:
[----:B------:R-:W-:Y:S05]  /*14ef0*/  BSYNC B3 ;  /* 0x0000000000037941 */ /* 0x000fea0003800000 */
.L_x_6933:
[----:B------:R-:W-:Y:S02]  /*14f00*/  LOP3.LUT R2, R2, 0xffff, RZ, 0xc0, !PT ;  /* 0x0000ffff02027812 */ /* 0x000fe400078ec0ff */
[----:B------:R-:W-:-:S03]  /*14f10*/  PRMT R5, R4, 0x5410, R5 ;  /* 0x0000541004057816 */ /* 0x000fc60000000005 */
[----:B------:R-:W-:-:S05]  /*14f20*/  IMAD.WIDE.U32 R2, R2, 0x10000, RZ ;  /* 0x0001000002027825 */ /* 0x000fca00078e00ff */
[----:B------:R-:W-:Y:S02]  /*14f30*/  LOP3.LUT R3, R5, R3, RZ, 0xfc, !PT ;  /* 0x0000000305037212 */ /* 0x000fe400078efcff */
[----:B------:R-:W-:-:S05]  /*14f40*/  LOP3.LUT R2, R2, R13, RZ, 0xfc, !PT ;  /* 0x0000000d02027212 */ /* 0x000fca00078efcff */
[----:B------:R1:W-:Y:S01]  /*14f50*/  STG.E.64 desc[UR4][R76.64+0x1c00], R2 ;  /* 0x001c00024c007986 */ /* 0x0003e2000c101b04 */
[----:B------:R-:W-:Y:S05]  /*14f60*/  BRA `(.L_x_6938) ;  /* 0x0000000000107947 */ /* 0x000fea0003800000 */
.L_x_6920:
[----:B------:R-:W-:Y:S02]  /*14f70*/  ULDC UR6, c[0x0][0x22c] ;  /* 0x00008b0000067ab9 */ /* 0x000fe40000000800 */
[----:B------:R-:W-:-:S13]  /*14f80*/  ISETP.GE.AND P0, PT, R0, UR6, PT ;  /* 0x0000000600007c0c */ /* 0x000fda000bf06270 */
[----:B------:R-:W-:Y:S05]  /*14f90*/  @P0 EXIT ;  /* 0x000000000000094d */ /* 0x000fea0003800000 */
[----:B------:R0:W-:Y:S02]  /*14fa0*/  STG.E.64 desc[UR4][R76.64+0x1c00], RZ ;  /* 0x001c00ff4c007986 */ /* 0x0001e4000c101b04 */
.L_x_6938:
[----:B------:R-:W-:Y:S05]  /*14fb0*/  BSYNC B2 ;  /* 0x0000000000027941 */ /* 0x000fea0003800000 */
.L_x_6919:
        /* <DEDUP_REMOVED lines=16> */
.L_x_6942:
[----:B------:R-:W-:Y:S05]  /*150c0*/  BSYNC B3 ;  /* 0x0000000000037941 */ /* 0x000fea0003800000 */
.L_x_6941:
        /* <DEDUP_REMOVED lines=17> */
.L_x_6946:
[----:B------:R-:W-:Y:S05]  /*151e0*/  BSYNC B4 ;  /* 0x0000000000047941 */ /* 0x000fea0003800000 */
.L_x_6945:
[----:B------:R-:W-:-:S04]  /*151f0*/  F2FP.BF16.F32.PACK_AB R0, RZ, R0 ;  /* 0x00000000ff00723e */ /* 0x000fc800000010ff */
[----:B------:R-:W-:Y:S01]  /*15200*/  PRMT R2, R0, 0x7610, R2 ;  /* 0x0000761000027816 */ /* 0x000fe20000000002 */
[----:B------:R-:W-:Y:S06]  /*15210*/  BRA `(.L_x_6947) ;  /* 0x0000000000047947 */ /* 0x000fec0003800000 */
.L_x_6944:
[----:B------:R-:W-:-:S07]  /*15220*/  PRMT R2, RZ, 0x7610, R2 ;  /* 0x00007610ff027816 */ /* 0x000fce0000000002 */
.L_x_6947:
[----:B------:R-:W-:Y:S05]  /*15230*/  BSYNC B3 ;  /* 0x0000000000037941 */ /* 0x000fea0003800000 */
.L_x_6943:
        /* <DEDUP_REMOVED lines=16> */
.L_x_6951:
[----:B------:R-:W-:Y:S05]  /*15340*/  BSYNC B4 ;  /* 0x0000000000047941 */ /* 0x000fea0003800000 */
.L_x_6950:
[----:B------:R-:W-:-:S04]  /*15350*/  F2FP.BF16.F32.PACK_AB R0, RZ, R0 ;  /* 0x00000000ff00723e */ /* 0x000fc800000010ff */
[----:B------:R-:W-:Y:S01]  /*15360*/  PRMT R4, R0, 0x7610, R4 ;  /* 0x0000761000047816 */ /* 0x000fe20000000004 */
[----:B------:R-:W-:Y:S06]  /*15370*/  BRA `(.L_x_6952) ;  /* 0x0000000000047947 */ /* 0x000fec0003800000 */
.L_x_6949:
[----:B------:R-:W-:-:S07]  /*15380*/  PRMT R4, RZ, 0x7610, R4 ;  /* 0x00007610ff047816 */ /* 0x000fce0000000004 */
.L_x_6952:
[----:B------:R-:W-:Y:S05]  /*15390*/  BSYNC B3 ;  /* 0x0000000000037941 */ /* 0x000fea0003800000 */
.L_x_6948:
        /* <DEDUP_REMOVED lines=16> */
.L_x_6956:
[----:B------:R-:W-:Y:S05]  /*154a0*/  BSYNC B4 ;  /* 0x0000000000047941 */ /* 0x000fea0003800000 */
.L_x_6955:
[----:B------:R-:W-:-:S04]  /*154b0*/  F2FP.BF16.F32.PACK_AB R0, RZ, R0 ;  /* 0x00000000ff00723e */ /* 0x000fc800000010ff */
[----:B------:R-:W-:Y:S01]  /*154c0*/  PRMT R5, R0, 0x7610, R5 ;  /* 0x0000761000057816 */ /* 0x000fe20000000005 */
[----:B------:R-:W-:Y:S06]  /*154d0*/  BRA `(.L_x_6957) ;  /* 0x0000000000047947 */ /* 0x000fec0003800000 */
.L_x_6954:
[----:B------:R-:W-:-:S07]  /*154e0*/  PRMT R5, RZ, 0x7610, R5 ;  /* 0x00007610ff057816 */ /* 0x000fce0000000005 */
.L_x_6957:
[----:B------:R-:W-:Y:S05]  /*154f0*/  BSYNC B3 ;  /* 0x0000000000037941 */ /* 0x000fea0003800000 */
.L_x_6953:
[----:B------:R-:W-:Y:S02]  /*15500*/  LOP3.LUT R2, R2, 0xffff, RZ, 0xc0, !PT ;  /* 0x0000ffff02027812 */ /* 0x000fe400078ec0ff */
[----:B------:R-:W-:-:S03]  /*15510*/  PRMT R5, R4, 0x5410, R5 ;  /* 0x0000541004057816 */ /* 0x000fc60000000005 */
[----:B------:R-:W-:-:S05]  /*15520*/  IMAD.WIDE.U32 R2, R2, 0x10000, RZ ;  /* 0x0001000002027825 */ /* 0x000fca00078e00ff */
[----:B------:R-:W-:Y:S02]  /*15530*/  LOP3.LUT R3, R5, R3, RZ, 0xfc, !PT ;  /* 0x0000000305037212 */ /* 0x000fe400078efcff */
[----:B------:R-:W-:-:S05]  /*15540*/  LOP3.LUT R2, R2, R13, RZ, 0xfc, !PT ;  /* 0x0000000d02027212 */ /* 0x000fca00078efcff */
[----:B------:R1:W-:Y:S01]  /*15550*/  STG.E.64 desc[UR4][R76.64+0x1d00], R2 ;  /* 0x001d00024c007986 */ /* 0x0003e2000c101b04 */
[----:B------:R-:W-:Y:S05]  /*15560*/  BRA `(.L_x_6958) ;  /* 0x0000000000107947 */ /* 0x000fea0003800000 */
.L_x_6940:
[----:B------:R-:W-:Y:S02]  /*15570*/  ULDC UR6, c[0x0][0x22c] ;  /* 0x00008b0000067ab9 */ /* 0x000fe40000000800 */
[----:B------:R-:W-:-:S13]  /*15580*/  ISETP.GE.AND P0, PT, R0, UR6, PT ;  /* 0x0000000600007c0c */ /* 0x000fda000bf06270 */
[----:B------:R-:W-:Y:S05]  /*15590*/  @P0 EXIT ;  /* 0x000000000000094d */ /* 0x000fea0003800000 */
[----:B------:R0:W-:Y:S02]  /*155a0*/  STG.E.64 desc[UR4][R76.64+0x1d00], RZ ;  /* 0x001d00ff4c007986 */ /* 0x0001e4000c101b04 */
.L_x_6958:
[----:B------:R-:W-:Y:S05]  /*155b0*/  BSYNC B2 ;  /* 0x0000000000027941 */ /* 0x000fea0003800000 */
.L_x_6939:
        /* <DEDUP_REMOVED lines=16> */
.L_x_6962:
[----:B------:R-:W-:Y:S05]  /*156c0*/  BSYNC B3 ;  /* 0x0000000000037941 */ /* 0x000fea0003800000 */
.L_x_6961:
        /* <DEDUP_REMOVED lines=17> */
.L_x_6966:
[----:B------:R-:W-:Y:S05]  /*157e0*/  BSYNC B4 ;  /* 0x0000000000047941 */ /* 0x000fea0003800000 */
.L_x_6965:
[----:B------:R-:W-:-:S04]  /*157f0*/  F2FP.BF16.F32.PACK_AB R0, RZ, R0 ;  /* 0x00000000ff00723e */ /* 0x000fc800000010ff */
[----:B------:R-:W-:Y:S01]  /*15800*/  PRMT R2, R0, 0x7610, R2 ;  /* 0x0000761000027816 */ /* 0x000fe20000000002 */
[----:B------:R-:W-:Y:S06]  /*15810*/  BRA `(.L_x_6967) ;  /* 0x0000000000047947 */ /* 0x000fec0003800000 */
.L_x_6964:
[----:B------:R-:W-:-:S07]  /*15820*/  PRMT R2, RZ, 0x7610, R2 ;  /* 0x00007610ff027816 */ /* 0x000fce0000000002 */
.L_x_6967:
[----:B------:R-:W-:Y:S05]  /*15830*/  BSYNC B3 ;  /* 0x0000000000037941 */ /* 0x000fea0003800000 */
.L_x_6963:
        /* <DEDUP_REMOVED lines=16> */
.L_x_6971:
[----:B------:R-:W-:Y:S05]  /*15940*/  BSYNC B4 ;  /* 0x0000000000047941 */ /* 0x000fea0003800000 */
.L_x_6970:
[----:B------:R-:W-:-:S04]  /*15950*/  F2FP.BF16.F32.PACK_AB R0, RZ, R0 ;  /* 0x00000000ff00723e */ /* 0x000fc800000010ff */
[----:B------:R-:W-:Y:S01]  /*15960*/  PRMT R4, R0, 0x7610, R4 ;  /* 0x0000761000047816 */ /* 0x000fe20000000004 */
[----:B------:R-:W-:Y:S06]  /*15970*/  BRA `(.L_x_6972) ;  /* 0x0000000000047947 */ /* 0x000fec0003800000 */
.L_x_6969:
[----:B------:R-:W-:-:S07]  /*15980*/  PRMT R4, RZ, 0x7610, R4 ;  /* 0x00007610ff047816 */ /* 0x000fce0000000004 */
.L_x_6972:
[----:B------:R-:W-:Y:S05]  /*15990*/  BSYNC B3 ;  /* 0x0000000000037941 */ /* 0x000fea0003800000 */
.L_x_6968:
        /* <DEDUP_REMOVED lines=16> */
.L_x_6976:
[----:B------:R-:W-:Y:S05]  /*15aa0*/  BSYNC B4 ;  /* 0x0000000000047941 */ /* 0x000fea0003800000 */
.L_x_6975:
[----:B------:R-:W-:-:S04]  /*15ab0*/  F2FP.BF16.F32.PACK_AB R0, RZ, R0 ;  /* 0x00000000ff00723e */ /* 0x000fc800000010ff */
[----:B------:R-:W-:Y:S01]  /*15ac0*/  PRMT R5, R0, 0x7610, R5 ;  /* 0x0000761000057816 */ /* 0x000fe20000000005 */
[----:B------:R-:W-:Y:S06]  /*15ad0*/  BRA `(.L_x_6977) ;  /* 0x0000000000047947 */ /* 0x000fec0003800000 */
.L_x_6974:
[----:B------:R-:W-:-:S07]  /*15ae0*/  PRMT R5, RZ, 0x7610, R5 ;  /* 0x00007610ff057816 */ /* 0x000fce0000000005 */
.L_x_6977:
[----:B------:R-:W-:Y:S05]  /*15af0*/  BSYNC B3 ;  /* 0x0000000000037941 */ /* 0x000fea0003800000 */
.L_x_6973:
[----:B------:R-:W-:Y:S02]  /*15b00*/  LOP3.LUT R2, R2, 0xffff, RZ, 0xc0, !PT ;  /* 0x0000ffff02027812 */ /* 0x000fe400078ec0ff */
[----:B------:R-:W-:-:S03]  /*15b10*/  PRMT R5, R4, 0x5410, R5 ;  /* 0x0000541004057816 */ /* 0x000fc60000000005 */
[----:B------:R-:W-:-:S05]  /*15b20*/  IMAD.WIDE.U32 R2, R2, 0x10000, RZ ;  /* 0x0001000002027825 */ /* 0x000fca00078e00ff */
[----:B------:R-:W-:Y:S02]  /*15b30*/  LOP3.LUT R3, R5, R3, RZ, 0xfc, !PT ;  /* 0x0000000305037212 */ /* 0x000fe400078efcff */
[----:B------:R-:W-:-:S05]  /*15b40*/  LOP3.LUT R2, R2, R13, RZ, 0xfc, !PT ;  /* 0x0000000d02027212 */ /* 0x000fca00078efcff */
[----:B------:R1:W-:Y:S01]  /*15b50*/  STG.E.64 desc[UR4][R76.64+0x1e00], R2 ;  /* 0x001e00024c007986 */ /* 0x0003e2000c101b04 */
[----:B------:R-:W-:Y:S05]  /*15b60*/  BRA `(.L_x_6978) ;  /* 0x0000000000107947 */ /* 0x000fea0003800000 */
.L_x_6960:
[----:B------:R-:W-:Y:S02]  /*15b70*/  ULDC UR6, c[0x0][0x22c] ;  /* 0x00008b0000067ab9 */ /* 0x000fe40000000800 */
[----:B------:R-:W-:-:S13]  /*15b80*/  ISETP.GE.AND P0, PT, R0, UR6, PT ;  /* 0x0000000600007c0c */ /* 0x000fda000bf06270 */
[----:B------:R-:W-:Y:S05]  /*15b90*/  @P0 EXIT ;  /* 0x000000000000094d */ /* 0x000fea0003800000 */
[----:B------:R0:W-:Y:S02]  /*15ba0*/  STG.E.64 desc[UR4][R76.64+0x1e00], RZ ;  /* 0x001e00ff4c007986 */ /* 0x0001e4000c101b04 */
.L_x_6978:
[----:B------:R-:W-:Y:S05]  /*15bb0*/  BSYNC B2 ;  /* 0x0000000000027941 */ /* 0x000fea0003800000 */
.L_x_6959:
[----:B------:R-:W-:-:S04]  /*15bc0*/  IADD3 R0, R10, 0xf80, RZ ;  /* 0x00000f800a007810 */ /* 0x000fc80007ffe0ff */
        /* <DEDUP_REMOVED lines=14> */
.L_x_6981:
[----:B------:R-:W-:Y:S05]  /*15cb0*/  BSYNC B2 ;  /* 0x0000000000027941 */ /* 0x000fea0003800000 */
.L_x_6980:
        /* <DEDUP_REMOVED lines=17> */
.L_x_6985:
[----:B------:R-:W-:Y:S05]  /*15dd0*/  BSYNC B3 ;  /* 0x0000000000037941 */ /* 0x000fea0003800000 */
.L_x_6984:
[----:B------:R-:W-:-:S04]  /*15de0*/  F2FP.BF16.F32.PACK_AB R0, RZ, R0 ;  /* 0x00000000ff00723e */ /* 0x000fc800000010ff */
[----:B------:R-:W-:Y:S01]  /*15df0*/  PRMT R2, R0, 0x7610, R2 ;  /* 0x0000761000027816 */ /* 0x000fe20000000002 */
[----:B------:R-:W-:Y:S06]  /*15e00*/  BRA `(.L_x_6986) ;  /* 0x0000000000047947 */ /* 0x000fec0003800000 */
.L_x_6983:
[----:B------:R-:W-:-:S07]  /*15e10*/  PRMT R2, RZ, 0x7610, R2 ;  /* 0x00007610ff027816 */ /* 0x000fce0000000002 */
.L_x_6986:
[----:B------:R-:W-:Y:S05]  /*15e20*/  BSYNC B2 ;  /* 0x0000000000027941 */ /* 0x000fea0003800000 */
.L_x_6982:
        /* <DEDUP_REMOVED lines=16> */
.L_x_6990:
[----:B------:R-:W-:Y:S05]  /*15f30*/  BSYNC B3 ;  /* 0x0000000000037941 */ /* 0x000fea0003800000 */
.L_x_6989:
[----:B------:R-:W-:-:S04]  /*15f40*/  F2FP.BF16.F32.PACK_AB R0, RZ, R0 ;  /* 0x00000000ff00723e */ /* 0x000fc800000010ff */
[----:B------:R-:W-:Y:S01]  /*15f50*/  PRMT R4, R0, 0x7610, R4 ;  /* 0x0000761000047816 */ /* 0x000fe20000000004 */
[----:B------:R-:W-:Y:S06]  /*15f60*/  BRA `(.L_x_6991) ;  /* 0x0000000000047947 */ /* 0x000fec0003800000 */
.L_x_6988:
[----:B------:R-:W-:-:S07]  /*15f70*/  PRMT R4, RZ, 0x7610, R4 ;  /* 0x00007610ff047816 */ /* 0x000fce0000000004 */
.L_x_6991:
[----:B------:R-:W-:Y:S05]  /*15f80*/  BSYNC B2 ;  /* 0x0000000000027941 */ /* 0x000fea0003800000 */
.L_x_6987:
        /* <DEDUP_REMOVED lines=16> */
.L_x_6995:
[----:B------:R-:W-:Y:S05]  /*16090*/  BSYNC B3 ;  /* 0x0000000000037941 */ /* 0x000fea0003800000 */
.L_x_6994:
[----:B------:R-:W-:-:S04]  /*160a0*/  F2FP.BF16.F32.PACK_AB R0, RZ, R0 ;  /* 0x00000000ff00723e */ /* 0x000fc800000010ff */
[----:B------:R-:W-:Y:S01]  /*160b0*/  PRMT R5, R0, 0x7610, R5 ;  /* 0x0000761000057816 */ /* 0x000fe20000000005 */
[----:B------:R-:W-:Y:S06]  /*160c0*/  BRA `(.L_x_6996) ;  /* 0x0000000000047947 */ /* 0x000fec0003800000 */
.L_x_6993:
[----:B------:R-:W-:-:S07]  /*160d0*/  PRMT R5, RZ, 0x7610, R5 ;  /* 0x00007610ff057816 */ /* 0x000fce0000000005 */
.L_x_6996:
[----:B------:R-:W-:Y:S05]  /*160e0*/  BSYNC B2 ;  /* 0x0000000000027941 */ /* 0x000fea0003800000 */
.L_x_6992:
[----:B------:R-:W-:Y:S02]  /*160f0*/  LOP3.LUT R2, R2, 0xffff, RZ, 0xc0, !PT ;  /* 0x0000ffff02027812 */ /* 0x000fe400078ec0ff */
[----:B------:R-:W-:-:S03]  /*16100*/  PRMT R5, R4, 0x5410, R5 ;  /* 0x0000541004057816 */ /* 0x000fc60000000005 */
[----:B------:R-:W-:-:S05]  /*16110*/  IMAD.WIDE.U32 R2, R2, 0x10000, RZ ;  /* 0x0001000002027825 */ /* 0x000fca00078e00ff */
[----:B------:R-:W-:Y:S02]  /*16120*/  LOP3.LUT R3, R5, R3, RZ, 0xfc, !PT ;  /* 0x0000000305037212 */ /* 0x000fe400078efcff */
[----:B------:R-:W-:-:S05]  /*16130*/  LOP3.LUT R2, R2, R13, RZ, 0xfc, !PT ;  /* 0x0000000d02027212 */ /* 0x000fca00078efcff */
[----:B------:R-:W-:Y:S01]  /*16140*/  STG.E.64 desc[UR4][R76.64+0x1f00], R2 ;  /* 0x001f00024c007986 */ /* 0x000fe2000c101b04 */
[----:B------:R-:W-:Y:S05]  /*16150*/  EXIT ;  /* 0x000000000000794d */ /* 0x000fea0003800000 */
.L_x_6979:
[----:B------:R-:W-:Y:S02]  /*16160*/  ULDC UR6, c[0x0][0x22c] ;  /* 0x00008b0000067ab9 */ /* 0x000fe40000000800 */
[----:B------:R-:W-:-:S13]  /*16170*/  ISETP.GE.AND P0, PT, R0, UR6, PT ;  /* 0x0000000600007c0c */ /* 0x000fda000bf06270 */
[----:B------:R-:W-:Y:S05]  /*16180*/  @P0 EXIT ;  /* 0x000000000000094d */ /* 0x000fea0003800000 */
[----:B------:R-:W-:Y:S01]  /*16190*/  STG.E.64 desc[UR4][R76.64+0x1f00], RZ ;  /* 0x001f00ff4c007986 */ /* 0x000fe2000c101b04 */
[----:B------:R-:W-:Y:S05]  /*161a0*/  EXIT ;  /* 0x000000000000794d */ /* 0x000fea0003800000 */
        .weak           $__internal_2_$__cuda_sm3x_div_rn_noftz_f32_slowpath
        .type           $__internal_2_$__cuda_sm3x_div_rn_noftz_f32_slowpath,@function
        .size           $__internal_2_$__cuda_sm3x_div_rn_noftz_f32_slowpath,(.L_x_13630 - $__internal_2_$__cuda_sm3x_div_rn_noftz_f32_slowpath)
$__internal_2_$__cuda_sm3x_div_rn_noftz_f32_slowpath:
[----:B------:R-:W-:Y:S01]  /*161b0*/  SHF.R.U32.HI R7, RZ, 0x17, R135 ;  /* 0x00000017ff077819 */ /* 0x000fe20000011687 */
[----:B------:R-:W-:Y:S01]  /*161c0*/  BSSY B0, `(.L_x_6997) ;  /* 0x0000063000007945 */ /* 0x000fe20003800000 */
[----:B------:R-:W-:Y:S02]  /*161d0*/  SHF.R.U32.HI R136, RZ, 0x17, R0 ;  /* 0x00000017ff887819 */ /* 0x000fe40000011600 */
[----:B------:R-:W-:Y:S02]  /*161e0*/  LOP3.LUT R7, R7, 0xff, RZ, 0xc0, !PT ;  /* 0x000000ff07077812 */ /* 0x000fe400078ec0ff */
[----:B------:R-:W-:Y:S02]  /*161f0*/  LOP3.LUT R136, R136, 0xff, RZ, 0xc0, !PT ;  /* 0x000000ff88887812 */ /* 0x000fe400078ec0ff */
[----:B------:R-:W-:Y:S02]  /*16200*/  IADD3 R138, R7, -0x1, RZ ;  /* 0xffffffff078a7810 */ /* 0x000fe40007ffe0ff */
[----:B------:R-:W-:-:S02]  /*16210*/  IADD3 R142, R136, -0x1, RZ ;  /* 0xffffffff888e7810 */ /* 0x000fc40007ffe0ff */
[----:B------:R-:W-:Y:S02]  /*16220*/  ISETP.GT.U32.AND P0, PT, R138, 0xfd, PT ;  /* 0x000000fd8a00780c */ /* 0x000fe40003f04070 */
[----:B------:R-:W-:Y:S02]  /*16230*/  MOV R139, R135 ;  /* 0x00000087008b7202 */ /* 0x000fe40000000f00 */
[----:B------:R-:W-:-:S13]  /*16240*/  ISETP.GT.U32.OR P0, PT, R142, 0xfd, P0 ;  /* 0x000000fd8e00780c */ /* 0x000fda0000704470 */
[----:B------:R-:W-:Y:S01]  /*16250*/  @!P0 IMAD.MOV.U32 R9, RZ, RZ, RZ ;  /* 0x000000ffff098224 */ /* 0x000fe200078e00ff */
        /* <DEDUP_REMOVED lines=24> */
.L_x_6998:
[----:B------:R-:W-:Y:S01]  /*163e0*/  LEA R138, R7, 0xc0800000, 0x17 ;  /* 0xc0800000078a7811 */ /* 0x000fe200078eb8ff */
[----:B------:R-:W-:Y:S01]  /*163f0*/  BSSY B1, `(.L_x_7003) ;  /* 0x0000036000017945 */ /* 0x000fe20003800000 */
[----:B------:R-:W-:Y:S02]  /*16400*/  IADD3 R136, R136, -0x7f, RZ ;  /* 0xffffff8188887810 */ /* 0x000fe40007ffe0ff */
[----:B------:R-:W-:-:S03]  /*16410*/  IADD3 R144, -R138, R139, RZ ;  /* 0x0000008b8a907210 */ /* 0x000fc60007ffe1ff */
[----:B------:R-:W-:Y:S01]  /*16420*/  IMAD R0, R136, -0x800000, R0 ;  /* 0xff80000088007824 */ /* 0x000fe200078e0200 */
[----:B------:R-:W0:Y:S01]  /*16430*/  MUFU.RCP R138, R144 ;  /* 0x00000090008a7308 */ /* 0x000e220000001000 */
[----:B------:R-:W-:Y:S01]  /*16440*/  FADD.FTZ R143, -R144, -RZ ;  /* 0x800000ff908f7221 */ /* 0x000fe20000010100 */
[----:B------:R-:W-:-:S04]  /*16450*/  IADD3 R136, R136, 0x7f, -R7 ;  /* 0x0000007f88887810 */ /* 0x000fc80007ffe807 */
[----:B------:R-:W-:Y:S01]  /*16460*/  IADD3 R9, R136, R9, RZ ;  /* 0x0000000988097210 */ /* 0x000fe20007ffe0ff */
[----:B0-----:R-:W-:-:S04]  /*16470*/  FFMA R139, R138, R143, 1 ;  /* 0x3f8000008a8b7423 */ /* 0x001fc8000000008f */
[----:B------:R-:W-:-:S04]  /*16480*/  FFMA R139, R138, R139, R138 ;  /* 0x0000008b8a8b7223 */ /* 0x000fc8000000008a */
[----:B------:R-:W-:-:S04]  /*16490*/  FFMA R138, R0, R139, RZ ;  /* 0x0000008b008a7223 */ /* 0x000fc800000000ff */
[----:B------:R-:W-:-:S04]  /*164a0*/  FFMA R142, R143, R138, R0 ;  /* 0x0000008a8f8e7223 */ /* 0x000fc80000000000 */
[----:B------:R-:W-:-:S04]  /*164b0*/  FFMA R138, R139, R142, R138 ;  /* 0x0000008e8b8a7223 */ /* 0x000fc8000000008a */
[----:B------:R-:W-:-:S04]  /*164c0*/  FFMA R143, R143, R138, R0 ;  /* 0x0000008a8f8f7223 */ /* 0x000fc80000000000 */
[----:B------:R-:W-:-:S05]  /*164d0*/  FFMA R0, R139, R143, R138 ;  /* 0x0000008f8b007223 */ /* 0x000fca000000008a */
[----:B------:R-:W-:-:S04]  /*164e0*/  SHF.R.U32.HI R7, RZ, 0x17, R0 ;  /* 0x00000017ff077819 */ /* 0x000fc80000011600 */
[----:B------:R-:W-:-:S05]  /*164f0*/  LOP3.LUT R136, R7, 0xff, RZ, 0xc0, !PT ;  /* 0x000000ff07887812 */ /* 0x000fca00078ec0ff */
[----:B------:R-:W-:-:S05]  /*16500*/  IMAD.IADD R7, R136, 0x1, R9 ;  /* 0x0000000188077824 */ /* 0x000fca00078e0209 */
        /* <DEDUP_REMOVED lines=10> */
[CCC-:B------:R-:W-:Y:S01]  /*165b0*/  FFMA.RZ R136, R139.reuse, R143.reuse, R138.reuse ;  /* 0x0000008f8b887223 */ /* 0x1c0fe2000000c08a */
[CCC-:B------:R-:W-:Y:S01]  /*165c0*/  FFMA.RP R9, R139.reuse, R143.reuse, R138.reuse ;  /* 0x0000008f8b097223 */ /* 0x1c0fe2000000808a */
[----:B------:R-:W-:Y:S01]  /*165d0*/  FFMA.RM R138, R139, R143, R138 ;  /* 0x0000008f8b8a7223 */ /* 0x000fe2000000408a */
[C---:B------:R-:W-:Y:S02]  /*165e0*/  IADD3 R139, R7.reuse, 0x20, RZ ;  /* 0x00000020078b7810 */ /* 0x040fe40007ffe0ff */
[----:B------:R-:W-:Y:S02]  /*165f0*/  LOP3.LUT R136, R136, 0x7fffff, RZ, 0xc0, !PT ;  /* 0x007fffff88887812 */ /* 0x000fe400078ec0ff */
[C---:B------:R-:W-:Y:S02]  /*16600*/  ISETP.NE.AND P2, PT, R7.reuse, RZ, PT ;  /* 0x000000ff0700720c */ /* 0x040fe40003f45270 */
[----:B------:R-:W-:Y:S02]  /*16610*/  LOP3.LUT R136, R136, 0x800000, RZ, 0xfc, !PT ;  /* 0x0080000088887812 */ /* 0x000fe400078efcff */
[----:B------:R-:W-:-:S02]  /*16620*/  ISETP.NE.AND P1, PT, R7, RZ, PT ;  /* 0x000000ff0700720c */ /* 0x000fc40003f25270 */
[----:B------:R-:W-:Y:S02]  /*16630*/  IADD3 R7, -R7, RZ, RZ ;  /* 0x000000ff07077210 */ /* 0x000fe40007ffe1ff */
[----:B------:R-:W-:Y:S02]  /*16640*/  SHF.L.U32 R139, R136, R139, RZ ;  /* 0x0000008b888b7219 */ /* 0x000fe400000006ff */
[----:B------:R-:W-:Y:S02]  /*16650*/  FSETP.NEU.FTZ.AND P0, PT, R9, R138, PT ;  /* 0x0000008a0900720b */ /* 0x000fe40003f1d000 */
[----:B------:R-:W-:Y:S02]  /*16660*/  SEL R7, R7, RZ, P2 ;  /* 0x000000ff07077207 */ /* 0x000fe40001000000 */
[----:B------:R-:W-:Y:S02]  /*16670*/  ISETP.NE.AND P1, PT, R139, RZ, P1 ;  /* 0x000000ff8b00720c */ /* 0x000fe40000f25270 */
[----:B------:R-:W-:-:S02]  /*16680*/  SHF.R.U32.HI R136, RZ, R7, R136 ;  /* 0x00000007ff887219 */ /* 0x000fc40000011688 */
[----:B------:R-:W-:Y:S02]  /*16690*/  PLOP3.LUT P0, PT, P0, P1, PT, 0xa8, 0x0 ;  /* 0x000000000000781c */ /* 0x000fe40000703570 */
[----:B------:R-:W-:Y:S02]  /*166a0*/  SHF.R.U32.HI R7, RZ, 0x1, R136 ;  /* 0x00000001ff077819 */ /* 0x000fe40000011688 */
[----:B------:R-:W-:-:S04]  /*166b0*/  SEL R138, RZ, 0x1, !P0 ;  /* 0x00000001ff8a7807 */ /* 0x000fc80004000000 */
[----:B------:R-:W-:-:S04]  /*166c0*/  LOP3.LUT R9, R138, 0x1, R7, 0xf8, !PT ;  /* 0x000000018a097812 */ /* 0x000fc800078ef807 */
[----:B------:R-:W-:-:S04]  /*166d0*/  LOP3.LUT R136, R9, R136, RZ, 0xc0, !PT ;  /* 0x0000008809887212 */ /* 0x000fc800078ec0ff */
[----:B------:R-:W-:-:S04]  /*166e0*/  IADD3 R7, R7, R136, RZ ;  /* 0x0000008807077210 */ /* 0x000fc80007ffe0ff */
[----:B------:R-:W-:Y:S01]  /*166f0*/  LOP3.LUT R0, R7, R0, RZ, 0xfc, !PT ;  /* 0x0000000007007212 */ /* 0x000fe200078efcff */
[----:B------:R-:W-:Y:S06]  /*16700*/  BRA `(.L_x_7006) ;  /* 0x0000000000107947 */ /* 0x000fec0003800000 */
.L_x_7005:
[----:B------:R-:W-:-:S04]  /*16710*/  LOP3.LUT R0, R0, 0x80000000, RZ, 0xc0, !PT ;  /* 0x8000000000007812 */ /* 0x000fc800078ec0ff */
[----:B------:R-:W-:Y:S01]  /*16720*/  LOP3.LUT R0, R0, 0x7f800000, RZ, 0xfc, !PT ;  /* 0x7f80000000007812 */ /* 0x000fe200078efcff */
[----:B------:R-:W-:Y:S06]  /*16730*/  BRA `(.L_x_7006) ;  /* 0x0000000000047947 */ /* 0x000fec0003800000 */
.L_x_7004:
[----:B------:R-:W-:-:S07]  /*16740*/  LEA R0, R9, R0, 0x17 ;  /* 0x0000000009007211 */ /* 0x000fce00078eb8ff */
.L_x_7006:
[----:B------:R-:W-:Y:S05]  /*16750*/  BSYNC B1 ;  /* 0x0000000000017941 */ /* 0x000fea0003800000 */
.L_x_7003:
[----:B------:R-:W-:Y:S05]  /*16760*/  BRA `(.L_x_7007) ;  /* 0x0000000000207947 */ /* 0x000fea0003800000 */
.L_x_7002:
[----:B------:R-:W-:-:S04]  /*16770*/  LOP3.LUT R0, R139, 0x80000000, R0, 0x48, !PT ;  /* 0x800000008b007812 */ /* 0x000fc800078e4800 */
[----:B------:R-:W-:Y:S01]  /*16780*/  LOP3.LUT R0, R0, 0x7f800000, RZ, 0xfc, !PT ;  /* 0x7f80000000007812 */ /* 0x000fe200078efcff */
[----:B------:R-:W-:Y:S06]  /*16790*/  BRA `(.L_x_7007) ;  /* 0x0000000000147947 */ /* 0x000fec0003800000 */
.L_x_7001:
[----:B------:R-:W-:Y:S01]  /*167a0*/  LOP3.LUT R0, R139, 0x80000000, R0, 0x48, !PT ;  /* 0x800000008b007812 */ /* 0x000fe200078e4800 */
[----:B------:R-:W-:Y:S06]  /*167b0*/  BRA `(.L_x_7007) ;  /* 0x00000000000c7947 */ /* 0x000fec0003800000 */
.L_x_7000:
[----:B------:R-:W0:Y:S01]  /*167c0*/  MUFU.RSQ R0, -QNAN ;  /* 0xffc0000000007908 */ /* 0x000e220000001400 */
[----:B------:R-:W-:Y:S05]  /*167d0*/  BRA `(.L_x_7007) ;  /* 0x0000000000047947 */ /* 0x000fea0003800000 */
.L_x_6999:
[----:B------:R-:W-:-:S07]  /*167e0*/  FADD.FTZ R0, R0, R135 ;  /* 0x0000008700007221 */ /* 0x000fce0000010000 */
.L_x_7007:
[----:B------:R-:W-:Y:S05]  /*167f0*/  BSYNC B0 ;  /* 0x0000000000007941 */ /* 0x000fea0003800000 */
.L_x_6997:
[----:B------:R-:W-:-:S06]  /*16800*/  HFMA2.MMA R9, -RZ, RZ, 0, 0 ;  /* 0x00000000ff097435 */ /* 0x000fcc00000001ff */
[----:B0-----:R-:W-:Y:S05]  /*16810*/  RET.REL.NODEC R8 `(_ZN18transformer_engine49scaled_aligned_causal_masked_softmax_warp_forwardI13__nv_bfloat16S1_fLi12EEEvPT0_PKT_T1_iii) ;  /* 0xfffffe9408f87950 */ /* 0x001fea0003c3ffff */
.L_x_7008:
        /* <DEDUP_REMOVED lines=14> */
.L_x_13630:


//--------------------- .text._ZN18transformer_engine49scaled_aligned_causal_masked_softmax_warp_forwardI13__nv_bfloat16S1_fLi11EEEvPT0_PKT_T1_iii --------------------------
	.section	.text._ZN18transformer_engine49scaled_aligned_causal_masked_softmax_warp_forwardI13__nv_bfloat16S1_fLi11EEEvPT0_PKT_T1_iii,"ax",@progbits
	.align	128
        .global         _ZN18transformer_engine49scaled_aligned_causal_masked_softmax_warp_forwardI13__nv_bfloat16S1_fLi11EEEvPT0_PKT_T1_iii
        .type           _ZN18transformer_engine49scaled_aligned_causal_masked_softmax_warp_forwardI13__nv_bfloat16S1_fLi11EEEvPT0_PKT_T1_iii,@function
        .size           _ZN18transformer_engine49scaled_aligned_causal_masked_softmax_warp_forwardI13__nv_bfloat16S1_fLi11EEEvPT0_PKT_T1_iii,(.L_x_13631 - _ZN18transformer_engine49scaled_aligned_causal_masked_softmax_warp_forwardI13__nv_bfloat16S1_fLi11EEEvPT0_PKT_T1_iii)
        .other          _ZN18transformer_engine49scaled_aligned_causal_masked_softmax_warp_forwardI13__nv_bfloat16S1_fLi11EEEvPT0_PKT_T1_iii,@"STO_CUDA_ENTRY STV_DEFAULT"
_ZN18transformer_engine49scaled_aligned_causal_masked_softmax_warp_forwardI13__nv_bfloat16S1_fLi11EEEvPT0_PKT_T1_iii:
.text._ZN18transformer_engine49scaled_aligned_causal_masked_softmax_warp_forwardI13__nv_bfloat16S1_fLi11EEEvPT0_PKT_T1_iii:
[----:B------:R-:W-:Y:S01]  /*0000*/  LDC R1, c[0x0][0x28] ;  /* 0x00000a00ff017b82 */ /* 0x000fe20000000800 */
[----:B------:R-:W-:Y:S01]  /*0010*/  ULDC.64 UR6, c[0x0][0x228] ;  /* 0x00008a0000067ab9 */ /* 0x000fe20000000a00 */
[----:B------:R-:W0:Y:S01]  /*0020*/  S2R R66, SR_CTAID.X ;  /* 0x0000000000427919 */ /* 0x000e220000002500 */
[----:B------:R-:W-:Y:S01]  /*0030*/  MOV R9, UR6 ;  /* 0x0000000600097c02 */ /* 0x000fe20008000f00 */
[----:B------:R-:W-:Y:S01]  /*0040*/  ULDC UR4, c[0x0][0x4] ;  /* 0x0000010000047ab9 */ /* 0x000fe20000000800 */
[----:B------:R-:W-:Y:S01]  /*0050*/  ISETP.NE.AND P1, PT, RZ, UR6, PT ;  /* 0x00000006ff007c0c */ /* 0x000fe2000bf25270 */
[----:B------:R-:W0:Y:S01]  /*0060*/  S2R R5, SR_TID.Y ;  /* 0x0000000000057919 */ /* 0x000e220000002200 */
[----:B------:R-:W-:Y:S01]  /*0070*/  IABS R7, R9 ;  /* 0x0000000900077213 */ /* 0x000fe20000000000 */
[----:B------:R-:W-:Y:S01]  /*0080*/  BSSY B0, `(.L_x_7009) ;  /* 0x000020c000007945 */ /* 0x000fe20003800000 */
[----:B------:R-:W-:Y:S01]  /*0090*/  IMAD.MOV.U32 R62, RZ, RZ, -0x39e3c000 ;  /* 0xc61c4000ff3e7424 */ /* 0x000fe200078e00ff */
[----:B------:R-:W1:Y:S01]  /*00a0*/  S2R R65, SR_TID.X ;  /* 0x0000000000417919 */ /* 0x000e620000002100 */
[----:B------:R-:W2:Y:S08]  /*00b0*/  I2F.RP R0, R7 ;  /* 0x0000000700007306 */ /* 0x000eb00000209400 */
[----:B--2---:R-:W2:Y:S01]  /*00c0*/  MUFU.RCP R0, R0 ;  /* 0x0000000000007308 */ /* 0x004ea20000001000 */
[----:B0-----:R-:W-:Y:S01]  /*00d0*/  IMAD R66, R66, UR4, R5 ;  /* 0x0000000442427c24 */ /* 0x001fe2000f8e0205 */
[----:B------:R-:W-:Y:S01]  /*00e0*/  ULDC UR4, c[0x0][0x224] ;  /* 0x0000890000047ab9 */ /* 0x000fe20000000800 */
[----:B-1----:R-:W-:-:S02]  /*00f0*/  SHF.L.U32 R65, R65, 0x2, RZ ;  /* 0x0000000241417819 */ /* 0x002fc400000006ff */
[----:B--2---:R-:W-:Y:S02]  /*0100*/  IADD3 R2, R0, 0xffffffe, RZ ;  /* 0x0ffffffe00027810 */ /* 0x004fe40007ffe0ff */
[----:B------:R-:W-:Y:S02]  /*0110*/  IABS R0, R66 ;  /* 0x0000004200007213 */ /* 0x000fe40000000000 */
[----:B------:R0:W1:Y:S01]  /*0120*/  F2I.FTZ.U32.TRUNC.NTZ R3, R2 ;  /* 0x0000000200037305 */ /* 0x000062000021f000 */
[----:B------:R-:W-:Y:S01]  /*0130*/  ISETP.GE.AND P2, PT, R66, RZ, PT ;  /* 0x000000ff4200720c */ /* 0x000fe20003f46270 */
        /* <DEDUP_REMOVED lines=11> */
[C---:B------:R-:W-:Y:S01]  /*01f0*/  ISETP.GE.AND P0, PT, R66.reuse, UR4, PT ;  /* 0x0000000442007c0c */ /* 0x040fe2000bf06270 */
[----:B------:R-:W-:Y:S01]  /*0200*/  IMAD R66, R66, UR7, R65 ;  /* 0x0000000742427c24 */ /* 0x000fe2000f8e0241 */
[----:B------:R-:W-:Y:S01]  /*0210*/  @!P2 IADD3 R0, -R0, RZ, RZ ;  /* 0x000000ff0000a210 */ /* 0x000fe20007ffe1ff */
[----:B------:R-:W-:Y:S01]  /*0220*/  ULDC.64 UR4, c[0x0][0x208] ;  /* 0x0000820000047ab9 */ /* 0x000fe20000000a00 */
[----:B------:R-:W-:Y:S02]  /*0230*/  @!P1 LOP3.LUT R0, RZ, UR6, RZ, 0x33, !PT ;  /* 0x00000006ff009c12 */ /* 0x000fe4000f8e33ff */
[----:B------:R-:W-:Y:S02]  /*0240*/  SHF.R.S32.HI R67, RZ, 0x1f, R66 ;  /* 0x0000001fff437819 */ /* 0x000fe40000011442 */
[----:B------:R-:W-:-:S05]  /*0250*/  IADD3 R64, R0, UR7, -R9 ;  /* 0x0000000700407c10 */ /* 0x000fca000fffe809 */
[----:B------:R-:W-:Y:S05]  /*0260*/  @P0 BRA `(.L_x_7010) ;  /* 0x0000001c00b40947 */ /* 0x000fea0003800000 */
[CC--:B------:R-:W-:Y:S01]  /*0270*/  ISETP.GT.AND P1, PT, R65.reuse, R64.reuse, PT ;  /* 0x000000404100720c */ /* 0x0c0fe20003f24270 */
[----:B------:R-:W-:Y:S01]  /*0280*/  ULDC.64 UR8, c[0x0][0x218] ;  /* 0x0000860000087ab9 */ /* 0x000fe20000000a00 */
[C---:B------:R-:W-:Y:S01]  /*0290*/  IADD3 R3, R65.reuse, 0x80, RZ ;  /* 0x0000008041037810 */ /* 0x040fe20007ffe0ff */
[----:B------:R-:W-:Y:S01]  /*02a0*/  BSSY B1, `(.L_x_7011) ;  /* 0x0000025000017945 */ /* 0x000fe20003800000 */
[----:B------:R-:W-:Y:S01]  /*02b0*/  LEA R72, P2, R66, UR8, 0x1 ;  /* 0x0000000842487c11 */ /* 0x000fe2000f8408ff */
[----:B------:R-:W-:Y:S01]  /*02c0*/  IMAD.MOV.U32 R58, RZ, RZ, -0x39e3c000 ;  /* 0xc61c4000ff3a7424 */ /* 0x000fe200078e00ff */
[C---:B------:R-:W-:Y:S02]  /*02d0*/  IADD3 R5, R65.reuse, 0x100, RZ ;  /* 0x0000010041057810 */ /* 0x040fe40007ffe0ff */
[----:B------:R-:W-:Y:S02]  /*02e0*/  IADD3 R7, R65, 0x180, RZ ;  /* 0x0000018041077810 */ /* 0x000fe40007ffe0ff */
[----:B------:R-:W-:-:S02]  /*02f0*/  ISETP.GT.AND P3, PT, R3, R64, PT ;  /* 0x000000400300720c */ /* 0x000fc40003f64270 */
[----:B------:R-:W-:Y:S02]  /*0300*/  IADD3 R3, R65, 0x200, RZ ;  /* 0x0000020041037810 */ /* 0x000fe40007ffe0ff */
[----:B------:R-:W-:Y:S02]  /*0310*/  LEA.HI.X R73, R66, UR9, R67, 0x1, P2 ;  /* 0x0000000942497c11 */ /* 0x000fe400090f0c43 */
[-C--:B------:R-:W-:Y:S02]  /*0320*/  ISETP.GT.AND P4, PT, R5, R64.reuse, PT ;  /* 0x000000400500720c */ /* 0x080fe40003f84270 */
[-C--:B------:R-:W-:Y:S01]  /*0330*/  ISETP.GT.AND P5, PT, R7, R64.reuse, PT ;  /* 0x000000400700720c */ /* 0x080fe20003fa4270 */
[----:B------:R-:W-:Y:S01]  /*0340*/  VIADD R7, R65, 0x300 ;  /* 0x0000030041077836 */ /* 0x000fe20000000000 */
[----:B------:R-:W-:Y:S02]  /*0350*/  ISETP.GT.AND P6, PT, R3, R64, PT ;  /* 0x000000400300720c */ /* 0x000fe40003fc4270 */
[----:B------:R-:W-:-:S02]  /*0360*/  MOV R63, 0xc61c4000 ;  /* 0xc61c4000003f7802 */ /* 0x000fc40000000f00 */
[----:B------:R-:W-:Y:S02]  /*0370*/  MOV R70, 0xc61c4000 ;  /* 0xc61c400000467802 */ /* 0x000fe40000000f00 */
[----:B------:R-:W-:Y:S02]  /*0380*/  MOV R69, 0xc61c4000 ;  /* 0xc61c400000457802 */ /* 0x000fe40000000f00 */
[----:B------:R-:W-:Y:S01]  /*0390*/  IADD3 R5, R65, 0x280, RZ ;  /* 0x0000028041057810 */ /* 0x000fe20007ffe0ff */
[----:B------:R-:W-:Y:S06]  /*03a0*/  @P1 BRA `(.L_x_7012) ;  /* 0x0000000000501947 */ /* 0x000fec0003800000 */
[----:B------:R-:W2:Y:S01]  /*03b0*/  LDG.E.64 R10, desc[UR4][R72.64] ;  /* 0x00000004480a7981 */ /* 0x000ea2000c1e1b00 */
[CC--:B------:R-:W-:Y:S01]  /*03c0*/  ISETP.GE.AND P2, PT, R65.reuse, R64.reuse, PT ;  /* 0x000000404100720c */ /* 0x0c0fe20003f46270 */
[----:B------:R-:W-:Y:S01]  /*03d0*/  ULDC UR6, c[0x0][0x220] ;  /* 0x0000880000067ab9 */ /* 0x000fe20000000800 */
[----:B------:R-:W-:Y:S01]  /*03e0*/  IADD3 R3, R65, 0x2, RZ ;  /* 0x0000000241037810 */ /* 0x000fe20007ffe0ff */
[----:B------:R-:W-:Y:S01]  /*03f0*/  IMAD.MOV.U32 R63, RZ, RZ, -0x39e3c000 ;  /* 0xc61c4000ff3f7424 */ /* 0x000fe200078e00ff */
        /* <DEDUP_REMOVED lines=15> */
.L_x_7012:
[----:B------:R-:W-:Y:S05]  /*04f0*/  BSYNC B1 ;  /* 0x0000000000017941 */ /* 0x000fea0003800000 */
.L_x_7011:
[----:B------:R-:W-:Y:S01]  /*0500*/  BSSY B1, `(.L_x_7013) ;  /* 0x000001e000017945 */ /* 0x000fe20003800000 */
[----:B------:R-:W-:Y:S01]  /*0510*/  HFMA2.MMA R59, -RZ, RZ, -6.109375, 2 ;  /* 0xc61c4000ff3b7435 */ /* 0x000fe200000001ff */
[-C--:B------:R-:W-:Y:S01]  /*0520*/  ISETP.GT.AND P1, PT, R5, R64.reuse, PT ;  /* 0x000000400500720c */ /* 0x080fe20003f24270 */
[----:B------:R-:W-:Y:S01]  /*0530*/  IMAD.MOV.U32 R60, RZ, RZ, -0x39e3c000 ;  /* 0xc61c4000ff3c7424 */ /* 0x000fe200078e00ff */
[----:B------:R-:W-:Y:S02]  /*0540*/  ISETP.GT.AND P2, PT, R7, R64, PT ;  /* 0x000000400700720c */ /* 0x000fe40003f44270 */
[----:B------:R-:W-:Y:S02]  /*0550*/  IADD3 R5, R65, 0x380, RZ ;  /* 0x0000038041057810 */ /* 0x000fe40007ffe0ff */
        /* <DEDUP_REMOVED lines=11> */
[----:B--2---:R-:W-:Y:S01]  /*0610*/  @!P3 IMAD.U32 R0, R9, 0x10000, RZ ;  /* 0x000100000900b824 */ /* 0x004fe200078e00ff */
        /* <DEDUP_REMOVED lines=12> */
.L_x_7014:
[----:B------:R-:W-:Y:S05]  /*06e0*/  BSYNC B1 ;  /* 0x0000000000017941 */ /* 0x000fea0003800000 */
.L_x_7013:
        /* <DEDUP_REMOVED lines=31> */
.L_x_7016:
[----:B------:R-:W-:Y:S05]  /*08e0*/  BSYNC B1 ;  /* 0x0000000000017941 */ /* 0x000fea0003800000 */
.L_x_7015:
        /* <DEDUP_REMOVED lines=29> */
.L_x_7018:
[----:B------:R-:W-:Y:S05]  /*0ac0*/  BSYNC B1 ;  /* 0x0000000000017941 */ /* 0x000fea0003800000 */
.L_x_7017:
        /* <DEDUP_REMOVED lines=31> */
.L_x_7020:
[----:B------:R-:W-:Y:S05]  /*0cc0*/  BSYNC B1 ;  /* 0x0000000000017941 */ /* 0x000fea0003800000 */
.L_x_7019:
        /* <DEDUP_REMOVED lines=16> */
[----:B--2---:R-:W-:-:S04]  /*0dd0*/  @!P1 IMAD.U32 R0, R3, 0x10000, RZ ;  /* 0x0001000003009824 */ /* 0x004fc800078e00ff */
        /* <DEDUP_REMOVED lines=12> */
.L_x_7022:
[----:B------:R-:W-:Y:S05]  /*0ea0*/  BSYNC B1 ;  /* 0x0000000000017941 */ /* 0x000fea0003800000 */
.L_x_7021:
        /* <DEDUP_REMOVED lines=18> */
[----:B--2---:R-:W-:-:S05]  /*0fd0*/  @!P2 SHF.L.U32 R0, R3, 0x10, RZ ;  /* 0x000000100300a819 */ /* 0x004fca00000006ff */
[----:B0-----:R-:W-:Y:S01]  /*0fe0*/  @!P2 FMUL R39, R0, R9 ;  /* 0x000000090027a220 */ /* 0x001fe20000400000 */
[----:B------:R-:W-:Y:S01]  /*0ff0*/  ISETP.GT.AND P2, PT, R5, R64, PT ;  /* 0x000000400500720c */ /* 0x000fe20003f44270 */
[----:B------:R-:W-:-:S12]  /*1000*/  VIADD R5, R65, 0x303 ;  /* 0x0000030341057836 */ /* 0x000fd80000000000 */
        /* <DEDUP_REMOVED lines=9> */
.L_x_7024:
[----:B------:R-:W-:Y:S05]  /*10a0*/  BSYNC B1 ;  /* 0x0000000000017941 */ /* 0x000fea0003800000 */
.L_x_7023:
        /* <DEDUP_REMOVED lines=29> */
.L_x_7026:
[----:B------:R-:W-:Y:S05]  /*1280*/  BSYNC B1 ;  /* 0x0000000000017941 */ /* 0x000fea0003800000 */
.L_x_7025:
        /* <DEDUP_REMOVED lines=31> */
.L_x_7028:
[----:B------:R-:W-:Y:S05]  /*1480*/  BSYNC B1 ;  /* 0x0000000000017941 */ /* 0x000fea0003800000 */
.L_x_7027:
        /* <DEDUP_REMOVED lines=29> */
.L_x_7030:
[----:B------:R-:W-:Y:S05]  /*1660*/  BSYNC B1 ;  /* 0x0000000000017941 */ /* 0x000fea0003800000 */
.L_x_7029:
        /* <DEDUP_REMOVED lines=19> */
[----:B------:R-:W-:Y:S01]  /*17a0*/  MOV R13, 0xc61c4000 ;  /* 0xc61c4000000d7802 */ /* 0x000fe20000000f00 */
[----:B------:R-:W-:Y:S01]  /*17b0*/  IMAD.MOV.U32 R7, RZ, RZ, -0x39e3c000 ;  /* 0xc61c4000ff077424 */ /* 0x000fe200078e00ff */
[----:B------:R-:W-:-:S02]  /*17c0*/  MOV R6, 0xc61c4000 ;  /* 0xc61c400000067802 */ /* 0x000fc40000000f00 */
[----:B------:R-:W-:Y:S02]  /*17d0*/  MOV R9, 0xc61c4000 ;  /* 0xc61c400000097802 */ /* 0x000fe40000000f00 */
[----:B------:R-:W-:Y:S01]  /*17e0*/  MOV R25, 0xc61c4000 ;  /* 0xc61c400000197802 */ /* 0x000fe20000000f00 */
[----:B------:R-:W-:Y:S06]  /*17f0*/  @P6 BRA `(.L_x_7032) ;  /* 0x0000000000586947 */ /* 0x000fec0003800000 */
[----:B------:R-:W2:Y:S01]  /*1800*/  LDG.E.64 R2, desc[UR4][R72.64+0xa00] ;  /* 0x000a000448027981 */ /* 0x000ea2000c1e1b00 */
[----:B------:R-:W-:Y:S01]  /*1810*/  VIADD R5, R65, 0x502 ;  /* 0x0000050241057836 */ /* 0x000fe20000000000 */
[----:B------:R-:W-:Y:S01]  /*1820*/  MOV R23, 0xc61c4000 ;  /* 0xc61c400000177802 */ /* 0x000fe20000000f00 */
[----:B------:R-:W-:Y:S01]  /*1830*/  ULDC UR6, c[0x0][0x220] ;  /* 0x0000880000067ab9 */ /* 0x000fe20000000800 */
[----:B------:R-:W-:Y:S01]  /*1840*/  IMAD.MOV.U32 R24, RZ, RZ, -0x39e3c000 ;  /* 0xc61c4000ff187424 */ /* 0x000fe200078e00ff */
[----:B------:R-:W-:Y:S02]  /*1850*/  MOV R22, 0xc61c4000 ;  /* 0xc61c400000167802 */ /* 0x000fe40000000f00 */
[----:B------:R-:W-:Y:S02]  /*1860*/  ISETP.GT.AND P6, PT, R5, R64, PT ;  /* 0x000000400500720c */ /* 0x000fe40003fc4270 */
[----:B------:R-:W-:-:S11]  /*1870*/  IADD3 R5, R65, 0x501, RZ ;  /* 0x0000050141057810 */ /* 0x000fd60007ffe0ff */
        /* <DEDUP_REMOVED lines=14> */
.L_x_7032:
[----:B------:R-:W-:Y:S05]  /*1960*/  BSYNC B1 ;  /* 0x0000000000017941 */ /* 0x000fea0003800000 */
.L_x_7031:
[----:B------:R-:W-:Y:S04]  /*1970*/  BSSY B1, `(.L_x_7033) ;  /* 0x0000018000017945 */ /* 0x000fe80003800000 */
[----:B------:R-:W-:Y:S05]  /*1980*/  @P1 BRA `(.L_x_7034) ;  /* 0x0000000000581947 */ /* 0x000fea0003800000 */
[----:B------:R-:W2:Y:S01]  /*1990*/  LDG.E.64 R2, desc[UR4][R72.64+0xb00] ;  /* 0x000b000448027981 */ /* 0x000ea2000c1e1b00 */
[C---:B------:R-:W-:Y:S01]  /*19a0*/  VIADD R5, R65.reuse, 0x582 ;  /* 0x0000058241057836 */ /* 0x040fe20000000000 */
[----:B------:R-:W-:Y:S01]  /*19b0*/  HFMA2.MMA R19, -RZ, RZ, -6.109375, 2 ;  /* 0xc61c4000ff137435 */ /* 0x000fe200000001ff */
[----:B------:R-:W-:Y:S01]  /*19c0*/  IADD3 R21, R65, 0x583, RZ ;  /* 0x0000058341157810 */ /* 0x000fe20007ffe0ff */
[----:B------:R-:W-:Y:S01]  /*19d0*/  HFMA2.MMA R18, -RZ, RZ, -6.109375, 2 ;  /* 0xc61c4000ff127435 */ /* 0x000fe200000001ff */
[----:B------:R-:W-:Y:S01]  /*19e0*/  ULDC UR6, c[0x0][0x220] ;  /* 0x0000880000067ab9 */ /* 0x000fe20000000800 */
[-C--:B------:R-:W-:Y:S02]  /*19f0*/  ISETP.GT.AND P1, PT, R5, R64.reuse, PT ;  /* 0x000000400500720c */ /* 0x080fe40003f24270 */
[----:B------:R-:W-:Y:S02]  /*1a00*/  ISETP.GT.AND P6, PT, R21, R64, PT ;  /* 0x000000401500720c */ /* 0x000fe40003fc4270 */
[----:B------:R-:W-:-:S09]  /*1a10*/  MOV R20, 0xc61c4000 ;  /* 0xc61c400000147802 */ /* 0x000fd20000000f00 */
[----:B------:R-:W0:Y:S01]  /*1a20*/  @!P1 LDC R5, c[0x0][0x220] ;  /* 0x00008800ff059b82 */ /* 0x000e220000000800 */
[----:B--2---:R-:W-:Y:S01]  /*1a30*/  @!P1 SHF.L.U32 R0, R3, 0x10, RZ ;  /* 0x0000001003009819 */ /* 0x004fe200000006ff */
[----:B------:R-:W-:-:S04]  /*1a40*/  IMAD.U32 R21, R2, 0x10000, RZ ;  /* 0x0001000002157824 */ /* 0x000fc800078e00ff */
[----:B0-----:R-:W-:Y:S01]  /*1a50*/  @!P1 FMUL R19, R0, R5 ;  /* 0x0000000500139220 */ /* 0x001fe20000400000 */
[----:B------:R-:W-:Y:S01]  /*1a60*/  IADD3 R5, R65, 0x581, RZ ;  /* 0x0000058141057810 */ /* 0x000fe20007ffe0ff */
[----:B------:R-:W-:-:S03]  /*1a70*/  FMUL R21, R21, UR6 ;  /* 0x0000000615157c20 */ /* 0x000fc60008400000 */
[----:B------:R-:W-:-:S13]  /*1a80*/  ISETP.GT.AND P1, PT, R5, R64, PT ;  /* 0x000000400500720c */ /* 0x000fda0003f24270 */
[--C-:B------:R-:W-:Y:S02]  /*1a90*/  @!P1 SHF.R.U64 R0, R2, 0x10, R3.reuse ;  /* 0x0000001002009819 */ /* 0x100fe40000001203 */
[----:B------:R-:W-:Y:S02]  /*1aa0*/  @!P6 SHF.R.U32.HI R3, RZ, 0x10, R3 ;  /* 0x00000010ff03e819 */ /* 0x000fe40000011603 */
[----:B------:R-:W-:Y:S02]  /*1ab0*/  @!P1 SHF.L.U32 R0, R0, 0x10, RZ ;  /* 0x0000001000009819 */ /* 0x000fe400000006ff */
[----:B------:R-:W-:-:S03]  /*1ac0*/  @!P6 SHF.L.U32 R2, R3, 0x10, RZ ;  /* 0x000000100302e819 */ /* 0x000fc600000006ff */
[----:B------:R-:W-:Y:S02]  /*1ad0*/  @!P1 FMUL R20, R0, UR6 ;  /* 0x0000000600149c20 */ /* 0x000fe40008400000 */
[----:B------:R-:W-:-:S07]  /*1ae0*/  @!P6 FMUL R18, R2, UR6 ;  /* 0x000000060212ec20 */ /* 0x000fce0008400000 */
.L_x_7034:
[----:B------:R-:W-:Y:S05]  /*1af0*/  BSYNC B1 ;  /* 0x0000000000017941 */ /* 0x000fea0003800000 */
.L_x_7033:
[----:B------:R-:W-:Y:S04]  /*1b00*/  BSSY B1, `(.L_x_7035) ;  /* 0x0000018000017945 */ /* 0x000fe80003800000 */
[----:B------:R-:W-:Y:S05]  /*1b10*/  @P2 BRA `(.L_x_7036) ;  /* 0x0000000000582947 */ /* 0x000fea0003800000 */
[----:B------:R-:W2:Y:S01]  /*1b20*/  LDG.E.64 R2, desc[UR4][R72.64+0xc00] ;  /* 0x000c000448027981 */ /* 0x000ea2000c1e1b00 */
[C---:B------:R-:W-:Y:S01]  /*1b30*/  VIADD R5, R65.reuse, 0x602 ;  /* 0x0000060241057836 */ /* 0x040fe20000000000 */
[----:B------:R-:W-:Y:S01]  /*1b40*/  IADD3 R15, R65, 0x603, RZ ;  /* 0x00000603410f7810 */ /* 0x000fe20007ffe0ff */
[----:B------:R-:W-:Y:S01]  /*1b50*/  HFMA2.MMA R16, -RZ, RZ, -6.109375, 2 ;  /* 0xc61c4000ff107435 */ /* 0x000fe200000001ff */
[----:B------:R-:W-:Y:S01]  /*1b60*/  ULDC UR6, c[0x0][0x220] ;  /* 0x0000880000067ab9 */ /* 0x000fe20000000800 */
[----:B------:R-:W-:Y:S02]  /*1b70*/  MOV R14, 0xc61c4000 ;  /* 0xc61c4000000e7802 */ /* 0x000fe40000000f00 */
[-C--:B------:R-:W-:Y:S02]  /*1b80*/  ISETP.GT.AND P2, PT, R5, R64.reuse, PT ;  /* 0x000000400500720c */ /* 0x080fe40003f44270 */
[----:B------:R-:W-:Y:S02]  /*1b90*/  IADD3 R5, R65, 0x601, RZ ;  /* 0x0000060141057810 */ /* 0x000fe40007ffe0ff */
[----:B------:R-:W-:-:S02]  /*1ba0*/  ISETP.GT.AND P6, PT, R15, R64, PT ;  /* 0x000000400f00720c */ /* 0x000fc40003fc4270 */
[----:B------:R-:W-:Y:S02]  /*1bb0*/  ISETP.GT.AND P1, PT, R5, R64, PT ;  /* 0x000000400500720c */ /* 0x000fe40003f24270 */
[----:B------:R-:W-:-:S05]  /*1bc0*/  MOV R15, 0xc61c4000 ;  /* 0xc61c4000000f7802 */ /* 0x000fca0000000f00 */
[----:B------:R-:W0:Y:S01]  /*1bd0*/  @!P2 LDC R17, c[0x0][0x220] ;  /* 0x00008800ff11ab82 */ /* 0x000e220000000800 */
[----:B--2---:R-:W-:-:S05]  /*1be0*/  @!P2 SHF.L.U32 R0, R3, 0x10, RZ ;  /* 0x000000100300a819 */ /* 0x004fca00000006ff */
[----:B0-----:R-:W-:Y:S01]  /*1bf0*/  @!P2 FMUL R15, R0, R17 ;  /* 0x00000011000fa220 */ /* 0x001fe20000400000 */
[C-C-:B------:R-:W-:Y:S01]  /*1c00*/  @!P1 SHF.R.U64 R0, R2.reuse, 0x10, R3.reuse ;  /* 0x0000001002009819 */ /* 0x140fe20000001203 */
[----:B------:R-:W-:Y:S01]  /*1c10*/  IMAD.U32 R17, R2, 0x10000, RZ ;  /* 0x0001000002117824 */ /* 0x000fe200078e00ff */
[----:B------:R-:W-:Y:S02]  /*1c20*/  @!P6 SHF.R.U32.HI R3, RZ, 0x10, R3 ;  /* 0x00000010ff03e819 */ /* 0x000fe40000011603 */
[----:B------:R-:W-:Y:S01]  /*1c30*/  @!P1 SHF.L.U32 R0, R0, 0x10, RZ ;  /* 0x0000001000009819 */ /* 0x000fe200000006ff */
[----:B------:R-:W-:Y:S01]  /*1c40*/  FMUL R17, R17, UR6 ;  /* 0x0000000611117c20 */ /* 0x000fe20008400000 */
[----:B------:R-:W-:-:S03]  /*1c50*/  @!P6 SHF.L.U32 R2, R3, 0x10, RZ ;  /* 0x000000100302e819 */ /* 0x000fc600000006ff */
[----:B------:R-:W-:Y:S02]  /*1c60*/  @!P1 FMUL R16, R0, UR6 ;  /* 0x0000000600109c20 */ /* 0x000fe40008400000 */
[----:B------:R-:W-:-:S07]  /*1c70*/  @!P6 FMUL R14, R2, UR6 ;  /* 0x00000006020eec20 */ /* 0x000fce0008400000 */
.L_x_7036:
[----:B------:R-:W-:Y:S05]  /*1c80*/  BSYNC B1 ;  /* 0x0000000000017941 */ /* 0x000fea0003800000 */
.L_x_7035:
        /* <DEDUP_REMOVED lines=10> */
[-C--:B------:R-:W-:Y:S01]  /*1d30*/  ISETP.GT.AND P3, PT, R11, R64.reuse, PT ;  /* 0x000000400b00720c */ /* 0x080fe20003f64270 */
[----:B------:R-:W-:Y:S01]  /*1d40*/  HFMA2.MMA R11, -RZ, RZ, -6.109375, 2 ;  /* 0xc61c4000ff0b7435 */ /* 0x000fe200000001ff */
[----:B------:R-:W-:-:S07]  /*1d50*/  ISETP.GT.AND P1, PT, R5, R64, PT ;  /* 0x000000400500720c */ /* 0x000fce0003f24270 */
        /* <DEDUP_REMOVED lines=11> */
.L_x_7038:
[----:B------:R-:W-:Y:S05]  /*1e10*/  BSYNC B1 ;  /* 0x0000000000017941 */ /* 0x000fea0003800000 */
.L_x_7037:
        /* <DEDUP_REMOVED lines=16> */
[C-C-:B------:R-:W-:Y:S02]  /*1f20*/  @!P1 SHF.R.U64 R0, R2.reuse, 0x10, R3.reuse ;  /* 0x0000001002009819 */ /* 0x140fe40000001203 */
[----:B------:R-:W-:Y:S02]  /*1f30*/  @!P3 SHF.R.U32.HI R3, RZ, 0x10, R3 ;  /* 0x00000010ff03b819 */ /* 0x000fe40000011603 */
[----:B------:R-:W-:Y:S01]  /*1f40*/  SHF.L.U32 R9, R2, 0x10, RZ ;  /* 0x0000001002097819 */ /* 0x000fe200000006ff */
[----:B------:R-:W-:Y:S01]  /*1f50*/  @!P1 IMAD.U32 R0, R0, 0x10000, RZ ;  /* 0x0001000000009824 */ /* 0x000fe200078e00ff */
[----:B------:R-:W-:-:S03]  /*1f60*/  @!P3 SHF.L.U32 R2, R3, 0x10, RZ ;  /* 0x000000100302b819 */ /* 0x000fc600000006ff */
[----:B------:R-:W-:Y:S01]  /*1f70*/  @!P1 FMUL R8, R0, UR6 ;  /* 0x0000000600089c20 */ /* 0x000fe20008400000 */
[----:B------:R-:W-:Y:S01]  /*1f80*/  FMUL R9, R9, UR6 ;  /* 0x0000000609097c20 */ /* 0x000fe20008400000 */
[----:B------:R-:W-:-:S07]  /*1f90*/  @!P3 FMUL R6, R2, UR6 ;  /* 0x000000060206bc20 */ /* 0x000fce0008400000 */
.L_x_7040:
[----:B------:R-:W-:Y:S05]  /*1fa0*/  BSYNC B1 ;  /* 0x0000000000017941 */ /* 0x000fea0003800000 */
.L_x_7039:
[----:B------:R-:W-:Y:S01]  /*1fb0*/  HFMA2.MMA R3, -RZ, RZ, -6.109375, 2 ;  /* 0xc61c4000ff037435 */ /* 0x000fe200000001ff */
[----:B------:R-:W-:Y:S01]  /*1fc0*/  MOV R5, 0xc61c4000 ;  /* 0xc61c400000057802 */ /* 0x000fe20000000f00 */
[----:B------:R-:W-:Y:S09]  /*1fd0*/  @P5 BRA `(.L_x_7010) ;  /* 0x0000000000585947 */ /* 0x000ff20003800000 */
[----:B------:R-:W2:Y:S01]  /*1fe0*/  LDG.E.64 R2, desc[UR4][R72.64+0xf00] ;  /* 0x000f000448027981 */ /* 0x000ea2000c1e1b00 */
[C---:B------:R-:W-:Y:S01]  /*1ff0*/  VIADD R5, R65.reuse, 0x782 ;  /* 0x0000078241057836 */ /* 0x040fe20000000000 */
[----:B------:R-:W-:Y:S01]  /*2000*/  IADD3 R71, R65, 0x783, RZ ;  /* 0x0000078341477810 */ /* 0x000fe20007ffe0ff */
        /* <DEDUP_REMOVED lines=8> */
[----:B--2---:R-:W-:Y:S02]  /*2090*/  @!P2 SHF.L.U32 R0, R3, 0x10, RZ ;  /* 0x000000100300a819 */ /* 0x004fe400000006ff */
[----:B------:R-:W-:-:S03]  /*20a0*/  SHF.L.U32 R5, R2, 0x10, RZ ;  /* 0x0000001002057819 */ /* 0x000fc600000006ff */
[----:B0-----:R-:W-:Y:S01]  /*20b0*/  @!P2 FMUL R4, R0, R75 ;  /* 0x0000004b0004a220 */ /* 0x001fe20000400000 */
[--C-:B------:R-:W-:Y:S01]  /*20c0*/  @!P1 SHF.R.U64 R0, R2, 0x10, R3.reuse ;  /* 0x0000001002009819 */ /* 0x100fe20000001203 */
[----:B------:R-:W-:Y:S01]  /*20d0*/  FMUL R5, R5, UR6 ;  /* 0x0000000605057c20 */ /* 0x000fe20008400000 */
[----:B------:R-:W-:-:S03]  /*20e0*/  @!P3 SHF.R.U32.HI R3, RZ, 0x10, R3 ;  /* 0x00000010ff03b819 */ /* 0x000fc60000011603 */
[----:B------:R-:W-:Y:S01]  /*20f0*/  @!P1 IMAD.U32 R0, R0, 0x10000, RZ ;  /* 0x0001000000009824 */ /* 0x000fe200078e00ff */
[----:B------:R-:W-:Y:S02]  /*2100*/  @!P3 SHF.L.U32 R2, R3, 0x10, RZ ;  /* 0x000000100302b819 */ /* 0x000fe400000006ff */
[----:B------:R-:W-:Y:S01]  /*2110*/  MOV R3, 0xc61c4000 ;  /* 0xc61c400000037802 */ /* 0x000fe20000000f00 */
[----:B------:R-:W-:Y:S02]  /*2120*/  @!P1 FMUL R3, R0, UR6 ;  /* 0x0000000600039c20 */ /* 0x000fe40008400000 */
[----:B------:R-:W-:-:S07]  /*2130*/  @!P3 FMUL R68, R2, UR6 ;  /* 0x000000060244bc20 */ /* 0x000fce0008400000 */
.L_x_7010:
[----:B------:R-:W-:Y:S05]  /*2140*/  BSYNC B0 ;  /* 0x0000000000007941 */ /* 0x000fea0003800000 */
.L_x_7009:
        /* <DEDUP_REMOVED lines=135> */
[----:B------:R-:W-:-:S05]  /*29c0*/  FSEL R2, R2, R73, !P1 ;  /* 0x0000004902027208 */ /* 0x000fca0004800000 */
        /* <DEDUP_REMOVED lines=10> */
[----:B------:R-:W-:Y:S01]  /*2a70*/  FADD R62, -R71, R62 ;  /* 0x0000003e473e7221 */ /* 0x000fe20000000100 */
[----:B------:R-:W-:Y:S01]  /*2a80*/  FFMA.SAT R73, R69, R0, 0.5 ;  /* 0x3f00000045497423 */ /* 0x000fe20000002000 */
[C---:B------:R-:W-:Y:S01]  /*2a90*/  FADD R61, -R71.reuse, R61 ;  /* 0x0000003d473d7221 */ /* 0x040fe20000000100 */
[C---:B------:R-:W-:Y:S01]  /*2aa0*/  FADD R60, -R71.reuse, R60 ;  /* 0x0000003c473c7221 */ /* 0x040fe20000000100 */
[----:B------:R-:W-:Y:S01]  /*2ab0*/  FADD R59, -R71, R59 ;  /* 0x0000003b473b7221 */ /* 0x000fe20000000100 */
[----:B------:R-:W-:Y:S01]  /*2ac0*/  FFMA.RM R72, R73, R2, 12582913 ;  /* 0x4b40000149487423 */ /* 0x000fe20000004002 */
        /* <DEDUP_REMOVED lines=57> */
[----:B------:R-:W-:Y:S01]  /*2e60*/  FADD R74, R72, -12583039 ;  /* 0xcb40007f484a7421 */ /* 0x000fe20000000000 */
[----:B------:R-:W-:Y:S01]  /*2e70*/  FFMA.SAT R71, R70, R0, 0.5 ;  /* 0x3f00000046477423 */ /* 0x000fe20000002000 */
[----:B------:R-:W-:-:S02]  /*2e80*/  IMAD.SHL.U32 R72, R72, 0x800000, RZ ;  /* 0x0080000048487824 */ /* 0x000fc400078e00ff */
[----:B------:R-:W-:Y:S01]  /*2e90*/  FFMA.SAT R77, R61, R0, 0.5 ;  /* 0x3f0000003d4d7423 */ /* 0x000fe20000002000 */
[----:B------:R-:W-:Y:S01]  /*2ea0*/  FFMA R74, R69, 1.4426950216293334961, -R74 ;  /* 0x3fb8aa3b454a7823 */ /* 0x000fe2000000084a */
[----:B------:R-:W-:-:S03]  /*2eb0*/  FFMA.RM R71, R71, R2, 12582913 ;  /* 0x4b40000147477423 */ /* 0x000fc60000004002 */
[----:B------:R-:W-:Y:S01]  /*2ec0*/  FFMA R74, R69, 1.925963033500011079e-08, R74 ;  /* 0x32a57060454a7823 */ /* 0x000fe2000000004a */
[C---:B------:R-:W-:Y:S01]  /*2ed0*/  FADD R69, R71.reuse, -12583039 ;  /* 0xcb40007f47457421 */ /* 0x040fe20000000000 */
[----:B------:R-:W-:Y:S02]  /*2ee0*/  SHF.L.U32 R71, R71, 0x17, RZ ;  /* 0x0000001747477819 */ /* 0x000fe400000006ff */
[----:B------:R-:W0:Y:S01]  /*2ef0*/  MUFU.EX2 R73, R74 ;  /* 0x0000004a00497308 */ /* 0x000e220000000800 */
[----:B------:R-:W-:-:S04]  /*2f00*/  FFMA R69, R70, 1.4426950216293334961, -R69 ;  /* 0x3fb8aa3b46457823 */ /* 0x000fc80000000845 */
[----:B------:R-:W-:Y:S01]  /*2f10*/  FFMA R70, R70, 1.925963033500011079e-08, R69 ;  /* 0x32a5706046467823 */ /* 0x000fe20000000045 */
[----:B------:R-:W-:-:S04]  /*2f20*/  FFMA.SAT R69, R63, R0, 0.5 ;  /* 0x3f0000003f457423 */ /* 0x000fc80000002000 */
[----:B------:R-:W-:Y:S01]  /*2f30*/  FFMA.RM R69, R69, R2, 12582913 ;  /* 0x4b40000145457423 */ /* 0x000fe20000004002 */
[----:B------:R-:W1:Y:S01]  /*2f40*/  MUFU.EX2 R70, R70 ;  /* 0x0000004600467308 */ /* 0x000e620000000800 */
[----:B0-----:R-:W-:Y:S02]  /*2f50*/  FMUL R73, R72, R73 ;  /* 0x0000004948497220 */ /* 0x001fe40000400000 */
[----:B------:R-:W-:-:S04]  /*2f60*/  FADD R72, R69, -12583039 ;  /* 0xcb40007f45487421 */ /* 0x000fc80000000000 */
[----:B------:R-:W-:-:S04]  /*2f70*/  FFMA R72, R63, 1.4426950216293334961, -R72 ;  /* 0x3fb8aa3b3f487823 */ /* 0x000fc80000000848 */
[----:B------:R-:W-:Y:S01]  /*2f80*/  FFMA R72, R63, 1.925963033500011079e-08, R72 ;  /* 0x32a570603f487823 */ /* 0x000fe20000000048 */
[----:B-1----:R-:W-:Y:S01]  /*2f90*/  FMUL R63, R71, R70 ;  /* 0x00000046473f7220 */ /* 0x002fe20000400000 */
[----:B------:R-:W-:-:S04]  /*2fa0*/  FFMA.SAT R71, R62, R0, 0.5 ;  /* 0x3f0000003e477423 */ /* 0x000fc80000002000 */
[----:B------:R-:W-:Y:S02]  /*2fb0*/  FFMA.RM R70, R71, R2, 12582913 ;  /* 0x4b40000147467423 */ /* 0x000fe40000004002 */
[----:B------:R-:W0:Y:S02]  /*2fc0*/  MUFU.EX2 R71, R72 ;  /* 0x0000004800477308 */ /* 0x000e240000000800 */
[----:B------:R-:W-:-:S04]  /*2fd0*/  FADD R75, R70, -12583039 ;  /* 0xcb40007f464b7421 */ /* 0x000fc80000000000 */
[----:B------:R-:W-:-:S04]  /*2fe0*/  FFMA R75, R62, 1.4426950216293334961, -R75 ;  /* 0x3fb8aa3b3e4b7823 */ /* 0x000fc8000000084b */
[----:B------:R-:W-:Y:S01]  /*2ff0*/  FFMA R75, R62, 1.925963033500011079e-08, R75 ;  /* 0x32a570603e4b7823 */ /* 0x000fe2000000004b */
[----:B------:R-:W-:Y:S01]  /*3000*/  SHF.L.U32 R62, R69, 0x17, RZ ;  /* 0x00000017453e7819 */ /* 0x000fe200000006ff */
[----:B------:R-:W-:-:S04]  /*3010*/  FFMA.RM R69, R77, R2, 12582913 ;  /* 0x4b4000014d457423 */ /* 0x000fc80000004002 */
[C---:B------:R-:W-:Y:S01]  /*3020*/  FADD R74, R69.reuse, -12583039 ;  /* 0xcb40007f454a7421 */ /* 0x040fe20000000000 */
[----:B0-----:R-:W-:Y:S01]  /*3030*/  FMUL R62, R62, R71 ;  /* 0x000000473e3e7220 */ /* 0x001fe20000400000 */
[----:B------:R-:W-:Y:S01]  /*3040*/  SHF.L.U32 R69, R69, 0x17, RZ ;  /* 0x0000001745457819 */ /* 0x000fe200000006ff */
[----:B------:R-:W0:Y:S01]  /*3050*/  MUFU.EX2 R71, R75 ;  /* 0x0000004b00477308 */ /* 0x000e220000000800 */
        /* <DEDUP_REMOVED lines=8> */
[----:B------:R-:W-:-:S04]  /*30e0*/  FFMA R71, R60, 1.4426950216293334961, -R71 ;  /* 0x3fb8aa3b3c477823 */ /* 0x000fc80000000847 */
[----:B------:R-:W-:Y:S01]  /*30f0*/  FFMA R74, R60, 1.925963033500011079e-08, R71 ;  /* 0x32a570603c4a7823 */ /* 0x000fe20000000047 */
[----:B-1----:R-:W-:Y:S01]  /*3100*/  FMUL R60, R69, R72 ;  /* 0x00000048453c7220 */ /* 0x002fe20000400000 */
[----:B------:R-:W-:Y:S02]  /*3110*/  FFMA.SAT R69, R59, R0, 0.5 ;  /* 0x3f0000003b457423 */ /* 0x000fe40000002000 */
[----:B------:R-:W0:Y:S02]  /*3120*/  MUFU.EX2 R71, R74 ;  /* 0x0000004a00477308 */ /* 0x000e240000000800 */
[----:B------:R-:W-:-:S04]  /*3130*/  FFMA.RM R69, R69, R2, 12582913 ;  /* 0x4b40000145457423 */ /* 0x000fc80000004002 */
[----:B------:R-:W-:-:S04]  /*3140*/  FADD R72, R69, -12583039 ;  /* 0xcb40007f45487421 */ /* 0x000fc80000000000 */
[----:B------:R-:W-:-:S04]  /*3150*/  FFMA R72, R59, 1.4426950216293334961, -R72 ;  /* 0x3fb8aa3b3b487823 */ /* 0x000fc80000000848 */
[----:B------:R-:W-:Y:S01]  /*3160*/  FFMA R75, R59, 1.925963033500011079e-08, R72 ;  /* 0x32a570603b4b7823 */ /* 0x000fe20000000048 */
[----:B------:R-:W-:Y:S01]  /*3170*/  FFMA.SAT R59, R58, R0, 0.5 ;  /* 0x3f0000003a3b7423 */ /* 0x000fe20000002000 */
[----:B------:R-:W-:-:S03]  /*3180*/  SHF.L.U32 R72, R70, 0x17, RZ ;  /* 0x0000001746487819 */ /* 0x000fc600000006ff */
[----:B------:R-:W-:Y:S02]  /*3190*/  FFMA.RM R70, R59, R2, 12582913 ;  /* 0x4b4000013b467423 */ /* 0x000fe40000004002 */
[----:B0-----:R-:W-:Y:S02]  /*31a0*/  FMUL R59, R72, R71 ;  /* 0x00000047483b7220 */ /* 0x001fe40000400000 */
[----:B------:R-:W-:Y:S01]  /*31b0*/  FADD R77, R70, -12583039 ;  /* 0xcb40007f464d7421 */ /* 0x000fe20000000000 */
[----:B------:R-:W0:Y:S03]  /*31c0*/  MUFU.EX2 R71, R75 ;  /* 0x0000004b00477308 */ /* 0x000e260000000800 */
[----:B------:R-:W-:-:S04]  /*31d0*/  FFMA R77, R58, 1.4426950216293334961, -R77 ;  /* 0x3fb8aa3b3a4d7823 */ /* 0x000fc8000000084d */
[----:B------:R-:W-:Y:S01]  /*31e0*/  FFMA R72, R58, 1.925963033500011079e-08, R77 ;  /* 0x32a570603a487823 */ /* 0x000fe2000000004d */
[----:B------:R-:W-:Y:S01]  /*31f0*/  FFMA.SAT R77, R57, R0, 0.5 ;  /* 0x3f000000394d7423 */ /* 0x000fe20000002000 */
[----:B------:R-:W-:-:S03]  /*3200*/  IMAD.SHL.U32 R58, R69, 0x800000, RZ ;  /* 0x00800000453a7824 */ /* 0x000fc600078e00ff */
[----:B------:R-:W-:Y:S01]  /*3210*/  FFMA.RM R69, R77, R2, 12582913 ;  /* 0x4b4000014d457423 */ /* 0x000fe20000004002 */
[----:B------:R-:W1:Y:S01]  /*3220*/  MUFU.EX2 R72, R72 ;  /* 0x0000004800487308 */ /* 0x000e620000000800 */
[----:B------:R-:W-:Y:S02]  /*3230*/  FFMA.SAT R77, R55, R0, 0.5 ;  /* 0x3f000000374d7423 */ /* 0x000fe40000002000 */
[----:B------:R-:W-:Y:S01]  /*3240*/  FADD R74, R69, -12583039 ;  /* 0xcb40007f454a7421 */ /* 0x000fe20000000000 */
[----:B0-----:R-:W-:Y:S01]  /*3250*/  FMUL R58, R58, R71 ;  /* 0x000000473a3a7220 */ /* 0x001fe20000400000 */
[----:B------:R-:W-:Y:S02]  /*3260*/  SHF.L.U32 R71, R70, 0x17, RZ ;  /* 0x0000001746477819 */ /* 0x000fe400000006ff */
[----:B------:R-:W-:-:S04]  /*3270*/  FFMA R74, R57, 1.4426950216293334961, -R74 ;  /* 0x3fb8aa3b394a7823 */ /* 0x000fc8000000084a */
[----:B------:R-:W-:Y:S01]  /*3280*/  FFMA R74, R57, 1.925963033500011079e-08, R74 ;  /* 0x32a57060394a7823 */ /* 0x000fe2000000004a */
[----:B-1----:R-:W-:Y:S01]  /*3290*/  FMUL R57, R71, R72 ;  /* 0x0000004847397220 */ /* 0x002fe20000400000 */
[----:B------:R-:W-:-:S04]  /*32a0*/  FFMA.SAT R71, R56, R0, 0.5 ;  /* 0x3f00000038477423 */ /* 0x000fc80000002000 */
[----:B------:R-:W-:Y:S02]  /*32b0*/  FFMA.RM R70, R71, R2, 12582913 ;  /* 0x4b40000147467423 */ /* 0x000fe40000004002 */
[----:B------:R0:W1:Y:S02]  /*32c0*/  MUFU.EX2 R71, R74 ;  /* 0x0000004a00477308 */ /* 0x0000640000000800 */
[----:B------:R-:W-:-:S04]  /*32d0*/  FADD R75, R70, -12583039 ;  /* 0xcb40007f464b7421 */ /* 0x000fc80000000000 */
[----:B------:R-:W-:Y:S01]  /*32e0*/  FFMA R75, R56, 1.4426950216293334961, -R75 ;  /* 0x3fb8aa3b384b7823 */ /* 0x000fe2000000084b */
[----:B0-----:R-:W-:-:S03]  /*32f0*/  SHF.L.U32 R74, R70, 0x17, RZ ;  /* 0x00000017464a7819 */ /* 0x001fc600000006ff */
[----:B------:R-:W-:Y:S01]  /*3300*/  FFMA R75, R56, 1.925963033500011079e-08, R75 ;  /* 0x32a57060384b7823 */ /* 0x000fe2000000004b */
[----:B------:R-:W-:Y:S01]  /*3310*/  SHF.L.U32 R56, R69, 0x17, RZ ;  /* 0x0000001745387819 */ /* 0x000fe200000006ff */
[----:B------:R-:W-:-:S04]  /*3320*/  FFMA.RM R69, R77, R2, 12582913 ;  /* 0x4b4000014d457423 */ /* 0x000fc80000004002 */
[C---:B------:R-:W-:Y:S01]  /*3330*/  FADD R72, R69.reuse, -12583039 ;  /* 0xcb40007f45487421 */ /* 0x040fe20000000000 */
[----:B-1----:R-:W-:Y:S01]  /*3340*/  FMUL R56, R56, R71 ;  /* 0x0000004738387220 */ /* 0x002fe20000400000 */
[----:B------:R-:W-:Y:S01]  /*3350*/  SHF.L.U32 R69, R69, 0x17, RZ ;  /* 0x0000001745457819 */ /* 0x000fe200000006ff */
        /* <DEDUP_REMOVED lines=364> */
[----:B------:R-:W1:Y:S03]  /*4a20*/  MUFU.EX2 R72, R72 ;  /* 0x0000004800487308 */ /* 0x000e660000000800 */
        /* <DEDUP_REMOVED lines=12> */
[----:B------:R-:W-:Y:S01]  /*4af0*/  FFMA.SAT R75, R7, R0, 0.5 ;  /* 0x3f000000074b7423 */ /* 0x000fe20000002000 */
[----:B------:R-:W-:-:S03]  /*4b00*/  SHF.L.U32 R8, R69, 0x17, RZ ;  /* 0x0000001745087819 */ /* 0x000fc600000006ff */
[----:B------:R-:W-:Y:S01]  /*4b10*/  FFMA.RM R69, R75, R2, 12582913 ;  /* 0x4b4000014b457423 */ /* 0x000fe20000004002 */
[----:B------:R-:W1:Y:S01]  /*4b20*/  MUFU.EX2 R72, R72 ;  /* 0x0000004800487308 */ /* 0x000e620000000800 */
[----:B0-----:R-:W-:Y:S01]  /*4b30*/  FMUL R8, R8, R71 ;  /* 0x0000004708087220 */ /* 0x001fe20000400000 */
[----:B------:R-:W-:Y:S01]  /*4b40*/  FFMA.SAT R71, R6, R0, 0.5 ;  /* 0x3f00000006477423 */ /* 0x000fe20000002000 */
[C---:B------:R-:W-:Y:S01]  /*4b50*/  FADD R76, R69.reuse, -12583039 ;  /* 0xcb40007f454c7421 */ /* 0x040fe20000000000 */
[----:B------:R-:W-:Y:S02]  /*4b60*/  SHF.L.U32 R69, R69, 0x17, RZ ;  /* 0x0000001745457819 */ /* 0x000fe400000006ff */
[----:B------:R-:W-:Y:S01]  /*4b70*/  FFMA.RM R71, R71, R2, 12582913 ;  /* 0x4b40000147477423 */ /* 0x000fe20000004002 */
[----:B------:R-:W-:-:S03]  /*4b80*/  FFMA R76, R7, 1.4426950216293334961, -R76 ;  /* 0x3fb8aa3b074c7823 */ /* 0x000fc6000000084c */
[----:B------:R-:W-:Y:S01]  /*4b90*/  FADD R75, R71, -12583039 ;  /* 0xcb40007f474b7421 */ /* 0x000fe20000000000 */
[----:B------:R-:W-:Y:S01]  /*4ba0*/  FFMA R74, R7, 1.925963033500011079e-08, R76 ;  /* 0x32a57060074a7823 */ /* 0x000fe2000000004c */
[----:B------:R-:W-:Y:S02]  /*4bb0*/  SHF.L.U32 R7, R70, 0x17, RZ ;  /* 0x0000001746077819 */ /* 0x000fe400000006ff */
[----:B------:R-:W-:-:S03]  /*4bc0*/  FFMA R75, R6, 1.4426950216293334961, -R75 ;  /* 0x3fb8aa3b064b7823 */ /* 0x000fc6000000084b */
[----:B------:R-:W0:Y:S01]  /*4bd0*/  MUFU.EX2 R74, R74 ;  /* 0x0000004a004a7308 */ /* 0x000e220000000800 */
[----:B------:R-:W-:Y:S01]  /*4be0*/  FFMA R75, R6, 1.925963033500011079e-08, R75 ;  /* 0x32a57060064b7823 */ /* 0x000fe2000000004b */
[----:B-1----:R-:W-:Y:S01]  /*4bf0*/  FMUL R7, R7, R72 ;  /* 0x0000004807077220 */ /* 0x002fe20000400000 */
[----:B0-----:R-:W-:Y:S01]  /*4c00*/  FMUL R6, R69, R74 ;  /* 0x0000004a45067220 */ /* 0x001fe20000400000 */
[----:B------:R-:W-:-:S04]  /*4c10*/  FFMA.SAT R69, R5, R0, 0.5 ;  /* 0x3f00000005457423 */ /* 0x000fc80000002000 */
[----:B------:R-:W0:Y:S01]  /*4c20*/  MUFU.EX2 R74, R75 ;  /* 0x0000004b004a7308 */ /* 0x000e220000000800 */
[----:B------:R-:W-:Y:S01]  /*4c30*/  FFMA.RM R70, R69, R2, 12582913 ;  /* 0x4b40000145467423 */ /* 0x000fe20000004002 */
[----:B------:R-:W-:-:S03]  /*4c40*/  FFMA.SAT R69, R3, R0, 0.5 ;  /* 0x3f00000003457423 */ /* 0x000fc60000002000 */
[C---:B------:R-:W-:Y:S01]  /*4c50*/  FADD R72, R70.reuse, -12583039 ;  /* 0xcb40007f46487421 */ /* 0x040fe20000000000 */
[----:B------:R-:W-:Y:S01]  /*4c60*/  FFMA.RM R69, R69, R2, 12582913 ;  /* 0x4b40000145457423 */ /* 0x000fe20000004002 */
[----:B------:R-:W-:Y:S02]  /*4c70*/  IMAD.SHL.U32 R79, R70, 0x800000, RZ ;  /* 0x00800000464f7824 */ /* 0x000fe400078e00ff */
[----:B------:R-:W-:Y:S02]  /*4c80*/  FFMA R72, R5, 1.4426950216293334961, -R72 ;  /* 0x3fb8aa3b05487823 */ /* 0x000fe40000000848 */
[----:B------:R-:W-:Y:S02]  /*4c90*/  SHF.L.U32 R76, R69, 0x17, RZ ;  /* 0x00000017454c7819 */ /* 0x000fe400000006ff */
[----:B------:R-:W-:Y:S01]  /*4ca0*/  FFMA R72, R5, 1.925963033500011079e-08, R72 ;  /* 0x32a5706005487823 */ /* 0x000fe20000000048 */
[----:B------:R-:W-:Y:S01]  /*4cb0*/  SHF.L.U32 R5, R71, 0x17, RZ ;  /* 0x0000001747057819 */ /* 0x000fe200000006ff */
[----:B------:R-:W-:-:S04]  /*4cc0*/  FFMA.SAT R71, R4, R0, 0.5 ;  /* 0x3f00000004477423 */ /* 0x000fc80000002000 */
[----:B0-----:R-:W-:Y:S01]  /*4cd0*/  FMUL R5, R5, R74 ;  /* 0x0000004a05057220 */ /* 0x001fe20000400000 */
[----:B------:R-:W-:Y:S01]  /*4ce0*/  FADD R74, R69, -12583039 ;  /* 0xcb40007f454a7421 */ /* 0x000fe20000000000 */
[----:B------:R-:W-:-:S03]  /*4cf0*/  FFMA.RM R71, R71, R2, 12582913 ;  /* 0x4b40000147477423 */ /* 0x000fc60000004002 */
[----:B------:R-:W-:-:S04]  /*4d00*/  FFMA R74, R3, 1.4426950216293334961, -R74 ;  /* 0x3fb8aa3b034a7823 */ /* 0x000fc8000000084a */
[----:B------:R-:W-:Y:S01]  /*4d10*/  FFMA R74, R3, 1.925963033500011079e-08, R74 ;  /* 0x32a57060034a7823 */ /* 0x000fe2000000004a */
[----:B------:R-:W-:-:S04]  /*4d20*/  FFMA.SAT R3, R68, R0, 0.5 ;  /* 0x3f00000044037423 */ /* 0x000fc80000002000 */
[----:B------:R-:W-:Y:S01]  /*4d30*/  FFMA.RM R0, R3, R2, 12582913 ;  /* 0x4b40000103007423 */ /* 0x000fe20000004002 */
[C---:B------:R-:W-:Y:S01]  /*4d40*/  FADD R3, R71.reuse, -12583039 ;  /* 0xcb40007f47037421 */ /* 0x040fe20000000000 */
[----:B------:R-:W-:Y:S01]  /*4d50*/  FADD R2, RZ, R73 ;  /* 0x00000049ff027221 */ /* 0x000fe20000000000 */
[----:B------:R-:W-:Y:S02]  /*4d60*/  SHF.L.U32 R71, R71, 0x17, RZ ;  /* 0x0000001747477819 */ /* 0x000fe400000006ff */
[----:B------:R-:W-:-:S04]  /*4d70*/  FFMA R3, R4, 1.4426950216293334961, -R3 ;  /* 0x3fb8aa3b04037823 */ /* 0x000fc80000000803 */
[----:B------:R-:W-:Y:S01]  /*4d80*/  FFMA R75, R4, 1.925963033500011079e-08, R3 ;  /* 0x32a57060044b7823 */ /* 0x000fe20000000003 */
[----:B------:R-:W-:Y:S01]  /*4d90*/  FADD R3, R0, -12583039 ;  /* 0xcb40007f00037421 */ /* 0x000fe20000000000 */
[----:B------:R-:W0:Y:S03]  /*4da0*/  MUFU.EX2 R4, R72 ;  /* 0x0000004800047308 */ /* 0x000e260000000800 */
[----:B------:R-:W-:-:S04]  /*4db0*/  FFMA R3, R68, 1.4426950216293334961, -R3 ;  /* 0x3fb8aa3b44037823 */ /* 0x000fc80000000803 */
[----:B------:R-:W-:Y:S01]  /*4dc0*/  FFMA R68, R68, 1.925963033500011079e-08, R3 ;  /* 0x32a5706044447823 */ /* 0x000fe20000000003 */
[----:B------:R-:W-:-:S04]  /*4dd0*/  FADD R3, R2, R63 ;  /* 0x0000003f02037221 */ /* 0x000fc80000000000 */
[----:B------:R-:W-:Y:S01]  /*4de0*/  FADD R2, R3, R62 ;  /* 0x0000003e03027221 */ /* 0x000fe20000000000 */
[----:B------:R-:W-:Y:S03]  /*4df0*/  MUFU.EX2 R68, R68 ;  /* 0x0000004400447308 */ /* 0x000fe60000000800 */
        /* <DEDUP_REMOVED lines=51> */
[----:B------:R-:W0:Y:S02]  /*5130*/  MUFU.EX2 R3, R74 ;  /* 0x0000004a00037308 */ /* 0x000e240000000800 */
[----:B------:R-:W-:-:S04]  /*5140*/  FADD R77, R2, R11 ;  /* 0x0000000b024d7221 */ /* 0x000fc80000000000 */
[----:B------:R-:W-:-:S04]  /*5150*/  FADD R2, R77, R10 ;  /* 0x0000000a4d027221 */ /* 0x000fc80000000000 */
[----:B------:R-:W-:Y:S02]  /*5160*/  FADD R77, R2, R9 ;  /* 0x00000009024d7221 */ /* 0x000fe40000000000 */
[----:B------:R-:W1:Y:S02]  /*5170*/  MUFU.EX2 R2, R75 ;  /* 0x0000004b00027308 */ /* 0x000e640000000800 */
[----:B------:R-:W-:Y:S01]  /*5180*/  FADD R70, R77, R8 ;  /* 0x000000084d467221 */ /* 0x000fe20000000000 */
[----:B0-----:R-:W-:-:S03]  /*5190*/  FMUL R3, R76, R3 ;  /* 0x000000034c037220 */ /* 0x001fc60000400000 */
[----:B------:R-:W-:-:S04]  /*51a0*/  FADD R69, R70, R7 ;  /* 0x0000000746457221 */ /* 0x000fc80000000000 */
[----:B------:R-:W-:-:S04]  /*51b0*/  FADD R70, R69, R6 ;  /* 0x0000000645467221 */ /* 0x000fc80000000000 */
[----:B------:R-:W-:Y:S01]  /*51c0*/  FADD R69, R70, R5 ;  /* 0x0000000546457221 */ /* 0x000fe20000000000 */
[----:B-1----:R-:W-:-:S03]  /*51d0*/  FMUL R2, R71, R2 ;  /* 0x0000000247027220 */ /* 0x002fc60000400000 */
[----:B------:R-:W-:Y:S01]  /*51e0*/  FADD R70, R69, R4 ;  /* 0x0000000445467221 */ /* 0x000fe20000000000 */
[----:B------:R-:W-:-:S03]  /*51f0*/  SHF.L.U32 R71, R0, 0x17, RZ ;  /* 0x0000001700477819 */ /* 0x000fc600000006ff */
[----:B------:R-:W-:Y:S02]  /*5200*/  FADD R69, R70, R3 ;  /* 0x0000000346457221 */ /* 0x000fe40000000000 */
[----:B------:R-:W-:Y:S02]  /*5210*/  FMUL R0, R71, R68 ;  /* 0x0000004447007220 */ /* 0x000fe40000400000 */
        /* <DEDUP_REMOVED lines=15> */
[----:B------:R-:W-:-:S04]  /*5310*/  LEA R78, P0, R66, UR8, 0x1 ;  /* 0x00000008424e7c11 */ /* 0x000fc8000f8008ff */
[----:B------:R-:W-:Y:S01]  /*5320*/  LEA.HI.X R79, R66, UR9, R67, 0x1, P0 ;  /* 0x00000009424f7c11 */ /* 0x000fe200080f0c43 */
[----:B-1----:R-:W-:-:S05]  /*5330*/  FADD R67, R75, R72 ;  /* 0x000000484b437221 */ /* 0x002fca0000000000 */
        /* <DEDUP_REMOVED lines=11> */
[----:B0-----:R-:W-:Y:S05]  /*53f0*/  CALL.REL.NOINC `($__internal_3_$__cuda_sm3x_div_rn_noftz_f32_slowpath) ;  /* 0x0000005c00b07944 */ /* 0x001fea0003c00000 */
.L_x_7044:
[----:B------:R-:W-:Y:S05]  /*5400*/  BSYNC B3 ;  /* 0x0000000000037941 */ /* 0x000fea0003800000 */
.L_x_7043:
[----:B------:R-:W-:Y:S01]  /*5410*/  ISETP.GE.AND P0, PT, R65, R64, PT ;  /* 0x000000404100720c */ /* 0x000fe20003f06270 */
[----:B------:R1:W2:Y:S01]  /*5420*/  F2F.BF16.F32 R68, R70 ;  /* 0x0000004600447304 */ /* 0x0002a20000202000 */
[----:B------:R-:W-:Y:S11]  /*5430*/  BSSY B3, `(.L_x_7045) ;  /* 0x0000012000037945 */ /* 0x000ff60003800000 */
[----:B------:R-:W-:Y:S01]  /*5440*/  @P0 PRMT R69, RZ, 0x7610, R69 ;  /* 0x00007610ff450816 */ /* 0x000fe20000000045 */
[----:B-1----:R-:W-:Y:S06]  /*5450*/  @P0 BRA `(.L_x_7046) ;  /* 0x00000000003c0947 */ /* 0x002fec0003800000 */
        /* <DEDUP_REMOVED lines=11> */
[----:B0-2---:R-:W-:Y:S05]  /*5510*/  CALL.REL.NOINC `($__internal_3_$__cuda_sm3x_div_rn_noftz_f32_slowpath) ;  /* 0x0000005c00687944 */ /* 0x005fea0003c00000 */
.L_x_7048:
[----:B------:R-:W-:Y:S05]  /*5520*/  BSYNC B4 ;  /* 0x0000000000047941 */ /* 0x000fea0003800000 */
.L_x_7047:
[----:B------:R-:W-:-:S04]  /*5530*/  F2FP.BF16.F32.PACK_AB R70, RZ, R70 ;  /* 0x00000046ff46723e */ /* 0x000fc800000010ff */
[----:B------:R-:W-:-:S07]  /*5540*/  PRMT R69, R70, 0x7610, R69 ;  /* 0x0000761046457816 */ /* 0x000fce0000000045 */
.L_x_7046:
[----:B------:R-:W-:Y:S05]  /*5550*/  BSYNC B3 ;  /* 0x0000000000037941 */ /* 0x000fea0003800000 */
.L_x_7045:
        /* <DEDUP_REMOVED lines=13> */
[----:B------:R-:W-:Y:S01]  /*5630*/  IMAD.MOV.U32 R73, RZ, RZ, R62 ;  /* 0x000000ffff497224 */ /* 0x000fe200078e003e */
[----:B------:R-:W-:-:S07]  /*5640*/  MOV R66, 0x5660 ;  /* 0x0000566000427802 */ /* 0x000fce0000000f00 */
[----:B0-2---:R-:W-:Y:S05]  /*5650*/  CALL.REL.NOINC `($__internal_3_$__cuda_sm3x_div_rn_noftz_f32_slowpath) ;  /* 0x0000005c00187944 */ /* 0x005fea0003c00000 */
.L_x_7052:
[----:B------:R-:W-:Y:S05]  /*5660*/  BSYNC B4 ;  /* 0x0000000000047941 */ /* 0x000fea0003800000 */
.L_x_7051:
[----:B------:R-:W-:-:S04]  /*5670*/  F2FP.BF16.F32.PACK_AB R70, RZ, R70 ;  /* 0x00000046ff46723e */ /* 0x000fc800000010ff */
[----:B------:R-:W-:Y:S01]  /*5680*/  PRMT R62, R70, 0x7610, R62 ;  /* 0x00007610463e7816 */ /* 0x000fe2000000003e */
[----:B------:R-:W-:Y:S06]  /*5690*/  BRA `(.L_x_7053) ;  /* 0x0000000000047947 */ /* 0x000fec0003800000 */
.L_x_7050:
[----:B------:R-:W-:-:S07]  /*56a0*/  PRMT R62, RZ, 0x7610, R62 ;  /* 0x00007610ff3e7816 */ /* 0x000fce000000003e */
.L_x_7053:
[----:B------:R-:W-:Y:S05]  /*56b0*/  BSYNC B3 ;  /* 0x0000000000037941 */ /* 0x000fea0003800000 */
.L_x_7049:
        /* <DEDUP_REMOVED lines=16> */
.L_x_7057:
[----:B------:R-:W-:Y:S05]  /*57c0*/  BSYNC B4 ;  /* 0x0000000000047941 */ /* 0x000fea0003800000 */
.L_x_7056:
[----:B------:R-:W-:-:S04]  /*57d0*/  F2FP.BF16.F32.PACK_AB R70, RZ, R70 ;  /* 0x00000046ff46723e */ /* 0x000fc800000010ff */
[----:B------:R-:W-:Y:S01]  /*57e0*/  PRMT R61, R70, 0x7610, R61 ;  /* 0x00007610463d7816 */ /* 0x000fe2000000003d */
[----:B------:R-:W-:Y:S06]  /*57f0*/  BRA `(.L_x_7058) ;  /* 0x0000000000047947 */ /* 0x000fec0003800000 */
.L_x_7055:
[----:B------:R-:W-:-:S07]  /*5800*/  PRMT R61, RZ, 0x7610, R61 ;  /* 0x00007610ff3d7816 */ /* 0x000fce000000003d */
.L_x_7058:
[----:B------:R-:W-:Y:S05]  /*5810*/  BSYNC B3 ;  /* 0x0000000000037941 */ /* 0x000fea0003800000 */
.L_x_7054:
[----:B------:R-:W-:Y:S02]  /*5820*/  LOP3.LUT R63, R69, 0xffff, RZ, 0xc0, !PT ;  /* 0x0000ffff453f7812 */ /* 0x000fe400078ec0ff */
[----:B------:R-:W-:-:S03]  /*5830*/  PRMT R61, R62, 0x5410, R61 ;  /* 0x000054103e3d7816 */ /* 0x000fc6000000003d */
[----:B------:R-:W-:-:S05]  /*5840*/  IMAD.WIDE.U32 R62, R63, 0x10000, RZ ;  /* 0x000100003f3e7825 */ /* 0x000fca00078e00ff */
[----:B------:R-:W-:Y:S02]  /*5850*/  LOP3.LUT R63, R61, R63, RZ, 0xfc, !PT ;  /* 0x0000003f3d3f7212 */ /* 0x000fe400078efcff */
[----:B--2---:R-:W-:-:S05]  /*5860*/  LOP3.LUT R62, R62, R68, RZ, 0xfc, !PT ;  /* 0x000000443e3e7212 */ /* 0x004fca00078efcff */
[----:B------:R1:W-:Y:S01]  /*5870*/  STG.E.64 desc[UR4][R78.64], R62 ;  /* 0x0000003e4e007986 */ /* 0x0003e2000c101b04 */
[----:B------:R-:W-:Y:S05]  /*5880*/  BRA `(.L_x_7059) ;  /* 0x00000000000c7947 */ /* 0x000fea0003800000 */
.L_x_7042:
[----:B------:R-:W-:-:S13]  /*5890*/  ISETP.GE.AND P0, PT, R65, UR7, PT ;  /* 0x0000000741007c0c */ /* 0x000fda000bf06270 */
[----:B------:R-:W-:Y:S05]  /*58a0*/  @P0 EXIT ;  /* 0x000000000000094d */ /* 0x000fea0003800000 */
[----:B------:R2:W-:Y:S02]  /*58b0*/  STG.E.64 desc[UR4][R78.64], RZ ;  /* 0x000000ff4e007986 */ /* 0x0005e4000c101b04 */
.L_x_7059:
[----:B------:R-:W-:Y:S05]  /*58c0*/  BSYNC B2 ;  /* 0x0000000000027941 */ /* 0x000fea0003800000 */
.L_x_7041:
[----:B------:R-:W-:Y:S01]  /*58d0*/  IADD3 R61, R65, 0x80, RZ ;  /* 0x00000080413d7810 */ /* 0x000fe20007ffe0ff */
[----:B------:R-:W-:Y:S03]  /*58e0*/  BSSY B2, `(.L_x_7060) ;  /* 0x000005e000027945 */ /* 0x000fe60003800000 */
[----:B------:R-:W-:-:S13]  /*58f0*/  ISETP.GT.AND P0, PT, R61, R64, PT ;  /* 0x000000403d00720c */ /* 0x000fda0003f04270 */
[----:B------:R-:W-:Y:S05]  /*5900*/  @P0 BRA `(.L_x_7061) ;  /* 0x00000004005c0947 */ /* 0x000fea0003800000 */
[----:B-1----:R-:W1:Y:S01]  /*5910*/  MUFU.RCP R62, R67 ;  /* 0x00000043003e7308 */ /* 0x002e620000001000 */
        /* <DEDUP_REMOVED lines=11> */
.L_x_7063:
[----:B------:R-:W-:Y:S05]  /*59d0*/  BSYNC B3 ;  /* 0x0000000000037941 */ /* 0x000fea0003800000 */
.L_x_7062:
        /* <DEDUP_REMOVED lines=17> */
.L_x_7067:
[----:B------:R-:W-:Y:S05]  /*5af0*/  BSYNC B4 ;  /* 0x0000000000047941 */ /* 0x000fea0003800000 */
.L_x_7066:
[----:B------:R-:W-:-:S04]  /*5b00*/  F2FP.BF16.F32.PACK_AB R70, RZ, R70 ;  /* 0x00000046ff46723e */ /* 0x000fc800000010ff */
[----:B------:R-:W-:Y:S01]  /*5b10*/  PRMT R59, R70, 0x7610, R59 ;  /* 0x00007610463b7816 */ /* 0x000fe2000000003b */
[----:B------:R-:W-:Y:S06]  /*5b20*/  BRA `(.L_x_7068) ;  /* 0x0000000000047947 */ /* 0x000fec0003800000 */
.L_x_7065:
[----:B------:R-:W-:-:S07]  /*5b30*/  PRMT R59, RZ, 0x7610, R59 ;  /* 0x00007610ff3b7816 */ /* 0x000fce000000003b */
.L_x_7068:
[----:B------:R-:W-:Y:S05]  /*5b40*/  BSYNC B3 ;  /* 0x0000000000037941 */ /* 0x000fea0003800000 */
.L_x_7064:
        /* <DEDUP_REMOVED lines=16> */
.L_x_7072:
[----:B------:R-:W-:Y:S05]  /*5c50*/  BSYNC B4 ;  /* 0x0000000000047941 */ /* 0x000fea0003800000 */
.L_x_7071:
[----:B------:R-:W-:-:S04]  /*5c60*/  F2FP.BF16.F32.PACK_AB R70, RZ, R70 ;  /* 0x00000046ff46723e */ /* 0x000fc800000010ff */
[----:B------:R-:W-:Y:S01]  /*5c70*/  PRMT R58, R70, 0x7610, R58 ;  /* 0x00007610463a7816 */ /* 0x000fe2000000003a */
[----:B------:R-:W-:Y:S06]  /*5c80*/  BRA `(.L_x_7073) ;  /* 0x0000000000047947 */ /* 0x000fec0003800000 */
.L_x_7070:
[----:B------:R-:W-:-:S07]  /*5c90*/  PRMT R58, RZ, 0x7610, R58 ;  /* 0x00007610ff3a7816 */ /* 0x000fce000000003a */
.L_x_7073:
[----:B------:R-:W-:Y:S05]  /*5ca0*/  BSYNC B3 ;  /* 0x0000000000037941 */ /* 0x000fea0003800000 */
.L_x_7069:
        /* <DEDUP_REMOVED lines=16> */
.L_x_7077:
[----:B------:R-:W-:Y:S05]  /*5db0*/  BSYNC B4 ;  /* 0x0000000000047941 */ /* 0x000fea0003800000 */
.L_x_7076:
[----:B------:R-:W-:-:S04]  /*5dc0*/  F2FP.BF16.F32.PACK_AB R70, RZ, R70 ;  /* 0x00000046ff46723e */ /* 0x000fc800000010ff */
[----:B------:R-:W-:Y:S01]  /*5dd0*/  PRMT R57, R70, 0x7610, R57 ;  /* 0x0000761046397816 */ /* 0x000fe20000000039 */
[----:B------:R-:W-:Y:S06]  /*5de0*/  BRA `(.L_x_7078) ;  /* 0x0000000000047947 */ /* 0x000fec0003800000 */
.L_x_7075:
[----:B------:R-:W-:-:S07]  /*5df0*/  PRMT R57, RZ, 0x7610, R57 ;  /* 0x00007610ff397816 */ /* 0x000fce0000000039 */
.L_x_7078:
[----:B------:R-:W-:Y:S05]  /*5e00*/  BSYNC B3 ;  /* 0x0000000000037941 */ /* 0x000fea0003800000 */
.L_x_7074:
[----:B------:R-:W-:Y:S02]  /*5e10*/  LOP3.LUT R59, R59, 0xffff, RZ, 0xc0, !PT ;  /* 0x0000ffff3b3b7812 */ /* 0x000fe400078ec0ff */
[----:B------:R-:W-:-:S03]  /*5e20*/  PRMT R57, R58, 0x5410, R57 ;  /* 0x000054103a397816 */ /* 0x000fc60000000039 */
[----:B------:R-:W-:-:S05]  /*5e30*/  IMAD.WIDE.U32 R62, R59, 0x10000, RZ ;  /* 0x000100003b3e7825 */ /* 0x000fca00078e00ff */
[----:B------:R-:W-:Y:S02]  /*5e40*/  LOP3.LUT R59, R57, R63, RZ, 0xfc, !PT ;  /* 0x0000003f393b7212 */ /* 0x000fe400078efcff */
[----:B------:R-:W-:-:S05]  /*5e50*/  LOP3.LUT R58, R62, R60, RZ, 0xfc, !PT ;  /* 0x0000003c3e3a7212 */ /* 0x000fca00078efcff */
[----:B------:R1:W-:Y:S01]  /*5e60*/  STG.E.64 desc[UR4][R78.64+0x100], R58 ;  /* 0x0001003a4e007986 */ /* 0x0003e2000c101b04 */
[----:B------:R-:W-:Y:S05]  /*5e70*/  BRA `(.L_x_7079) ;  /* 0x0000000000107947 */ /* 0x000fea0003800000 */
.L_x_7061:
[----:B------:R-:W-:Y:S02]  /*5e80*/  ULDC UR6, c[0x0][0x22c] ;  /* 0x00008b0000067ab9 */ /* 0x000fe40000000800 */
[----:B------:R-:W-:-:S13]  /*5e90*/  ISETP.GE.AND P0, PT, R61, UR6, PT ;  /* 0x000000063d007c0c */ /* 0x000fda000bf06270 */
[----:B------:R-:W-:Y:S05]  /*5ea0*/  @P0 EXIT ;  /* 0x000000000000094d */ /* 0x000fea0003800000 */
[----:B------:R3:W-:Y:S02]  /*5eb0*/  STG.E.64 desc[UR4][R78.64+0x100], RZ ;  /* 0x000100ff4e007986 */ /* 0x0007e4000c101b04 */
.L_x_7079:
[----:B------:R-:W-:Y:S05]  /*5ec0*/  BSYNC B2 ;  /* 0x0000000000027941 */ /* 0x000fea0003800000 */
.L_x_7060:
[----:B------:R-:W-:Y:S01]  /*5ed0*/  IADD3 R57, R65, 0x100, RZ ;  /* 0x0000010041397810 */ /* 0x000fe20007ffe0ff */
[----:B------:R-:W-:Y:S03]  /*5ee0*/  BSSY B2, `(.L_x_7080) ;  /* 0x000005e000027945 */ /* 0x000fe60003800000 */
[----:B------:R-:W-:-:S13]  /*5ef0*/  ISETP.GT.AND P0, PT, R57, R64, PT ;  /* 0x000000403900720c */ /* 0x000fda0003f04270 */
[----:B------:R-:W-:Y:S05]  /*5f00*/  @P0 BRA `(.L_x_7081) ;  /* 0x00000004005c0947 */ /* 0x000fea0003800000 */
[----:B-1----:R-:W1:Y:S01]  /*5f10*/  MUFU.RCP R58, R67 ;  /* 0x00000043003a7308 */ /* 0x002e620000001000 */
        /* <DEDUP_REMOVED lines=10> */
[----:B0-23--:R-:W-:Y:S05]  /*5fc0*/  CALL.REL.NOINC `($__internal_3_$__cuda_sm3x_div_rn_noftz_f32_slowpath) ;  /* 0x0000005000bc7944 */ /* 0x00dfea0003c00000 */
.L_x_7083:
[----:B------:R-:W-:Y:S05]  /*5fd0*/  BSYNC B3 ;  /* 0x0000000000037941 */ /* 0x000fea0003800000 */
.L_x_7082:
        /* <DEDUP_REMOVED lines=16> */
[----:B0-23--:R-:W-:Y:S05]  /*60e0*/  CALL.REL.NOINC `($__internal_3_$__cuda_sm3x_div_rn_noftz_f32_slowpath) ;  /* 0x0000005000747944 */ /* 0x00dfea0003c00000 */
.L_x_7087:
[----:B------:R-:W-:Y:S05]  /*60f0*/  BSYNC B4 ;  /* 0x0000000000047941 */ /* 0x000fea0003800000 */
.L_x_7086:
[----:B------:R-:W-:-:S04]  /*6100*/  F2FP.BF16.F32.PACK_AB R70, RZ, R70 ;  /* 0x00000046ff46723e */ /* 0x000fc800000010ff */
[----:B------:R-:W-:Y:S01]  /*6110*/  PRMT R55, R70, 0x7610, R55 ;  /* 0x0000761046377816 */ /* 0x000fe20000000037 */
[----:B------:R-:W-:Y:S06]  /*6120*/  BRA `(.L_x_7088) ;  /* 0x0000000000047947 */ /* 0x000fec0003800000 */
.L_x_7085:
[----:B------:R-:W-:-:S07]  /*6130*/  PRMT R55, RZ, 0x7610, R55 ;  /* 0x00007610ff377816 */ /* 0x000fce0000000037 */
.L_x_7088:
[----:B------:R-:W-:Y:S05]  /*6140*/  BSYNC B3 ;  /* 0x0000000000037941 */ /* 0x000fea0003800000 */
.L_x_7084:
        /* <DEDUP_REMOVED lines=16> */
.L_x_7092:
[----:B------:R-:W-:Y:S05]  /*6250*/  BSYNC B4 ;  /* 0x0000000000047941 */ /* 0x000fea0003800000 */
.L_x_7091:
[----:B------:R-:W-:-:S04]  /*6260*/  F2FP.BF16.F32.PACK_AB R70, RZ, R70 ;  /* 0x00000046ff46723e */ /* 0x000fc800000010ff */
[----:B------:R-:W-:Y:S01]  /*6270*/  PRMT R54, R70, 0x7610, R54 ;  /* 0x0000761046367816 */ /* 0x000fe20000000036 */
[----:B------:R-:W-:Y:S06]  /*6280*/  BRA `(.L_x_7093) ;  /* 0x0000000000047947 */ /* 0x000fec0003800000 */
.L_x_7090:
[----:B------:R-:W-:-:S07]  /*6290*/  PRMT R54, RZ, 0x7610, R54 ;  /* 0x00007610ff367816 */ /* 0x000fce0000000036 */
.L_x_7093:
[----:B------:R-:W-:Y:S05]  /*62a0*/  BSYNC B3 ;  /* 0x0000000000037941 */ /* 0x000fea0003800000 */
.L_x_7089:
        /* <DEDUP_REMOVED lines=16> */
.L_x_7097:
[----:B------:R-:W-:Y:S05]  /*63b0*/  BSYNC B4 ;  /* 0x0000000000047941 */ /* 0x000fea0003800000 */
.L_x_7096:
[----:B------:R-:W-:-:S04]  /*63c0*/  F2FP.BF16.F32.PACK_AB R70, RZ, R70 ;  /* 0x00000046ff46723e */ /* 0x000fc800000010ff */
[----:B------:R-:W-:Y:S01]  /*63d0*/  PRMT R53, R70, 0x7610, R53 ;  /* 0x0000761046357816 */ /* 0x000fe20000000035 */
[----:B------:R-:W-:Y:S06]  /*63e0*/  BRA `(.L_x_7098) ;  /* 0x0000000000047947 */ /* 0x000fec0003800000 */
.L_x_7095:
[----:B------:R-:W-:-:S07]  /*63f0*/  PRMT R53, RZ, 0x7610, R53 ;  /* 0x00007610ff357816 */ /* 0x000fce0000000035 */
.L_x_7098:
[----:B------:R-:W-:Y:S05]  /*6400*/  BSYNC B3 ;  /* 0x0000000000037941 */ /* 0x000fea0003800000 */
.L_x_7094:
[----:B------:R-:W-:Y:S02]  /*6410*/  LOP3.LUT R55, R55, 0xffff, RZ, 0xc0, !PT ;  /* 0x0000ffff37377812 */ /* 0x000fe400078ec0ff */
[----:B------:R-:W-:-:S03]  /*6420*/  PRMT R53, R54, 0x5410, R53 ;  /* 0x0000541036357816 */ /* 0x000fc60000000035 */
[----:B------:R-:W-:-:S05]  /*6430*/  IMAD.WIDE.U32 R58, R55, 0x10000, RZ ;  /* 0x00010000373a7825 */ /* 0x000fca00078e00ff */
[----:B------:R-:W-:Y:S02]  /*6440*/  LOP3.LUT R55, R53, R59, RZ, 0xfc, !PT ;  /* 0x0000003b35377212 */ /* 0x000fe400078efcff */
[----:B------:R-:W-:-:S05]  /*6450*/  LOP3.LUT R54, R58, R56, RZ, 0xfc, !PT ;  /* 0x000000383a367212 */ /* 0x000fca00078efcff */
[----:B------:R1:W-:Y:S01]  /*6460*/  STG.E.64 desc[UR4][R78.64+0x200], R54 ;  /* 0x000200364e007986 */ /* 0x0003e2000c101b04 */
[----:B------:R-:W-:Y:S05]  /*6470*/  BRA `(.L_x_7099) ;  /* 0x0000000000107947 */ /* 0x000fea0003800000 */
.L_x_7081:
[----:B------:R-:W-:Y:S02]  /*6480*/  ULDC UR6, c[0x0][0x22c] ;  /* 0x00008b0000067ab9 */ /* 0x000fe40000000800 */
[----:B------:R-:W-:-:S13]  /*6490*/  ISETP.GE.AND P0, PT, R57, UR6, PT ;  /* 0x0000000639007c0c */ /* 0x000fda000bf06270 */
[----:B------:R-:W-:Y:S05]  /*64a0*/  @P0 EXIT ;  /* 0x000000000000094d */ /* 0x000fea0003800000 */
[----:B------:R4:W-:Y:S02]  /*64b0*/  STG.E.64 desc[UR4][R78.64+0x200], RZ ;  /* 0x000200ff4e007986 */ /* 0x0009e4000c101b04 */
.L_x_7099:
[----:B------:R-:W-:Y:S05]  /*64c0*/  BSYNC B2 ;  /* 0x0000000000027941 */ /* 0x000fea0003800000 */
.L_x_7080:
[----:B------:R-:W-:Y:S01]  /*64d0*/  IADD3 R53, R65, 0x180, RZ ;  /* 0x0000018041357810 */ /* 0x000fe20007ffe0ff */
[----:B------:R-:W-:Y:S03]  /*64e0*/  BSSY B2, `(.L_x_7100) ;  /* 0x000005e000027945 */ /* 0x000fe60003800000 */
[----:B------:R-:W-:-:S13]  /*64f0*/  ISETP.GT.AND P0, PT, R53, R64, PT ;  /* 0x000000403500720c */ /* 0x000fda0003f04270 */
[----:B------:R-:W-:Y:S05]  /*6500*/  @P0 BRA `(.L_x_7101) ;  /* 0x00000004005c0947 */ /* 0x000fea0003800000 */
[----:B-1----:R-:W1:Y:S01]  /*6510*/  MUFU.RCP R54, R67 ;  /* 0x0000004300367308 */ /* 0x002e620000001000 */
[----:B------:R-:W-:Y:S07]  /*6520*/  BSSY B3, `(.L_x_7102) ;  /* 0x000000b000037945 */ /* 0x000fee0003800000 */
[----:B------:R-:W5:Y:S01]  /*6530*/  FCHK P0, R52, R67 ;  /* 0x0000004334007302 */ /* 0x000f620000000000 */
[----:B-1----:R-:W-:-:S04]  /*6540*/  FFMA R53, -R67, R54, 1 ;  /* 0x3f80000043357423 */ /* 0x002fc80000000136 */
[----:B------:R-:W-:-:S04]  /*6550*/  FFMA R70, R54, R53, R54 ;  /* 0x0000003536467223 */ /* 0x000fc80000000036 */
[----:B------:R-:W-:-:S04]  /*6560*/  FFMA R53, R52, R70, RZ ;  /* 0x0000004634357223 */ /* 0x000fc800000000ff */
[----:B------:R-:W-:-:S04]  /*6570*/  FFMA R54, -R67, R53, R52 ;  /* 0x0000003543367223 */ /* 0x000fc80000000134 */
[----:B------:R-:W-:Y:S01]  /*6580*/  FFMA R70, R70, R54, R53 ;  /* 0x0000003646467223 */ /* 0x000fe20000000035 */
[----:B-----5:R-:W-:Y:S06]  /*6590*/  @!P0 BRA `(.L_x_7103) ;  /* 0x00000000000c8947 */ /* 0x020fec0003800000 */
[----:B------:R-:W-:Y:S02]  /*65a0*/  MOV R73, R52 ;  /* 0x0000003400497202 */ /* 0x000fe40000000f00 */
[----:B------:R-:W-:-:S07]  /*65b0*/  MOV R66, 0x65d0 ;  /* 0x000065d000427802 */ /* 0x000fce0000000f00 */
[----:B0-234-:R-:W-:Y:S05]  /*65c0*/  CALL.REL.NOINC `($__internal_3_$__cuda_sm3x_div_rn_noftz_f32_slowpath) ;  /* 0x0000004c003c7944 */ /* 0x01dfea0003c00000 */
.L_x_7103:
[----:B------:R-:W-:Y:S05]  /*65d0*/  BSYNC B3 ;  /* 0x0000000000037941 */ /* 0x000fea0003800000 */
.L_x_7102:
[----:B------:R-:W-:Y:S01]  /*65e0*/  IADD3 R53, R65, 0x181, RZ ;  /* 0x0000018141357810 */ /* 0x000fe20007ffe0ff */
[----:B------:R1:W0:Y:S01]  /*65f0*/  F2F.BF16.F32 R52, R70 ;  /* 0x0000004600347304 */ /* 0x0002220000202000 */
        /* <DEDUP_REMOVED lines=14> */
[----:B--234-:R-:W-:Y:S05]  /*66e0*/  CALL.REL.NOINC `($__internal_3_$__cuda_sm3x_div_rn_noftz_f32_slowpath) ;  /* 0x0000004800f47944 */ /* 0x01cfea0003c00000 */
.L_x_7107:
[----:B------:R-:W-:Y:S05]  /*66f0*/  BSYNC B4 ;  /* 0x0000000000047941 */ /* 0x000fea0003800000 */
.L_x_7106:
[----:B------:R-:W-:-:S04]  /*6700*/  F2FP.BF16.F32.PACK_AB R70, RZ, R70 ;  /* 0x00000046ff46723e */ /* 0x000fc800000010ff */
[----:B------:R-:W-:Y:S01]  /*6710*/  PRMT R51, R70, 0x7610, R51 ;  /* 0x0000761046337816 */ /* 0x000fe20000000033 */
[----:B------:R-:W-:Y:S06]  /*6720*/  BRA `(.L_x_7108) ;  /* 0x0000000000047947 */ /* 0x000fec0003800000 */
.L_x_7105:
[----:B------:R-:W-:-:S07]  /*6730*/  PRMT R51, RZ, 0x7610, R51 ;  /* 0x00007610ff337816 */ /* 0x000fce0000000033 */
.L_x_7108:
[----:B------:R-:W-:Y:S05]  /*6740*/  BSYNC B3 ;  /* 0x0000000000037941 */ /* 0x000fea0003800000 */
.L_x_7104:
        /* <DEDUP_REMOVED lines=15> */
[----:B--234-:R-:W-:Y:S05]  /*6840*/  CALL.REL.NOINC `($__internal_3_$__cuda_sm3x_div_rn_noftz_f32_slowpath) ;  /* 0x00000048009c7944 */ /* 0x01cfea0003c00000 */
.L_x_7112:
[----:B------:R-:W-:Y:S05]  /*6850*/  BSYNC B4 ;  /* 0x0000000000047941 */ /* 0x000fea0003800000 */
.L_x_7111:
[----:B------:R-:W-:-:S04]  /*6860*/  F2FP.BF16.F32.PACK_AB R70, RZ, R70 ;  /* 0x00000046ff46723e */ /* 0x000fc800000010ff */
[----:B------:R-:W-:Y:S01]  /*6870*/  PRMT R50, R70, 0x7610, R50 ;  /* 0x0000761046327816 */ /* 0x000fe20000000032 */
[----:B------:R-:W-:Y:S06]  /*6880*/  BRA `(.L_x_7113) ;  /* 0x0000000000047947 */ /* 0x000fec0003800000 */
.L_x_7110:
[----:B------:R-:W-:-:S07]  /*6890*/  PRMT R50, RZ, 0x7610, R50 ;  /* 0x00007610ff327816 */ /* 0x000fce0000000032 */
.L_x_7113:
[----:B------:R-:W-:Y:S05]  /*68a0*/  BSYNC B3 ;  /* 0x0000000000037941 */ /* 0x000fea0003800000 */
.L_x_7109:
        /* <DEDUP_REMOVED lines=16> */
.L_x_7117:
[----:B------:R-:W-:Y:S05]  /*69b0*/  BSYNC B4 ;  /* 0x0000000000047941 */ /* 0x000fea0003800000 */
.L_x_7116:
[----:B------:R-:W-:-:S04]  /*69c0*/  F2FP.BF16.F32.PACK_AB R70, RZ, R70 ;  /* 0x00000046ff46723e */ /* 0x000fc800000010ff */
[----:B------:R-:W-:Y:S01]  /*69d0*/  PRMT R49, R70, 0x7610, R49 ;  /* 0x0000761046317816 */ /* 0x000fe20000000031 */
[----:B------:R-:W-:Y:S06]  /*69e0*/  BRA `(.L_x_7118) ;  /* 0x0000000000047947 */ /* 0x000fec0003800000 */
.L_x_7115:
[----:B------:R-:W-:-:S07]  /*69f0*/  PRMT R49, RZ, 0x7610, R49 ;  /* 0x00007610ff317816 */ /* 0x000fce0000000031 */
.L_x_7118:
[----:B------:R-:W-:Y:S05]  /*6a00*/  BSYNC B3 ;  /* 0x0000000000037941 */ /* 0x000fea0003800000 */
.L_x_7114:
[----:B------:R-:W-:Y:S02]  /*6a10*/  LOP3.LUT R51, R51, 0xffff, RZ, 0xc0, !PT ;  /* 0x0000ffff33337812 */ /* 0x000fe400078ec0ff */
[----:B------:R-:W-:-:S03]  /*6a20*/  PRMT R49, R50, 0x5410, R49 ;  /* 0x0000541032317816 */ /* 0x000fc60000000031 */
[----:B------:R-:W-:-:S05]  /*6a30*/  IMAD.WIDE.U32 R54, R51, 0x10000, RZ ;  /* 0x0001000033367825 */ /* 0x000fca00078e00ff */
[----:B------:R-:W-:Y:S02]  /*6a40*/  LOP3.LUT R51, R49, R55, RZ, 0xfc, !PT ;  /* 0x0000003731337212 */ /* 0x000fe400078efcff */
[----:B------:R-:W-:-:S05]  /*6a50*/  LOP3.LUT R50, R54, R52, RZ, 0xfc, !PT ;  /* 0x0000003436327212 */ /* 0x000fca00078efcff */
[----:B------:R0:W-:Y:S01]  /*6a60*/  STG.E.64 desc[UR4][R78.64+0x300], R50 ;  /* 0x000300324e007986 */ /* 0x0001e2000c101b04 */
[----:B------:R-:W-:Y:S05]  /*6a70*/  BRA `(.L_x_7119) ;  /* 0x0000000000107947 */ /* 0x000fea0003800000 */
.L_x_7101:
[----:B------:R-:W-:Y:S02]  /*6a80*/  ULDC UR6, c[0x0][0x22c] ;  /* 0x00008b0000067ab9 */ /* 0x000fe40000000800 */
[----:B------:R-:W-:-:S13]  /*6a90*/  ISETP.GE.AND P0, PT, R53, UR6, PT ;  /* 0x0000000635007c0c */ /* 0x000fda000bf06270 */
[----:B------:R-:W-:Y:S05]  /*6aa0*/  @P0 EXIT ;  /* 0x000000000000094d */ /* 0x000fea0003800000 */
[----:B------:R0:W-:Y:S02]  /*6ab0*/  STG.E.64 desc[UR4][R78.64+0x300], RZ ;  /* 0x000300ff4e007986 */ /* 0x0001e4000c101b04 */
.L_x_7119:
[----:B------:R-:W-:Y:S05]  /*6ac0*/  BSYNC B2 ;  /* 0x0000000000027941 */ /* 0x000fea0003800000 */
.L_x_7100:
        /* <DEDUP_REMOVED lines=15> */
[----:B-1234-:R-:W-:Y:S05]  /*6bc0*/  CALL.REL.NOINC `($__internal_3_$__cuda_sm3x_div_rn_noftz_f32_slowpath) ;  /* 0x0000004400bc7944 */ /* 0x01efea0003c00000 */
.L_x_7123:
[----:B------:R-:W-:Y:S05]  /*6bd0*/  BSYNC B3 ;  /* 0x0000000000037941 */ /* 0x000fea0003800000 */
.L_x_7122:
        /* <DEDUP_REMOVED lines=16> */
[----:B-1234-:R-:W-:Y:S05]  /*6ce0*/  CALL.REL.NOINC `($__internal_3_$__cuda_sm3x_div_rn_noftz_f32_slowpath) ;  /* 0x0000004400747944 */ /* 0x01efea0003c00000 */
.L_x_7127:
[----:B------:R-:W-:Y:S05]  /*6cf0*/  BSYNC B4 ;  /* 0x0000000000047941 */ /* 0x000fea0003800000 */
.L_x_7126:
[----:B------:R-:W-:-:S04]  /*6d00*/  F2FP.BF16.F32.PACK_AB R70, RZ, R70 ;  /* 0x00000046ff46723e */ /* 0x000fc800000010ff */
[----:B------:R-:W-:Y:S01]  /*6d10*/  PRMT R47, R70, 0x7610, R47 ;  /* 0x00007610462f7816 */ /* 0x000fe2000000002f */
[----:B------:R-:W-:Y:S06]  /*6d20*/  BRA `(.L_x_7128) ;  /* 0x0000000000047947 */ /* 0x000fec0003800000 */
.L_x_7125:
[----:B------:R-:W-:-:S07]  /*6d30*/  PRMT R47, RZ, 0x7610, R47 ;  /* 0x00007610ff2f7816 */ /* 0x000fce000000002f */
.L_x_7128:
[----:B------:R-:W-:Y:S05]  /*6d40*/  BSYNC B3 ;  /* 0x0000000000037941 */ /* 0x000fea0003800000 */
.L_x_7124:
        /* <DEDUP_REMOVED lines=16> */
.L_x_7132:
[----:B------:R-:W-:Y:S05]  /*6e50*/  BSYNC B4 ;  /* 0x0000000000047941 */ /* 0x000fea0003800000 */
.L_x_7131:
[----:B------:R-:W-:-:S04]  /*6e60*/  F2FP.BF16.F32.PACK_AB R70, RZ, R70 ;  /* 0x00000046ff46723e */ /* 0x000fc800000010ff */
[----:B------:R-:W-:Y:S01]  /*6e70*/  PRMT R46, R70, 0x7610, R46 ;  /* 0x00007610462e7816 */ /* 0x000fe2000000002e */
[----:B------:R-:W-:Y:S06]  /*6e80*/  BRA `(.L_x_7133) ;  /* 0x0000000000047947 */ /* 0x000fec0003800000 */
.L_x_7130:
[----:B------:R-:W-:-:S07]  /*6e90*/  PRMT R46, RZ, 0x7610, R46 ;  /* 0x00007610ff2e7816 */ /* 0x000fce000000002e */
.L_x_7133:
[----:B------:R-:W-:Y:S05]  /*6ea0*/  BSYNC B3 ;  /* 0x0000000000037941 */ /* 0x000fea0003800000 */
.L_x_7129:
        /* <DEDUP_REMOVED lines=16> */
.L_x_7137:
[----:B------:R-:W-:Y:S05]  /*6fb0*/  BSYNC B4 ;  /* 0x0000000000047941 */ /* 0x000fea0003800000 */
.L_x_7136:
[----:B------:R-:W-:-:S04]  /*6fc0*/  F2FP.BF16.F32.PACK_AB R70, RZ, R70 ;  /* 0x00000046ff46723e */ /* 0x000fc800000010ff */
[----:B------:R-:W-:Y:S01]  /*6fd0*/  PRMT R45, R70, 0x7610, R45 ;  /* 0x00007610462d7816 */ /* 0x000fe2000000002d */
[----:B------:R-:W-:Y:S06]  /*6fe0*/  BRA `(.L_x_7138) ;  /* 0x0000000000047947 */ /* 0x000fec0003800000 */
.L_x_7135:
[----:B------:R-:W-:-:S07]  /*6ff0*/  PRMT R45, RZ, 0x7610, R45 ;  /* 0x00007610ff2d7816 */ /* 0x000fce000000002d */
.L_x_7138:
[----:B------:R-:W-:Y:S05]  /*7000*/  BSYNC B3 ;  /* 0x0000000000037941 */ /* 0x000fea0003800000 */
.L_x_7134:
[----:B------:R-:W-:Y:S02]  /*7010*/  LOP3.LUT R47, R47, 0xffff, RZ, 0xc0, !PT ;  /* 0x0000ffff2f2f7812 */ /* 0x000fe400078ec0ff */
[----:B------:R-:W-:-:S03]  /*7020*/  PRMT R45, R46, 0x5410, R45 ;  /* 0x000054102e2d7816 */ /* 0x000fc6000000002d */
[----:B------:R-:W-:-:S05]  /*7030*/  IMAD.WIDE.U32 R50, R47, 0x10000, RZ ;  /* 0x000100002f327825 */ /* 0x000fca00078e00ff */
[----:B------:R-:W-:Y:S02]  /*7040*/  LOP3.LUT R47, R45, R51, RZ, 0xfc, !PT ;  /* 0x000000332d2f7212 */ /* 0x000fe400078efcff */
[----:B------:R-:W-:-:S05]  /*7050*/  LOP3.LUT R46, R50, R48, RZ, 0xfc, !PT ;  /* 0x00000030322e7212 */ /* 0x000fca00078efcff */
[----:B------:R0:W-:Y:S01]  /*7060*/  STG.E.64 desc[UR4][R78.64+0x400], R46 ;  /* 0x0004002e4e007986 */ /* 0x0001e2000c101b04 */
[----:B------:R-:W-:Y:S05]  /*7070*/  BRA `(.L_x_7139) ;  /* 0x0000000000107947 */ /* 0x000fea0003800000 */
.L_x_7121:
[----:B------:R-:W-:Y:S02]  /*7080*/  ULDC UR6, c[0x0][0x22c] ;  /* 0x00008b0000067ab9 */ /* 0x000fe40000000800 */
[----:B------:R-:W-:-:S13]  /*7090*/  ISETP.GE.AND P0, PT, R49, UR6, PT ;  /* 0x0000000631007c0c */ /* 0x000fda000bf06270 */
[----:B------:R-:W-:Y:S05]  /*70a0*/  @P0 EXIT ;  /* 0x000000000000094d */ /* 0x000fea0003800000 */
[----:B------:R0:W-:Y:S02]  /*70b0*/  STG.E.64 desc[UR4][R78.64+0x400], RZ ;  /* 0x000400ff4e007986 */ /* 0x0001e4000c101b04 */
.L_x_7139:
[----:B------:R-:W-:Y:S05]  /*70c0*/  BSYNC B2 ;  /* 0x0000000000027941 */ /* 0x000fea0003800000 */
.L_x_7120:
        /* <DEDUP_REMOVED lines=16> */
.L_x_7143:
[----:B------:R-:W-:Y:S05]  /*71d0*/  BSYNC B3 ;  /* 0x0000000000037941 */ /* 0x000fea0003800000 */
.L_x_7142:
        /* <DEDUP_REMOVED lines=17> */
.L_x_7147:
[----:B------:R-:W-:Y:S05]  /*72f0*/  BSYNC B4 ;  /* 0x0000000000047941 */ /* 0x000fea0003800000 */
.L_x_7146:
[----:B------:R-:W-:-:S04]  /*7300*/  F2FP.BF16.F32.PACK_AB R70, RZ, R70 ;  /* 0x00000046ff46723e */ /* 0x000fc800000010ff */
[----:B------:R-:W-:Y:S01]  /*7310*/  PRMT R43, R70, 0x7610, R43 ;  /* 0x00007610462b7816 */ /* 0x000fe2000000002b */
[----:B------:R-:W-:Y:S06]  /*7320*/  BRA `(.L_x_7148) ;  /* 0x0000000000047947 */ /* 0x000fec0003800000 */
.L_x_7145:
[----:B------:R-:W-:-:S07]  /*7330*/  PRMT R43, RZ, 0x7610, R43 ;  /* 0x00007610ff2b7816 */ /* 0x000fce000000002b */
.L_x_7148:
[----:B------:R-:W-:Y:S05]  /*7340*/  BSYNC B3 ;  /* 0x0000000000037941 */ /* 0x000fea0003800000 */
.L_x_7144:
        /* <DEDUP_REMOVED lines=16> */
.L_x_7152:
[----:B------:R-:W-:Y:S05]  /*7450*/  BSYNC B4 ;  /* 0x0000000000047941 */ /* 0x000fea0003800000 */
.L_x_7151:
[----:B------:R-:W-:-:S04]  /*7460*/  F2FP.BF16.F32.PACK_AB R70, RZ, R70 ;  /* 0x00000046ff46723e */ /* 0x000fc800000010ff */
[----:B------:R-:W-:Y:S01]  /*7470*/  PRMT R42, R70, 0x7610, R42 ;  /* 0x00007610462a7816 */ /* 0x000fe2000000002a */
[----:B------:R-:W-:Y:S06]  /*7480*/  BRA `(.L_x_7153) ;  /* 0x0000000000047947 */ /* 0x000fec0003800000 */
.L_x_7150:
[----:B------:R-:W-:-:S07]  /*7490*/  PRMT R42, RZ, 0x7610, R42 ;  /* 0x00007610ff2a7816 */ /* 0x000fce000000002a */
.L_x_7153:
[----:B------:R-:W-:Y:S05]  /*74a0*/  BSYNC B3 ;  /* 0x0000000000037941 */ /* 0x000fea0003800000 */
.L_x_7149:
        /* <DEDUP_REMOVED lines=16> */
.L_x_7157:
[----:B------:R-:W-:Y:S05]  /*75b0*/  BSYNC B4 ;  /* 0x0000000000047941 */ /* 0x000fea0003800000 */
.L_x_7156:
[----:B------:R-:W-:-:S04]  /*75c0*/  F2FP.BF16.F32.PACK_AB R70, RZ, R70 ;  /* 0x00000046ff46723e */ /* 0x000fc800000010ff */
[----:B------:R-:W-:Y:S01]  /*75d0*/  PRMT R41, R70, 0x7610, R41 ;  /* 0x0000761046297816 */ /* 0x000fe20000000029 */
[----:B------:R-:W-:Y:S06]  /*75e0*/  BRA `(.L_x_7158) ;  /* 0x0000000000047947 */ /* 0x000fec0003800000 */
.L_x_7155:
[----:B------:R-:W-:-:S07]  /*75f0*/  PRMT R41, RZ, 0x7610, R41 ;  /* 0x00007610ff297816 */ /* 0x000fce0000000029 */
.L_x_7158:
[----:B------:R-:W-:Y:S05]  /*7600*/  BSYNC B3 ;  /* 0x0000000000037941 */ /* 0x000fea0003800000 */
.L_x_7154:
[----:B------:R-:W-:Y:S02]  /*7610*/  LOP3.LUT R43, R43, 0xffff, RZ, 0xc0, !PT ;  /* 0x0000ffff2b2b7812 */ /* 0x000fe400078ec0ff */
[----:B------:R-:W-:-:S03]  /*7620*/  PRMT R41, R42, 0x5410, R41 ;  /* 0x000054102a297816 */ /* 0x000fc60000000029 */
[----:B------:R-:W-:-:S05]  /*7630*/  IMAD.WIDE.U32 R46, R43, 0x10000, RZ ;  /* 0x000100002b2e7825 */ /* 0x000fca00078e00ff */
[----:B------:R-:W-:Y:S02]  /*7640*/  LOP3.LUT R43, R41, R47, RZ, 0xfc, !PT ;  /* 0x0000002f292b7212 */ /* 0x000fe400078efcff */
[----:B------:R-:W-:-:S05]  /*7650*/  LOP3.LUT R42, R46, R44, RZ, 0xfc, !PT ;  /* 0x0000002c2e2a7212 */ /* 0x000fca00078efcff */
[----:B------:R0:W-:Y:S01]  /*7660*/  STG.E.64 desc[UR4][R78.64+0x500], R42 ;  /* 0x0005002a4e007986 */ /* 0x0001e2000c101b04 */
[----:B------:R-:W-:Y:S05]  /*7670*/  BRA `(.L_x_7159) ;  /* 0x0000000000107947 */ /* 0x000fea0003800000 */
.L_x_7141:
[----:B------:R-:W-:Y:S02]  /*7680*/  ULDC UR6, c[0x0][0x22c] ;  /* 0x00008b0000067ab9 */ /* 0x000fe40000000800 */
[----:B------:R-:W-:-:S13]  /*7690*/  ISETP.GE.AND P0, PT, R45, UR6, PT ;  /* 0x000000062d007c0c */ /* 0x000fda000bf06270 */
[----:B------:R-:W-:Y:S05]  /*76a0*/  @P0 EXIT ;  /* 0x000000000000094d */ /* 0x000fea0003800000 */
[----:B------:R0:W-:Y:S02]  /*76b0*/  STG.E.64 desc[UR4][R78.64+0x500], RZ ;  /* 0x000500ff4e007986 */ /* 0x0001e4000c101b04 */
.L_x_7159:
[----:B------:R-:W-:Y:S05]  /*76c0*/  BSYNC B2 ;  /* 0x0000000000027941 */ /* 0x000fea0003800000 */
.L_x_7140:
        /* <DEDUP_REMOVED lines=16> */
.L_x_7163:
[----:B------:R-:W-:Y:S05]  /*77d0*/  BSYNC B3 ;  /* 0x0000000000037941 */ /* 0x000fea0003800000 */
.L_x_7162:
        /* <DEDUP_REMOVED lines=17> */
.L_x_7167:
[----:B------:R-:W-:Y:S05]  /*78f0*/  BSYNC B4 ;  /* 0x0000000000047941 */ /* 0x000fea0003800000 */
.L_x_7166:
[----:B------:R-:W-:-:S04]  /*7900*/  F2FP.BF16.F32.PACK_AB R70, RZ, R70 ;  /* 0x00000046ff46723e */ /* 0x000fc800000010ff */
[----:B------:R-:W-:Y:S01]  /*7910*/  PRMT R39, R70, 0x7610, R39 ;  /* 0x0000761046277816 */ /* 0x000fe20000000027 */
[----:B------:R-:W-:Y:S06]  /*7920*/  BRA `(.L_x_7168) ;  /* 0x0000000000047947 */ /* 0x000fec0003800000 */
.L_x_7165:
[----:B------:R-:W-:-:S07]  /*7930*/  PRMT R39, RZ, 0x7610, R39 ;  /* 0x00007610ff277816 */ /* 0x000fce0000000027 */
.L_x_7168:
[----:B------:R-:W-:Y:S05]  /*7940*/  BSYNC B3 ;  /* 0x0000000000037941 */ /* 0x000fea0003800000 */
.L_x_7164:
        /* <DEDUP_REMOVED lines=16> */
.L_x_7172:
[----:B------:R-:W-:Y:S05]  /*7a50*/  BSYNC B4 ;  /* 0x0000000000047941 */ /* 0x000fea0003800000 */
.L_x_7171:
[----:B------:R-:W-:-:S04]  /*7a60*/  F2FP.BF16.F32.PACK_AB R70, RZ, R70 ;  /* 0x00000046ff46723e */ /* 0x000fc800000010ff */
[----:B------:R-:W-:Y:S01]  /*7a70*/  PRMT R38, R70, 0x7610, R38 ;  /* 0x0000761046267816 */ /* 0x000fe20000000026 */
[----:B------:R-:W-:Y:S06]  /*7a80*/  BRA `(.L_x_7173) ;  /* 0x0000000000047947 */ /* 0x000fec0003800000 */
.L_x_7170:
[----:B------:R-:W-:-:S07]  /*7a90*/  PRMT R38, RZ, 0x7610, R38 ;  /* 0x00007610ff267816 */ /* 0x000fce0000000026 */
.L_x_7173:
[----:B------:R-:W-:Y:S05]  /*7aa0*/  BSYNC B3 ;  /* 0x0000000000037941 */ /* 0x000fea0003800000 */
.L_x_7169:
        /* <DEDUP_REMOVED lines=16> */
.L_x_7177:
[----:B------:R-:W-:Y:S05]  /*7bb0*/  BSYNC B4 ;  /* 0x0000000000047941 */ /* 0x000fea0003800000 */
.L_x_7176:
[----:B------:R-:W-:-:S04]  /*7bc0*/  F2FP.BF16.F32.PACK_AB R70, RZ, R70 ;  /* 0x00000046ff46723e */ /* 0x000fc800000010ff */
[----:B------:R-:W-:Y:S01]  /*7bd0*/  PRMT R37, R70, 0x7610, R37 ;  /* 0x0000761046257816 */ /* 0x000fe20000000025 */
[----:B------:R-:W-:Y:S06]  /*7be0*/  BRA `(.L_x_7178) ;  /* 0x0000000000047947 */ /* 0x000fec0003800000 */
.L_x_7175:
[----:B------:R-:W-:-:S07]  /*7bf0*/  PRMT R37, RZ, 0x7610, R37 ;  /* 0x00007610ff257816 */ /* 0x000fce0000000025 */
.L_x_7178:
[----:B------:R-:W-:Y:S05]  /*7c00*/  BSYNC B3 ;  /* 0x0000000000037941 */ /* 0x000fea0003800000 */
.L_x_7174:
[----:B------:R-:W-:Y:S02]  /*7c10*/  LOP3.LUT R39, R39, 0xffff, RZ, 0xc0, !PT ;  /* 0x0000ffff27277812 */ /* 0x000fe400078ec0ff */
[----:B------:R-:W-:-:S03]  /*7c20*/  PRMT R37, R38, 0x5410, R37 ;  /* 0x0000541026257816 */ /* 0x000fc60000000025 */
[----:B------:R-:W-:-:S05]  /*7c30*/  IMAD.WIDE.U32 R42, R39, 0x10000, RZ ;  /* 0x00010000272a7825 */ /* 0x000fca00078e00ff */
[----:B------:R-:W-:Y:S02]  /*7c40*/  LOP3.LUT R39, R37, R43, RZ, 0xfc, !PT ;  /* 0x0000002b25277212 */ /* 0x000fe400078efcff */
[----:B------:R-:W-:-:S05]  /*7c50*/  LOP3.LUT R38, R42, R40, RZ, 0xfc, !PT ;  /* 0x000000282a267212 */ /* 0x000fca00078efcff */
[----:B------:R0:W-:Y:S01]  /*7c60*/  STG.E.64 desc[UR4][R78.64+0x600], R38 ;  /* 0x000600264e007986 */ /* 0x0001e2000c101b04 */
[----:B------:R-:W-:Y:S05]  /*7c70*/  BRA `(.L_x_7179) ;  /* 0x0000000000107947 */ /* 0x000fea0003800000 */
.L_x_7161:
[----:B------:R-:W-:Y:S02]  /*7c80*/  ULDC UR6, c[0x0][0x22c] ;  /* 0x00008b0000067ab9 */ /* 0x000fe40000000800 */
[----:B------:R-:W-:-:S13]  /*7c90*/  ISETP.GE.AND P0, PT, R41, UR6, PT ;  /* 0x0000000629007c0c */ /* 0x000fda000bf06270 */
[----:B------:R-:W-:Y:S05]  /*7ca0*/  @P0 EXIT ;  /* 0x000000000000094d */ /* 0x000fea0003800000 */
[----:B------:R0:W-:Y:S02]  /*7cb0*/  STG.E.64 desc[UR4][R78.64+0x600], RZ ;  /* 0x000600ff4e007986 */ /* 0x0001e4000c101b04 */
.L_x_7179:
[----:B------:R-:W-:Y:S05]  /*7cc0*/  BSYNC B2 ;  /* 0x0000000000027941 */ /* 0x000fea0003800000 */
.L_x_7160:
        /* <DEDUP_REMOVED lines=16> */
.L_x_7183:
[----:B------:R-:W-:Y:S05]  /*7dd0*/  BSYNC B3 ;  /* 0x0000000000037941 */ /* 0x000fea0003800000 */
.L_x_7182:
        /* <DEDUP_REMOVED lines=17> */
.L_x_7187:
[----:B------:R-:W-:Y:S05]  /*7ef0*/  BSYNC B4 ;  /* 0x0000000000047941 */ /* 0x000fea0003800000 */
.L_x_7186:
[----:B------:R-:W-:-:S04]  /*7f00*/  F2FP.BF16.F32.PACK_AB R70, RZ, R70 ;  /* 0x00000046ff46723e */ /* 0x000fc800000010ff */
[----:B------:R-:W-:Y:S01]  /*7f10*/  PRMT R35, R70, 0x7610, R35 ;  /* 0x0000761046237816 */ /* 0x000fe20000000023 */
[----:B------:R-:W-:Y:S06]  /*7f20*/  BRA `(.L_x_7188) ;  /* 0x0000000000047947 */ /* 0x000fec0003800000 */
.L_x_7185:
[----:B------:R-:W-:-:S07]  /*7f30*/  PRMT R35, RZ, 0x7610, R35 ;  /* 0x00007610ff237816 */ /* 0x000fce0000000023 */
.L_x_7188:
[----:B------:R-:W-:Y:S05]  /*7f40*/  BSYNC B3 ;  /* 0x0000000000037941 */ /* 0x000fea0003800000 */
.L_x_7184:
        /* <DEDUP_REMOVED lines=16> */
.L_x_7192:
[----:B------:R-:W-:Y:S05]  /*8050*/  BSYNC B4 ;  /* 0x0000000000047941 */ /* 0x000fea0003800000 */
.L_x_7191:
[----:B------:R-:W-:-:S04]  /*8060*/  F2FP.BF16.F32.PACK_AB R70, RZ, R70 ;  /* 0x00000046ff46723e */ /* 0x000fc800000010ff */
[----:B------:R-:W-:Y:S01]  /*8070*/  PRMT R34, R70, 0x7610, R34 ;  /* 0x0000761046227816 */ /* 0x000fe20000000022 */
[----:B------:R-:W-:Y:S06]  /*8080*/  BRA `(.L_x_7193) ;  /* 0x0000000000047947 */ /* 0x000fec0003800000 */
.L_x_7190:
[----:B------:R-:W-:-:S07]  /*8090*/  PRMT R34, RZ, 0x7610, R34 ;  /* 0x00007610ff227816 */ /* 0x000fce0000000022 */
.L_x_7193:
[----:B------:R-:W-:Y:S05]  /*80a0*/  BSYNC B3 ;  /* 0x0000000000037941 */ /* 0x000fea0003800000 */
.L_x_7189:
        /* <DEDUP_REMOVED lines=16> */
.L_x_7197:
[----:B------:R-:W-:Y:S05]  /*81b0*/  BSYNC B4 ;  /* 0x0000000000047941 */ /* 0x000fea0003800000 */
.L_x_7196:
[----:B------:R-:W-:-:S04]  /*81c0*/  F2FP.BF16.F32.PACK_AB R70, RZ, R70 ;  /* 0x00000046ff46723e */ /* 0x000fc800000010ff */
[----:B------:R-:W-:Y:S01]  /*81d0*/  PRMT R33, R70, 0x7610, R33 ;  /* 0x0000761046217816 */ /* 0x000fe20000000021 */
[----:B------:R-:W-:Y:S06]  /*81e0*/  BRA `(.L_x_7198) ;  /* 0x0000000000047947 */ /* 0x000fec0003800000 */
.L_x_7195:
[----:B------:R-:W-:-:S07]  /*81f0*/  PRMT R33, RZ, 0x7610, R33 ;  /* 0x00007610ff217816 */ /* 0x000fce0000000021 */
.L_x_7198:
[----:B------:R-:W-:Y:S05]  /*8200*/  BSYNC B3 ;  /* 0x0000000000037941 */ /* 0x000fea0003800000 */
.L_x_7194:
[----:B------:R-:W-:Y:S02]  /*8210*/  LOP3.LUT R35, R35, 0xffff, RZ, 0xc0, !PT ;  /* 0x0000ffff23237812 */ /* 0x000fe400078ec0ff */
[----:B------:R-:W-:-:S03]  /*8220*/  PRMT R33, R34, 0x5410, R33 ;  /* 0x0000541022217816 */ /* 0x000fc60000000021 */
[----:B------:R-:W-:-:S05]  /*8230*/  IMAD.WIDE.U32 R38, R35, 0x10000, RZ ;  /* 0x0001000023267825 */ /* 0x000fca00078e00ff */
[----:B------:R-:W-:Y:S02]  /*8240*/  LOP3.LUT R35, R33, R39, RZ, 0xfc, !PT ;  /* 0x0000002721237212 */ /* 0x000fe400078efcff */
[----:B------:R-:W-:-:S05]  /*8250*/  LOP3.LUT R34, R38, R36, RZ, 0xfc, !PT ;  /* 0x0000002426227212 */ /* 0x000fca00078efcff */
[----:B------:R0:W-:Y:S01]  /*8260*/  STG.E.64 desc[UR4][R78.64+0x700], R34 ;  /* 0x000700224e007986 */ /* 0x0001e2000c101b04 */
[----:B------:R-:W-:Y:S05]  /*8270*/  BRA `(.L_x_7199) ;  /* 0x0000000000107947 */ /* 0x000fea0003800000 */
.L_x_7181:
[----:B------:R-:W-:Y:S02]  /*8280*/  ULDC UR6, c[0x0][0x22c] ;  /* 0x00008b0000067ab9 */ /* 0x000fe40000000800 */
[----:B------:R-:W-:-:S13]  /*8290*/  ISETP.GE.AND P0, PT, R37, UR6, PT ;  /* 0x0000000625007c0c */ /* 0x000fda000bf06270 */
[----:B------:R-:W-:Y:S05]  /*82a0*/  @P0 EXIT ;  /* 0x000000000000094d */ /* 0x000fea0003800000 */
[----:B------:R0:W-:Y:S02]  /*82b0*/  STG.E.64 desc[UR4][R78.64+0x700], RZ ;  /* 0x000700ff4e007986 */ /* 0x0001e4000c101b04 */
.L_x_7199:
[----:B------:R-:W-:Y:S05]  /*82c0*/  BSYNC B2 ;  /* 0x0000000000027941 */ /* 0x000fea0003800000 */
.L_x_7180:
        /* <DEDUP_REMOVED lines=16> */
.L_x_7203:
[----:B------:R-:W-:Y:S05]  /*83d0*/  BSYNC B3 ;  /* 0x0000000000037941 */ /* 0x000fea0003800000 */
.L_x_7202:
        /* <DEDUP_REMOVED lines=17> */
.L_x_7207:
[----:B------:R-:W-:Y:S05]  /*84f0*/  BSYNC B4 ;  /* 0x0000000000047941 */ /* 0x000fea0003800000 */
.L_x_7206:
[----:B------:R-:W-:-:S04]  /*8500*/  F2FP.BF16.F32.PACK_AB R70, RZ, R70 ;  /* 0x00000046ff46723e */ /* 0x000fc800000010ff */
[----:B------:R-:W-:Y:S01]  /*8510*/  PRMT R31, R70, 0x7610, R31 ;  /* 0x00007610461f7816 */ /* 0x000fe2000000001f */
[----:B------:R-:W-:Y:S06]  /*8520*/  BRA `(.L_x_7208) ;  /* 0x0000000000047947 */ /* 0x000fec0003800000 */
.L_x_7205:
[----:B------:R-:W-:-:S07]  /*8530*/  PRMT R31, RZ, 0x7610, R31 ;  /* 0x00007610ff1f7816 */ /* 0x000fce000000001f */
.L_x_7208:
[----:B------:R-:W-:Y:S05]  /*8540*/  BSYNC B3 ;  /* 0x0000000000037941 */ /* 0x000fea0003800000 */
.L_x_7204:
        /* <DEDUP_REMOVED lines=16> */
.L_x_7212:
[----:B------:R-:W-:Y:S05]  /*8650*/  BSYNC B4 ;  /* 0x0000000000047941 */ /* 0x000fea0003800000 */
.L_x_7211:
[----:B------:R-:W-:-:S04]  /*8660*/  F2FP.BF16.F32.PACK_AB R70, RZ, R70 ;  /* 0x00000046ff46723e */ /* 0x000fc800000010ff */
[----:B------:R-:W-:Y:S01]  /*8670*/  PRMT R30, R70, 0x7610, R30 ;  /* 0x00007610461e7816 */ /* 0x000fe2000000001e */
[----:B------:R-:W-:Y:S06]  /*8680*/  BRA `(.L_x_7213) ;  /* 0x0000000000047947 */ /* 0x000fec0003800000 */
.L_x_7210:
[----:B------:R-:W-:-:S07]  /*8690*/  PRMT R30, RZ, 0x7610, R30 ;  /* 0x00007610ff1e7816 */ /* 0x000fce000000001e */
.L_x_7213:
[----:B------:R-:W-:Y:S05]  /*86a0*/  BSYNC B3 ;  /* 0x0000000000037941 */ /* 0x000fea0003800000 */
.L_x_7209:
        /* <DEDUP_REMOVED lines=16> */
.L_x_7217:
[----:B------:R-:W-:Y:S05]  /*87b0*/  BSYNC B4 ;  /* 0x0000000000047941 */ /* 0x000fea0003800000 */
.L_x_7216:
[----:B------:R-:W-:-:S04]  /*87c0*/  F2FP.BF16.F32.PACK_AB R70, RZ, R70 ;  /* 0x00000046ff46723e */ /* 0x000fc800000010ff */
[----:B------:R-:W-:Y:S01]  /*87d0*/  PRMT R29, R70, 0x7610, R29 ;  /* 0x00007610461d7816 */ /* 0x000fe2000000001d */
[----:B------:R-:W-:Y:S06]  /*87e0*/  BRA `(.L_x_7218) ;  /* 0x0000000000047947 */ /* 0x000fec0003800000 */
.L_x_7215:
[----:B------:R-:W-:-:S07]  /*87f0*/  PRMT R29, RZ, 0x7610, R29 ;  /* 0x00007610ff1d7816 */ /* 0x000fce000000001d */
.L_x_7218:
[----:B------:R-:W-:Y:S05]  /*8800*/  BSYNC B3 ;  /* 0x0000000000037941 */ /* 0x000fea0003800000 */
.L_x_7214:
[----:B------:R-:W-:Y:S02]  /*8810*/  LOP3.LUT R31, R31, 0xffff, RZ, 0xc0, !PT ;  /* 0x0000ffff1f1f7812 */ /* 0x000fe400078ec0ff */
[----:B------:R-:W-:-:S03]  /*8820*/  PRMT R29, R30, 0x5410, R29 ;  /* 0x000054101e1d7816 */ /* 0x000fc6000000001d */
[----:B------:R-:W-:-:S05]  /*8830*/  IMAD.WIDE.U32 R34, R31, 0x10000, RZ ;  /* 0x000100001f227825 */ /* 0x000fca00078e00ff */
[----:B------:R-:W-:Y:S02]  /*8840*/  LOP3.LUT R31, R29, R35, RZ, 0xfc, !PT ;  /* 0x000000231d1f7212 */ /* 0x000fe400078efcff */
[----:B------:R-:W-:-:S05]  /*8850*/  LOP3.LUT R30, R34, R32, RZ, 0xfc, !PT ;  /* 0x00000020221e7212 */ /* 0x000fca00078efcff */
[----:B------:R0:W-:Y:S01]  /*8860*/  STG.E.64 desc[UR4][R78.64+0x800], R30 ;  /* 0x0008001e4e007986 */ /* 0x0001e2000c101b04 */
[----:B------:R-:W-:Y:S05]  /*8870*/  BRA `(.L_x_7219) ;  /* 0x0000000000107947 */ /* 0x000fea0003800000 */
.L_x_7201:
[----:B------:R-:W-:Y:S02]  /*8880*/  ULDC UR6, c[0x0][0x22c] ;  /* 0x00008b0000067ab9 */ /* 0x000fe40000000800 */
[----:B------:R-:W-:-:S13]  /*8890*/  ISETP.GE.AND P0, PT, R33, UR6, PT ;  /* 0x0000000621007c0c */ /* 0x000fda000bf06270 */
[----:B------:R-:W-:Y:S05]  /*88a0*/  @P0 EXIT ;  /* 0x000000000000094d */ /* 0x000fea0003800000 */
[----:B------:R0:W-:Y:S02]  /*88b0*/  STG.E.64 desc[UR4][R78.64+0x800], RZ ;  /* 0x000800ff4e007986 */ /* 0x0001e4000c101b04 */
.L_x_7219:
[----:B------:R-:W-:Y:S05]  /*88c0*/  BSYNC B2 ;  /* 0x0000000000027941 */ /* 0x000fea0003800000 */
.L_x_7200:
        /* <DEDUP_REMOVED lines=16> */
.L_x_7223:
[----:B------:R-:W-:Y:S05]  /*89d0*/  BSYNC B3 ;  /* 0x0000000000037941 */ /* 0x000fea0003800000 */
.L_x_7222:
        /* <DEDUP_REMOVED lines=17> */
.L_x_7227:
[----:B------:R-:W-:Y:S05]  /*8af0*/  BSYNC B4 ;  /* 0x0000000000047941 */ /* 0x000fea0003800000 */
.L_x_7226:
[----:B------:R-:W-:-:S04]  /*8b00*/  F2FP.BF16.F32.PACK_AB R70, RZ, R70 ;  /* 0x00000046ff46723e */ /* 0x000fc800000010ff */
[----:B------:R-:W-:Y:S01]  /*8b10*/  PRMT R27, R70, 0x7610, R27 ;  /* 0x00007610461b7816 */ /* 0x000fe2000000001b */
[----:B------:R-:W-:Y:S06]  /*8b20*/  BRA `(.L_x_7228) ;  /* 0x0000000000047947 */ /* 0x000fec0003800000 */
.L_x_7225:
[----:B------:R-:W-:-:S07]  /*8b30*/  PRMT R27, RZ, 0x7610, R27 ;  /* 0x00007610ff1b7816 */ /* 0x000fce000000001b */
.L_x_7228:
[----:B------:R-:W-:Y:S05]  /*8b40*/  BSYNC B3 ;  /* 0x0000000000037941 */ /* 0x000fea0003800000 */
.L_x_7224:
        /* <DEDUP_REMOVED lines=16> */
.L_x_7232:
[----:B------:R-:W-:Y:S05]  /*8c50*/  BSYNC B4 ;  /* 0x0000000000047941 */ /* 0x000fea0003800000 */
.L_x_7231:
[----:B------:R-:W-:-:S04]  /*8c60*/  F2FP.BF16.F32.PACK_AB R70, RZ, R70 ;  /* 0x00000046ff46723e */ /* 0x000fc800000010ff */
[----:B------:R-:W-:Y:S01]  /*8c70*/  PRMT R26, R70, 0x7610, R26 ;  /* 0x00007610461a7816 */ /* 0x000fe2000000001a */
[----:B------:R-:W-:Y:S06]  /*8c80*/  BRA `(.L_x_7233) ;  /* 0x0000000000047947 */ /* 0x000fec0003800000 */
.L_x_7230:
[----:B------:R-:W-:-:S07]  /*8c90*/  PRMT R26, RZ, 0x7610, R26 ;  /* 0x00007610ff1a7816 */ /* 0x000fce000000001a */
.L_x_7233:
[----:B------:R-:W-:Y:S05]  /*8ca0*/  BSYNC B3 ;  /* 0x0000000000037941 */ /* 0x000fea0003800000 */
.L_x_7229:
        /* <DEDUP_REMOVED lines=16> */
.L_x_7237:
[----:B------:R-:W-:Y:S05]  /*8db0*/  BSYNC B4 ;  /* 0x0000000000047941 */ /* 0x000fea0003800000 */
.L_x_7236:
[----:B------:R-:W-:-:S04]  /*8dc0*/  F2FP.BF16.F32.PACK_AB R70, RZ, R70 ;  /* 0x00000046ff46723e */ /* 0x000fc800000010ff */
[----:B------:R-:W-:Y:S01]  /*8dd0*/  PRMT R25, R70, 0x7610, R25 ;  /* 0x0000761046197816 */ /* 0x000fe20000000019 */
[----:B------:R-:W-:Y:S06]  /*8de0*/  BRA `(.L_x_7238) ;  /* 0x0000000000047947 */ /* 0x000fec0003800000 */
.L_x_7235:
[----:B------:R-:W-:-:S07]  /*8df0*/  PRMT R25, RZ, 0x7610, R25 ;  /* 0x00007610ff197816 */ /* 0x000fce0000000019 */
.L_x_7238:
[----:B------:R-:W-:Y:S05]  /*8e00*/  BSYNC B3 ;  /* 0x0000000000037941 */ /* 0x000fea0003800000 */
.L_x_7234:
[----:B------:R-:W-:Y:S02]  /*8e10*/  LOP3.LUT R27, R27, 0xffff, RZ, 0xc0, !PT ;  /* 0x0000ffff1b1b7812 */ /* 0x000fe400078ec0ff */
[----:B------:R-:W-:-:S03]  /*8e20*/  PRMT R25, R26, 0x5410, R25 ;  /* 0x000054101a197816 */ /* 0x000fc60000000019 */
[----:B------:R-:W-:-:S05]  /*8e30*/  IMAD.WIDE.U32 R30, R27, 0x10000, RZ ;  /* 0x000100001b1e7825 */ /* 0x000fca00078e00ff */
[----:B------:R-:W-:Y:S02]  /*8e40*/  LOP3.LUT R27, R25, R31, RZ, 0xfc, !PT ;  /* 0x0000001f191b7212 */ /* 0x000fe400078efcff */
[----:B------:R-:W-:-:S05]  /*8e50*/  LOP3.LUT R26, R30, R28, RZ, 0xfc, !PT ;  /* 0x0000001c1e1a7212 */ /* 0x000fca00078efcff */
[----:B------:R0:W-:Y:S01]  /*8e60*/  STG.E.64 desc[UR4][R78.64+0x900], R26 ;  /* 0x0009001a4e007986 */ /* 0x0001e2000c101b04 */
[----:B------:R-:W-:Y:S05]  /*8e70*/  BRA `(.L_x_7239) ;  /* 0x0000000000107947 */ /* 0x000fea0003800000 */
.L_x_7221:
[----:B------:R-:W-:Y:S02]  /*8e80*/  ULDC UR6, c[0x0][0x22c] ;  /* 0x00008b0000067ab9 */ /* 0x000fe40000000800 */
[----:B------:R-:W-:-:S13]  /*8e90*/  ISETP.GE.AND P0, PT, R29, UR6, PT ;  /* 0x000000061d007c0c */ /* 0x000fda000bf06270 */
[----:B------:R-:W-:Y:S05]  /*8ea0*/  @P0 EXIT ;  /* 0x000000000000094d */ /* 0x000fea0003800000 */
[----:B------:R0:W-:Y:S02]  /*8eb0*/  STG.E.64 desc[UR4][R78.64+0x900], RZ ;  /* 0x000900ff4e007986 */ /* 0x0001e4000c101b04 */
.L_x_7239:
[----:B------:R-:W-:Y:S05]  /*8ec0*/  BSYNC B2 ;  /* 0x0000000000027941 */ /* 0x000fea0003800000 */
.L_x_7220:
        /* <DEDUP_REMOVED lines=16> */
.L_x_7243:
[----:B------:R-:W-:Y:S05]  /*8fd0*/  BSYNC B3 ;  /* 0x0000000000037941 */ /* 0x000fea0003800000 */
.L_x_7242:
        /* <DEDUP_REMOVED lines=17> */
.L_x_7247:
[----:B------:R-:W-:Y:S05]  /*90f0*/  BSYNC B4 ;  /* 0x0000000000047941 */ /* 0x000fea0003800000 */
.L_x_7246:
[----:B------:R-:W-:-:S04]  /*9100*/  F2FP.BF16.F32.PACK_AB R70, RZ, R70 ;  /* 0x00000046ff46723e */ /* 0x000fc800000010ff */
[----:B------:R-:W-:Y:S01]  /*9110*/  PRMT R23, R70, 0x7610, R23 ;  /* 0x0000761046177816 */ /* 0x000fe20000000017 */
[----:B------:R-:W-:Y:S06]  /*9120*/  BRA `(.L_x_7248) ;  /* 0x0000000000047947 */ /* 0x000fec0003800000 */
.L_x_7245:
[----:B------:R-:W-:-:S07]  /*9130*/  PRMT R23, RZ, 0x7610, R23 ;  /* 0x00007610ff177816 */ /* 0x000fce0000000017 */
.L_x_7248:
[----:B------:R-:W-:Y:S05]  /*9140*/  BSYNC B3 ;  /* 0x0000000000037941 */ /* 0x000fea0003800000 */
.L_x_7244:
        /* <DEDUP_REMOVED lines=16> */
.L_x_7252:
[----:B------:R-:W-:Y:S05]  /*9250*/  BSYNC B4 ;  /* 0x0000000000047941 */ /* 0x000fea0003800000 */
.L_x_7251:
[----:B------:R-:W-:-:S04]  /*9260*/  F2FP.BF16.F32.PACK_AB R70, RZ, R70 ;  /* 0x00000046ff46723e */ /* 0x000fc800000010ff */
[----:B------:R-:W-:Y:S01]  /*9270*/  PRMT R22, R70, 0x7610, R22 ;  /* 0x0000761046167816 */ /* 0x000fe20000000016 */
[----:B------:R-:W-:Y:S06]  /*9280*/  BRA `(.L_x_7253) ;  /* 0x0000000000047947 */ /* 0x000fec0003800000 */
.L_x_7250:
[----:B------:R-:W-:-:S07]  /*9290*/  PRMT R22, RZ, 0x7610, R22 ;  /* 0x00007610ff167816 */ /* 0x000fce0000000016 */
.L_x_7253:
[----:B------:R-:W-:Y:S05]  /*92a0*/  BSYNC B3 ;  /* 0x0000000000037941 */ /* 0x000fea0003800000 */
.L_x_7249:
        /* <DEDUP_REMOVED lines=16> */
.L_x_7257:
[----:B------:R-:W-:Y:S05]  /*93b0*/  BSYNC B4 ;  /* 0x0000000000047941 */ /* 0x000fea0003800000 */
.L_x_7256:
[----:B------:R-:W-:-:S04]  /*93c0*/  F2FP.BF16.F32.PACK_AB R70, RZ, R70 ;  /* 0x00000046ff46723e */ /* 0x000fc800000010ff */
[----:B------:R-:W-:Y:S01]  /*93d0*/  PRMT R21, R70, 0x7610, R21 ;  /* 0x0000761046157816 */ /* 0x000fe20000000015 */
[----:B------:R-:W-:Y:S06]  /*93e0*/  BRA `(.L_x_7258) ;  /* 0x0000000000047947 */ /* 0x000fec0003800000 */
.L_x_7255:
[----:B------:R-:W-:-:S07]  /*93f0*/  PRMT R21, RZ, 0x7610, R21 ;  /* 0x00007610ff157816 */ /* 0x000fce0000000015 */
.L_x_7258:
[----:B------:R-:W-:Y:S05]  /*9400*/  BSYNC B3 ;  /* 0x0000000000037941 */ /* 0x000fea0003800000 */
.L_x_7254:
[----:B------:R-:W-:Y:S02]  /*9410*/  LOP3.LUT R23, R23, 0xffff, RZ, 0xc0, !PT ;  /* 0x0000ffff17177812 */ /* 0x000fe400078ec0ff */
[----:B------:R-:W-:-:S03]  /*9420*/  PRMT R21, R22, 0x5410, R21 ;  /* 0x0000541016157816 */ /* 0x000fc60000000015 */
[----:B------:R-:W-:-:S05]  /*9430*/  IMAD.WIDE.U32 R26, R23, 0x10000, RZ ;  /* 0x00010000171a7825 */ /* 0x000fca00078e00ff */
[----:B------:R-:W-:Y:S02]  /*9440*/  LOP3.LUT R23, R21, R27, RZ, 0xfc, !PT ;  /* 0x0000001b15177212 */ /* 0x000fe400078efcff */
[----:B------:R-:W-:-:S05]  /*9450*/  LOP3.LUT R22, R26, R24, RZ, 0xfc, !PT ;  /* 0x000000181a167212 */ /* 0x000fca00078efcff */
[----:B------:R0:W-:Y:S01]  /*9460*/  STG.E.64 desc[UR4][R78.64+0xa00], R22 ;  /* 0x000a00164e007986 */ /* 0x0001e2000c101b04 */
[----:B------:R-:W-:Y:S05]  /*9470*/  BRA `(.L_x_7259) ;  /* 0x0000000000107947 */ /* 0x000fea0003800000 */
.L_x_7241:
[----:B------:R-:W-:Y:S02]  /*9480*/  ULDC UR6, c[0x0][0x22c] ;  /* 0x00008b0000067ab9 */ /* 0x000fe40000000800 */
[----:B------:R-:W-:-:S13]  /*9490*/  ISETP.GE.AND P0, PT, R25, UR6, PT ;  /* 0x0000000619007c0c */ /* 0x000fda000bf06270 */
[----:B------:R-:W-:Y:S05]  /*94a0*/  @P0 EXIT ;  /* 0x000000000000094d */ /* 0x000fea0003800000 */
[----:B------:R0:W-:Y:S02]  /*94b0*/  STG.E.64 desc[UR4][R78.64+0xa00], RZ ;  /* 0x000a00ff4e007986 */ /* 0x0001e4000c101b04 */
.L_x_7259:
[----:B------:R-:W-:Y:S05]  /*94c0*/  BSYNC B2 ;  /* 0x0000000000027941 */ /* 0x000fea0003800000 */
.L_x_7240:
        /* <DEDUP_REMOVED lines=16> */
.L_x_7263:
[----:B------:R-:W-:Y:S05]  /*95d0*/  BSYNC B3 ;  /* 0x0000000000037941 */ /* 0x000fea0003800000 */
.L_x_7262:
        /* <DEDUP_REMOVED lines=17> */
.L_x_7267:
[----:B------:R-:W-:Y:S05]  /*96f0*/  BSYNC B4 ;  /* 0x0000000000047941 */ /* 0x000fea0003800000 */
.L_x_7266:
[----:B------:R-:W-:-:S04]  /*9700*/  F2FP.BF16.F32.PACK_AB R70, RZ, R70 ;  /* 0x00000046ff46723e */ /* 0x000fc800000010ff */
[----:B------:R-:W-:Y:S01]  /*9710*/  PRMT R19, R70, 0x7610, R19 ;  /* 0x0000761046137816 */ /* 0x000fe20000000013 */
[----:B------:R-:W-:Y:S06]  /*9720*/  BRA `(.L_x_7268) ;  /* 0x0000000000047947 */ /* 0x000fec0003800000 */
.L_x_7265:
[----:B------:R-:W-:-:S07]  /*9730*/  PRMT R19, RZ, 0x7610, R19 ;  /* 0x00007610ff137816 */ /* 0x000fce0000000013 */
.L_x_7268:
[----:B------:R-:W-:Y:S05]  /*9740*/  BSYNC B3 ;  /* 0x0000000000037941 */ /* 0x000fea0003800000 */
.L_x_7264:
        /* <DEDUP_REMOVED lines=16> */
.L_x_7272:
[----:B------:R-:W-:Y:S05]  /*9850*/  BSYNC B4 ;  /* 0x0000000000047941 */ /* 0x000fea0003800000 */
.L_x_7271:
[----:B------:R-:W-:-:S04]  /*9860*/  F2FP.BF16.F32.PACK_AB R70, RZ, R70 ;  /* 0x00000046ff46723e */ /* 0x000fc800000010ff */
[----:B------:R-:W-:Y:S01]  /*9870*/  PRMT R18, R70, 0x7610, R18 ;  /* 0x0000761046127816 */ /* 0x000fe20000000012 */
[----:B------:R-:W-:Y:S06]  /*9880*/  BRA `(.L_x_7273) ;  /* 0x0000000000047947 */ /* 0x000fec0003800000 */
.L_x_7270:
[----:B------:R-:W-:-:S07]  /*9890*/  PRMT R18, RZ, 0x7610, R18 ;  /* 0x00007610ff127816 */ /* 0x000fce0000000012 */
.L_x_7273:
[----:B------:R-:W-:Y:S05]  /*98a0*/  BSYNC B3 ;  /* 0x0000000000037941 */ /* 0x000fea0003800000 */
.L_x_7269:
        /* <DEDUP_REMOVED lines=16> */
.L_x_7277:
[----:B------:R-:W-:Y:S05]  /*99b0*/  BSYNC B4 ;  /* 0x0000000000047941 */ /* 0x000fea0003800000 */
.L_x_7276:
[----:B------:R-:W-:-:S04]  /*99c0*/  F2FP.BF16.F32.PACK_AB R70, RZ, R70 ;  /* 0x00000046ff46723e */ /* 0x000fc800000010ff */
[----:B------:R-:W-:Y:S01]  /*99d0*/  PRMT R17, R70, 0x7610, R17 ;  /* 0x0000761046117816 */ /* 0x000fe20000000011 */
[----:B------:R-:W-:Y:S06]  /*99e0*/  BRA `(.L_x_7278) ;  /* 0x0000000000047947 */ /* 0x000fec0003800000 */
.L_x_7275:
[----:B------:R-:W-:-:S07]  /*99f0*/  PRMT R17, RZ, 0x7610, R17 ;  /* 0x00007610ff117816 */ /* 0x000fce0000000011 */
.L_x_7278:
[----:B------:R-:W-:Y:S05]  /*9a00*/  BSYNC B3 ;  /* 0x0000000000037941 */ /* 0x000fea0003800000 */
.L_x_7274:
[----:B------:R-:W-:Y:S02]  /*9a10*/  LOP3.LUT R19, R19, 0xffff, RZ, 0xc0, !PT ;  /* 0x0000ffff13137812 */ /* 0x000fe400078ec0ff */
[----:B------:R-:W-:-:S03]  /*9a20*/  PRMT R17, R18, 0x5410, R17 ;  /* 0x0000541012117816 */ /* 0x000fc60000000011 */
[----:B------:R-:W-:-:S05]  /*9a30*/  IMAD.WIDE.U32 R22, R19, 0x10000, RZ ;  /* 0x0001000013167825 */ /* 0x000fca00078e00ff */
[----:B------:R-:W-:Y:S02]  /*9a40*/  LOP3.LUT R19, R17, R23, RZ, 0xfc, !PT ;  /* 0x0000001711137212 */ /* 0x000fe400078efcff */
[----:B------:R-:W-:-:S05]  /*9a50*/  LOP3.LUT R18, R22, R20, RZ, 0xfc, !PT ;  /* 0x0000001416127212 */ /* 0x000fca00078efcff */
[----:B------:R0:W-:Y:S01]  /*9a60*/  STG.E.64 desc[UR4][R78.64+0xb00], R18 ;  /* 0x000b00124e007986 */ /* 0x0001e2000c101b04 */
[----:B------:R-:W-:Y:S05]  /*9a70*/  BRA `(.L_x_7279) ;  /* 0x0000000000107947 */ /* 0x000fea0003800000 */
.L_x_7261:
[----:B------:R-:W-:Y:S02]  /*9a80*/  ULDC UR6, c[0x0][0x22c] ;  /* 0x00008b0000067ab9 */ /* 0x000fe40000000800 */
[----:B------:R-:W-:-:S13]  /*9a90*/  ISETP.GE.AND P0, PT, R21, UR6, PT ;  /* 0x0000000615007c0c */ /* 0x000fda000bf06270 */
[----:B------:R-:W-:Y:S05]  /*9aa0*/  @P0 EXIT ;  /* 0x000000000000094d */ /* 0x000fea0003800000 */
[----:B------:R0:W-:Y:S02]  /*9ab0*/  STG.E.64 desc[UR4][R78.64+0xb00], RZ ;  /* 0x000b00ff4e007986 */ /* 0x0001e4000c101b04 */
.L_x_7279:
[----:B------:R-:W-:Y:S05]  /*9ac0*/  BSYNC B2 ;  /* 0x0000000000027941 */ /* 0x000fea0003800000 */
.L_x_7260:
        /* <DEDUP_REMOVED lines=16> */
.L_x_7283:
[----:B------:R-:W-:Y:S05]  /*9bd0*/  BSYNC B3 ;  /* 0x0000000000037941 */ /* 0x000fea0003800000 */
.L_x_7282:
        /* <DEDUP_REMOVED lines=17> */
.L_x_7287:
[----:B------:R-:W-:Y:S05]  /*9cf0*/  BSYNC B4 ;  /* 0x0000000000047941 */ /* 0x000fea0003800000 */
.L_x_7286:
[----:B------:R-:W-:-:S04]  /*9d00*/  F2FP.BF16.F32.PACK_AB R70, RZ, R70 ;  /* 0x00000046ff46723e */ /* 0x000fc800000010ff */
[----:B------:R-:W-:Y:S01]  /*9d10*/  PRMT R15, R70, 0x7610, R15 ;  /* 0x00007610460f7816 */ /* 0x000fe2000000000f */
[----:B------:R-:W-:Y:S06]  /*9d20*/  BRA `(.L_x_7288) ;  /* 0x0000000000047947 */ /* 0x000fec0003800000 */
.L_x_7285:
[----:B------:R-:W-:-:S07]  /*9d30*/  PRMT R15, RZ, 0x7610, R15 ;  /* 0x00007610ff0f7816 */ /* 0x000fce000000000f */
.L_x_7288:
[----:B------:R-:W-:Y:S05]  /*9d40*/  BSYNC B3 ;  /* 0x0000000000037941 */ /* 0x000fea0003800000 */
.L_x_7284:
        /* <DEDUP_REMOVED lines=16> */
.L_x_7292:
[----:B------:R-:W-:Y:S05]  /*9e50*/  BSYNC B4 ;  /* 0x0000000000047941 */ /* 0x000fea0003800000 */
.L_x_7291:
[----:B------:R-:W-:-:S04]  /*9e60*/  F2FP.BF16.F32.PACK_AB R70, RZ, R70 ;  /* 0x00000046ff46723e */ /* 0x000fc800000010ff */
[----:B------:R-:W-:Y:S01]  /*9e70*/  PRMT R14, R70, 0x7610, R14 ;  /* 0x00007610460e7816 */ /* 0x000fe2000000000e */
[----:B------:R-:W-:Y:S06]  /*9e80*/  BRA `(.L_x_7293) ;  /* 0x0000000000047947 */ /* 0x000fec0003800000 */
.L_x_7290:
[----:B------:R-:W-:-:S07]  /*9e90*/  PRMT R14, RZ, 0x7610, R14 ;  /* 0x00007610ff0e7816 */ /* 0x000fce000000000e */
.L_x_7293:
[----:B------:R-:W-:Y:S05]  /*9ea0*/  BSYNC B3 ;  /* 0x0000000000037941 */ /* 0x000fea0003800000 */
.L_x_7289:
        /* <DEDUP_REMOVED lines=16> */
.L_x_7297:
[----:B------:R-:W-:Y:S05]  /*9fb0*/  BSYNC B4 ;  /* 0x0000000000047941 */ /* 0x000fea0003800000 */
.L_x_7296:
[----:B------:R-:W-:-:S04]  /*9fc0*/  F2FP.BF16.F32.PACK_AB R70, RZ, R70 ;  /* 0x00000046ff46723e */ /* 0x000fc800000010ff */
[----:B------:R-:W-:Y:S01]  /*9fd0*/  PRMT R13, R70, 0x7610, R13 ;  /* 0x00007610460d7816 */ /* 0x000fe2000000000d */
[----:B------:R-:W-:Y:S06]  /*9fe0*/  BRA `(.L_x_7298) ;  /* 0x0000000000047947 */ /* 0x000fec0003800000 */
.L_x_7295:
[----:B------:R-:W-:-:S07]  /*9ff0*/  PRMT R13, RZ, 0x7610, R13 ;  /* 0x00007610ff0d7816 */ /* 0x000fce000000000d */
.L_x_7298:
[----:B------:R-:W-:Y:S05]  /*a000*/  BSYNC B3 ;  /* 0x0000000000037941 */ /* 0x000fea0003800000 */
.L_x_7294:
[----:B------:R-:W-:Y:S02]  /*a010*/  LOP3.LUT R15, R15, 0xffff, RZ, 0xc0, !PT ;  /* 0x0000ffff0f0f7812 */ /* 0x000fe400078ec0ff */
[----:B------:R-:W-:-:S03]  /*a020*/  PRMT R13, R14, 0x5410, R13 ;  /* 0x000054100e0d7816 */ /* 0x000fc6000000000d */
[----:B------:R-:W-:-:S05]  /*a030*/  IMAD.WIDE.U32 R18, R15, 0x10000, RZ ;  /* 0x000100000f127825 */ /* 0x000fca00078e00ff */
[----:B------:R-:W-:Y:S02]  /*a040*/  LOP3.LUT R15, R13, R19, RZ, 0xfc, !PT ;  /* 0x000000130d0f7212 */ /* 0x000fe400078efcff */
[----:B------:R-:W-:-:S05]  /*a050*/  LOP3.LUT R14, R18, R16, RZ, 0xfc, !PT ;  /* 0x00000010120e7212 */ /* 0x000fca00078efcff */
[----:B------:R0:W-:Y:S01]  /*a060*/  STG.E.64 desc[UR4][R78.64+0xc00], R14 ;  /* 0x000c000e4e007986 */ /* 0x0001e2000c101b04 */
[----:B------:R-:W-:Y:S05]  /*a070*/  BRA `(.L_x_7299) ;  /* 0x0000000000107947 */ /* 0x000fea0003800000 */
.L_x_7281:
[----:B------:R-:W-:Y:S02]  /*a080*/  ULDC UR6, c[0x0][0x22c] ;  /* 0x00008b0000067ab9 */ /* 0x000fe40000000800 */
[----:B------:R-:W-:-:S13]  /*a090*/  ISETP.GE.AND P0, PT, R17, UR6, PT ;  /* 0x0000000611007c0c */ /* 0x000fda000bf06270 */
[----:B------:R-:W-:Y:S05]  /*a0a0*/  @P0 EXIT ;  /* 0x000000000000094d */ /* 0x000fea0003800000 */
[----:B------:R0:W-:Y:S02]  /*a0b0*/  STG.E.64 desc[UR4][R78.64+0xc00], RZ ;  /* 0x000c00ff4e007986 */ /* 0x0001e4000c101b04 */
.L_x_7299:
[----:B------:R-:W-:Y:S05]  /*a0c0*/  BSYNC B2 ;  /* 0x0000000000027941 */ /* 0x000fea0003800000 */
.L_x_7280:
        /* <DEDUP_REMOVED lines=16> */
.L_x_7303:
[----:B------:R-:W-:Y:S05]  /*a1d0*/  BSYNC B3 ;  /* 0x0000000000037941 */ /* 0x000fea0003800000 */
.L_x_7302:
        /* <DEDUP_REMOVED lines=17> */
.L_x_7307:
[----:B------:R-:W-:Y:S05]  /*a2f0*/  BSYNC B4 ;  /* 0x0000000000047941 */ /* 0x000fea0003800000 */
.L_x_7306:
[----:B------:R-:W-:-:S04]  /*a300*/  F2FP.BF16.F32.PACK_AB R70, RZ, R70 ;  /* 0x00000046ff46723e */ /* 0x000fc800000010ff */
[----:B------:R-:W-:Y:S01]  /*a310*/  PRMT R11, R70, 0x7610, R11 ;  /* 0x00007610460b7816 */ /* 0x000fe2000000000b */
[----:B------:R-:W-:Y:S06]  /*a320*/  BRA `(.L_x_7308) ;  /* 0x0000000000047947 */ /* 0x000fec0003800000 */
.L_x_7305:
[----:B------:R-:W-:-:S07]  /*a330*/  PRMT R11, RZ, 0x7610, R11 ;  /* 0x00007610ff0b7816 */ /* 0x000fce000000000b */
.L_x_7308:
[----:B------:R-:W-:Y:S05]  /*a340*/  BSYNC B3 ;  /* 0x0000000000037941 */ /* 0x000fea0003800000 */
.L_x_7304:
        /* <DEDUP_REMOVED lines=16> */
.L_x_7312:
[----:B------:R-:W-:Y:S05]  /*a450*/  BSYNC B4 ;  /* 0x0000000000047941 */ /* 0x000fea0003800000 */
.L_x_7311:
[----:B------:R-:W-:-:S04]  /*a460*/  F2FP.BF16.F32.PACK_AB R70, RZ, R70 ;  /* 0x00000046ff46723e */ /* 0x000fc800000010ff */
[----:B------:R-:W-:Y:S01]  /*a470*/  PRMT R10, R70, 0x7610, R10 ;  /* 0x00007610460a7816 */ /* 0x000fe2000000000a */
[----:B------:R-:W-:Y:S06]  /*a480*/  BRA `(.L_x_7313) ;  /* 0x0000000000047947 */ /* 0x000fec0003800000 */
.L_x_7310:
[----:B------:R-:W-:-:S07]  /*a490*/  PRMT R10, RZ, 0x7610, R10 ;  /* 0x00007610ff0a7816 */ /* 0x000fce000000000a */
.L_x_7313:
[----:B------:R-:W-:Y:S05]  /*a4a0*/  BSYNC B3 ;  /* 0x0000000000037941 */ /* 0x000fea0003800000 */
.L_x_7309:
        /* <DEDUP_REMOVED lines=16> */
.L_x_7317:
[----:B------:R-:W-:Y:S05]  /*a5b0*/  BSYNC B4 ;  /* 0x0000000000047941 */ /* 0x000fea0003800000 */
.L_x_7316:
[----:B------:R-:W-:-:S04]  /*a5c0*/  F2FP.BF16.F32.PACK_AB R70, RZ, R70 ;  /* 0x00000046ff46723e */ /* 0x000fc800000010ff */
[----:B------:R-:W-:Y:S01]  /*a5d0*/  PRMT R9, R70, 0x7610, R9 ;  /* 0x0000761046097816 */ /* 0x000fe20000000009 */
[----:B------:R-:W-:Y:S06]  /*a5e0*/  BRA `(.L_x_7318) ;  /* 0x0000000000047947 */ /* 0x000fec0003800000 */
.L_x_7315:
[----:B------:R-:W-:-:S07]  /*a5f0*/  PRMT R9, RZ, 0x7610, R9 ;  /* 0x00007610ff097816 */ /* 0x000fce0000000009 */
.L_x_7318:
[----:B------:R-:W-:Y:S05]  /*a600*/  BSYNC B3 ;  /* 0x0000000000037941 */ /* 0x000fea0003800000 */
.L_x_7314:
[----:B------:R-:W-:Y:S02]  /*a610*/  LOP3.LUT R11, R11, 0xffff, RZ, 0xc0, !PT ;  /* 0x0000ffff0b0b7812 */ /* 0x000fe400078ec0ff */
[----:B------:R-:W-:-:S03]  /*a620*/  PRMT R9, R10, 0x5410, R9 ;  /* 0x000054100a097816 */ /* 0x000fc60000000009 */
[----:B------:R-:W-:-:S05]  /*a630*/  IMAD.WIDE.U32 R14, R11, 0x10000, RZ ;  /* 0x000100000b0e7825 */ /* 0x000fca00078e00ff */
[----:B------:R-:W-:Y:S02]  /*a640*/  LOP3.LUT R11, R9, R15, RZ, 0xfc, !PT ;  /* 0x0000000f090b7212 */ /* 0x000fe400078efcff */
[----:B------:R-:W-:-:S05]  /*a650*/  LOP3.LUT R10, R14, R12, RZ, 0xfc, !PT ;  /* 0x0000000c0e0a7212 */ /* 0x000fca00078efcff */
[----:B------:R0:W-:Y:S01]  /*a660*/  STG.E.64 desc[UR4][R78.64+0xd00], R10 ;  /* 0x000d000a4e007986 */ /* 0x0001e2000c101b04 */
[----:B------:R-:W-:Y:S05]  /*a670*/  BRA `(.L_x_7319) ;  /* 0x0000000000107947 */ /* 0x000fea0003800000 */
.L_x_7301:
[----:B------:R-:W-:Y:S02]  /*a680*/  ULDC UR6, c[0x0][0x22c] ;  /* 0x00008b0000067ab9 */ /* 0x000fe40000000800 */
[----:B------:R-:W-:-:S13]  /*a690*/  ISETP.GE.AND P0, PT, R13, UR6, PT ;  /* 0x000000060d007c0c */ /* 0x000fda000bf06270 */
[----:B------:R-:W-:Y:S05]  /*a6a0*/  @P0 EXIT ;  /* 0x000000000000094d */ /* 0x000fea0003800000 */
[----:B------:R0:W-:Y:S02]  /*a6b0*/  STG.E.64 desc[UR4][R78.64+0xd00], RZ ;  /* 0x000d00ff4e007986 */ /* 0x0001e4000c101b04 */
.L_x_7319:
[----:B------:R-:W-:Y:S05]  /*a6c0*/  BSYNC B2 ;  /* 0x0000000000027941 */ /* 0x000fea0003800000 */
.L_x_7300:
        /* <DEDUP_REMOVED lines=16> */
.L_x_7323:
[----:B------:R-:W-:Y:S05]  /*a7d0*/  BSYNC B3 ;  /* 0x0000000000037941 */ /* 0x000fea0003800000 */
.L_x_7322:
        /* <DEDUP_REMOVED lines=17> */
.L_x_7327:
[----:B------:R-:W-:Y:S05]  /*a8f0*/  BSYNC B4 ;  /* 0x0000000000047941 */ /* 0x000fea0003800000 */
.L_x_7326:
[----:B------:R-:W-:-:S04]  /*a900*/  F2FP.BF16.F32.PACK_AB R70, RZ, R70 ;  /* 0x00000046ff46723e */ /* 0x000fc800000010ff */
[----:B------:R-:W-:Y:S01]  /*a910*/  PRMT R7, R70, 0x7610, R7 ;  /* 0x0000761046077816 */ /* 0x000fe20000000007 */
[----:B------:R-:W-:Y:S06]  /*a920*/  BRA `(.L_x_7328) ;  /* 0x0000000000047947 */ /* 0x000fec0003800000 */
.L_x_7325:
[----:B------:R-:W-:-:S07]  /*a930*/  PRMT R7, RZ, 0x7610, R7 ;  /* 0x00007610ff077816 */ /* 0x000fce0000000007 */
.L_x_7328:
[----:B------:R-:W-:Y:S05]  /*a940*/  BSYNC B3 ;  /* 0x0000000000037941 */ /* 0x000fea0003800000 */
.L_x_7324:
        /* <DEDUP_REMOVED lines=16> */
.L_x_7332:
[----:B------:R-:W-:Y:S05]  /*aa50*/  BSYNC B4 ;  /* 0x0000000000047941 */ /* 0x000fea0003800000 */
.L_x_7331:
[----:B------:R-:W-:-:S04]  /*aa60*/  F2FP.BF16.F32.PACK_AB R70, RZ, R70 ;  /* 0x00000046ff46723e */ /* 0x000fc800000010ff */
[----:B------:R-:W-:Y:S01]  /*aa70*/  PRMT R6, R70, 0x7610, R6 ;  /* 0x0000761046067816 */ /* 0x000fe20000000006 */
[----:B------:R-:W-:Y:S06]  /*aa80*/  BRA `(.L_x_7333) ;  /* 0x0000000000047947 */ /* 0x000fec0003800000 */
.L_x_7330:
[----:B------:R-:W-:-:S07]  /*aa90*/  PRMT R6, RZ, 0x7610, R6 ;  /* 0x00007610ff067816 */ /* 0x000fce0000000006 */
.L_x_7333:
[----:B------:R-:W-:Y:S05]  /*aaa0*/  BSYNC B3 ;  /* 0x0000000000037941 */ /* 0x000fea0003800000 */
.L_x_7329:
        /* <DEDUP_REMOVED lines=16> */
.L_x_7337:
[----:B------:R-:W-:Y:S05]  /*abb0*/  BSYNC B4 ;  /* 0x0000000000047941 */ /* 0x000fea0003800000 */
.L_x_7336:
[----:B------:R-:W-:-:S04]  /*abc0*/  F2FP.BF16.F32.PACK_AB R70, RZ, R70 ;  /* 0x00000046ff46723e */ /* 0x000fc800000010ff */
[----:B------:R-:W-:Y:S01]  /*abd0*/  PRMT R5, R70, 0x7610, R5 ;  /* 0x0000761046057816 */ /* 0x000fe20000000005 */
[----:B------:R-:W-:Y:S06]  /*abe0*/  BRA `(.L_x_7338) ;  /* 0x0000000000047947 */ /* 0x000fec0003800000 */
.L_x_7335:
[----:B------:R-:W-:-:S07]  /*abf0*/  PRMT R5, RZ, 0x7610, R5 ;  /* 0x00007610ff057816 */ /* 0x000fce0000000005 */
.L_x_7338:
[----:B------:R-:W-:Y:S05]  /*ac00*/  BSYNC B3 ;  /* 0x0000000000037941 */ /* 0x000fea0003800000 */
.L_x_7334:
[----:B------:R-:W-:Y:S02]  /*ac10*/  LOP3.LUT R7, R7, 0xffff, RZ, 0xc0, !PT ;  /* 0x0000ffff07077812 */ /* 0x000fe400078ec0ff */
[----:B------:R-:W-:-:S03]  /*ac20*/  PRMT R5, R6, 0x5410, R5 ;  /* 0x0000541006057816 */ /* 0x000fc60000000005 */
[----:B------:R-:W-:-:S05]  /*ac30*/  IMAD.WIDE.U32 R10, R7, 0x10000, RZ ;  /* 0x00010000070a7825 */ /* 0x000fca00078e00ff */
[----:B------:R-:W-:Y:S02]  /*ac40*/  LOP3.LUT R7, R5, R11, RZ, 0xfc, !PT ;  /* 0x0000000b05077212 */ /* 0x000fe400078efcff */
[----:B------:R-:W-:-:S05]  /*ac50*/  LOP3.LUT R6, R10, R8, RZ, 0xfc, !PT ;  /* 0x000000080a067212 */ /* 0x000fca00078efcff */
[----:B------:R0:W-:Y:S01]  /*ac60*/  STG.E.64 desc[UR4][R78.64+0xe00], R6 ;  /* 0x000e00064e007986 */ /* 0x0001e2000c101b04 */
[----:B------:R-:W-:Y:S05]  /*ac70*/  BRA `(.L_x_7339) ;  /* 0x0000000000107947 */ /* 0x000fea0003800000 */
.L_x_7321:
[----:B------:R-:W-:Y:S02]  /*ac80*/  ULDC UR6, c[0x0][0x22c] ;  /* 0x00008b0000067ab9 */ /* 0x000fe40000000800 */
[----:B------:R-:W-:-:S13]  /*ac90*/  ISETP.GE.AND P0, PT, R9, UR6, PT ;  /* 0x0000000609007c0c */ /* 0x000fda000bf06270 */
[----:B------:R-:W-:Y:S05]  /*aca0*/  @P0 EXIT ;  /* 0x000000000000094d */ /* 0x000fea0003800000 */
[----:B------:R0:W-:Y:S02]  /*acb0*/  STG.E.64 desc[UR4][R78.64+0xe00], RZ ;  /* 0x000e00ff4e007986 */ /* 0x0001e4000c101b04 */
.L_x_7339:
[----:B------:R-:W-:Y:S05]  /*acc0*/  BSYNC B2 ;  /* 0x0000000000027941 */ /* 0x000fea0003800000 */
.L_x_7320:
[----:B------:R-:W-:-:S04]  /*acd0*/  IADD3 R5, R65, 0x780, RZ ;  /* 0x0000078041057810 */ /* 0x000fc80007ffe0ff */
        /* <DEDUP_REMOVED lines=14> */
.L_x_7342:
[----:B------:R-:W-:Y:S05]  /*adc0*/  BSYNC B2 ;  /* 0x0000000000027941 */ /* 0x000fea0003800000 */
.L_x_7341:
        /* <DEDUP_REMOVED lines=17> */
.L_x_7346:
[----:B------:R-:W-:Y:S05]  /*aee0*/  BSYNC B3 ;  /* 0x0000000000037941 */ /* 0x000fea0003800000 */
.L_x_7345:
[----:B------:R-:W-:-:S04]  /*aef0*/  F2FP.BF16.F32.PACK_AB R70, RZ, R70 ;  /* 0x00000046ff46723e */ /* 0x000fc800000010ff */
[----:B------:R-:W-:Y:S01]  /*af00*/  PRMT R3, R70, 0x7610, R3 ;  /* 0x0000761046037816 */ /* 0x000fe20000000003 */
[----:B------:R-:W-:Y:S06]  /*af10*/  BRA `(.L_x_7347) ;  /* 0x0000000000047947 */ /* 0x000fec0003800000 */
.L_x_7344:
[----:B------:R-:W-:-:S07]  /*af20*/  PRMT R3, RZ, 0x7610, R3 ;  /* 0x00007610ff037816 */ /* 0x000fce0000000003 */
.L_x_7347:
[----:B------:R-:W-:Y:S05]  /*af30*/  BSYNC B2 ;  /* 0x0000000000027941 */ /* 0x000fea0003800000 */
.L_x_7343:
        /* <DEDUP_REMOVED lines=16> */
.L_x_7351:
[----:B------:R-:W-:Y:S05]  /*b040*/  BSYNC B3 ;  /* 0x0000000000037941 */ /* 0x000fea0003800000 */
.L_x_7350:
[----:B------:R-:W-:-:S04]  /*b050*/  F2FP.BF16.F32.PACK_AB R70, RZ, R70 ;  /* 0x00000046ff46723e */ /* 0x000fc800000010ff */
[----:B------:R-:W-:Y:S01]  /*b060*/  PRMT R5, R70, 0x7610, R5 ;  /* 0x0000761046057816 */ /* 0x000fe20000000005 */
[----:B------:R-:W-:Y:S06]  /*b070*/  BRA `(.L_x_7352) ;  /* 0x0000000000047947 */ /* 0x000fec0003800000 */
.L_x_7349:
[----:B------:R-:W-:-:S07]  /*b080*/  PRMT R5, RZ, 0x7610, R5 ;  /* 0x00007610ff057816 */ /* 0x000fce0000000005 */
.L_x_7352:
[----:B------:R-:W-:Y:S05]  /*b090*/  BSYNC B2 ;  /* 0x0000000000027941 */ /* 0x000fea0003800000 */
.L_x_7348:
        /* <DEDUP_REMOVED lines=16> */
.L_x_7356:
[----:B------:R-:W-:Y:S05]  /*b1a0*/  BSYNC B3 ;  /* 0x0000000000037941 */ /* 0x000fea0003800000 */
.L_x_7355:
[----:B------:R-:W-:-:S04]  /*b1b0*/  F2FP.BF16.F32.PACK_AB R70, RZ, R70 ;  /* 0x00000046ff46723e */ /* 0x000fc800000010ff */
[----:B------:R-:W-:Y:S01]  /*b1c0*/  PRMT R0, R70, 0x7610, R0 ;  /* 0x0000761046007816 */ /* 0x000fe20000000000 */
[----:B------:R-:W-:Y:S06]  /*b1d0*/  BRA `(.L_x_7357) ;  /* 0x0000000000047947 */ /* 0x000fec0003800000 */
.L_x_7354:
[----:B------:R-:W-:-:S07]  /*b1e0*/  PRMT R0, RZ, 0x7610, R0 ;  /* 0x00007610ff007816 */ /* 0x000fce0000000000 */
.L_x_7357:
[----:B------:R-:W-:Y:S05]  /*b1f0*/  BSYNC B2 ;  /* 0x0000000000027941 */ /* 0x000fea0003800000 */
.L_x_7353:
[----:B------:R-:W-:Y:S02]  /*b200*/  LOP3.LUT R3, R3, 0xffff, RZ, 0xc0, !PT ;  /* 0x0000ffff03037812 */ /* 0x000fe400078ec0ff */
[----:B------:R-:W-:-:S03]  /*b210*/  PRMT R5, R5, 0x5410, R0 ;  /* 0x0000541005057816 */ /* 0x000fc60000000000 */
[----:B------:R-:W-:-:S05]  /*b220*/  IMAD.WIDE.U32 R2, R3, 0x10000, RZ ;  /* 0x0001000003027825 */ /* 0x000fca00078e00ff */
[----:B------:R-:W-:Y:S02]  /*b230*/  LOP3.LUT R3, R5, R3, RZ, 0xfc, !PT ;  /* 0x0000000305037212 */ /* 0x000fe400078efcff */
[----:B------:R-:W-:-:S05]  /*b240*/  LOP3.LUT R2, R2, R4, RZ, 0xfc, !PT ;  /* 0x0000000402027212 */ /* 0x000fca00078efcff */
[----:B------:R-:W-:Y:S01]  /*b250*/  STG.E.64 desc[UR4][R78.64+0xf00], R2 ;  /* 0x000f00024e007986 */ /* 0x000fe2000c101b04 */
[----:B------:R-:W-:Y:S05]  /*b260*/  EXIT ;  /* 0x000000000000794d */ /* 0x000fea0003800000 */
.L_x_7340:
[----:B------:R-:W-:Y:S02]  /*b270*/  ULDC UR6, c[0x0][0x22c] ;  /* 0x00008b0000067ab9 */ /* 0x000fe40000000800 */
[----:B------:R-:W-:-:S13]  /*b280*/  ISETP.GE.AND P0, PT, R5, UR6, PT ;  /* 0x0000000605007c0c */ /* 0x000fda000bf06270 */
[----:B------:R-:W-:Y:S05]  /*b290*/  @P0 EXIT ;  /* 0x000000000000094d */ /* 0x000fea0003800000 */
[----:B------:R-:W-:Y:S01]  /*b2a0*/  STG.E.64 desc[UR4][R78.64+0xf00], RZ ;  /* 0x000f00ff4e007986 */ /* 0x000fe2000c101b04 */
[----:B------:R-:W-:Y:S05]  /*b2b0*/  EXIT ;  /* 0x000000000000794d */ /* 0x000fea0003800000 */
        .weak           $__internal_3_$__cuda_sm3x_div_rn_noftz_f32_slowpath
        .type           $__internal_3_$__cuda_sm3x_div_rn_noftz_f32_slowpath,@function
        .size           $__internal_3_$__cuda_sm3x_div_rn_noftz_f32_slowpath,(.L_x_13631 - $__internal_3_$__cuda_sm3x_div_rn_noftz_f32_slowpath)
$__internal_3_$__cuda_sm3x_div_rn_noftz_f32_slowpath:
[----:B------:R-:W-:Y:S01]  /*b2c0*/  SHF.R.U32.HI R70, RZ, 0x17, R67 ;  /* 0x00000017ff467819 */ /* 0x000fe20000011643 */
[----:B------:R-:W-:Y:S01]  /*b2d0*/  BSSY B0, `(.L_x_7358) ;  /* 0x0000065000007945 */ /* 0x000fe20003800000 */
[----:B------:R-:W-:Y:S02]  /*b2e0*/  SHF.R.U32.HI R71, RZ, 0x17, R73 ;  /* 0x00000017ff477819 */ /* 0x000fe40000011649 */
[----:B------:R-:W-:Y:S02]  /*b2f0*/  LOP3.LUT R70, R70, 0xff, RZ, 0xc0, !PT ;  /* 0x000000ff46467812 */ /* 0x000fe400078ec0ff */
[----:B------:R-:W-:Y:S02]  /*b300*/  LOP3.LUT R71, R71, 0xff, RZ, 0xc0, !PT ;  /* 0x000000ff47477812 */ /* 0x000fe400078ec0ff */
[----:B------:R-:W-:Y:S02]  /*b310*/  IADD3 R72, R70, -0x1, RZ ;  /* 0xffffffff46487810 */ /* 0x000fe40007ffe0ff */
[----:B------:R-:W-:-:S02]  /*b320*/  MOV R74, R67 ;  /* 0x00000043004a7202 */ /* 0x000fc40000000f00 */
[----:B------:R-:W-:Y:S02]  /*b330*/  ISETP.GT.U32.AND P0, PT, R72, 0xfd, PT ;  /* 0x000000fd4800780c */ /* 0x000fe40003f04070 */
[----:B------:R-:W-:-:S04]  /*b340*/  IADD3 R72, R71, -0x1, RZ ;  /* 0xffffffff47487810 */ /* 0x000fc80007ffe0ff */
        /* <DEDUP_REMOVED lines=19> */
[----:B------:R-:W-:-:S04]  /*b480*/  IADD3 R72, R71, -0x1, RZ ;  /* 0xffffffff47487810 */ /* 0x000fc80007ffe0ff */
[----:B------:R-:W-:Y:S02]  /*b490*/  ISETP.GE.AND P0, PT, R72, RZ, PT ;  /* 0x000000ff4800720c */ /* 0x000fe40003f06270 */
[----:B------:R-:W-:-:S04]  /*b4a0*/  IADD3 R72, R70, -0x1, RZ ;  /* 0xffffffff46487810 */ /* 0x000fc80007ffe0ff */
[----:B------:R-:W-:-:S07]  /*b4b0*/  ISETP.GE.AND P1, PT, R72, RZ, PT ;  /* 0x000000ff4800720c */ /* 0x000fce0003f26270 */
[----:B------:R-:W-:Y:S01]  /*b4c0*/  @P0 MOV R75, RZ ;  /* 0x000000ff004b0202 */ /* 0x000fe20000000f00 */
[----:B------:R-:W-:Y:S01]  /*b4d0*/  @!P0 FFMA R73, R73, 1.84467440737095516160e+19, RZ ;  /* 0x5f80000049498823 */ /* 0x000fe200000000ff */
[----:B------:R-:W-:-:S04]  /*b4e0*/  @!P0 MOV R75, 0xffffffc0 ;  /* 0xffffffc0004b8802 */ /* 0x000fc80000000f00 */
[----:B------:R-:W-:Y:S01]  /*b4f0*/  @!P1 FFMA R74, R67, 1.84467440737095516160e+19, RZ ;  /* 0x5f800000434a9823 */ /* 0x000fe200000000ff */
[----:B------:R-:W-:-:S07]  /*b500*/  @!P1 IADD3 R75, R75, 0x40, RZ ;  /* 0x000000404b4b9810 */ /* 0x000fce0007ffe0ff */
.L_x_7359:
[----:B------:R-:W-:Y:S01]  /*b510*/  LEA R72, R70, 0xc0800000, 0x17 ;  /* 0xc080000046487811 */ /* 0x000fe200078eb8ff */
[----:B------:R-:W-:Y:S01]  /*b520*/  VIADD R71, R71, 0xffffff81 ;  /* 0xffffff8147477836 */ /* 0x000fe20000000000 */
[----:B------:R-:W-:Y:S02]  /*b530*/  BSSY B1, `(.L_x_7364) ;  /* 0x0000035000017945 */ /* 0x000fe40003800000 */
[----:B------:R-:W-:Y:S01]  /*b540*/  IADD3 R74, -R72, R74, RZ ;  /* 0x0000004a484a7210 */ /* 0x000fe20007ffe1ff */
[C---:B------:R-:W-:Y:S01]  /*b550*/  IMAD R72, R71.reuse, -0x800000, R73 ;  /* 0xff80000047487824 */ /* 0x040fe200078e0249 */
[----:B------:R-:W-:Y:S02]  /*b560*/  IADD3 R71, R71, 0x7f, -R70 ;  /* 0x0000007f47477810 */ /* 0x000fe40007ffe846 */
[----:B------:R-:W0:Y:S01]  /*b570*/  MUFU.RCP R70, R74 ;  /* 0x0000004a00467308 */ /* 0x000e220000001000 */
[----:B------:R-:W-:Y:S01]  /*b580*/  FADD.FTZ R73, -R74, -RZ ;  /* 0x800000ff4a497221 */ /* 0x000fe20000010100 */
[----:B------:R-:W-:-:S03]  /*b590*/  IADD3 R75, R71, R75, RZ ;  /* 0x0000004b474b7210 */ /* 0x000fc60007ffe0ff */
        /* <DEDUP_REMOVED lines=23> */
[C---:B------:R-:W-:Y:S02]  /*b710*/  ISETP.NE.AND P2, PT, R74.reuse, RZ, PT ;  /* 0x000000ff4a00720c */ /* 0x040fe40003f45270 */
[----:B------:R-:W-:Y:S02]  /*b720*/  ISETP.NE.AND P1, PT, R74, RZ, PT ;  /* 0x000000ff4a00720c */ /* 0x000fe40003f25270 */
[----:B------:R-:W-:Y:S02]  /*b730*/  LOP3.LUT R70, R70, 0x7fffff, RZ, 0xc0, !PT ;  /* 0x007fffff46467812 */ /* 0x000fe400078ec0ff */
[----:B------:R-:W-:Y:S02]  /*b740*/  FSETP.NEU.FTZ.AND P0, PT, R75, R76, PT ;  /* 0x0000004c4b00720b */ /* 0x000fe40003f1d000 */
[----:B------:R-:W-:-:S02]  /*b750*/  LOP3.LUT R71, R70, 0x800000, RZ, 0xfc, !PT ;  /* 0x0080000046477812 */ /* 0x000fc400078efcff */
[----:B------:R-:W-:Y:S01]  /*b760*/  IADD3 R70, R74, 0x20, RZ ;  /* 0x000000204a467810 */ /* 0x000fe20007ffe0ff */
[----:B------:R-:W-:-:S03]  /*b770*/  IMAD.MOV R74, RZ, RZ, -R74 ;  /* 0x000000ffff4a7224 */ /* 0x000fc600078e0a4a */
[----:B------:R-:W-:Y:S02]  /*b780*/  SHF.L.U32 R70, R71, R70, RZ ;  /* 0x0000004647467219 */ /* 0x000fe400000006ff */
[----:B------:R-:W-:Y:S02]  /*b790*/  SEL R72, R74, RZ, P2 ;  /* 0x000000ff4a487207 */ /* 0x000fe40001000000 */
[----:B------:R-:W-:Y:S02]  /*b7a0*/  ISETP.NE.AND P1, PT, R70, RZ, P1 ;  /* 0x000000ff4600720c */ /* 0x000fe40000f25270 */
[----:B------:R-:W-:Y:S02]  /*b7b0*/  SHF.R.U32.HI R72, RZ, R72, R71 ;  /* 0x00000048ff487219 */ /* 0x000fe40000011647 */
[----:B------:R-:W-:Y:S02]  /*b7c0*/  PLOP3.LUT P0, PT, P0, P1, PT, 0xa8, 0x0 ;  /* 0x000000000000781c */ /* 0x000fe40000703570 */
[----:B------:R-:W-:-:S02]  /*b7d0*/  SHF.R.U32.HI R71, RZ, 0x1, R72 ;  /* 0x00000001ff477819 */ /* 0x000fc40000011648 */
[----:B------:R-:W-:-:S04]  /*b7e0*/  SEL R70, RZ, 0x1, !P0 ;  /* 0x00000001ff467807 */ /* 0x000fc80004000000 */
[----:B------:R-:W-:-:S04]  /*b7f0*/  LOP3.LUT R70, R70, 0x1, R71, 0xf8, !PT ;  /* 0x0000000146467812 */ /* 0x000fc800078ef847 */
[----:B------:R-:W-:-:S04]  /*b800*/  LOP3.LUT R70, R70, R72, RZ, 0xc0, !PT ;  /* 0x0000004846467212 */ /* 0x000fc800078ec0ff */
[----:B------:R-:W-:-:S04]  /*b810*/  IADD3 R70, R71, R70, RZ ;  /* 0x0000004647467210 */ /* 0x000fc80007ffe0ff */
[----:B------:R-:W-:Y:S01]  /*b820*/  LOP3.LUT R73, R70, R73, RZ, 0xfc, !PT ;  /* 0x0000004946497212 */ /* 0x000fe200078efcff */
[----:B------:R-:W-:Y:S06]  /*b830*/  BRA `(.L_x_7367) ;  /* 0x0000000000107947 */ /* 0x000fec0003800000 */
.L_x_7366:
[----:B------:R-:W-:-:S04]  /*b840*/  LOP3.LUT R73, R73, 0x80000000, RZ, 0xc0, !PT ;  /* 0x8000000049497812 */ /* 0x000fc800078ec0ff */
[----:B------:R-:W-:Y:S01]  /*b850*/  LOP3.LUT R73, R73, 0x7f800000, RZ, 0xfc, !PT ;  /* 0x7f80000049497812 */ /* 0x000fe200078efcff */
[----:B------:R-:W-:Y:S06]  /*b860*/  BRA `(.L_x_7367) ;  /* 0x0000000000047947 */ /* 0x000fec0003800000 */
.L_x_7365:
[----:B------:R-:W-:-:S07]  /*b870*/  LEA R73, R75, R73, 0x17 ;  /* 0x000000494b497211 */ /* 0x000fce00078eb8ff */
.L_x_7367:
[----:B------:R-:W-:Y:S05]  /*b880*/  BSYNC B1 ;  /* 0x0000000000017941 */ /* 0x000fea0003800000 */
.L_x_7364:
[----:B------:R-:W-:Y:S05]  /*b890*/  BRA `(.L_x_7368) ;  /* 0x0000000000207947 */ /* 0x000fea0003800000 */
.L_x_7363:
[----:B------:R-:W-:-:S04]  /*b8a0*/  LOP3.LUT R73, R74, 0x80000000, R73, 0x48, !PT ;  /* 0x800000004a497812 */ /* 0x000fc800078e4849 */
[----:B------:R-:W-:Y:S01]  /*b8b0*/  LOP3.LUT R73, R73, 0x7f800000, RZ, 0xfc, !PT ;  /* 0x7f80000049497812 */ /* 0x000fe200078efcff */
[----:B------:R-:W-:Y:S06]  /*b8c0*/  BRA `(.L_x_7368) ;  /* 0x0000000000147947 */ /* 0x000fec0003800000 */
.L_x_7362:
[----:B------:R-:W-:Y:S01]  /*b8d0*/  LOP3.LUT R73, R74, 0x80000000, R73, 0x48, !PT ;  /* 0x800000004a497812 */ /* 0x000fe200078e4849 */
[----:B------:R-:W-:Y:S06]  /*b8e0*/  BRA `(.L_x_7368) ;  /* 0x00000000000c7947 */ /* 0x000fec0003800000 */
.L_x_7361:
[----:B------:R-:W0:Y:S01]  /*b8f0*/  MUFU.RSQ R73, -QNAN ;  /* 0xffc0000000497908 */ /* 0x000e220000001400 */
[----:B------:R-:W-:Y:S05]  /*b900*/  BRA `(.L_x_7368) ;  /* 0x0000000000047947 */ /* 0x000fea0003800000 */
.L_x_7360:
[----:B------:R-:W-:-:S07]  /*b910*/  FADD.FTZ R73, R73, R67 ;  /* 0x0000004349497221 */ /* 0x000fce0000010000 */
.L_x_7368:
[----:B------:R-:W-:Y:S05]  /*b920*/  BSYNC B0 ;  /* 0x0000000000007941 */ /* 0x000fea0003800000 */
.L_x_7358:
[----:B0-----:R-:W-:Y:S01]  /*b930*/  MOV R70, R73 ;  /* 0x0000004900467202 */ /* 0x001fe20000000f00 */
[----:B------:R-:W-:Y:S01]  /*b940*/  HFMA2.MMA R73, -RZ, RZ, 0, 0 ;  /* 0x00000000ff497435 */ /* 0x000fe200000001ff */
[----:B------:R-:W-:-:S05]  /*b950*/  MOV R72, R66 ;  /* 0x0000004200487202 */ /* 0x000fca0000000f00 */
[----:B------:R-:W-:Y:S05]  /*b960*/  RET.REL.NODEC R72 `(_ZN18transformer_engine49scaled_aligned_causal_masked_softmax_warp_forwardI13__nv_bfloat16S1_fLi11EEEvPT0_PKT_T1_iii) ;  /* 0xffffff4448a47950 */ /* 0x000fea0003c3ffff */
.L_x_7369:
        /* <DEDUP_REMOVED lines=9> */
.L_x_13631:


//--------------------- .text._ZN18transformer_engine49scaled_aligned_causal_masked_softmax_warp_forwardI13__nv_bfloat16S1_fLi10EEEvPT0_PKT_T1_iii --------------------------
	.section	.text._ZN18transformer_engine49scaled_aligned_causal_masked_softmax_warp_forwardI13__nv_bfloat16S1_fLi10EEEvPT0_PKT_T1_iii,"ax",@progbits
	.align	128
        .global         _ZN18transformer_engine49scaled_aligned_causal_masked_softmax_warp_forwardI13__nv_bfloat16S1_fLi10EEEvPT0_PKT_T1_iii
        .type           _ZN18transformer_engine49scaled_aligned_causal_masked_softmax_warp_forwardI13__nv_bfloat16S1_fLi10EEEvPT0_PKT_T1_iii,@function
        .size           _ZN18transformer_engine49scaled_aligned_causal_masked_softmax_warp_forwardI13__nv_bfloat16S1_fLi10EEEvPT0_PKT_T1_iii,(.L_x_13632 - _ZN18transformer_engine49scaled_aligned_causal_masked_softmax_warp_forwardI13__nv_bfloat16S1_fLi10EEEvPT0_PKT_T1_iii)
        .other          _ZN18transformer_engine49scaled_aligned_causal_masked_softmax_warp_forwardI13__nv_bfloat16S1_fLi10EEEvPT0_PKT_T1_iii,@"STO_CUDA_ENTRY STV_DEFAULT"
_ZN18transformer_engine49scaled_aligned_causal_masked_softmax_warp_forwardI13__nv_bfloat16S1_fLi10EEEvPT0_PKT_T1_iii:
.text._ZN18transformer_engine49scaled_aligned_causal_masked_softmax_warp_forwardI13__nv_bfloat16S1_fLi10EEEvPT0_PKT_T1_iii:
[----:B------:R-:W-:Y:S01]  /*0000*/  LDC R1, c[0x0][0x28] ;  /* 0x00000a00ff017b82 */ /* 0x000fe20000000800 */
[----:B------:R-:W-:Y:S01]  /*0010*/  ULDC.64 UR6, c[0x0][0x228] ;  /* 0x00008a0000067ab9 */ /* 0x000fe20000000a00 */
[----:B------:R-:W0:Y:S01]  /*0020*/  S2R R5, SR_CTAID.X ;  /* 0x0000000000057919 */ /* 0x000e220000002500 */
[----:B------:R-:W-:Y:S01]  /*0030*/  MOV R11, UR6 ;  /* 0x00000006000b7c02 */ /* 0x000fe20008000f00 */
[----:B------:R-:W-:Y:S01]  /*0040*/  ULDC UR4, c[0x0][0x4] ;  /* 0x0000010000047ab9 */ /* 0x000fe20000000800 */
[----:B------:R-:W-:Y:S01]  /*0050*/  BSSY B0, `(.L_x_7370) ;  /* 0x0000119000007945 */ /* 0x000fe20003800000 */
[----:B------:R-:W0:Y:S01]  /*0060*/  S2R R4, SR_TID.Y ;  /* 0x0000000000047919 */ /* 0x000e220000002200 */
[----:B------:R-:W-:Y:S01]  /*0070*/  IABS R7, R11 ;  /* 0x0000000b00077213 */ /* 0x000fe20000000000 */
[----:B------:R-:W-:Y:S01]  /*0080*/  HFMA2.MMA R36, -RZ, RZ, -6.109375, 2 ;  /* 0xc61c4000ff247435 */ /* 0x000fe200000001ff */
[----:B------:R-:W1:Y:S02]  /*0090*/  S2R R34, SR_TID.X ;  /* 0x0000000000227919 */ /* 0x000e640000002100 */
[----:B------:R-:W2:Y:S08]  /*00a0*/  I2F.RP R0, R7 ;  /* 0x0000000700007306 */ /* 0x000eb00000209400 */
[----:B--2---:R-:W2:Y:S01]  /*00b0*/  MUFU.RCP R0, R0 ;  /* 0x0000000000007308 */ /* 0x004ea20000001000 */
[----:B0-----:R-:W-:Y:S01]  /*00c0*/  IMAD R5, R5, UR4, R4 ;  /* 0x0000000405057c24 */ /* 0x001fe2000f8e0204 */
[----:B------:R-:W-:Y:S01]  /*00d0*/  ULDC UR4, c[0x0][0x224] ;  /* 0x0000890000047ab9 */ /* 0x000fe20000000800 */
[----:B-1----:R-:W-:-:S02]  /*00e0*/  SHF.L.U32 R34, R34, 0x2, RZ ;  /* 0x0000000222227819 */ /* 0x002fc400000006ff */
[----:B--2---:R-:W-:Y:S02]  /*00f0*/  IADD3 R2, R0, 0xffffffe, RZ ;  /* 0x0ffffffe00027810 */ /* 0x004fe40007ffe0ff */
[----:B------:R-:W-:Y:S01]  /*0100*/  IABS R0, R5 ;  /* 0x0000000500007213 */ /* 0x000fe20000000000 */
[C---:B------:R-:W-:Y:S01]  /*0110*/  IMAD R46, R5.reuse, UR7, R34 ;  /* 0x00000007052e7c24 */ /* 0x040fe2000f8e0222 */
[----:B------:R0:W1:Y:S01]  /*0120*/  F2I.FTZ.U32.TRUNC.NTZ R3, R2 ;  /* 0x0000000200037305 */ /* 0x000062000021f000 */
[C---:B------:R-:W-:Y:S02]  /*0130*/  ISETP.GE.AND P2, PT, R5.reuse, RZ, PT ;  /* 0x000000ff0500720c */ /* 0x040fe40003f46270 */
[----:B------:R-:W-:Y:S01]  /*0140*/  ISETP.GE.AND P5, PT, R5, UR4, PT ;  /* 0x0000000405007c0c */ /* 0x000fe2000bfa6270 */
[----:B------:R-:W-:Y:S01]  /*0150*/  ULDC.64 UR4, c[0x0][0x208] ;  /* 0x0000820000047ab9 */ /* 0x000fe20000000a00 */
[----:B0-----:R-:W-:Y:S01]  /*0160*/  IMAD.MOV.U32 R2, RZ, RZ, RZ ;  /* 0x000000ffff027224 */ /* 0x001fe200078e00ff */
        /* <DEDUP_REMOVED lines=8> */
[----:B------:R-:W-:Y:S02]  /*01f0*/  ISETP.NE.AND P0, PT, RZ, UR6, PT ;  /* 0x00000006ff007c0c */ /* 0x000fe4000bf05270 */
[----:B------:R-:W-:-:S13]  /*0200*/  ISETP.GT.U32.AND P1, PT, R7, R0, PT ;  /* 0x000000000700720c */ /* 0x000fda0003f24070 */
[----:B------:R-:W-:-:S05]  /*0210*/  @!P1 IADD3 R0, R0, -R7, RZ ;  /* 0x8000000700009210 */ /* 0x000fca0007ffe0ff */
[----:B------:R-:W-:Y:S01]  /*0220*/  @!P2 IMAD.MOV R0, RZ, RZ, -R0 ;  /* 0x000000ffff00a224 */ /* 0x000fe200078e0a00 */
[----:B------:R-:W-:-:S04]  /*0230*/  @!P0 LOP3.LUT R0, RZ, UR6, RZ, 0x33, !PT ;  /* 0x00000006ff008c12 */ /* 0x000fc8000f8e33ff */
[----:B------:R-:W-:Y:S01]  /*0240*/  IADD3 R32, R0, UR7, -R11 ;  /* 0x0000000700207c10 */ /* 0x000fe2000fffe80b */
[----:B------:R-:W-:Y:S06]  /*0250*/  @P5 BRA `(.L_x_7371) ;  /* 0x0000000c00e05947 */ /* 0x000fec0003800000 */
[CC--:B------:R-:W-:Y:S01]  /*0260*/  ISETP.GT.AND P0, PT, R34.reuse, R32.reuse, PT ;  /* 0x000000202200720c */ /* 0x0c0fe20003f04270 */
[C---:B------:R-:W-:Y:S01]  /*0270*/  VIADD R5, R34.reuse, 0x100 ;  /* 0x0000010022057836 */ /* 0x040fe20000000000 */
[C---:B------:R-:W-:Y:S01]  /*0280*/  IADD3 R3, R34.reuse, 0x80, RZ ;  /* 0x0000008022037810 */ /* 0x040fe20007ffe0ff */
[----:B------:R-:W-:Y:S01]  /*0290*/  ULDC.64 UR8, c[0x0][0x218] ;  /* 0x0000860000087ab9 */ /* 0x000fe20000000a00 */
[----:B------:R-:W-:Y:S01]  /*02a0*/  IADD3 R7, R34, 0x180, RZ ;  /* 0x0000018022077810 */ /* 0x000fe20007ffe0ff */
[----:B------:R-:W-:Y:S01]  /*02b0*/  BSSY B1, `(.L_x_7372) ;  /* 0x0000024000017945 */ /* 0x000fe20003800000 */
[----:B------:R-:W-:Y:S01]  /*02c0*/  ISETP.GT.AND P4, PT, R5, R32, PT ;  /* 0x000000200500720c */ /* 0x000fe20003f84270 */
[----:B------:R-:W-:Y:S01]  /*02d0*/  IMAD.MOV.U32 R35, RZ, RZ, -0x39e3c000 ;  /* 0xc61c4000ff237424 */ /* 0x000fe200078e00ff */
[----:B------:R-:W-:Y:S02]  /*02e0*/  SHF.R.S32.HI R5, RZ, 0x1f, R46 ;  /* 0x0000001fff057819 */ /* 0x000fe4000001142e */
[----:B------:R-:W-:-:S02]  /*02f0*/  LEA R38, P1, R46, UR8, 0x1 ;  /* 0x000000082e267c11 */ /* 0x000fc4000f8208ff */
[-C--:B------:R-:W-:Y:S02]  /*0300*/  ISETP.GT.AND P6, PT, R3, R32.reuse, PT ;  /* 0x000000200300720c */ /* 0x080fe40003fc4270 */
[----:B------:R-:W-:Y:S02]  /*0310*/  IADD3 R3, R34, 0x200, RZ ;  /* 0x0000020022037810 */ /* 0x000fe40007ffe0ff */
[----:B------:R-:W-:Y:S02]  /*0320*/  LEA.HI.X R39, R46, UR9, R5, 0x1, P1 ;  /* 0x000000092e277c11 */ /* 0x000fe400088f0c05 */
        /* <DEDUP_REMOVED lines=11> */
[C---:B------:R-:W-:Y:S01]  /*03e0*/  IADD3 R3, R34.reuse, 0x2, RZ ;  /* 0x0000000222037810 */ /* 0x040fe20007ffe0ff */
[----:B------:R-:W-:Y:S01]  /*03f0*/  HFMA2.MMA R35, -RZ, RZ, -6.109375, 2 ;  /* 0xc61c4000ff237435 */ /* 0x000fe200000001ff */
[----:B------:R-:W-:Y:S02]  /*0400*/  MOV R33, 0xc61c4000 ;  /* 0xc61c400000217802 */ /* 0x000fe40000000f00 */
[----:B------:R-:W-:Y:S01]  /*0410*/  ISETP.GT.AND P0, PT, R3, R32, PT ;  /* 0x000000200300720c */ /* 0x000fe20003f04270 */
[----:B------:R-:W-:-:S12]  /*0420*/  VIADD R3, R34, 0x3 ;  /* 0x0000000322037836 */ /* 0x000fd80000000000 */
[----:B------:R-:W0:Y:S01]  /*0430*/  @!P0 LDC R9, c[0x0][0x220] ;  /* 0x00008800ff098b82 */ /* 0x000e220000000800 */
[C---:B--2---:R-:W-:Y:S01]  /*0440*/  @!P1 SHF.R.U64 R0, R10.reuse, 0x10, R11 ;  /* 0x000000100a009819 */ /* 0x044fe2000000120b */
[----:B------:R-:W-:-:S03]  /*0450*/  IMAD.U32 R31, R10, 0x10000, RZ ;  /* 0x000100000a1f7824 */ /* 0x000fc600078e00ff */
[----:B------:R-:W-:Y:S01]  /*0460*/  @!P1 SHF.L.U32 R0, R0, 0x10, RZ ;  /* 0x0000001000009819 */ /* 0x000fe200000006ff */
[----:B------:R-:W-:-:S04]  /*0470*/  FMUL R31, R31, UR6 ;  /* 0x000000061f1f7c20 */ /* 0x000fc80008400000 */
[----:B------:R-:W-:Y:S01]  /*0480*/  @!P1 FMUL R33, R0, UR6 ;  /* 0x0000000600219c20 */ /* 0x000fe20008400000 */
[----:B------:R-:W-:Y:S02]  /*0490*/  ISETP.GT.AND P1, PT, R3, R32, PT ;  /* 0x000000200300720c */ /* 0x000fe40003f24270 */
[----:B------:R-:W-:-:S05]  /*04a0*/  @!P0 SHF.L.U32 R0, R11, 0x10, RZ ;  /* 0x000000100b008819 */ /* 0x000fca00000006ff */
[----:B0-----:R-:W-:-:S06]  /*04b0*/  @!P0 FMUL R35, R0, R9 ;  /* 0x0000000900238220 */ /* 0x001fcc0000400000 */
[----:B------:R-:W-:-:S04]  /*04c0*/  @!P1 SHF.R.U32.HI R2, RZ, 0x10, R11 ;  /* 0x00000010ff029819 */ /* 0x000fc8000001160b */
[----:B------:R-:W-:-:S05]  /*04d0*/  @!P1 SHF.L.U32 R2, R2, 0x10, RZ ;  /* 0x0000001002029819 */ /* 0x000fca00000006ff */
[----:B------:R-:W-:-:S07]  /*04e0*/  @!P1 FMUL R36, R2, UR6 ;  /* 0x0000000602249c20 */ /* 0x000fce0008400000 */
.L_x_7373:
[----:B------:R-:W-:Y:S05]  /*04f0*/  BSYNC B1 ;  /* 0x0000000000017941 */ /* 0x000fea0003800000 */
.L_x_7372:
[----:B------:R-:W-:Y:S01]  /*0500*/  BSSY B1, `(.L_x_7374) ;  /* 0x000001e000017945 */ /* 0x000fe20003800000 */
[----:B------:R-:W-:Y:S01]  /*0510*/  HFMA2.MMA R29, -RZ, RZ, -6.109375, 2 ;  /* 0xc61c4000ff1d7435 */ /* 0x000fe200000001ff */
[-C--:B------:R-:W-:Y:S01]  /*0520*/  ISETP.GT.AND P1, PT, R5, R32.reuse, PT ;  /* 0x000000200500720c */ /* 0x080fe20003f24270 */
[----:B------:R-:W-:Y:S01]  /*0530*/  IMAD.MOV.U32 R30, RZ, RZ, -0x39e3c000 ;  /* 0xc61c4000ff1e7424 */ /* 0x000fe200078e00ff */
[----:B------:R-:W-:Y:S02]  /*0540*/  ISETP.GT.AND P0, PT, R7, R32, PT ;  /* 0x000000200700720c */ /* 0x000fe40003f04270 */
[----:B------:R-:W-:Y:S02]  /*0550*/  MOV R28, 0xc61c4000 ;  /* 0xc61c4000001c7802 */ /* 0x000fe40000000f00 */
[----:B------:R-:W-:Y:S01]  /*0560*/  IADD3 R5, R34, 0x380, RZ ;  /* 0x0000038022057810 */ /* 0x000fe20007ffe0ff */
[----:B------:R-:W-:Y:S08]  /*0570*/  @P6 BRA `(.L_x_7375) ;  /* 0x0000000000586947 */ /* 0x000ff00003800000 */
[----:B------:R-:W2:Y:S01]  /*0580*/  LDG.E.64 R8, desc[UR4][R38.64+0x100] ;  /* 0x0001000426087981 */ /* 0x000ea2000c1e1b00 */
[C---:B------:R-:W-:Y:S01]  /*0590*/  IADD3 R3, R34.reuse, 0x82, RZ ;  /* 0x0000008222037810 */ /* 0x040fe20007ffe0ff */
[----:B------:R-:W-:Y:S01]  /*05a0*/  ULDC UR6, c[0x0][0x220] ;  /* 0x0000880000067ab9 */ /* 0x000fe20000000800 */
[----:B------:R-:W-:Y:S01]  /*05b0*/  MOV R28, 0xc61c4000 ;  /* 0xc61c4000001c7802 */ /* 0x000fe20000000f00 */
[----:B------:R-:W-:Y:S01]  /*05c0*/  IMAD.MOV.U32 R27, RZ, RZ, -0x39e3c000 ;  /* 0xc61c4000ff1b7424 */ /* 0x000fe200078e00ff */
[----:B------:R-:W-:Y:S01]  /*05d0*/  ISETP.GT.AND P6, PT, R3, R32, PT ;  /* 0x000000200300720c */ /* 0x000fe20003fc4270 */
[----:B------:R-:W-:Y:S01]  /*05e0*/  VIADD R3, R34, 0x81 ;  /* 0x0000008122037836 */ /* 0x000fe20000000000 */
[----:B------:R-:W-:-:S11]  /*05f0*/  MOV R29, 0xc61c4000 ;  /* 0xc61c4000001d7802 */ /* 0x000fd60000000f00 */
        /* <DEDUP_REMOVED lines=14> */
.L_x_7375:
[----:B------:R-:W-:Y:S05]  /*06e0*/  BSYNC B1 ;  /* 0x0000000000017941 */ /* 0x000fea0003800000 */
.L_x_7374:
[----:B------:R-:W-:Y:S01]  /*06f0*/  ISETP.GT.AND P6, PT, R5, R32, PT ;  /* 0x000000200500720c */ /* 0x000fe20003fc4270 */
[----:B------:R-:W-:Y:S01]  /*0700*/  BSSY B1, `(.L_x_7376) ;  /* 0x000002d000017945 */ /* 0x000fe20003800000 */
[----:B------:R-:W-:Y:S01]  /*0710*/  HFMA2.MMA R24, -RZ, RZ, -6.109375, 2 ;  /* 0xc61c4000ff187435 */ /* 0x000fe200000001ff */
[----:B------:R-:W-:Y:S01]  /*0720*/  MOV R19, 0xc61c4000 ;  /* 0xc61c400000137802 */ /* 0x000fe20000000f00 */
[----:B------:R-:W-:Y:S01]  /*0730*/  HFMA2.MMA R20, -RZ, RZ, -6.109375, 2 ;  /* 0xc61c4000ff147435 */ /* 0x000fe200000001ff */
[----:B------:R-:W-:Y:S01]  /*0740*/  IMAD.MOV.U32 R23, RZ, RZ, -0x39e3c000 ;  /* 0xc61c4000ff177424 */ /* 0x000fe200078e00ff */
        /* <DEDUP_REMOVED lines=12> */
[----:B------:R-:W-:Y:S01]  /*0810*/  IMAD.MOV.U32 R13, RZ, RZ, -0x39e3c000 ;  /* 0xc61c4000ff0d7424 */ /* 0x000fe200078e00ff */
[----:B------:R-:W-:Y:S01]  /*0820*/  MOV R14, 0xc61c4000 ;  /* 0xc61c4000000e7802 */ /* 0x000fe20000000f00 */
[----:B------:R-:W-:Y:S01]  /*0830*/  IMAD.MOV.U32 R8, RZ, RZ, -0x39e3c000 ;  /* 0xc61c4000ff087424 */ /* 0x000fe200078e00ff */
[----:B------:R-:W-:-:S02]  /*0840*/  MOV R7, 0xc61c4000 ;  /* 0xc61c400000077802 */ /* 0x000fc40000000f00 */
        /* <DEDUP_REMOVED lines=24> */
.L_x_7377:
[----:B------:R-:W-:Y:S05]  /*09d0*/  BSYNC B1 ;  /* 0x0000000000017941 */ /* 0x000fea0003800000 */
.L_x_7376:
[----:B------:R-:W-:Y:S04]  /*09e0*/  BSSY B1, `(.L_x_7378) ;  /* 0x0000018000017945 */ /* 0x000fe80003800000 */
[----:B------:R-:W-:Y:S05]  /*09f0*/  @P3 BRA `(.L_x_7379) ;  /* 0x0000000000583947 */ /* 0x000fea0003800000 */
[----:B------:R-:W2:Y:S01]  /*0a00*/  LDG.E.64 R2, desc[UR4][R38.64+0x300] ;  /* 0x0003000426027981 */ /* 0x000ea2000c1e1b00 */
[C---:B------:R-:W-:Y:S01]  /*0a10*/  IADD3 R19, R34.reuse, 0x181, RZ ;  /* 0x0000018122137810 */ /* 0x040fe20007ffe0ff */
[----:B------:R-:W-:Y:S01]  /*0a20*/  ULDC UR6, c[0x0][0x220] ;  /* 0x0000880000067ab9 */ /* 0x000fe20000000800 */
[----:B------:R-:W-:Y:S01]  /*0a30*/  IMAD.MOV.U32 R21, RZ, RZ, -0x39e3c000 ;  /* 0xc61c4000ff157424 */ /* 0x000fe200078e00ff */
[----:B------:R-:W-:Y:S02]  /*0a40*/  MOV R20, 0xc61c4000 ;  /* 0xc61c400000147802 */ /* 0x000fe40000000f00 */
[----:B------:R-:W-:Y:S02]  /*0a50*/  ISETP.GT.AND P4, PT, R19, R32, PT ;  /* 0x000000201300720c */ /* 0x000fe40003f84270 */
[----:B------:R-:W-:-:S04]  /*0a60*/  IADD3 R19, R34, 0x182, RZ ;  /* 0x0000018222137810 */ /* 0x000fc80007ffe0ff */
        /* <DEDUP_REMOVED lines=8> */
[----:B------:R-:W-:Y:S01]  /*0af0*/  ISETP.GT.AND P4, PT, R19, R32, PT ;  /* 0x000000201300720c */ /* 0x000fe20003f84270 */
[----:B------:R-:W-:-:S12]  /*0b00*/  IMAD.MOV.U32 R19, RZ, RZ, -0x39e3c000 ;  /* 0xc61c4000ff137424 */ /* 0x000fd800078e00ff */
[----:B------:R-:W-:Y:S02]  /*0b10*/  @!P4 SHF.R.U32.HI R0, RZ, 0x10, R3 ;  /* 0x00000010ff00c819 */ /* 0x000fe40000011603 */
[----:B------:R-:W-:Y:S02]  /*0b20*/  @!P3 SHF.L.U32 R3, R3, 0x10, RZ ;  /* 0x000000100303b819 */ /* 0x000fe400000006ff */
[----:B------:R-:W-:-:S03]  /*0b30*/  @!P4 SHF.L.U32 R0, R0, 0x10, RZ ;  /* 0x000000100000c819 */ /* 0x000fc600000006ff */
[----:B0-----:R-:W-:Y:S02]  /*0b40*/  @!P3 FMUL R20, R3, R4 ;  /* 0x000000040314b220 */ /* 0x001fe40000400000 */
[----:B------:R-:W-:-:S07]  /*0b50*/  @!P4 FMUL R19, R0, UR6 ;  /* 0x000000060013cc20 */ /* 0x000fce0008400000 */
.L_x_7379:
[----:B------:R-:W-:Y:S05]  /*0b60*/  BSYNC B1 ;  /* 0x0000000000017941 */ /* 0x000fea0003800000 */
.L_x_7378:
[----:B------:R-:W-:Y:S04]  /*0b70*/  BSSY B1, `(.L_x_7380) ;  /* 0x0000018000017945 */ /* 0x000fe80003800000 */
[----:B------:R-:W-:Y:S05]  /*0b80*/  @P2 BRA `(.L_x_7381) ;  /* 0x0000000000582947 */ /* 0x000fea0003800000 */
[----:B------:R-:W2:Y:S01]  /*0b90*/  LDG.E.64 R2, desc[UR4][R38.64+0x400] ;  /* 0x0004000426027981 */ /* 0x000ea2000c1e1b00 */
[C---:B------:R-:W-:Y:S01]  /*0ba0*/  VIADD R15, R34.reuse, 0x202 ;  /* 0x00000202220f7836 */ /* 0x040fe20000000000 */
[C---:B------:R-:W-:Y:S01]  /*0bb0*/  IADD3 R17, R34.reuse, 0x203, RZ ;  /* 0x0000020322117810 */ /* 0x040fe20007ffe0ff */
[----:B------:R-:W-:Y:S01]  /*0bc0*/  HFMA2.MMA R16, -RZ, RZ, -6.109375, 2 ;  /* 0xc61c4000ff107435 */ /* 0x000fe200000001ff */
[----:B------:R-:W-:Y:S02]  /*0bd0*/  ULDC UR6, c[0x0][0x220] ;  /* 0x0000880000067ab9 */ /* 0x000fe40000000800 */
[-C--:B------:R-:W-:Y:S02]  /*0be0*/  ISETP.GT.AND P3, PT, R15, R32.reuse, PT ;  /* 0x000000200f00720c */ /* 0x080fe40003f64270 */
[----:B------:R-:W-:Y:S02]  /*0bf0*/  IADD3 R15, R34, 0x201, RZ ;  /* 0x00000201220f7810 */ /* 0x000fe40007ffe0ff */
[-C--:B------:R-:W-:Y:S01]  /*0c00*/  ISETP.GT.AND P4, PT, R17, R32.reuse, PT ;  /* 0x000000201100720c */ /* 0x080fe20003f84270 */
[----:B------:R-:W-:Y:S01]  /*0c10*/  HFMA2.MMA R17, -RZ, RZ, -6.109375, 2 ;  /* 0xc61c4000ff117435 */ /* 0x000fe200000001ff */
[----:B------:R-:W-:-:S02]  /*0c20*/  ISETP.GT.AND P2, PT, R15, R32, PT ;  /* 0x000000200f00720c */ /* 0x000fc40003f44270 */
[----:B------:R-:W-:-:S05]  /*0c30*/  MOV R15, 0xc61c4000 ;  /* 0xc61c4000000f7802 */ /* 0x000fca0000000f00 */
[----:B------:R-:W0:Y:S01]  /*0c40*/  @!P3 LDC R37, c[0x0][0x220] ;  /* 0x00008800ff25bb82 */ /* 0x000e220000000800 */
[----:B--2---:R-:W-:-:S05]  /*0c50*/  SHF.L.U32 R18, R2, 0x10, RZ ;  /* 0x0000001002127819 */ /* 0x004fca00000006ff */
[--C-:B------:R-:W-:Y:S01]  /*0c60*/  @!P2 SHF.R.U64 R0, R2, 0x10, R3.reuse ;  /* 0x000000100200a819 */ /* 0x100fe20000001203 */
[----:B------:R-:W-:Y:S01]  /*0c70*/  @!P3 IMAD.U32 R2, R3, 0x10000, RZ ;  /* 0x000100000302b824 */ /* 0x000fe200078e00ff */
[----:B------:R-:W-:Y:S01]  /*0c80*/  @!P4 SHF.R.U32.HI R3, RZ, 0x10, R3 ;  /* 0x00000010ff03c819 */ /* 0x000fe20000011603 */
[----:B------:R-:W-:Y:S01]  /*0c90*/  FMUL R18, R18, UR6 ;  /* 0x0000000612127c20 */ /* 0x000fe20008400000 */
[----:B------:R-:W-:Y:S01]  /*0ca0*/  @!P2 SHF.L.U32 R0, R0, 0x10, RZ ;  /* 0x000000100000a819 */ /* 0x000fe200000006ff */
[----:B0-----:R-:W-:Y:S02]  /*0cb0*/  @!P3 FMUL R16, R2, R37 ;  /* 0x000000250210b220 */ /* 0x001fe40000400000 */
[----:B------:R-:W-:Y:S02]  /*0cc0*/  @!P4 IMAD.U32 R3, R3, 0x10000, RZ ;  /* 0x000100000303c824 */ /* 0x000fe400078e00ff */
[----:B------:R-:W-:Y:S02]  /*0cd0*/  @!P2 FMUL R17, R0, UR6 ;  /* 0x000000060011ac20 */ /* 0x000fe40008400000 */
[----:B------:R-:W-:-:S07]  /*0ce0*/  @!P4 FMUL R15, R3, UR6 ;  /* 0x00000006030fcc20 */ /* 0x000fce0008400000 */
.L_x_7381:
[----:B------:R-:W-:Y:S05]  /*0cf0*/  BSYNC B1 ;  /* 0x0000000000017941 */ /* 0x000fea0003800000 */
.L_x_7380:
[----:B------:R-:W-:Y:S04]  /*0d00*/  BSSY B1, `(.L_x_7382) ;  /* 0x0000018000017945 */ /* 0x000fe80003800000 */
[----:B------:R-:W-:Y:S05]  /*0d10*/  @P1 BRA `(.L_x_7383) ;  /* 0x0000000000581947 */ /* 0x000fea0003800000 */
[----:B------:R-:W2:Y:S01]  /*0d20*/  LDG.E.64 R2, desc[UR4][R38.64+0x500] ;  /* 0x0005000426027981 */ /* 0x000ea2000c1e1b00 */
[C---:B------:R-:W-:Y:S01]  /*0d30*/  IADD3 R11, R34.reuse, 0x282, RZ ;  /* 0x00000282220b7810 */ /* 0x040fe20007ffe0ff */
[C---:B------:R-:W-:Y:S01]  /*0d40*/  VIADD R13, R34.reuse, 0x283 ;  /* 0x00000283220d7836 */ /* 0x040fe20000000000 */
[----:B------:R-:W-:Y:S01]  /*0d50*/  HFMA2.MMA R12, -RZ, RZ, -6.109375, 2 ;  /* 0xc61c4000ff0c7435 */ /* 0x000fe200000001ff */
        /* <DEDUP_REMOVED lines=10> */
[----:B------:R-:W-:Y:S01]  /*0e00*/  @!P2 SHF.L.U32 R2, R3, 0x10, RZ ;  /* 0x000000100302a819 */ /* 0x000fe200000006ff */
[----:B------:R-:W-:Y:S01]  /*0e10*/  FMUL R14, R14, UR6 ;  /* 0x000000060e0e7c20 */ /* 0x000fe20008400000 */
[----:B------:R-:W-:Y:S02]  /*0e20*/  @!P3 SHF.R.U32.HI R3, RZ, 0x10, R3 ;  /* 0x00000010ff03b819 */ /* 0x000fe40000011603 */
[----:B------:R-:W-:Y:S01]  /*0e30*/  @!P1 SHF.L.U32 R0, R0, 0x10, RZ ;  /* 0x0000001000009819 */ /* 0x000fe200000006ff */
[----:B0-----:R-:W-:Y:S01]  /*0e40*/  @!P2 FMUL R12, R2, R37 ;  /* 0x00000025020ca220 */ /* 0x001fe20000400000 */
[----:B------:R-:W-:-:S03]  /*0e50*/  @!P3 SHF.L.U32 R3, R3, 0x10, RZ ;  /* 0x000000100303b819 */ /* 0x000fc600000006ff */
[----:B------:R-:W-:Y:S02]  /*0e60*/  @!P1 FMUL R13, R0, UR6 ;  /* 0x00000006000d9c20 */ /* 0x000fe40008400000 */
[----:B------:R-:W-:-:S07]  /*0e70*/  @!P3 FMUL R11, R3, UR6 ;  /* 0x00000006030bbc20 */ /* 0x000fce0008400000 */
.L_x_7383:
[----:B------:R-:W-:Y:S05]  /*0e80*/  BSYNC B1 ;  /* 0x0000000000017941 */ /* 0x000fea0003800000 */
.L_x_7382:
[----:B------:R-:W-:Y:S04]  /*0e90*/  BSSY B1, `(.L_x_7384) ;  /* 0x0000018000017945 */ /* 0x000fe80003800000 */
[----:B------:R-:W-:Y:S05]  /*0ea0*/  @P0 BRA `(.L_x_7385) ;  /* 0x0000000000580947 */ /* 0x000fea0003800000 */
[----:B------:R-:W2:Y:S01]  /*0eb0*/  LDG.E.64 R2, desc[UR4][R38.64+0x600] ;  /* 0x0006000426027981 */ /* 0x000ea2000c1e1b00 */
[C---:B------:R-:W-:Y:S01]  /*0ec0*/  VIADD R7, R34.reuse, 0x302 ;  /* 0x0000030222077836 */ /* 0x040fe20000000000 */
[C---:B------:R-:W-:Y:S01]  /*0ed0*/  IADD3 R9, R34.reuse, 0x303, RZ ;  /* 0x0000030322097810 */ /* 0x040fe20007ffe0ff */
[----:B------:R-:W-:Y:S01]  /*0ee0*/  ULDC UR6, c[0x0][0x220] ;  /* 0x0000880000067ab9 */ /* 0x000fe20000000800 */
[----:B------:R-:W-:Y:S02]  /*0ef0*/  MOV R8, 0xc61c4000 ;  /* 0xc61c400000087802 */ /* 0x000fe40000000f00 */
[-C--:B------:R-:W-:Y:S02]  /*0f00*/  ISETP.GT.AND P1, PT, R7, R32.reuse, PT ;  /* 0x000000200700720c */ /* 0x080fe40003f24270 */
[----:B------:R-:W-:Y:S02]  /*0f10*/  IADD3 R7, R34, 0x301, RZ ;  /* 0x0000030122077810 */ /* 0x000fe40007ffe0ff */
[----:B------:R-:W-:-:S02]  /*0f20*/  ISETP.GT.AND P2, PT, R9, R32, PT ;  /* 0x000000200900720c */ /* 0x000fc40003f44270 */
[----:B------:R-:W-:Y:S01]  /*0f30*/  ISETP.GT.AND P0, PT, R7, R32, PT ;  /* 0x000000200700720c */ /* 0x000fe20003f04270 */
[----:B------:R-:W-:Y:S01]  /*0f40*/  HFMA2.MMA R7, -RZ, RZ, -6.109375, 2 ;  /* 0xc61c4000ff077435 */ /* 0x000fe200000001ff */
        /* <DEDUP_REMOVED lines=12> */
.L_x_7385:
[----:B------:R-:W-:Y:S05]  /*1010*/  BSYNC B1 ;  /* 0x0000000000017941 */ /* 0x000fea0003800000 */
.L_x_7384:
[----:B------:R-:W-:Y:S01]  /*1020*/  HFMA2.MMA R4, -RZ, RZ, -6.109375, 2 ;  /* 0xc61c4000ff047435 */ /* 0x000fe200000001ff */
[----:B------:R-:W-:Y:S01]  /*1030*/  MOV R3, 0xc61c4000 ;  /* 0xc61c400000037802 */ /* 0x000fe20000000f00 */
[----:B------:R-:W-:Y:S01]  /*1040*/  IMAD.MOV.U32 R6, RZ, RZ, -0x39e3c000 ;  /* 0xc61c4000ff067424 */ /* 0x000fe200078e00ff */
[----:B------:R-:W-:Y:S08]  /*1050*/  @P6 BRA `(.L_x_7371) ;  /* 0x0000000000606947 */ /* 0x000ff00003800000 */
[----:B------:R-:W0:Y:S01]  /*1060*/  LDC.64 R2, c[0x0][0x218] ;  /* 0x00008600ff027b82 */ /* 0x000e220000000a00 */
[----:B------:R-:W-:Y:S01]  /*1070*/  IADD3 R5, R34, 0x382, RZ ;  /* 0x0000038222057810 */ /* 0x000fe20007ffe0ff */
[----:B------:R-:W-:Y:S01]  /*1080*/  ULDC UR6, c[0x0][0x220] ;  /* 0x0000880000067ab9 */ /* 0x000fe20000000800 */
[----:B0-----:R-:W-:-:S06]  /*1090*/  IMAD.WIDE R2, R46, 0x2, R2 ;  /* 0x000000022e027825 */ /* 0x001fcc00078e0202 */
[----:B------:R-:W2:Y:S01]  /*10a0*/  LDG.E.64 R2, desc[UR4][R2.64+0x700] ;  /* 0x0007000402027981 */ /* 0x000ea2000c1e1b00 */
[-C--:B------:R-:W-:Y:S02]  /*10b0*/  ISETP.GT.AND P1, PT, R5, R32.reuse, PT ;  /* 0x000000200500720c */ /* 0x080fe40003f24270 */
[C---:B------:R-:W-:Y:S02]  /*10c0*/  IADD3 R5, R34.reuse, 0x381, RZ ;  /* 0x0000038122057810 */ /* 0x040fe40007ffe0ff */
[----:B------:R-:W-:Y:S02]  /*10d0*/  IADD3 R37, R34, 0x383, RZ ;  /* 0x0000038322257810 */ /* 0x000fe40007ffe0ff */
[-C--:B------:R-:W-:Y:S02]  /*10e0*/  ISETP.GT.AND P0, PT, R5, R32.reuse, PT ;  /* 0x000000200500720c */ /* 0x080fe40003f04270 */
[----:B------:R-:W-:Y:S02]  /*10f0*/  ISETP.GT.AND P2, PT, R37, R32, PT ;  /* 0x000000202500720c */ /* 0x000fe40003f44270 */
[----:B------:R-:W-:-:S02]  /*1100*/  MOV R4, 0xc61c4000 ;  /* 0xc61c400000047802 */ /* 0x000fc40000000f00 */
[----:B------:R-:W-:Y:S01]  /*1110*/  MOV R5, 0xc61c4000 ;  /* 0xc61c400000057802 */ /* 0x000fe20000000f00 */
[----:B------:R-:W0:Y:S06]  /*1120*/  @!P1 LDC R39, c[0x0][0x220] ;  /* 0x00008800ff279b82 */ /* 0x000e2c0000000800 */
[C-C-:B--2---:R-:W-:Y:S01]  /*1130*/  @!P0 SHF.R.U64 R0, R2.reuse, 0x10, R3.reuse ;  /* 0x0000001002008819 */ /* 0x144fe20000001203 */
[----:B------:R-:W-:Y:S01]  /*1140*/  IMAD.U32 R37, R2, 0x10000, RZ ;  /* 0x0001000002257824 */ /* 0x000fe200078e00ff */
[----:B------:R-:W-:Y:S02]  /*1150*/  @!P2 SHF.R.U32.HI R2, RZ, 0x10, R3 ;  /* 0x00000010ff02a819 */ /* 0x000fe40000011603 */
[----:B------:R-:W-:Y:S01]  /*1160*/  @!P1 SHF.L.U32 R6, R3, 0x10, RZ ;  /* 0x0000001003069819 */ /* 0x000fe200000006ff */
[----:B------:R-:W-:Y:S01]  /*1170*/  @!P0 IMAD.U32 R0, R0, 0x10000, RZ ;  /* 0x0001000000008824 */ /* 0x000fe200078e00ff */
[----:B------:R-:W-:-:S02]  /*1180*/  @!P2 SHF.L.U32 R2, R2, 0x10, RZ ;  /* 0x000000100202a819 */ /* 0x000fc400000006ff */
[----:B------:R-:W-:Y:S01]  /*1190*/  MOV R3, 0xc61c4000 ;  /* 0xc61c400000037802 */ /* 0x000fe20000000f00 */
[----:B0-----:R-:W-:Y:S01]  /*11a0*/  @!P1 FMUL R4, R6, R39 ;  /* 0x0000002706049220 */ /* 0x001fe20000400000 */
[----:B------:R-:W-:Y:S01]  /*11b0*/  @!P0 FMUL R3, R0, UR6 ;  /* 0x0000000600038c20 */ /* 0x000fe20008400000 */
[----:B------:R-:W-:Y:S01]  /*11c0*/  @!P2 FMUL R5, R2, UR6 ;  /* 0x000000060205ac20 */ /* 0x000fe20008400000 */
[----:B------:R-:W-:-:S07]  /*11d0*/  FMUL R6, R37, UR6 ;  /* 0x0000000625067c20 */ /* 0x000fce0008400000 */
.L_x_7371:
[----:B------:R-:W-:Y:S05]  /*11e0*/  BSYNC B0 ;  /* 0x0000000000007941 */ /* 0x000fea0003800000 */
.L_x_7370:
        /* <DEDUP_REMOVED lines=75> */
[----:B------:R-:W-:-:S04]  /*16a0*/  IMAD.MOV.U32 R2, RZ, RZ, 0x437c0000 ;  /* 0x437c0000ff027424 */ /* 0x000fc800078e00ff */
        /* <DEDUP_REMOVED lines=15> */
[----:B------:R-:W-:Y:S01]  /*17a0*/  FADD R40, R38, -12583039 ;  /* 0xcb40007f26287421 */ /* 0x000fe20000000000 */
[C---:B------:R-:W-:Y:S01]  /*17b0*/  FADD R24, -R37.reuse, R24 ;  /* 0x0000001825187221 */ /* 0x040fe20000000100 */
[C---:B------:R-:W-:Y:S01]  /*17c0*/  FADD R23, -R37.reuse, R23 ;  /* 0x0000001725177221 */ /* 0x040fe20000000100 */
[----:B------:R-:W-:Y:S01]  /*17d0*/  FADD R22, -R37, R22 ;  /* 0x0000001625167221 */ /* 0x000fe20000000100 */
[----:B------:R-:W-:Y:S01]  /*17e0*/  FFMA R40, R31, 1.4426950216293334961, -R40 ;  /* 0x3fb8aa3b1f287823 */ /* 0x000fe20000000828 */
[C---:B------:R-:W-:Y:S01]  /*17f0*/  FADD R21, -R37.reuse, R21 ;  /* 0x0000001525157221 */ /* 0x040fe20000000100 */
[C---:B------:R-:W-:Y:S01]  /*1800*/  FADD R20, -R37.reuse, R20 ;  /* 0x0000001425147221 */ /* 0x040fe20000000100 */
[----:B------:R-:W-:Y:S01]  /*1810*/  FADD R19, -R37, R19 ;  /* 0x0000001325137221 */ /* 0x000fe20000000100 */
[----:B------:R-:W-:Y:S01]  /*1820*/  FFMA R31, R31, 1.925963033500011079e-08, R40 ;  /* 0x32a570601f1f7823 */ /* 0x000fe20000000028 */
[C---:B------:R-:W-:Y:S01]  /*1830*/  FADD R18, -R37.reuse, R18 ;  /* 0x0000001225127221 */ /* 0x040fe20000000100 */
[C---:B------:R-:W-:Y:S01]  /*1840*/  FADD R17, -R37.reuse, R17 ;  /* 0x0000001125117221 */ /* 0x040fe20000000100 */
[C---:B------:R-:W-:Y:S01]  /*1850*/  FADD R16, -R37.reuse, R16 ;  /* 0x0000001025107221 */ /* 0x040fe20000000100 */
[----:B------:R0:W1:Y:S01]  /*1860*/  MUFU.EX2 R40, R31 ;  /* 0x0000001f00287308 */ /* 0x0000620000000800 */
        /* <DEDUP_REMOVED lines=14> */
[-C--:B0-----:R-:W-:Y:S01]  /*1950*/  FFMA.SAT R31, R30, R0.reuse, 0.5 ;  /* 0x3f0000001e1f7423 */ /* 0x081fe20000002000 */
[----:B------:R-:W-:Y:S01]  /*1960*/  SHF.L.U32 R43, R38, 0x17, RZ ;  /* 0x00000017262b7819 */ /* 0x000fe200000006ff */
[----:B------:R-:W-:Y:S01]  /*1970*/  FFMA.SAT R41, R33, R0, 0.5 ;  /* 0x3f00000021297423 */ /* 0x000fe20000002000 */
[-C--:B------:R-:W-:Y:S01]  /*1980*/  FFMA.RM R37, R37, R2.reuse, 12582913 ;  /* 0x4b40000125257423 */ /* 0x080fe20000004002 */
[----:B------:R-:W-:Y:S01]  /*1990*/  FFMA.RM R38, R31, R2, 12582913 ;  /* 0x4b4000011f267423 */ /* 0x000fe20000004002 */
[----:B------:R-:W-:Y:S01]  /*19a0*/  FFMA.SAT R45, R25, R0, 0.5 ;  /* 0x3f000000192d7423 */ /* 0x000fe20000002000 */
[----:B-1----:R-:W-:Y:S01]  /*19b0*/  FMUL R40, R43, R40 ;  /* 0x000000282b287220 */ /* 0x002fe20000400000 */
[----:B------:R-:W-:Y:S01]  /*19c0*/  FADD R44, R37, -12583039 ;  /* 0xcb40007f252c7421 */ /* 0x000fe20000000000 */
[----:B------:R-:W-:Y:S01]  /*19d0*/  FADD R43, R38, -12583039 ;  /* 0xcb40007f262b7421 */ /* 0x000fe20000000000 */
[----:B------:R-:W-:Y:S01]  /*19e0*/  FFMA.RM R39, R41, R2, 12582913 ;  /* 0x4b40000129277423 */ /* 0x000fe20000004002 */
[----:B------:R-:W-:Y:S01]  /*19f0*/  SHF.L.U32 R37, R37, 0x17, RZ ;  /* 0x0000001725257819 */ /* 0x000fe200000006ff */
[----:B------:R-:W-:Y:S01]  /*1a00*/  FFMA R44, R35, 1.4426950216293334961, -R44 ;  /* 0x3fb8aa3b232c7823 */ /* 0x000fe2000000082c */
[C---:B------:R-:W-:Y:S01]  /*1a10*/  FFMA R43, R30.reuse, 1.4426950216293334961, -R43 ;  /* 0x3fb8aa3b1e2b7823 */ /* 0x040fe2000000082b */
[C---:B------:R-:W-:Y:S01]  /*1a20*/  FADD R42, R39.reuse, -12583039 ;  /* 0xcb40007f272a7421 */ /* 0x040fe20000000000 */
[----:B------:R-:W-:Y:S01]  /*1a30*/  SHF.L.U32 R48, R39, 0x17, RZ ;  /* 0x0000001727307819 */ /* 0x000fe200000006ff */
[----:B------:R-:W-:Y:S01]  /*1a40*/  FFMA R35, R35, 1.925963033500011079e-08, R44 ;  /* 0x32a5706023237823 */ /* 0x000fe2000000002c */
[----:B------:R-:W-:Y:S01]  /*1a50*/  FFMA R44, R30, 1.925963033500011079e-08, R43 ;  /* 0x32a570601e2c7823 */ /* 0x000fe2000000002b */
[----:B------:R-:W-:Y:S01]  /*1a60*/  FFMA R42, R33, 1.4426950216293334961, -R42 ;  /* 0x3fb8aa3b212a7823 */ /* 0x000fe2000000082a */
[-C--:B------:R-:W-:Y:S01]  /*1a70*/  FFMA.SAT R43, R29, R0.reuse, 0.5 ;  /* 0x3f0000001d2b7423 */ /* 0x080fe20000002000 */
[----:B------:R-:W0:Y:S02]  /*1a80*/  MUFU.EX2 R30, R35 ;  /* 0x00000023001e7308 */ /* 0x000e240000000800 */
[----:B------:R-:W-:Y:S01]  /*1a90*/  FFMA R42, R33, 1.925963033500011079e-08, R42 ;  /* 0x32a57060212a7823 */ /* 0x000fe2000000002a */
[----:B------:R-:W-:-:S04]  /*1aa0*/  FFMA.SAT R33, R36, R0, 0.5 ;  /* 0x3f00000024217423 */ /* 0x000fc80000002000 */
[----:B------:R-:W-:Y:S01]  /*1ab0*/  FFMA.RM R33, R33, R2, 12582913 ;  /* 0x4b40000121217423 */ /* 0x000fe20000004002 */
[----:B------:R-:W1:Y:S03]  /*1ac0*/  MUFU.EX2 R31, R42 ;  /* 0x0000002a001f7308 */ /* 0x000e660000000800 */
[----:B------:R-:W-:-:S04]  /*1ad0*/  FADD R41, R33, -12583039 ;  /* 0xcb40007f21297421 */ /* 0x000fc80000000000 */
[----:B------:R-:W-:Y:S01]  /*1ae0*/  FFMA R41, R36, 1.4426950216293334961, -R41 ;  /* 0x3fb8aa3b24297823 */ /* 0x000fe20000000829 */
[----:B0-----:R-:W-:Y:S01]  /*1af0*/  FMUL R30, R37, R30 ;  /* 0x0000001e251e7220 */ /* 0x001fe20000400000 */
[----:B------:R-:W-:Y:S02]  /*1b00*/  FFMA.SAT R37, R28, R0, 0.5 ;  /* 0x3f0000001c257423 */ /* 0x000fe40000002000 */
[----:B------:R-:W-:Y:S01]  /*1b10*/  FFMA R41, R36, 1.925963033500011079e-08, R41 ;  /* 0x32a5706024297823 */ /* 0x000fe20000000029 */
[-C--:B------:R-:W-:Y:S01]  /*1b20*/  FFMA.RM R36, R43, R2.reuse, 12582913 ;  /* 0x4b4000012b247423 */ /* 0x080fe20000004002 */
[----:B------:R-:W-:Y:S01]  /*1b30*/  FFMA.RM R37, R37, R2, 12582913 ;  /* 0x4b40000125257423 */ /* 0x000fe20000004002 */
[----:B-1----:R-:W-:-:S03]  /*1b40*/  FMUL R31, R48, R31 ;  /* 0x0000001f301f7220 */ /* 0x002fc60000400000 */
[C---:B------:R-:W-:Y:S01]  /*1b50*/  FADD R35, R37.reuse, -12583039 ;  /* 0xcb40007f25237421 */ /* 0x040fe20000000000 */
[----:B------:R-:W-:Y:S01]  /*1b60*/  FADD R48, R36, -12583039 ;  /* 0xcb40007f24307421 */ /* 0x000fe20000000000 */
[----:B------:R-:W-:Y:S02]  /*1b70*/  SHF.L.U32 R37, R37, 0x17, RZ ;  /* 0x0000001725257819 */ /* 0x000fe400000006ff */
[----:B------:R-:W-:Y:S01]  /*1b80*/  FFMA R35, R28, 1.4426950216293334961, -R35 ;  /* 0x3fb8aa3b1c237823 */ /* 0x000fe20000000823 */
[----:B------:R-:W-:Y:S01]  /*1b90*/  FFMA R42, R29, 1.4426950216293334961, -R48 ;  /* 0x3fb8aa3b1d2a7823 */ /* 0x000fe20000000830 */
[----:B------:R-:W-:Y:S01]  /*1ba0*/  IMAD.SHL.U32 R48, R33, 0x800000, RZ ;  /* 0x0080000021307824 */ /* 0x000fe200078e00ff */
[----:B------:R-:W-:Y:S01]  /*1bb0*/  SHF.L.U32 R33, R38, 0x17, RZ ;  /* 0x0000001726217819 */ /* 0x000fe200000006ff */
[----:B------:R-:W-:Y:S01]  /*1bc0*/  FFMA R43, R28, 1.925963033500011079e-08, R35 ;  /* 0x32a570601c2b7823 */ /* 0x000fe20000000023 */
[----:B------:R-:W-:Y:S01]  /*1bd0*/  FFMA R42, R29, 1.925963033500011079e-08, R42 ;  /* 0x32a570601d2a7823 */ /* 0x000fe2000000002a */
[----:B------:R0:W1:Y:S01]  /*1be0*/  MUFU.EX2 R28, R44 ;  /* 0x0000002c001c7308 */ /* 0x0000620000000800 */
[----:B------:R-:W-:Y:S01]  /*1bf0*/  FFMA.SAT R35, R27, R0, 0.5 ;  /* 0x3f0000001b237423 */ /* 0x000fe20000002000 */
[----:B------:R-:W-:Y:S01]  /*1c00*/  SHF.L.U32 R38, R36, 0x17, RZ ;  /* 0x0000001724267819 */ /* 0x000fe200000006ff */
[----:B------:R-:W-:Y:S01]  /*1c10*/  FFMA.RM R36, R45, R2, 12582913 ;  /* 0x4b4000012d247423 */ /* 0x000fe20000004002 */
[----:B------:R-:W-:Y:S01]  /*1c20*/  FFMA.SAT R45, R5, R0, 0.5 ;  /* 0x3f000000052d7423 */ /* 0x000fe20000002000 */
[----:B------:R-:W-:-:S03]  /*1c30*/  FFMA.RM R35, R35, R2, 12582913 ;  /* 0x4b40000123237423 */ /* 0x000fc60000004002 */
[----:B------:R-:W2:Y:S01]  /*1c40*/  MUFU.EX2 R29, R41 ;  /* 0x00000029001d7308 */ /* 0x000ea20000000800 */
[----:B0-----:R-:W-:Y:S02]  /*1c50*/  IMAD.SHL.U32 R44, R35, 0x800000, RZ ;  /* 0x00800000232c7824 */ /* 0x001fe400078e00ff */
[----:B-1----:R-:W-:Y:S01]  /*1c60*/  FMUL R28, R33, R28 ;  /* 0x0000001c211c7220 */ /* 0x002fe20000400000 */
[----:B------:R-:W-:-:S04]  /*1c70*/  FFMA.SAT R33, R26, R0, 0.5 ;  /* 0x3f0000001a217423 */ /* 0x000fc80000002000 */
[----:B------:R-:W-:Y:S01]  /*1c80*/  FFMA.RM R33, R33, R2, 12582913 ;  /* 0x4b40000121217423 */ /* 0x000fe20000004002 */
[----:B--2---:R-:W-:-:S03]  /*1c90*/  FMUL R29, R48, R29 ;  /* 0x0000001d301d7220 */ /* 0x004fc60000400000 */
[----:B------:R-:W-:Y:S01]  /*1ca0*/  FADD R41, R33, -12583039 ;  /* 0xcb40007f21297421 */ /* 0x000fe20000000000 */
[----:B------:R-:W-:Y:S01]  /*1cb0*/  FADD R48, R35, -12583039 ;  /* 0xcb40007f23307421 */ /* 0x000fe20000000000 */
[----:B------:R-:W-:Y:S02]  /*1cc0*/  SHF.L.U32 R33, R33, 0x17, RZ ;  /* 0x0000001721217819 */ /* 0x000fe400000006ff */
[----:B------:R-:W-:Y:S01]  /*1cd0*/  FFMA R41, R26, 1.4426950216293334961, -R41 ;  /* 0x3fb8aa3b1a297823 */ /* 0x000fe20000000829 */
[----:B------:R-:W-:-:S03]  /*1ce0*/  FFMA R48, R27, 1.4426950216293334961, -R48 ;  /* 0x3fb8aa3b1b307823 */ /* 0x000fc60000000830 */
[----:B------:R-:W-:Y:S01]  /*1cf0*/  FFMA R41, R26, 1.925963033500011079e-08, R41 ;  /* 0x32a570601a297823 */ /* 0x000fe20000000029 */
[----:B------:R-:W-:Y:S01]  /*1d00*/  FFMA R39, R27, 1.925963033500011079e-08, R48 ;  /* 0x32a570601b277823 */ /* 0x000fe20000000030 */
[----:B------:R-:W0:Y:S08]  /*1d10*/  MUFU.EX2 R26, R43 ;  /* 0x0000002b001a7308 */ /* 0x000e300000000800 */
[----:B------:R-:W1:Y:S01]  /*1d20*/  MUFU.EX2 R27, R42 ;  /* 0x0000002a001b7308 */ /* 0x000e620000000800 */
[----:B0-----:R-:W-:Y:S01]  /*1d30*/  FMUL R26, R37, R26 ;  /* 0x0000001a251a7220 */ /* 0x001fe20000400000 */
[----:B------:R-:W-:-:S04]  /*1d40*/  FFMA.SAT R37, R24, R0, 0.5 ;  /* 0x3f00000018257423 */ /* 0x000fc80000002000 */
[----:B------:R-:W-:Y:S01]  /*1d50*/  FFMA.RM R37, R37, R2, 12582913 ;  /* 0x4b40000125257423 */ /* 0x000fe20000004002 */
[----:B-1----:R-:W-:-:S03]  /*1d60*/  FMUL R27, R38, R27 ;  /* 0x0000001b261b7220 */ /* 0x002fc60000400000 */
[C---:B------:R-:W-:Y:S01]  /*1d70*/  FADD R43, R37.reuse, -12583039 ;  /* 0xcb40007f252b7421 */ /* 0x040fe20000000000 */
[----:B------:R-:W-:Y:S01]  /*1d80*/  FADD R38, R36, -12583039 ;  /* 0xcb40007f24267421 */ /* 0x000fe20000000000 */
[----:B------:R-:W-:Y:S02]  /*1d90*/  SHF.L.U32 R37, R37, 0x17, RZ ;  /* 0x0000001725257819 */ /* 0x000fe400000006ff */
[----:B------:R-:W-:Y:S01]  /*1da0*/  FFMA R43, R24, 1.4426950216293334961, -R43 ;  /* 0x3fb8aa3b182b7823 */ /* 0x000fe2000000082b */
[----:B------:R-:W-:-:S03]  /*1db0*/  FFMA R38, R25, 1.4426950216293334961, -R38 ;  /* 0x3fb8aa3b19267823 */ /* 0x000fc60000000826 */
[----:B------:R-:W-:Y:S01]  /*1dc0*/  FFMA R42, R24, 1.925963033500011079e-08, R43 ;  /* 0x32a57060182a7823 */ /* 0x000fe2000000002b */
[----:B------:R-:W-:Y:S01]  /*1dd0*/  FFMA R38, R25, 1.925963033500011079e-08, R38 ;  /* 0x32a5706019267823 */ /* 0x000fe20000000026 */
[----:B------:R-:W0:Y:S01]  /*1de0*/  MUFU.EX2 R24, R41 ;  /* 0x0000002900187308 */ /* 0x000e220000000800 */
[----:B------:R-:W-:-:S04]  /*1df0*/  FFMA.SAT R43, R23, R0, 0.5 ;  /* 0x3f000000172b7423 */ /* 0x000fc80000002000 */
[----:B------:R-:W-:Y:S01]  /*1e00*/  FFMA.RM R35, R43, R2, 12582913 ;  /* 0x4b4000012b237423 */ /* 0x000fe20000004002 */
[----:B------:R-:W-:Y:S02]  /*1e10*/  FFMA.SAT R43, R21, R0, 0.5 ;  /* 0x3f000000152b7423 */ /* 0x000fe40000002000 */
[----:B------:R-:W1:Y:S01]  /*1e20*/  MUFU.EX2 R25, R39 ;  /* 0x0000002700197308 */ /* 0x000e620000000800 */
[----:B0-----:R-:W-:Y:S01]  /*1e30*/  FMUL R24, R33, R24 ;  /* 0x0000001821187220 */ /* 0x001fe20000400000 */
[----:B------:R-:W-:-:S04]  /*1e40*/  FFMA.SAT R33, R22, R0, 0.5 ;  /* 0x3f00000016217423 */ /* 0x000fc80000002000 */
[----:B------:R-:W-:Y:S01]  /*1e50*/  FFMA.RM R33, R33, R2, 12582913 ;  /* 0x4b40000121217423 */ /* 0x000fe20000004002 */
[----:B-1----:R-:W-:-:S03]  /*1e60*/  FMUL R25, R44, R25 ;  /* 0x000000192c197220 */ /* 0x002fc60000400000 */
[----:B------:R-:W-:Y:S01]  /*1e70*/  FADD R41, R33, -12583039 ;  /* 0xcb40007f21297421 */ /* 0x000fe20000000000 */
[----:B------:R-:W-:Y:S01]  /*1e80*/  FADD R44, R35, -12583039 ;  /* 0xcb40007f232c7421 */ /* 0x000fe20000000000 */
[----:B------:R-:W-:Y:S02]  /*1e90*/  SHF.L.U32 R33, R33, 0x17, RZ ;  /* 0x0000001721217819 */ /* 0x000fe400000006ff */
[----:B------:R-:W-:Y:S01]  /*1ea0*/  FFMA R41, R22, 1.4426950216293334961, -R41 ;  /* 0x3fb8aa3b16297823 */ /* 0x000fe20000000829 */
[----:B------:R-:W-:-:S03]  /*1eb0*/  FFMA R44, R23, 1.4426950216293334961, -R44 ;  /* 0x3fb8aa3b172c7823 */ /* 0x000fc6000000082c */
[----:B------:R-:W-:Y:S01]  /*1ec0*/  FFMA R41, R22, 1.925963033500011079e-08, R41 ;  /* 0x32a5706016297823 */ /* 0x000fe20000000029 */
[----:B------:R-:W-:Y:S01]  /*1ed0*/  FFMA R39, R23, 1.925963033500011079e-08, R44 ;  /* 0x32a5706017277823 */ /* 0x000fe2000000002c */
[----:B------:R-:W0:Y:S01]  /*1ee0*/  MUFU.EX2 R22, R42 ;  /* 0x0000002a00167308 */ /* 0x000e220000000800 */
[----:B------:R-:W-:Y:S01]  /*1ef0*/  SHF.L.U32 R44, R36, 0x17, RZ ;  /* 0x00000017242c7819 */ /* 0x000fe200000006ff */
[----:B------:R-:W-:-:S06]  /*1f00*/  FFMA.RM R36, R43, R2, 12582913 ;  /* 0x4b4000012b247423 */ /* 0x000fcc0000004002 */
        /* <DEDUP_REMOVED lines=8> */
[C---:B------:R-:W-:Y:S01]  /*1f90*/  FFMA R43, R20.reuse, 1.4426950216293334961, -R43 ;  /* 0x3fb8aa3b142b7823 */ /* 0x040fe2000000082b */
[----:B------:R-:W-:Y:S01]  /*1fa0*/  FFMA R38, R21, 1.4426950216293334961, -R44 ;  /* 0x3fb8aa3b15267823 */ /* 0x000fe2000000082c */
[----:B------:R-:W-:Y:S02]  /*1fb0*/  IMAD.SHL.U32 R44, R35, 0x800000, RZ ;  /* 0x00800000232c7824 */ /* 0x000fe400078e00ff */
        /* <DEDUP_REMOVED lines=97> */
[----:B------:R-:W-:Y:S01]  /*25d0*/  FFMA.SAT R43, R7, R0, 0.5 ;  /* 0x3f000000072b7423 */ /* 0x000fe20000002000 */
[----:B------:R-:W0:Y:S01]  /*25e0*/  MUFU.EX2 R8, R41 ;  /* 0x0000002900087308 */ /* 0x000e220000000800 */
[----:B------:R-:W-:-:S02]  /*25f0*/  FFMA R38, R9, 1.925963033500011079e-08, R38 ;  /* 0x32a5706009267823 */ /* 0x000fc40000000026 */
[----:B------:R-:W-:Y:S01]  /*2600*/  FFMA.RM R35, R43, R2, 12582913 ;  /* 0x4b4000012b237423 */ /* 0x000fe20000004002 */
[----:B------:R-:W-:-:S04]  /*2610*/  FFMA.SAT R43, R3, R0, 0.5 ;  /* 0x3f000000032b7423 */ /* 0x000fc80000002000 */
        /* <DEDUP_REMOVED lines=11> */
[----:B------:R-:W-:Y:S01]  /*26d0*/  SHF.L.U32 R6, R36, 0x17, RZ ;  /* 0x0000001724067819 */ /* 0x000fe200000006ff */
[----:B------:R-:W-:Y:S01]  /*26e0*/  FFMA.RM R36, R43, R2, 12582913 ;  /* 0x4b4000012b247423 */ /* 0x000fe20000004002 */
[----:B------:R-:W-:Y:S01]  /*26f0*/  FFMA.SAT R43, R4, R0, 0.5 ;  /* 0x3f000000042b7423 */ /* 0x000fe20000002000 */
[----:B------:R-:W-:Y:S02]  /*2700*/  FFMA R39, R7, 1.925963033500011079e-08, R44 ;  /* 0x32a5706007277823 */ /* 0x000fe4000000002c */
[----:B------:R-:W0:Y:S01]  /*2710*/  MUFU.EX2 R7, R38 ;  /* 0x0000002600077308 */ /* 0x000e220000000800 */
[-C--:B------:R-:W-:Y:S01]  /*2720*/  FFMA.RM R0, R43, R2.reuse, 12582913 ;  /* 0x4b4000012b007423 */ /* 0x080fe20000004002 */
[----:B------:R-:W-:-:S03]  /*2730*/  FFMA.RM R2, R45, R2, 12582913 ;  /* 0x4b4000012d027423 */ /* 0x000fc60000004002 */
[----:B------:R-:W-:-:S04]  /*2740*/  FADD R43, R0, -12583039 ;  /* 0xcb40007f002b7421 */ /* 0x000fc80000000000 */
[----:B------:R-:W-:-:S04]  /*2750*/  FFMA R43, R4, 1.4426950216293334961, -R43 ;  /* 0x3fb8aa3b042b7823 */ /* 0x000fc8000000082b */
[----:B------:R-:W-:Y:S01]  /*2760*/  FFMA R43, R4, 1.925963033500011079e-08, R43 ;  /* 0x32a57060042b7823 */ /* 0x000fe2000000002b */
[----:B------:R-:W-:Y:S01]  /*2770*/  FADD R4, R2, -12583039 ;  /* 0xcb40007f02047421 */ /* 0x000fe20000000000 */
[----:B0-----:R-:W-:-:S03]  /*2780*/  FMUL R7, R6, R7 ;  /* 0x0000000706077220 */ /* 0x001fc60000400000 */
[C---:B------:R-:W-:Y:S01]  /*2790*/  FFMA R4, R5.reuse, 1.4426950216293334961, -R4 ;  /* 0x3fb8aa3b05047823 */ /* 0x040fe20000000804 */
[C---:B------:R-:W-:Y:S01]  /*27a0*/  FADD R6, R36.reuse, -12583039 ;  /* 0xcb40007f24067421 */ /* 0x040fe20000000000 */
[----:B------:R-:W-:Y:S01]  /*27b0*/  MUFU.EX2 R43, R43 ;  /* 0x0000002b002b7308 */ /* 0x000fe20000000800 */
[----:B------:R-:W-:Y:S01]  /*27c0*/  SHF.L.U32 R36, R36, 0x17, RZ ;  /* 0x0000001724247819 */ /* 0x000fe200000006ff */
[----:B------:R-:W-:Y:S01]  /*27d0*/  FFMA R38, R5, 1.925963033500011079e-08, R4 ;  /* 0x32a5706005267823 */ /* 0x000fe20000000004 */
[----:B------:R-:W-:Y:S01]  /*27e0*/  FADD R4, RZ, R40 ;  /* 0x00000028ff047221 */ /* 0x000fe20000000000 */
[----:B------:R-:W-:-:S03]  /*27f0*/  FFMA R6, R3, 1.4426950216293334961, -R6 ;  /* 0x3fb8aa3b03067823 */ /* 0x000fc60000000806 */
[----:B------:R-:W-:Y:S01]  /*2800*/  FADD R5, R4, R31 ;  /* 0x0000001f04057221 */ /* 0x000fe20000000000 */
[----:B------:R-:W-:Y:S01]  /*2810*/  FFMA R3, R3, 1.925963033500011079e-08, R6 ;  /* 0x32a5706003037823 */ /* 0x000fe20000000006 */
[----:B------:R-:W-:Y:S02]  /*2820*/  MUFU.EX2 R38, R38 ;  /* 0x0000002600267308 */ /* 0x000fe40000000800 */
[----:B------:R-:W-:-:S04]  /*2830*/  FADD R4, R5, R30 ;  /* 0x0000001e05047221 */ /* 0x000fc80000000000 */
[----:B------:R-:W-:Y:S02]  /*2840*/  FADD R5, R4, R29 ;  /* 0x0000001d04057221 */ /* 0x000fe40000000000 */
[----:B------:R-:W0:Y:S02]  /*2850*/  MUFU.EX2 R6, R42 ;  /* 0x0000002a00067308 */ /* 0x000e240000000800 */
[----:B------:R-:W-:-:S04]  /*2860*/  FADD R4, R5, R28 ;  /* 0x0000001c05047221 */ /* 0x000fc80000000000 */
[----:B------:R-:W-:Y:S02]  /*2870*/  FADD R5, R4, R27 ;  /* 0x0000001b04057221 */ /* 0x000fe40000000000 */
[----:B------:R-:W1:Y:S02]  /*2880*/  MUFU.EX2 R3, R3 ;  /* 0x0000000300037308 */ /* 0x000e640000000800 */
[----:B------:R-:W-:-:S04]  /*2890*/  FADD R4, R5, R26 ;  /* 0x0000001a05047221 */ /* 0x000fc80000000000 */
[----:B------:R-:W-:Y:S01]  /*28a0*/  FADD R5, R4, R25 ;  /* 0x0000001904057221 */ /* 0x000fe20000000000 */
[----:B0-----:R-:W-:-:S03]  /*28b0*/  FMUL R6, R37, R6 ;  /* 0x0000000625067220 */ /* 0x001fc60000400000 */
[----:B------:R-:W-:-:S04]  /*28c0*/  FADD R4, R5, R24 ;  /* 0x0000001805047221 */ /* 0x000fc80000000000 */
[----:B------:R-:W-:Y:S01]  /*28d0*/  FADD R5, R4, R23 ;  /* 0x0000001704057221 */ /* 0x000fe20000000000 */
[----:B-1----:R-:W-:-:S03]  /*28e0*/  FMUL R3, R36, R3 ;  /* 0x0000000324037220 */ /* 0x002fc60000400000 */
        /* <DEDUP_REMOVED lines=12> */
[----:B------:R-:W-:-:S04]  /*29b0*/  FADD R44, R45, R12 ;  /* 0x0000000c2d2c7221 */ /* 0x000fc80000000000 */
[----:B------:R-:W-:Y:S01]  /*29c0*/  FADD R37, R44, R11 ;  /* 0x0000000b2c257221 */ /* 0x000fe20000000000 */
[----:B------:R-:W-:-:S03]  /*29d0*/  IMAD.SHL.U32 R44, R35, 0x800000, RZ ;  /* 0x00800000232c7824 */ /* 0x000fc600078e00ff */
[----:B------:R-:W-:Y:S01]  /*29e0*/  FADD R42, R37, R10 ;  /* 0x0000000a252a7221 */ /* 0x000fe20000000000 */
[----:B0-----:R-:W-:-:S03]  /*29f0*/  FMUL R5, R44, R5 ;  /* 0x000000052c057220 */ /* 0x001fc60000400000 */
[----:B------:R-:W-:Y:S01]  /*2a00*/  FADD R35, R42, R9 ;  /* 0x000000092a237221 */ /* 0x000fe20000000000 */
[----:B-1----:R-:W-:-:S03]  /*2a10*/  FMUL R4, R33, R4 ;  /* 0x0000000421047220 */ /* 0x002fc60000400000 */
[----:B------:R-:W-:Y:S01]  /*2a20*/  FADD R42, R35, R8 ;  /* 0x00000008232a7221 */ /* 0x000fe20000000000 */
[----:B------:R-:W-:-:S03]  /*2a30*/  IMAD.SHL.U32 R35, R2, 0x800000, RZ ;  /* 0x0080000002237824 */ /* 0x000fc600078e00ff */
[----:B------:R-:W-:-:S04]  /*2a40*/  FADD R33, R42, R7 ;  /* 0x000000072a217221 */ /* 0x000fc80000000000 */
[----:B------:R-:W-:-:S04]  /*2a50*/  FADD R42, R33, R6 ;  /* 0x00000006212a7221 */ /* 0x000fc80000000000 */
[----:B------:R-:W-:Y:S01]  /*2a60*/  FADD R33, R42, R5 ;  /* 0x000000052a217221 */ /* 0x000fe20000000000 */
[----:B------:R-:W-:-:S03]  /*2a70*/  SHF.L.U32 R42, R0, 0x17, RZ ;  /* 0x00000017002a7819 */ /* 0x000fc600000006ff */
[----:B------:R-:W-:Y:S02]  /*2a80*/  FADD R0, R33, R4 ;  /* 0x0000000421007221 */ /* 0x000fe40000000000 */
[----:B------:R-:W-:Y:S02]  /*2a90*/  FMUL R2, R42, R43 ;  /* 0x0000002b2a027220 */ /* 0x000fe40000400000 */
[----:B------:R-:W-:Y:S01]  /*2aa0*/  FADD R33, R0, R3 ;  /* 0x0000000300217221 */ /* 0x000fe20000000000 */
[----:B------:R-:W-:-:S03]  /*2ab0*/  FMUL R0, R35, R38 ;  /* 0x0000002623007220 */ /* 0x000fc60000400000 */
        /* <DEDUP_REMOVED lines=13> */
[----:B------:R-:W-:Y:S01]  /*2b90*/  ISETP.GT.AND P0, PT, R34, R32, PT ;  /* 0x000000202200720c */ /* 0x000fe20003f04270 */
[----:B------:R-:W-:Y:S01]  /*2ba0*/  BSSY B2, `(.L_x_7386) ;  /* 0x000005b000027945 */ /* 0x000fe20003800000 */
[----:B-1----:R-:W-:Y:S01]  /*2bb0*/  FADD R33, R39, R42 ;  /* 0x0000002a27217221 */ /* 0x002fe20000000000 */
[----:B--2---:R-:W-:-:S10]  /*2bc0*/  IMAD.WIDE R46, R46, 0x2, R36 ;  /* 0x000000022e2e7825 */ /* 0x004fd400078e0224 */
        /* <DEDUP_REMOVED lines=11> */
[----:B0-----:R-:W-:Y:S05]  /*2c80*/  CALL.REL.NOINC `($__internal_4_$__cuda_sm3x_div_rn_noftz_f32_slowpath) ;  /* 0x0000002c00b07944 */ /* 0x001fea0003c00000 */
.L_x_7389:
[----:B------:R-:W-:Y:S05]  /*2c90*/  BSYNC B3 ;  /* 0x0000000000037941 */ /* 0x000fea0003800000 */
.L_x_7388:
        /* <DEDUP_REMOVED lines=16> */
[----:B0-2---:R-:W-:Y:S05]  /*2da0*/  CALL.REL.NOINC `($__internal_4_$__cuda_sm3x_div_rn_noftz_f32_slowpath) ;  /* 0x0000002c00687944 */ /* 0x005fea0003c00000 */
.L_x_7393:
[----:B------:R-:W-:Y:S05]  /*2db0*/  BSYNC B4 ;  /* 0x0000000000047941 */ /* 0x000fea0003800000 */
.L_x_7392:
[----:B------:R-:W-:-:S04]  /*2dc0*/  F2FP.BF16.F32.PACK_AB R38, RZ, R38 ;  /* 0x00000026ff26723e */ /* 0x000fc800000010ff */
[----:B------:R-:W-:-:S07]  /*2dd0*/  PRMT R37, R38, 0x7610, R37 ;  /* 0x0000761026257816 */ /* 0x000fce0000000025 */
.L_x_7391:
[----:B------:R-:W-:Y:S05]  /*2de0*/  BSYNC B3 ;  /* 0x0000000000037941 */ /* 0x000fea0003800000 */
.L_x_7390:
        /* <DEDUP_REMOVED lines=16> */
.L_x_7397:
[----:B------:R-:W-:Y:S05]  /*2ef0*/  BSYNC B4 ;  /* 0x0000000000047941 */ /* 0x000fea0003800000 */
.L_x_7396:
[----:B------:R-:W-:-:S04]  /*2f00*/  F2FP.BF16.F32.PACK_AB R38, RZ, R38 ;  /* 0x00000026ff26723e */ /* 0x000fc800000010ff */
[----:B------:R-:W-:Y:S01]  /*2f10*/  PRMT R30, R38, 0x7610, R30 ;  /* 0x00007610261e7816 */ /* 0x000fe2000000001e */
[----:B------:R-:W-:Y:S06]  /*2f20*/  BRA `(.L_x_7398) ;  /* 0x0000000000047947 */ /* 0x000fec0003800000 */
.L_x_7395:
[----:B------:R-:W-:-:S07]  /*2f30*/  PRMT R30, RZ, 0x7610, R30 ;  /* 0x00007610ff1e7816 */ /* 0x000fce000000001e */
.L_x_7398:
[----:B------:R-:W-:Y:S05]  /*2f40*/  BSYNC B3 ;  /* 0x0000000000037941 */ /* 0x000fea0003800000 */
.L_x_7394:
        /* <DEDUP_REMOVED lines=16> */
.L_x_7402:
[----:B------:R-:W-:Y:S05]  /*3050*/  BSYNC B4 ;  /* 0x0000000000047941 */ /* 0x000fea0003800000 */
.L_x_7401:
[----:B------:R-:W-:-:S04]  /*3060*/  F2FP.BF16.F32.PACK_AB R38, RZ, R38 ;  /* 0x00000026ff26723e */ /* 0x000fc800000010ff */
[----:B------:R-:W-:Y:S01]  /*3070*/  PRMT R29, R38, 0x7610, R29 ;  /* 0x00007610261d7816 */ /* 0x000fe2000000001d */
[----:B------:R-:W-:Y:S06]  /*3080*/  BRA `(.L_x_7403) ;  /* 0x0000000000047947 */ /* 0x000fec0003800000 */
.L_x_7400:
[----:B------:R-:W-:-:S07]  /*3090*/  PRMT R29, RZ, 0x7610, R29 ;  /* 0x00007610ff1d7816 */ /* 0x000fce000000001d */
.L_x_7403:
[----:B------:R-:W-:Y:S05]  /*30a0*/  BSYNC B3 ;  /* 0x0000000000037941 */ /* 0x000fea0003800000 */
.L_x_7399:
[----:B------:R-:W-:Y:S02]  /*30b0*/  LOP3.LUT R37, R37, 0xffff, RZ, 0xc0, !PT ;  /* 0x0000ffff25257812 */ /* 0x000fe400078ec0ff */
[----:B------:R-:W-:-:S03]  /*30c0*/  PRMT R29, R30, 0x5410, R29 ;  /* 0x000054101e1d7816 */ /* 0x000fc6000000001d */
[----:B0-----:R-:W-:-:S05]  /*30d0*/  IMAD.WIDE.U32 R38, R37, 0x10000, RZ ;  /* 0x0001000025267825 */ /* 0x001fca00078e00ff */
[----:B------:R-:W-:Y:S02]  /*30e0*/  LOP3.LUT R31, R29, R39, RZ, 0xfc, !PT ;  /* 0x000000271d1f7212 */ /* 0x000fe400078efcff */
[----:B--2---:R-:W-:-:S05]  /*30f0*/  LOP3.LUT R30, R38, R36, RZ, 0xfc, !PT ;  /* 0x00000024261e7212 */ /* 0x004fca00078efcff */
[----:B------:R0:W-:Y:S01]  /*3100*/  STG.E.64 desc[UR4][R46.64], R30 ;  /* 0x0000001e2e007986 */ /* 0x0001e2000c101b04 */
[----:B------:R-:W-:Y:S05]  /*3110*/  BRA `(.L_x_7404) ;  /* 0x00000000000c7947 */ /* 0x000fea0003800000 */
.L_x_7387:
[----:B------:R-:W-:-:S13]  /*3120*/  ISETP.GE.AND P0, PT, R34, UR7, PT ;  /* 0x0000000722007c0c */ /* 0x000fda000bf06270 */
[----:B------:R-:W-:Y:S05]  /*3130*/  @P0 EXIT ;  /* 0x000000000000094d */ /* 0x000fea0003800000 */
[----:B------:R1:W-:Y:S02]  /*3140*/  STG.E.64 desc[UR4][R46.64], RZ ;  /* 0x000000ff2e007986 */ /* 0x0003e4000c101b04 */
.L_x_7404:
[----:B------:R-:W-:Y:S05]  /*3150*/  BSYNC B2 ;  /* 0x0000000000027941 */ /* 0x000fea0003800000 */
.L_x_7386:
[----:B------:R-:W-:Y:S01]  /*3160*/  IADD3 R29, R34, 0x80, RZ ;  /* 0x00000080221d7810 */ /* 0x000fe20007ffe0ff */
[----:B------:R-:W-:Y:S03]  /*3170*/  BSSY B2, `(.L_x_7405) ;  /* 0x000005e000027945 */ /* 0x000fe60003800000 */
[----:B------:R-:W-:-:S13]  /*3180*/  ISETP.GT.AND P0, PT, R29, R32, PT ;  /* 0x000000201d00720c */ /* 0x000fda0003f04270 */
[----:B------:R-:W-:Y:S05]  /*3190*/  @P0 BRA `(.L_x_7406) ;  /* 0x00000004005c0947 */ /* 0x000fea0003800000 */
[----:B0-----:R-:W0:Y:S01]  /*31a0*/  MUFU.RCP R30, R33 ;  /* 0x00000021001e7308 */ /* 0x001e220000001000 */
        /* <DEDUP_REMOVED lines=10> */
[----:B-1----:R-:W-:Y:S05]  /*3250*/  CALL.REL.NOINC `($__internal_4_$__cuda_sm3x_div_rn_noftz_f32_slowpath) ;  /* 0x00000028003c7944 */ /* 0x002fea0003c00000 */
.L_x_7408:
[----:B------:R-:W-:Y:S05]  /*3260*/  BSYNC B3 ;  /* 0x0000000000037941 */ /* 0x000fea0003800000 */
.L_x_7407:
[----:B------:R-:W-:Y:S01]  /*3270*/  VIADD R29, R34, 0x81 ;  /* 0x00000081221d7836 */ /* 0x000fe20000000000 */
[----:B------:R0:W2:Y:S01]  /*3280*/  F2F.BF16.F32 R28, R38 ;  /* 0x00000026001c7304 */ /* 0x0000a20000202000 */
[----:B------:R-:W-:Y:S03]  /*3290*/  BSSY B3, `(.L_x_7409) ;  /* 0x0000014000037945 */ /* 0x000fe60003800000 */
        /* <DEDUP_REMOVED lines=14> */
.L_x_7412:
[----:B------:R-:W-:Y:S05]  /*3380*/  BSYNC B4 ;  /* 0x0000000000047941 */ /* 0x000fea0003800000 */
.L_x_7411:
[----:B------:R-:W-:-:S04]  /*3390*/  F2FP.BF16.F32.PACK_AB R38, RZ, R38 ;  /* 0x00000026ff26723e */ /* 0x000fc800000010ff */
[----:B------:R-:W-:Y:S01]  /*33a0*/  PRMT R27, R38, 0x7610, R27 ;  /* 0x00007610261b7816 */ /* 0x000fe2000000001b */
[----:B------:R-:W-:Y:S06]  /*33b0*/  BRA `(.L_x_7413) ;  /* 0x0000000000047947 */ /* 0x000fec0003800000 */
.L_x_7410:
[----:B------:R-:W-:-:S07]  /*33c0*/  PRMT R27, RZ, 0x7610, R27 ;  /* 0x00007610ff1b7816 */ /* 0x000fce000000001b */
.L_x_7413:
[----:B------:R-:W-:Y:S05]  /*33d0*/  BSYNC B3 ;  /* 0x0000000000037941 */ /* 0x000fea0003800000 */
.L_x_7409:
        /* <DEDUP_REMOVED lines=16> */
.L_x_7417:
[----:B------:R-:W-:Y:S05]  /*34e0*/  BSYNC B4 ;  /* 0x0000000000047941 */ /* 0x000fea0003800000 */
.L_x_7416:
[----:B------:R-:W-:-:S04]  /*34f0*/  F2FP.BF16.F32.PACK_AB R38, RZ, R38 ;  /* 0x00000026ff26723e */ /* 0x000fc800000010ff */
[----:B------:R-:W-:Y:S01]  /*3500*/  PRMT R26, R38, 0x7610, R26 ;  /* 0x00007610261a7816 */ /* 0x000fe2000000001a */
[----:B------:R-:W-:Y:S06]  /*3510*/  BRA `(.L_x_7418) ;  /* 0x0000000000047947 */ /* 0x000fec0003800000 */
.L_x_7415:
[----:B------:R-:W-:-:S07]  /*3520*/  PRMT R26, RZ, 0x7610, R26 ;  /* 0x00007610ff1a7816 */ /* 0x000fce000000001a */
.L_x_7418:
[----:B------:R-:W-:Y:S05]  /*3530*/  BSYNC B3 ;  /* 0x0000000000037941 */ /* 0x000fea0003800000 */
.L_x_7414:
[----:B------:R-:W-:Y:S01]  /*3540*/  VIADD R29, R34, 0x83 ;  /* 0x00000083221d7836 */ /* 0x000fe20000000000 */
[----:B------:R-:W-:Y:S04]  /*3550*/  BSSY B3, `(.L_x_7419) ;  /* 0x0000014000037945 */ /* 0x000fe80003800000 */
        /* <DEDUP_REMOVED lines=14> */
.L_x_7422:
[----:B------:R-:W-:Y:S05]  /*3640*/  BSYNC B4 ;  /* 0x0000000000047941 */ /* 0x000fea0003800000 */
.L_x_7421:
[----:B------:R-:W-:-:S04]  /*3650*/  F2FP.BF16.F32.PACK_AB R38, RZ, R38 ;  /* 0x00000026ff26723e */ /* 0x000fc800000010ff */
[----:B------:R-:W-:Y:S01]  /*3660*/  PRMT R25, R38, 0x7610, R25 ;  /* 0x0000761026197816 */ /* 0x000fe20000000019 */
[----:B------:R-:W-:Y:S06]  /*3670*/  BRA `(.L_x_7423) ;  /* 0x0000000000047947 */ /* 0x000fec0003800000 */
.L_x_7420:
[----:B------:R-:W-:-:S07]  /*3680*/  PRMT R25, RZ, 0x7610, R25 ;  /* 0x00007610ff197816 */ /* 0x000fce0000000019 */
.L_x_7423:
[----:B------:R-:W-:Y:S05]  /*3690*/  BSYNC B3 ;  /* 0x0000000000037941 */ /* 0x000fea0003800000 */
.L_x_7419:
[----:B------:R-:W-:Y:S02]  /*36a0*/  LOP3.LUT R27, R27, 0xffff, RZ, 0xc0, !PT ;  /* 0x0000ffff1b1b7812 */ /* 0x000fe400078ec0ff */
[----:B------:R-:W-:-:S03]  /*36b0*/  PRMT R25, R26, 0x5410, R25 ;  /* 0x000054101a197816 */ /* 0x000fc60000000019 */
[----:B------:R-:W-:-:S05]  /*36c0*/  IMAD.WIDE.U32 R30, R27, 0x10000, RZ ;  /* 0x000100001b1e7825 */ /* 0x000fca00078e00ff */
[----:B------:R-:W-:Y:S02]  /*36d0*/  LOP3.LUT R27, R25, R31, RZ, 0xfc, !PT ;  /* 0x0000001f191b7212 */ /* 0x000fe400078efcff */
[----:B------:R-:W-:-:S05]  /*36e0*/  LOP3.LUT R26, R30, R28, RZ, 0xfc, !PT ;  /* 0x0000001c1e1a7212 */ /* 0x000fca00078efcff */
[----:B------:R0:W-:Y:S01]  /*36f0*/  STG.E.64 desc[UR4][R46.64+0x100], R26 ;  /* 0x0001001a2e007986 */ /* 0x0001e2000c101b04 */
[----:B------:R-:W-:Y:S05]  /*3700*/  BRA `(.L_x_7424) ;  /* 0x0000000000107947 */ /* 0x000fea0003800000 */
.L_x_7406:
[----:B------:R-:W-:Y:S02]  /*3710*/  ULDC UR6, c[0x0][0x22c] ;  /* 0x00008b0000067ab9 */ /* 0x000fe40000000800 */
[----:B------:R-:W-:-:S13]  /*3720*/  ISETP.GE.AND P0, PT, R29, UR6, PT ;  /* 0x000000061d007c0c */ /* 0x000fda000bf06270 */
[----:B------:R-:W-:Y:S05]  /*3730*/  @P0 EXIT ;  /* 0x000000000000094d */ /* 0x000fea0003800000 */
[----:B------:R2:W-:Y:S02]  /*3740*/  STG.E.64 desc[UR4][R46.64+0x100], RZ ;  /* 0x000100ff2e007986 */ /* 0x0005e4000c101b04 */
.L_x_7424:
[----:B------:R-:W-:Y:S05]  /*3750*/  BSYNC B2 ;  /* 0x0000000000027941 */ /* 0x000fea0003800000 */
.L_x_7405:
[----:B------:R-:W-:Y:S01]  /*3760*/  IADD3 R25, R34, 0x100, RZ ;  /* 0x0000010022197810 */ /* 0x000fe20007ffe0ff */
[----:B------:R-:W-:Y:S03]  /*3770*/  BSSY B2, `(.L_x_7425) ;  /* 0x000005e000027945 */ /* 0x000fe60003800000 */
[----:B------:R-:W-:-:S13]  /*3780*/  ISETP.GT.AND P0, PT, R25, R32, PT ;  /* 0x000000201900720c */ /* 0x000fda0003f04270 */
[----:B------:R-:W-:Y:S05]  /*3790*/  @P0 BRA `(.L_x_7426) ;  /* 0x00000004005c0947 */ /* 0x000fea0003800000 */
[----:B0-----:R-:W0:Y:S01]  /*37a0*/  MUFU.RCP R26, R33 ;  /* 0x00000021001a7308 */ /* 0x001e220000001000 */
[----:B------:R-:W-:Y:S07]  /*37b0*/  BSSY B3, `(.L_x_7427) ;  /* 0x000000b000037945 */ /* 0x000fee0003800000 */
[----:B------:R-:W3:Y:S01]  /*37c0*/  FCHK P0, R24, R33 ;  /* 0x0000002118007302 */ /* 0x000ee20000000000 */
[----:B0-----:R-:W-:-:S04]  /*37d0*/  FFMA R25, -R33, R26, 1 ;  /* 0x3f80000021197423 */ /* 0x001fc8000000011a */
[----:B------:R-:W-:-:S04]  /*37e0*/  FFMA R38, R26, R25, R26 ;  /* 0x000000191a267223 */ /* 0x000fc8000000001a */
[----:B------:R-:W-:-:S04]  /*37f0*/  FFMA R25, R24, R38, RZ ;  /* 0x0000002618197223 */ /* 0x000fc800000000ff */
[----:B------:R-:W-:-:S04]  /*3800*/  FFMA R26, -R33, R25, R24 ;  /* 0x00000019211a7223 */ /* 0x000fc80000000118 */
[----:B------:R-:W-:Y:S01]  /*3810*/  FFMA R38, R38, R26, R25 ;  /* 0x0000001a26267223 */ /* 0x000fe20000000019 */
[----:B---3--:R-:W-:Y:S06]  /*3820*/  @!P0 BRA `(.L_x_7428) ;  /* 0x00000000000c8947 */ /* 0x008fec0003800000 */
[----:B------:R-:W-:Y:S02]  /*3830*/  MOV R40, R24 ;  /* 0x0000001800287202 */ /* 0x000fe40000000f00 */
[----:B------:R-:W-:-:S07]  /*3840*/  MOV R35, 0x3860 ;  /* 0x0000386000237802 */ /* 0x000fce0000000f00 */
[----:B-12---:R-:W-:Y:S05]  /*3850*/  CALL.REL.NOINC `($__internal_4_$__cuda_sm3x_div_rn_noftz_f32_slowpath) ;  /* 0x0000002000bc7944 */ /* 0x006fea0003c00000 */
.L_x_7428:
[----:B------:R-:W-:Y:S05]  /*3860*/  BSYNC B3 ;  /* 0x0000000000037941 */ /* 0x000fea0003800000 */
.L_x_7427:
[----:B------:R-:W-:Y:S01]  /*3870*/  VIADD R25, R34, 0x101 ;  /* 0x0000010122197836 */ /* 0x000fe20000000000 */
[----:B------:R0:W3:Y:S01]  /*3880*/  F2F.BF16.F32 R24, R38 ;  /* 0x0000002600187304 */ /* 0x0000e20000202000 */
[----:B------:R-:W-:Y:S03]  /*3890*/  BSSY B3, `(.L_x_7429) ;  /* 0x0000014000037945 */ /* 0x000fe60003800000 */
[----:B------:R-:W-:-:S13]  /*38a0*/  ISETP.GT.AND P0, PT, R25, R32, PT ;  /* 0x000000201900720c */ /* 0x000fda0003f04270 */
[----:B0--3--:R-:W-:Y:S05]  /*38b0*/  @P0 BRA `(.L_x_7430) ;  /* 0x0000000000400947 */ /* 0x009fea0003800000 */
[----:B------:R-:W0:Y:S01]  /*38c0*/  MUFU.RCP R26, R33 ;  /* 0x00000021001a7308 */ /* 0x000e220000001000 */
        /* <DEDUP_REMOVED lines=11> */
.L_x_7432:
[----:B------:R-:W-:Y:S05]  /*3980*/  BSYNC B4 ;  /* 0x0000000000047941 */ /* 0x000fea0003800000 */
.L_x_7431:
[----:B------:R-:W-:-:S04]  /*3990*/  F2FP.BF16.F32.PACK_AB R38, RZ, R38 ;  /* 0x00000026ff26723e */ /* 0x000fc800000010ff */
[----:B------:R-:W-:Y:S01]  /*39a0*/  PRMT R23, R38, 0x7610, R23 ;  /* 0x0000761026177816 */ /* 0x000fe20000000017 */
[----:B------:R-:W-:Y:S06]  /*39b0*/  BRA `(.L_x_7433) ;  /* 0x0000000000047947 */ /* 0x000fec0003800000 */
.L_x_7430:
[----:B------:R-:W-:-:S07]  /*39c0*/  PRMT R23, RZ, 0x7610, R23 ;  /* 0x00007610ff177816 */ /* 0x000fce0000000017 */
.L_x_7433:
[----:B------:R-:W-:Y:S05]  /*39d0*/  BSYNC B3 ;  /* 0x0000000000037941 */ /* 0x000fea0003800000 */
.L_x_7429:
[----:B------:R-:W-:Y:S01]  /*39e0*/  IADD3 R25, R34, 0x102, RZ ;  /* 0x0000010222197810 */ /* 0x000fe20007ffe0ff */
[----:B------:R-:W-:Y:S03]  /*39f0*/  BSSY B3, `(.L_x_7434) ;  /* 0x0000014000037945 */ /* 0x000fe60003800000 */
[----:B------:R-:W-:-:S13]  /*3a00*/  ISETP.GT.AND P0, PT, R25, R32, PT ;  /* 0x000000201900720c */ /* 0x000fda0003f04270 */
[----:B------:R-:W-:Y:S05]  /*3a10*/  @P0 BRA `(.L_x_7435) ;  /* 0x0000000000400947 */ /* 0x000fea0003800000 */
        /* <DEDUP_REMOVED lines=12> */
.L_x_7437:
[----:B------:R-:W-:Y:S05]  /*3ae0*/  BSYNC B4 ;  /* 0x0000000000047941 */ /* 0x000fea0003800000 */
.L_x_7436:
[----:B------:R-:W-:-:S04]  /*3af0*/  F2FP.BF16.F32.PACK_AB R38, RZ, R38 ;  /* 0x00000026ff26723e */ /* 0x000fc800000010ff */
[----:B------:R-:W-:Y:S01]  /*3b00*/  PRMT R22, R38, 0x7610, R22 ;  /* 0x0000761026167816 */ /* 0x000fe20000000016 */
[----:B------:R-:W-:Y:S06]  /*3b10*/  BRA `(.L_x_7438) ;  /* 0x0000000000047947 */ /* 0x000fec0003800000 */
.L_x_7435:
[----:B------:R-:W-:-:S07]  /*3b20*/  PRMT R22, RZ, 0x7610, R22 ;  /* 0x00007610ff167816 */ /* 0x000fce0000000016 */
.L_x_7438:
[----:B------:R-:W-:Y:S05]  /*3b30*/  BSYNC B3 ;  /* 0x0000000000037941 */ /* 0x000fea0003800000 */
.L_x_7434:
[----:B------:R-:W-:Y:S01]  /*3b40*/  VIADD R25, R34, 0x103 ;  /* 0x0000010322197836 */ /* 0x000fe20000000000 */
[----:B------:R-:W-:Y:S04]  /*3b50*/  BSSY B3, `(.L_x_7439) ;  /* 0x0000014000037945 */ /* 0x000fe80003800000 */
        /* <DEDUP_REMOVED lines=14> */
.L_x_7442:
[----:B------:R-:W-:Y:S05]  /*3c40*/  BSYNC B4 ;  /* 0x0000000000047941 */ /* 0x000fea0003800000 */
.L_x_7441:
[----:B------:R-:W-:-:S04]  /*3c50*/  F2FP.BF16.F32.PACK_AB R38, RZ, R38 ;  /* 0x00000026ff26723e */ /* 0x000fc800000010ff */
[----:B------:R-:W-:Y:S01]  /*3c60*/  PRMT R21, R38, 0x7610, R21 ;  /* 0x0000761026157816 */ /* 0x000fe20000000015 */
[----:B------:R-:W-:Y:S06]  /*3c70*/  BRA `(.L_x_7443) ;  /* 0x0000000000047947 */ /* 0x000fec0003800000 */
.L_x_7440:
[----:B------:R-:W-:-:S07]  /*3c80*/  PRMT R21, RZ, 0x7610, R21 ;  /* 0x00007610ff157816 */ /* 0x000fce0000000015 */
.L_x_7443:
[----:B------:R-:W-:Y:S05]  /*3c90*/  BSYNC B3 ;  /* 0x0000000000037941 */ /* 0x000fea0003800000 */
.L_x_7439:
[----:B------:R-:W-:Y:S02]  /*3ca0*/  LOP3.LUT R23, R23, 0xffff, RZ, 0xc0, !PT ;  /* 0x0000ffff17177812 */ /* 0x000fe400078ec0ff */
[----:B------:R-:W-:-:S03]  /*3cb0*/  PRMT R21, R22, 0x5410, R21 ;  /* 0x0000541016157816 */ /* 0x000fc60000000015 */
[----:B------:R-:W-:-:S05]  /*3cc0*/  IMAD.WIDE.U32 R26, R23, 0x10000, RZ ;  /* 0x00010000171a7825 */ /* 0x000fca00078e00ff */
[----:B------:R-:W-:Y:S02]  /*3cd0*/  LOP3.LUT R23, R21, R27, RZ, 0xfc, !PT ;  /* 0x0000001b15177212 */ /* 0x000fe400078efcff */
[----:B------:R-:W-:-:S05]  /*3ce0*/  LOP3.LUT R22, R26, R24, RZ, 0xfc, !PT ;  /* 0x000000181a167212 */ /* 0x000fca00078efcff */
[----:B------:R4:W-:Y:S01]  /*3cf0*/  STG.E.64 desc[UR4][R46.64+0x200], R22 ;  /* 0x000200162e007986 */ /* 0x0009e2000c101b04 */
[----:B------:R-:W-:Y:S05]  /*3d00*/  BRA `(.L_x_7444) ;  /* 0x0000000000107947 */ /* 0x000fea0003800000 */
.L_x_7426:
[----:B------:R-:W-:Y:S02]  /*3d10*/  ULDC UR6, c[0x0][0x22c] ;  /* 0x00008b0000067ab9 */ /* 0x000fe40000000800 */
[----:B------:R-:W-:-:S13]  /*3d20*/  ISETP.GE.AND P0, PT, R25, UR6, PT ;  /* 0x0000000619007c0c */ /* 0x000fda000bf06270 */
[----:B------:R-:W-:Y:S05]  /*3d30*/  @P0 EXIT ;  /* 0x000000000000094d */ /* 0x000fea0003800000 */
[----:B------:R3:W-:Y:S02]  /*3d40*/  STG.E.64 desc[UR4][R46.64+0x200], RZ ;  /* 0x000200ff2e007986 */ /* 0x0007e4000c101b04 */
.L_x_7444:
[----:B------:R-:W-:Y:S05]  /*3d50*/  BSYNC B2 ;  /* 0x0000000000027941 */ /* 0x000fea0003800000 */
.L_x_7425:
[----:B------:R-:W-:Y:S01]  /*3d60*/  IADD3 R21, R34, 0x180, RZ ;  /* 0x0000018022157810 */ /* 0x000fe20007ffe0ff */
[----:B------:R-:W-:Y:S03]  /*3d70*/  BSSY B2, `(.L_x_7445) ;  /* 0x000005e000027945 */ /* 0x000fe60003800000 */
[----:B------:R-:W-:-:S13]  /*3d80*/  ISETP.GT.AND P0, PT, R21, R32, PT ;  /* 0x000000201500720c */ /* 0x000fda0003f04270 */
[----:B------:R-:W-:Y:S05]  /*3d90*/  @P0 BRA `(.L_x_7446) ;  /* 0x00000004005c0947 */ /* 0x000fea0003800000 */
[----:B----4-:R-:W4:Y:S01]  /*3da0*/  MUFU.RCP R22, R33 ;  /* 0x0000002100167308 */ /* 0x010f220000001000 */
[----:B------:R-:W-:Y:S07]  /*3db0*/  BSSY B3, `(.L_x_7447) ;  /* 0x000000b000037945 */ /* 0x000fee0003800000 */
[----:B------:R-:W5:Y:S01]  /*3dc0*/  FCHK P0, R20, R33 ;  /* 0x0000002114007302 */ /* 0x000f620000000000 */
[----:B----4-:R-:W-:-:S04]  /*3dd0*/  FFMA R21, -R33, R22, 1 ;  /* 0x3f80000021157423 */ /* 0x010fc80000000116 */
[----:B------:R-:W-:-:S04]  /*3de0*/  FFMA R38, R22, R21, R22 ;  /* 0x0000001516267223 */ /* 0x000fc80000000016 */
[----:B------:R-:W-:-:S04]  /*3df0*/  FFMA R21, R20, R38, RZ ;  /* 0x0000002614157223 */ /* 0x000fc800000000ff */
[----:B------:R-:W-:-:S04]  /*3e00*/  FFMA R22, -R33, R21, R20 ;  /* 0x0000001521167223 */ /* 0x000fc80000000114 */
[----:B------:R-:W-:Y:S01]  /*3e10*/  FFMA R38, R38, R22, R21 ;  /* 0x0000001626267223 */ /* 0x000fe20000000015 */
[----:B-----5:R-:W-:Y:S06]  /*3e20*/  @!P0 BRA `(.L_x_7448) ;  /* 0x00000000000c8947 */ /* 0x020fec0003800000 */
[----:B------:R-:W-:Y:S02]  /*3e30*/  MOV R40, R20 ;  /* 0x0000001400287202 */ /* 0x000fe40000000f00 */
[----:B------:R-:W-:-:S07]  /*3e40*/  MOV R35, 0x3e60 ;  /* 0x00003e6000237802 */ /* 0x000fce0000000f00 */
[----:B0123--:R-:W-:Y:S05]  /*3e50*/  CALL.REL.NOINC `($__internal_4_$__cuda_sm3x_div_rn_noftz_f32_slowpath) ;  /* 0x0000001c003c7944 */ /* 0x00ffea0003c00000 */
.L_x_7448:
[----:B------:R-:W-:Y:S05]  /*3e60*/  BSYNC B3 ;  /* 0x0000000000037941 */ /* 0x000fea0003800000 */
.L_x_7447:
[----:B------:R-:W-:Y:S01]  /*3e70*/  VIADD R21, R34, 0x181 ;  /* 0x0000018122157836 */ /* 0x000fe20000000000 */
[----:B------:R4:W0:Y:S01]  /*3e80*/  F2F.BF16.F32 R20, R38 ;  /* 0x0000002600147304 */ /* 0x0008220000202000 */
[----:B------:R-:W-:Y:S03]  /*3e90*/  BSSY B3, `(.L_x_7449) ;  /* 0x0000014000037945 */ /* 0x000fe60003800000 */
        /* <DEDUP_REMOVED lines=13> */
[----:B-123--:R-:W-:Y:S05]  /*3f70*/  CALL.REL.NOINC `($__internal_4_$__cuda_sm3x_div_rn_noftz_f32_slowpath) ;  /* 0x0000001800f47944 */ /* 0x00efea0003c00000 */
.L_x_7452:
[----:B------:R-:W-:Y:S05]  /*3f80*/  BSYNC B4 ;  /* 0x0000000000047941 */ /* 0x000fea0003800000 */
.L_x_7451:
[----:B------:R-:W-:-:S04]  /*3f90*/  F2FP.BF16.F32.PACK_AB R38, RZ, R38 ;  /* 0x00000026ff26723e */ /* 0x000fc800000010ff */
[----:B------:R-:W-:Y:S01]  /*3fa0*/  PRMT R19, R38, 0x7610, R19 ;  /* 0x0000761026137816 */ /* 0x000fe20000000013 */
[----:B------:R-:W-:Y:S06]  /*3fb0*/  BRA `(.L_x_7453) ;  /* 0x0000000000047947 */ /* 0x000fec0003800000 */
.L_x_7450:
[----:B------:R-:W-:-:S07]  /*3fc0*/  PRMT R19, RZ, 0x7610, R19 ;  /* 0x00007610ff137816 */ /* 0x000fce0000000013 */
.L_x_7453:
[----:B------:R-:W-:Y:S05]  /*3fd0*/  BSYNC B3 ;  /* 0x0000000000037941 */ /* 0x000fea0003800000 */
.L_x_7449:
        /* <DEDUP_REMOVED lines=16> */
.L_x_7457:
[----:B------:R-:W-:Y:S05]  /*40e0*/  BSYNC B4 ;  /* 0x0000000000047941 */ /* 0x000fea0003800000 */
.L_x_7456:
[----:B------:R-:W-:-:S04]  /*40f0*/  F2FP.BF16.F32.PACK_AB R38, RZ, R38 ;  /* 0x00000026ff26723e */ /* 0x000fc800000010ff */
[----:B------:R-:W-:Y:S01]  /*4100*/  PRMT R18, R38, 0x7610, R18 ;  /* 0x0000761026127816 */ /* 0x000fe20000000012 */
[----:B------:R-:W-:Y:S06]  /*4110*/  BRA `(.L_x_7458) ;  /* 0x0000000000047947 */ /* 0x000fec0003800000 */
.L_x_7455:
[----:B------:R-:W-:-:S07]  /*4120*/  PRMT R18, RZ, 0x7610, R18 ;  /* 0x00007610ff127816 */ /* 0x000fce0000000012 */
.L_x_7458:
[----:B------:R-:W-:Y:S05]  /*4130*/  BSYNC B3 ;  /* 0x0000000000037941 */ /* 0x000fea0003800000 */
.L_x_7454:
[----:B------:R-:W-:Y:S01]  /*4140*/  VIADD R21, R34, 0x183 ;  /* 0x0000018322157836 */ /* 0x000fe20000000000 */
[----:B------:R-:W-:Y:S04]  /*4150*/  BSSY B3, `(.L_x_7459) ;  /* 0x0000014000037945 */ /* 0x000fe80003800000 */
        /* <DEDUP_REMOVED lines=14> */
.L_x_7462:
[----:B------:R-:W-:Y:S05]  /*4240*/  BSYNC B4 ;  /* 0x0000000000047941 */ /* 0x000fea0003800000 */
.L_x_7461:
[----:B------:R-:W-:-:S04]  /*4250*/  F2FP.BF16.F32.PACK_AB R38, RZ, R38 ;  /* 0x00000026ff26723e */ /* 0x000fc800000010ff */
[----:B------:R-:W-:Y:S01]  /*4260*/  PRMT R17, R38, 0x7610, R17 ;  /* 0x0000761026117816 */ /* 0x000fe20000000011 */
[----:B------:R-:W-:Y:S06]  /*4270*/  BRA `(.L_x_7463) ;  /* 0x0000000000047947 */ /* 0x000fec0003800000 */
.L_x_7460:
[----:B------:R-:W-:-:S07]  /*4280*/  PRMT R17, RZ, 0x7610, R17 ;  /* 0x00007610ff117816 */ /* 0x000fce0000000011 */
.L_x_7463:
[----:B------:R-:W-:Y:S05]  /*4290*/  BSYNC B3 ;  /* 0x0000000000037941 */ /* 0x000fea0003800000 */
.L_x_7459:
[----:B------:R-:W-:Y:S02]  /*42a0*/  LOP3.LUT R19, R19, 0xffff, RZ, 0xc0, !PT ;  /* 0x0000ffff13137812 */ /* 0x000fe400078ec0ff */
[----:B------:R-:W-:-:S03]  /*42b0*/  PRMT R17, R18, 0x5410, R17 ;  /* 0x0000541012117816 */ /* 0x000fc60000000011 */
[----:B------:R-:W-:-:S05]  /*42c0*/  IMAD.WIDE.U32 R22, R19, 0x10000, RZ ;  /* 0x0001000013167825 */ /* 0x000fca00078e00ff */
[----:B------:R-:W-:Y:S02]  /*42d0*/  LOP3.LUT R19, R17, R23, RZ, 0xfc, !PT ;  /* 0x0000001711137212 */ /* 0x000fe400078efcff */
[----:B------:R-:W-:-:S05]  /*42e0*/  LOP3.LUT R18, R22, R20, RZ, 0xfc, !PT ;  /* 0x0000001416127212 */ /* 0x000fca00078efcff */
[----:B------:R0:W-:Y:S01]  /*42f0*/  STG.E.64 desc[UR4][R46.64+0x300], R18 ;  /* 0x000300122e007986 */ /* 0x0001e2000c101b04 */
[----:B------:R-:W-:Y:S05]  /*4300*/  BRA `(.L_x_7464) ;  /* 0x0000000000107947 */ /* 0x000fea0003800000 */
.L_x_7446:
[----:B------:R-:W-:Y:S02]  /*4310*/  ULDC UR6, c[0x0][0x22c] ;  /* 0x00008b0000067ab9 */ /* 0x000fe40000000800 */
[----:B------:R-:W-:-:S13]  /*4320*/  ISETP.GE.AND P0, PT, R21, UR6, PT ;  /* 0x0000000615007c0c */ /* 0x000fda000bf06270 */
[----:B------:R-:W-:Y:S05]  /*4330*/  @P0 EXIT ;  /* 0x000000000000094d */ /* 0x000fea0003800000 */
[----:B------:R0:W-:Y:S02]  /*4340*/  STG.E.64 desc[UR4][R46.64+0x300], RZ ;  /* 0x000300ff2e007986 */ /* 0x0001e4000c101b04 */
.L_x_7464:
[----:B------:R-:W-:Y:S05]  /*4350*/  BSYNC B2 ;  /* 0x0000000000027941 */ /* 0x000fea0003800000 */
.L_x_7445:
        /* <DEDUP_REMOVED lines=15> */
[----:B-1234-:R-:W-:Y:S05]  /*4450*/  CALL.REL.NOINC `($__internal_4_$__cuda_sm3x_div_rn_noftz_f32_slowpath) ;  /* 0x0000001400bc7944 */ /* 0x01efea0003c00000 */
.L_x_7468:
[----:B------:R-:W-:Y:S05]  /*4460*/  BSYNC B3 ;  /* 0x0000000000037941 */ /* 0x000fea0003800000 */
.L_x_7467:
        /* <DEDUP_REMOVED lines=16> */
[----:B-1234-:R-:W-:Y:S05]  /*4570*/  CALL.REL.NOINC `($__internal_4_$__cuda_sm3x_div_rn_noftz_f32_slowpath) ;  /* 0x0000001400747944 */ /* 0x01efea0003c00000 */
.L_x_7472:
[----:B------:R-:W-:Y:S05]  /*4580*/  BSYNC B4 ;  /* 0x0000000000047941 */ /* 0x000fea0003800000 */
.L_x_7471:
[----:B------:R-:W-:-:S04]  /*4590*/  F2FP.BF16.F32.PACK_AB R38, RZ, R38 ;  /* 0x00000026ff26723e */ /* 0x000fc800000010ff */
[----:B------:R-:W-:Y:S01]  /*45a0*/  PRMT R15, R38, 0x7610, R15 ;  /* 0x00007610260f7816 */ /* 0x000fe2000000000f */
[----:B------:R-:W-:Y:S06]  /*45b0*/  BRA `(.L_x_7473) ;  /* 0x0000000000047947 */ /* 0x000fec0003800000 */
.L_x_7470:
[----:B------:R-:W-:-:S07]  /*45c0*/  PRMT R15, RZ, 0x7610, R15 ;  /* 0x00007610ff0f7816 */ /* 0x000fce000000000f */
.L_x_7473:
[----:B------:R-:W-:Y:S05]  /*45d0*/  BSYNC B3 ;  /* 0x0000000000037941 */ /* 0x000fea0003800000 */
.L_x_7469:
        /* <DEDUP_REMOVED lines=16> */
.L_x_7477:
[----:B------:R-:W-:Y:S05]  /*46e0*/  BSYNC B4 ;  /* 0x0000000000047941 */ /* 0x000fea0003800000 */
.L_x_7476:
[----:B------:R-:W-:-:S04]  /*46f0*/  F2FP.BF16.F32.PACK_AB R38, RZ, R38 ;  /* 0x00000026ff26723e */ /* 0x000fc800000010ff */
[----:B------:R-:W-:Y:S01]  /*4700*/  PRMT R14, R38, 0x7610, R14 ;  /* 0x00007610260e7816 */ /* 0x000fe2000000000e */
[----:B------:R-:W-:Y:S06]  /*4710*/  BRA `(.L_x_7478) ;  /* 0x0000000000047947 */ /* 0x000fec0003800000 */
.L_x_7475:
[----:B------:R-:W-:-:S07]  /*4720*/  PRMT R14, RZ, 0x7610, R14 ;  /* 0x00007610ff0e7816 */ /* 0x000fce000000000e */
.L_x_7478:
[----:B------:R-:W-:Y:S05]  /*4730*/  BSYNC B3 ;  /* 0x0000000000037941 */ /* 0x000fea0003800000 */
.L_x_7474:
        /* <DEDUP_REMOVED lines=16> */
.L_x_7482:
[----:B------:R-:W-:Y:S05]  /*4840*/  BSYNC B4 ;  /* 0x0000000000047941 */ /* 0x000fea0003800000 */
.L_x_7481:
[----:B------:R-:W-:-:S04]  /*4850*/  F2FP.BF16.F32.PACK_AB R38, RZ, R38 ;  /* 0x00000026ff26723e */ /* 0x000fc800000010ff */
[----:B------:R-:W-:Y:S01]  /*4860*/  PRMT R13, R38, 0x7610, R13 ;  /* 0x00007610260d7816 */ /* 0x000fe2000000000d */
[----:B------:R-:W-:Y:S06]  /*4870*/  BRA `(.L_x_7483) ;  /* 0x0000000000047947 */ /* 0x000fec0003800000 */
.L_x_7480:
[----:B------:R-:W-:-:S07]  /*4880*/  PRMT R13, RZ, 0x7610, R13 ;  /* 0x00007610ff0d7816 */ /* 0x000fce000000000d */
.L_x_7483:
[----:B------:R-:W-:Y:S05]  /*4890*/  BSYNC B3 ;  /* 0x0000000000037941 */ /* 0x000fea0003800000 */
.L_x_7479:
[----:B------:R-:W-:Y:S02]  /*48a0*/  LOP3.LUT R15, R15, 0xffff, RZ, 0xc0, !PT ;  /* 0x0000ffff0f0f7812 */ /* 0x000fe400078ec0ff */
[----:B------:R-:W-:-:S03]  /*48b0*/  PRMT R13, R14, 0x5410, R13 ;  /* 0x000054100e0d7816 */ /* 0x000fc6000000000d */
[----:B------:R-:W-:-:S05]  /*48c0*/  IMAD.WIDE.U32 R18, R15, 0x10000, RZ ;  /* 0x000100000f127825 */ /* 0x000fca00078e00ff */
[----:B------:R-:W-:Y:S02]  /*48d0*/  LOP3.LUT R15, R13, R19, RZ, 0xfc, !PT ;  /* 0x000000130d0f7212 */ /* 0x000fe400078efcff */
[----:B------:R-:W-:-:S05]  /*48e0*/  LOP3.LUT R14, R18, R16, RZ, 0xfc, !PT ;  /* 0x00000010120e7212 */ /* 0x000fca00078efcff */
[----:B------:R0:W-:Y:S01]  /*48f0*/  STG.E.64 desc[UR4][R46.64+0x400], R14 ;  /* 0x0004000e2e007986 */ /* 0x0001e2000c101b04 */
[----:B------:R-:W-:Y:S05]  /*4900*/  BRA `(.L_x_7484) ;  /* 0x0000000000107947 */ /* 0x000fea0003800000 */
.L_x_7466:
[----:B------:R-:W-:Y:S02]  /*4910*/  ULDC UR6, c[0x0][0x22c] ;  /* 0x00008b0000067ab9 */ /* 0x000fe40000000800 */
[----:B------:R-:W-:-:S13]  /*4920*/  ISETP.GE.AND P0, PT, R17, UR6, PT ;  /* 0x0000000611007c0c */ /* 0x000fda000bf06270 */
[----:B------:R-:W-:Y:S05]  /*4930*/  @P0 EXIT ;  /* 0x000000000000094d */ /* 0x000fea0003800000 */
[----:B------:R0:W-:Y:S02]  /*4940*/  STG.E.64 desc[UR4][R46.64+0x400], RZ ;  /* 0x000400ff2e007986 */ /* 0x0001e4000c101b04 */
.L_x_7484:
[----:B------:R-:W-:Y:S05]  /*4950*/  BSYNC B2 ;  /* 0x0000000000027941 */ /* 0x000fea0003800000 */
.L_x_7465:
[----:B------:R-:W-:Y:S01]  /*4960*/  VIADD R13, R34, 0x280 ;  /* 0x00000280220d7836 */ /* 0x000fe20000000000 */
[----:B------:R-:W-:Y:S04]  /*4970*/  BSSY B2, `(.L_x_7485) ;  /* 0x000005e000027945 */ /* 0x000fe80003800000 */
        /* <DEDUP_REMOVED lines=14> */
.L_x_7488:
[----:B------:R-:W-:Y:S05]  /*4a60*/  BSYNC B3 ;  /* 0x0000000000037941 */ /* 0x000fea0003800000 */
.L_x_7487:
        /* <DEDUP_REMOVED lines=17> */
.L_x_7492:
[----:B------:R-:W-:Y:S05]  /*4b80*/  BSYNC B4 ;  /* 0x0000000000047941 */ /* 0x000fea0003800000 */
.L_x_7491:
[----:B------:R-:W-:-:S04]  /*4b90*/  F2FP.BF16.F32.PACK_AB R38, RZ, R38 ;  /* 0x00000026ff26723e */ /* 0x000fc800000010ff */
[----:B------:R-:W-:Y:S01]  /*4ba0*/  PRMT R11, R38, 0x7610, R11 ;  /* 0x00007610260b7816 */ /* 0x000fe2000000000b */
[----:B------:R-:W-:Y:S06]  /*4bb0*/  BRA `(.L_x_7493) ;  /* 0x0000000000047947 */ /* 0x000fec0003800000 */
.L_x_7490:
[----:B------:R-:W-:-:S07]  /*4bc0*/  PRMT R11, RZ, 0x7610, R11 ;  /* 0x00007610ff0b7816 */ /* 0x000fce000000000b */
.L_x_7493:
[----:B------:R-:W-:Y:S05]  /*4bd0*/  BSYNC B3 ;  /* 0x0000000000037941 */ /* 0x000fea0003800000 */
.L_x_7489:
        /* <DEDUP_REMOVED lines=16> */
.L_x_7497:
[----:B------:R-:W-:Y:S05]  /*4ce0*/  BSYNC B4 ;  /* 0x0000000000047941 */ /* 0x000fea0003800000 */
.L_x_7496:
[----:B------:R-:W-:-:S04]  /*4cf0*/  F2FP.BF16.F32.PACK_AB R38, RZ, R38 ;  /* 0x00000026ff26723e */ /* 0x000fc800000010ff */
[----:B------:R-:W-:Y:S01]  /*4d00*/  PRMT R10, R38, 0x7610, R10 ;  /* 0x00007610260a7816 */ /* 0x000fe2000000000a */
[----:B------:R-:W-:Y:S06]  /*4d10*/  BRA `(.L_x_7498) ;  /* 0x0000000000047947 */ /* 0x000fec0003800000 */
.L_x_7495:
[----:B------:R-:W-:-:S07]  /*4d20*/  PRMT R10, RZ, 0x7610, R10 ;  /* 0x00007610ff0a7816 */ /* 0x000fce000000000a */
.L_x_7498:
[----:B------:R-:W-:Y:S05]  /*4d30*/  BSYNC B3 ;  /* 0x0000000000037941 */ /* 0x000fea0003800000 */
.L_x_7494:
        /* <DEDUP_REMOVED lines=16> */
.L_x_7502:
[----:B------:R-:W-:Y:S05]  /*4e40*/  BSYNC B4 ;  /* 0x0000000000047941 */ /* 0x000fea0003800000 */
.L_x_7501:
[----:B------:R-:W-:-:S04]  /*4e50*/  F2FP.BF16.F32.PACK_AB R38, RZ, R38 ;  /* 0x00000026ff26723e */ /* 0x000fc800000010ff */
[----:B------:R-:W-:Y:S01]  /*4e60*/  PRMT R9, R38, 0x7610, R9 ;  /* 0x0000761026097816 */ /* 0x000fe20000000009 */
[----:B------:R-:W-:Y:S06]  /*4e70*/  BRA `(.L_x_7503) ;  /* 0x0000000000047947 */ /* 0x000fec0003800000 */
.L_x_7500:
[----:B------:R-:W-:-:S07]  /*4e80*/  PRMT R9, RZ, 0x7610, R9 ;  /* 0x00007610ff097816 */ /* 0x000fce0000000009 */
.L_x_7503:
[----:B------:R-:W-:Y:S05]  /*4e90*/  BSYNC B3 ;  /* 0x0000000000037941 */ /* 0x000fea0003800000 */
.L_x_7499:
[----:B------:R-:W-:Y:S02]  /*4ea0*/  LOP3.LUT R11, R11, 0xffff, RZ, 0xc0, !PT ;  /* 0x0000ffff0b0b7812 */ /* 0x000fe400078ec0ff */
[----:B------:R-:W-:-:S03]  /*4eb0*/  PRMT R9, R10, 0x5410, R9 ;  /* 0x000054100a097816 */ /* 0x000fc60000000009 */
[----:B------:R-:W-:-:S05]  /*4ec0*/  IMAD.WIDE.U32 R14, R11, 0x10000, RZ ;  /* 0x000100000b0e7825 */ /* 0x000fca00078e00ff */
[----:B------:R-:W-:Y:S02]  /*4ed0*/  LOP3.LUT R11, R9, R15, RZ, 0xfc, !PT ;  /* 0x0000000f090b7212 */ /* 0x000fe400078efcff */
[----:B------:R-:W-:-:S05]  /*4ee0*/  LOP3.LUT R10, R14, R12, RZ, 0xfc, !PT ;  /* 0x0000000c0e0a7212 */ /* 0x000fca00078efcff */
[----:B------:R0:W-:Y:S01]  /*4ef0*/  STG.E.64 desc[UR4][R46.64+0x500], R10 ;  /* 0x0005000a2e007986 */ /* 0x0001e2000c101b04 */
[----:B------:R-:W-:Y:S05]  /*4f00*/  BRA `(.L_x_7504) ;  /* 0x0000000000107947 */ /* 0x000fea0003800000 */
.L_x_7486:
[----:B------:R-:W-:Y:S02]  /*4f10*/  ULDC UR6, c[0x0][0x22c] ;  /* 0x00008b0000067ab9 */ /* 0x000fe40000000800 */
[----:B------:R-:W-:-:S13]  /*4f20*/  ISETP.GE.AND P0, PT, R13, UR6, PT ;  /* 0x000000060d007c0c */ /* 0x000fda000bf06270 */
[----:B------:R-:W-:Y:S05]  /*4f30*/  @P0 EXIT ;  /* 0x000000000000094d */ /* 0x000fea0003800000 */
[----:B------:R0:W-:Y:S02]  /*4f40*/  STG.E.64 desc[UR4][R46.64+0x500], RZ ;  /* 0x000500ff2e007986 */ /* 0x0001e4000c101b04 */
.L_x_7504:
[----:B------:R-:W-:Y:S05]  /*4f50*/  BSYNC B2 ;  /* 0x0000000000027941 */ /* 0x000fea0003800000 */
.L_x_7485:
        /* <DEDUP_REMOVED lines=16> */
.L_x_7508:
[----:B------:R-:W-:Y:S05]  /*5060*/  BSYNC B3 ;  /* 0x0000000000037941 */ /* 0x000fea0003800000 */
.L_x_7507:
        /* <DEDUP_REMOVED lines=17> */
.L_x_7512:
[----:B------:R-:W-:Y:S05]  /*5180*/  BSYNC B4 ;  /* 0x0000000000047941 */ /* 0x000fea0003800000 */
.L_x_7511:
[----:B------:R-:W-:-:S04]  /*5190*/  F2FP.BF16.F32.PACK_AB R38, RZ, R38 ;  /* 0x00000026ff26723e */ /* 0x000fc800000010ff */
[----:B------:R-:W-:Y:S01]  /*51a0*/  PRMT R7, R38, 0x7610, R7 ;  /* 0x0000761026077816 */ /* 0x000fe20000000007 */
[----:B------:R-:W-:Y:S06]  /*51b0*/  BRA `(.L_x_7513) ;  /* 0x0000000000047947 */ /* 0x000fec0003800000 */
.L_x_7510:
[----:B------:R-:W-:-:S07]  /*51c0*/  PRMT R7, RZ, 0x7610, R7 ;  /* 0x00007610ff077816 */ /* 0x000fce0000000007 */
.L_x_7513:
[----:B------:R-:W-:Y:S05]  /*51d0*/  BSYNC B3 ;  /* 0x0000000000037941 */ /* 0x000fea0003800000 */
.L_x_7509:
        /* <DEDUP_REMOVED lines=16> */
.L_x_7517:
[----:B------:R-:W-:Y:S05]  /*52e0*/  BSYNC B4 ;  /* 0x0000000000047941 */ /* 0x000fea0003800000 */
.L_x_7516:
[----:B------:R-:W-:-:S04]  /*52f0*/  F2FP.BF16.F32.PACK_AB R38, RZ, R38 ;  /* 0x00000026ff26723e */ /* 0x000fc800000010ff */
[----:B------:R-:W-:Y:S01]  /*5300*/  PRMT R6, R38, 0x7610, R6 ;  /* 0x0000761026067816 */ /* 0x000fe20000000006 */
[----:B------:R-:W-:Y:S06]  /*5310*/  BRA `(.L_x_7518) ;  /* 0x0000000000047947 */ /* 0x000fec0003800000 */
.L_x_7515:
[----:B------:R-:W-:-:S07]  /*5320*/  PRMT R6, RZ, 0x7610, R6 ;  /* 0x00007610ff067816 */ /* 0x000fce0000000006 */
.L_x_7518:
[----:B------:R-:W-:Y:S05]  /*5330*/  BSYNC B3 ;  /* 0x0000000000037941 */ /* 0x000fea0003800000 */
.L_x_7514:
        /* <DEDUP_REMOVED lines=16> */
.L_x_7522:
[----:B------:R-:W-:Y:S05]  /*5440*/  BSYNC B4 ;  /* 0x0000000000047941 */ /* 0x000fea0003800000 */
.L_x_7521:
[----:B------:R-:W-:-:S04]  /*5450*/  F2FP.BF16.F32.PACK_AB R38, RZ, R38 ;  /* 0x00000026ff26723e */ /* 0x000fc800000010ff */
[----:B------:R-:W-:Y:S01]  /*5460*/  PRMT R5, R38, 0x7610, R5 ;  /* 0x0000761026057816 */ /* 0x000fe20000000005 */
[----:B------:R-:W-:Y:S06]  /*5470*/  BRA `(.L_x_7523) ;  /* 0x0000000000047947 */ /* 0x000fec0003800000 */
.L_x_7520:
[----:B------:R-:W-:-:S07]  /*5480*/  PRMT R5, RZ, 0x7610, R5 ;  /* 0x00007610ff057816 */ /* 0x000fce0000000005 */
.L_x_7523:
[----:B------:R-:W-:Y:S05]  /*5490*/  BSYNC B3 ;  /* 0x0000000000037941 */ /* 0x000fea0003800000 */
.L_x_7519:
[----:B------:R-:W-:Y:S02]  /*54a0*/  LOP3.LUT R7, R7, 0xffff, RZ, 0xc0, !PT ;  /* 0x0000ffff07077812 */ /* 0x000fe400078ec0ff */
[----:B------:R-:W-:-:S03]  /*54b0*/  PRMT R5, R6, 0x5410, R5 ;  /* 0x0000541006057816 */ /* 0x000fc60000000005 */
[----:B------:R-:W-:-:S05]  /*54c0*/  IMAD.WIDE.U32 R10, R7, 0x10000, RZ ;  /* 0x00010000070a7825 */ /* 0x000fca00078e00ff */
[----:B------:R-:W-:Y:S02]  /*54d0*/  LOP3.LUT R7, R5, R11, RZ, 0xfc, !PT ;  /* 0x0000000b05077212 */ /* 0x000fe400078efcff */
[----:B------:R-:W-:-:S05]  /*54e0*/  LOP3.LUT R6, R10, R8, RZ, 0xfc, !PT ;  /* 0x000000080a067212 */ /* 0x000fca00078efcff */
[----:B------:R0:W-:Y:S01]  /*54f0*/  STG.E.64 desc[UR4][R46.64+0x600], R6 ;  /* 0x000600062e007986 */ /* 0x0001e2000c101b04 */
[----:B------:R-:W-:Y:S05]  /*5500*/  BRA `(.L_x_7524) ;  /* 0x0000000000107947 */ /* 0x000fea0003800000 */
.L_x_7506:
[----:B------:R-:W-:Y:S02]  /*5510*/  ULDC UR6, c[0x0][0x22c] ;  /* 0x00008b0000067ab9 */ /* 0x000fe40000000800 */
[----:B------:R-:W-:-:S13]  /*5520*/  ISETP.GE.AND P0, PT, R9, UR6, PT ;  /* 0x0000000609007c0c */ /* 0x000fda000bf06270 */
[----:B------:R-:W-:Y:S05]  /*5530*/  @P0 EXIT ;  /* 0x000000000000094d */ /* 0x000fea0003800000 */
[----:B------:R0:W-:Y:S02]  /*5540*/  STG.E.64 desc[UR4][R46.64+0x600], RZ ;  /* 0x000600ff2e007986 */ /* 0x0001e4000c101b04 */
.L_x_7524:
[----:B------:R-:W-:Y:S05]  /*5550*/  BSYNC B2 ;  /* 0x0000000000027941 */ /* 0x000fea0003800000 */
.L_x_7505:
        /* <DEDUP_REMOVED lines=15> */
.L_x_7527:
[----:B------:R-:W-:Y:S05]  /*5650*/  BSYNC B2 ;  /* 0x0000000000027941 */ /* 0x000fea0003800000 */
.L_x_7526:
        /* <DEDUP_REMOVED lines=17> */
.L_x_7531:
[----:B------:R-:W-:Y:S05]  /*5770*/  BSYNC B3 ;  /* 0x0000000000037941 */ /* 0x000fea0003800000 */
.L_x_7530:
[----:B------:R-:W-:-:S04]  /*5780*/  F2FP.BF16.F32.PACK_AB R38, RZ, R38 ;  /* 0x00000026ff26723e */ /* 0x000fc800000010ff */
[----:B------:R-:W-:Y:S01]  /*5790*/  PRMT R3, R38, 0x7610, R3 ;  /* 0x0000761026037816 */ /* 0x000fe20000000003 */
[----:B------:R-:W-:Y:S06]  /*57a0*/  BRA `(.L_x_7532) ;  /* 0x0000000000047947 */ /* 0x000fec0003800000 */
.L_x_7529:
[----:B------:R-:W-:-:S07]  /*57b0*/  PRMT R3, RZ, 0x7610, R3 ;  /* 0x00007610ff037816 */ /* 0x000fce0000000003 */
.L_x_7532:
[----:B------:R-:W-:Y:S05]  /*57c0*/  BSYNC B2 ;  /* 0x0000000000027941 */ /* 0x000fea0003800000 */
.L_x_7528:
        /* <DEDUP_REMOVED lines=16> */
.L_x_7536:
[----:B------:R-:W-:Y:S05]  /*58d0*/  BSYNC B3 ;  /* 0x0000000000037941 */ /* 0x000fea0003800000 */
.L_x_7535:
[----:B------:R-:W-:-:S04]  /*58e0*/  F2FP.BF16.F32.PACK_AB R38, RZ, R38 ;  /* 0x00000026ff26723e */ /* 0x000fc800000010ff */
[----:B------:R-:W-:Y:S01]  /*58f0*/  PRMT R2, R38, 0x7610, R2 ;  /* 0x0000761026027816 */ /* 0x000fe20000000002 */
[----:B------:R-:W-:Y:S06]  /*5900*/  BRA `(.L_x_7537) ;  /* 0x0000000000047947 */ /* 0x000fec0003800000 */
.L_x_7534:
[----:B------:R-:W-:-:S07]  /*5910*/  PRMT R2, RZ, 0x7610, R2 ;  /* 0x00007610ff027816 */ /* 0x000fce0000000002 */
.L_x_7537:
[----:B------:R-:W-:Y:S05]  /*5920*/  BSYNC B2 ;  /* 0x0000000000027941 */ /* 0x000fea0003800000 */
.L_x_7533:
        /* <DEDUP_REMOVED lines=16> */
.L_x_7541:
[----:B------:R-:W-:Y:S05]  /*5a30*/  BSYNC B3 ;  /* 0x0000000000037941 */ /* 0x000fea0003800000 */
.L_x_7540:
[----:B------:R-:W-:-:S04]  /*5a40*/  F2FP.BF16.F32.PACK_AB R38, RZ, R38 ;  /* 0x00000026ff26723e */ /* 0x000fc800000010ff */
[----:B------:R-:W-:Y:S01]  /*5a50*/  PRMT R5, R38, 0x7610, R5 ;  /* 0x0000761026057816 */ /* 0x000fe20000000005 */
[----:B------:R-:W-:Y:S06]  /*5a60*/  BRA `(.L_x_7542) ;  /* 0x0000000000047947 */ /* 0x000fec0003800000 */
.L_x_7539:
[----:B------:R-:W-:-:S07]  /*5a70*/  PRMT R5, RZ, 0x7610, R5 ;  /* 0x00007610ff057816 */ /* 0x000fce0000000005 */
.L_x_7542:
[----:B------:R-:W-:Y:S05]  /*5a80*/  BSYNC B2 ;  /* 0x0000000000027941 */ /* 0x000fea0003800000 */
.L_x_7538:
[----:B------:R-:W-:Y:S02]  /*5a90*/  LOP3.LUT R3, R3, 0xffff, RZ, 0xc0, !PT ;  /* 0x0000ffff03037812 */ /* 0x000fe400078ec0ff */
[----:B------:R-:W-:-:S03]  /*5aa0*/  PRMT R5, R2, 0x5410, R5 ;  /* 0x0000541002057816 */ /* 0x000fc60000000005 */
[----:B------:R-:W-:-:S05]  /*5ab0*/  IMAD.WIDE.U32 R6, R3, 0x10000, RZ ;  /* 0x0001000003067825 */ /* 0x000fca00078e00ff */
[----:B------:R-:W-:Y:S02]  /*5ac0*/  LOP3.LUT R3, R5, R7, RZ, 0xfc, !PT ;  /* 0x0000000705037212 */ /* 0x000fe400078efcff */
[----:B------:R-:W-:-:S05]  /*5ad0*/  LOP3.LUT R2, R6, R4, RZ, 0xfc, !PT ;  /* 0x0000000406027212 */ /* 0x000fca00078efcff */
[----:B------:R-:W-:Y:S01]  /*5ae0*/  STG.E.64 desc[UR4][R46.64+0x700], R2 ;  /* 0x000700022e007986 */ /* 0x000fe2000c101b04 */
[----:B------:R-:W-:Y:S05]  /*5af0*/  EXIT ;  /* 0x000000000000794d */ /* 0x000fea0003800000 */
.L_x_7525:
[----:B------:R-:W-:Y:S02]  /*5b00*/  ULDC UR6, c[0x0][0x22c] ;  /* 0x00008b0000067ab9 */ /* 0x000fe40000000800 */
[----:B------:R-:W-:-:S13]  /*5b10*/  ISETP.GE.AND P0, PT, R5, UR6, PT ;  /* 0x0000000605007c0c */ /* 0x000fda000bf06270 */
[----:B------:R-:W-:Y:S05]  /*5b20*/  @P0 EXIT ;  /* 0x000000000000094d */ /* 0x000fea0003800000 */
[----:B------:R-:W-:Y:S01]  /*5b30*/  STG.E.64 desc[UR4][R46.64+0x700], RZ ;  /* 0x000700ff2e007986 */ /* 0x000fe2000c101b04 */
[----:B------:R-:W-:Y:S05]  /*5b40*/  EXIT ;  /* 0x000000000000794d */ /* 0x000fea0003800000 */
        .weak           $__internal_4_$__cuda_sm3x_div_rn_noftz_f32_slowpath
        .type           $__internal_4_$__cuda_sm3x_div_rn_noftz_f32_slowpath,@function
        .size           $__internal_4_$__cuda_sm3x_div_rn_noftz_f32_slowpath,(.L_x_13632 - $__internal_4_$__cuda_sm3x_div_rn_noftz_f32_slowpath)
$__internal_4_$__cuda_sm3x_div_rn_noftz_f32_slowpath:
[----:B------:R-:W-:Y:S01]  /*5b50*/  SHF.R.U32.HI R38, RZ, 0x17, R33 ;  /* 0x00000017ff267819 */ /* 0x000fe20000011621 */
[----:B------:R-:W-:Y:S01]  /*5b60*/  BSSY B0, `(.L_x_7543) ;  /* 0x0000066000007945 */ /* 0x000fe20003800000 */
[----:B------:R-:W-:Y:S02]  /*5b70*/  SHF.R.U32.HI R42, RZ, 0x17, R40 ;  /* 0x00000017ff2a7819 */ /* 0x000fe40000011628 */
[----:B------:R-:W-:Y:S02]  /*5b80*/  LOP3.LUT R38, R38, 0xff, RZ, 0xc0, !PT ;  /* 0x000000ff26267812 */ /* 0x000fe400078ec0ff */
[----:B------:R-:W-:Y:S02]  /*5b90*/  LOP3.LUT R42, R42, 0xff, RZ, 0xc0, !PT ;  /* 0x000000ff2a2a7812 */ /* 0x000fe400078ec0ff */
[----:B------:R-:W-:Y:S02]  /*5ba0*/  IADD3 R39, R38, -0x1, RZ ;  /* 0xffffffff26277810 */ /* 0x000fe40007ffe0ff */
[----:B------:R-:W-:-:S02]  /*5bb0*/  MOV R41, R33 ;  /* 0x0000002100297202 */ /* 0x000fc40000000f00 */
[----:B------:R-:W-:Y:S01]  /*5bc0*/  ISETP.GT.U32.AND P0, PT, R39, 0xfd, PT ;  /* 0x000000fd2700780c */ /* 0x000fe20003f04070 */
[----:B------:R-:W-:-:S05]  /*5bd0*/  VIADD R39, R42, 0xffffffff ;  /* 0xffffffff2a277836 */ /* 0x000fca0000000000 */
        /* <DEDUP_REMOVED lines=23> */
[----:B------:R-:W-:Y:S01]  /*5d50*/  @P0 IMAD.MOV.U32 R43, RZ, RZ, RZ ;  /* 0x000000ffff2b0224 */ /* 0x000fe200078e00ff */
[----:B------:R-:W-:Y:S01]  /*5d60*/  @!P0 MOV R43, 0xffffffc0 ;  /* 0xffffffc0002b8802 */ /* 0x000fe20000000f00 */
[----:B------:R-:W-:-:S04]  /*5d70*/  @!P0 FFMA R40, R40, 1.84467440737095516160e+19, RZ ;  /* 0x5f80000028288823 */ /* 0x000fc800000000ff */
[----:B------:R-:W-:Y:S01]  /*5d80*/  @!P1 FFMA R41, R33, 1.84467440737095516160e+19, RZ ;  /* 0x5f80000021299823 */ /* 0x000fe200000000ff */
[----:B------:R-:W-:-:S07]  /*5d90*/  @!P1 IADD3 R43, R43, 0x40, RZ ;  /* 0x000000402b2b9810 */ /* 0x000fce0007ffe0ff */
.L_x_7544:
[----:B------:R-:W-:Y:S01]  /*5da0*/  LEA R39, R38, 0xc0800000, 0x17 ;  /* 0xc080000026277811 */ /* 0x000fe200078eb8ff */
[----:B------:R-:W-:Y:S01]  /*5db0*/  BSSY B1, `(.L_x_7549) ;  /* 0x0000036000017945 */ /* 0x000fe20003800000 */
[----:B------:R-:W-:Y:S02]  /*5dc0*/  IADD3 R42, R42, -0x7f, RZ ;  /* 0xffffff812a2a7810 */ /* 0x000fe40007ffe0ff */
[----:B------:R-:W-:-:S03]  /*5dd0*/  IADD3 R41, -R39, R41, RZ ;  /* 0x0000002927297210 */ /* 0x000fc60007ffe1ff */
[C---:B------:R-:W-:Y:S01]  /*5de0*/  IMAD R40, R42.reuse, -0x800000, R40 ;  /* 0xff8000002a287824 */ /* 0x040fe200078e0228 */
[----:B------:R0:W1:Y:S01]  /*5df0*/  MUFU.RCP R39, R41 ;  /* 0x0000002900277308 */ /* 0x0000620000001000 */
[----:B------:R-:W-:-:S05]  /*5e00*/  IADD3 R42, R42, 0x7f, -R38 ;  /* 0x0000007f2a2a7810 */ /* 0x000fca0007ffe826 */
[----:B------:R-:W-:Y:S02]  /*5e10*/  IMAD.IADD R43, R42, 0x1, R43 ;  /* 0x000000012a2b7824 */ /* 0x000fe400078e022b */
[----:B0-----:R-:W-:-:S04]  /*5e20*/  FADD.FTZ R41, -R41, -RZ ;  /* 0x800000ff29297221 */ /* 0x001fc80000010100 */
[----:B-1----:R-:W-:-:S04]  /*5e30*/  FFMA R38, R39, R41, 1 ;  /* 0x3f80000027267423 */ /* 0x002fc80000000029 */
        /* <DEDUP_REMOVED lines=27> */
[C---:B------:R-:W-:Y:S02]  /*5ff0*/  IADD3 R38, R42.reuse, 0x20, RZ ;  /* 0x000000202a267810 */ /* 0x040fe40007ffe0ff */
[----:B------:R-:W-:Y:S02]  /*6000*/  IADD3 R42, -R42, RZ, RZ ;  /* 0x000000ff2a2a7210 */ /* 0x000fe40007ffe1ff */
[----:B------:R-:W-:Y:S02]  /*6010*/  SHF.L.U32 R38, R39, R38, RZ ;  /* 0x0000002627267219 */ /* 0x000fe400000006ff */
[----:B------:R-:W-:Y:S02]  /*6020*/  SEL R40, R42, RZ, P2 ;  /* 0x000000ff2a287207 */ /* 0x000fe40001000000 */
[----:B------:R-:W-:Y:S02]  /*6030*/  ISETP.NE.AND P1, PT, R38, RZ, P1 ;  /* 0x000000ff2600720c */ /* 0x000fe40000f25270 */
[----:B------:R-:W-:-:S02]  /*6040*/  SHF.R.U32.HI R40, RZ, R40, R39 ;  /* 0x00000028ff287219 */ /* 0x000fc40000011627 */
[----:B------:R-:W-:Y:S02]  /*6050*/  PLOP3.LUT P0, PT, P0, P1, PT, 0xa8, 0x0 ;  /* 0x000000000000781c */ /* 0x000fe40000703570 */
[----:B------:R-:W-:Y:S02]  /*6060*/  SHF.R.U32.HI R39, RZ, 0x1, R40 ;  /* 0x00000001ff277819 */ /* 0x000fe40000011628 */
[----:B------:R-:W-:-:S04]  /*6070*/  SEL R38, RZ, 0x1, !P0 ;  /* 0x00000001ff267807 */ /* 0x000fc80004000000 */
[----:B------:R-:W-:-:S04]  /*6080*/  LOP3.LUT R38, R38, 0x1, R39, 0xf8, !PT ;  /* 0x0000000126267812 */ /* 0x000fc800078ef827 */
[----:B------:R-:W-:-:S05]  /*6090*/  LOP3.LUT R38, R38, R40, RZ, 0xc0, !PT ;  /* 0x0000002826267212 */ /* 0x000fca00078ec0ff */
[----:B------:R-:W-:-:S05]  /*60a0*/  IMAD.IADD R38, R39, 0x1, R38 ;  /* 0x0000000127267824 */ /* 0x000fca00078e0226 */
[----:B------:R-:W-:Y:S01]  /*60b0*/  LOP3.LUT R41, R38, R41, RZ, 0xfc, !PT ;  /* 0x0000002926297212 */ /* 0x000fe200078efcff */
[----:B------:R-:W-:Y:S06]  /*60c0*/  BRA `(.L_x_7552) ;  /* 0x0000000000107947 */ /* 0x000fec0003800000 */
.L_x_7551:
[----:B------:R-:W-:-:S04]  /*60d0*/  LOP3.LUT R41, R41, 0x80000000, RZ, 0xc0, !PT ;  /* 0x8000000029297812 */ /* 0x000fc800078ec0ff */
[----:B------:R-:W-:Y:S01]  /*60e0*/  LOP3.LUT R41, R41, 0x7f800000, RZ, 0xfc, !PT ;  /* 0x7f80000029297812 */ /* 0x000fe200078efcff */
[----:B------:R-:W-:Y:S06]  /*60f0*/  BRA `(.L_x_7552) ;  /* 0x0000000000047947 */ /* 0x000fec0003800000 */
.L_x_7550:
[----:B------:R-:W-:-:S07]  /*6100*/  LEA R41, R43, R41, 0x17 ;  /* 0x000000292b297211 */ /* 0x000fce00078eb8ff */
.L_x_7552:
[----:B------:R-:W-:Y:S05]  /*6110*/  BSYNC B1 ;  /* 0x0000000000017941 */ /* 0x000fea0003800000 */
.L_x_7549:
[----:B------:R-:W-:Y:S01]  /*6120*/  MOV R38, R41 ;  /* 0x0000002900267202 */ /* 0x000fe20000000f00 */
[----:B------:R-:W-:Y:S06]  /*6130*/  BRA `(.L_x_7553) ;  /* 0x0000000000207947 */ /* 0x000fec0003800000 */
.L_x_7548:
[----:B------:R-:W-:-:S04]  /*6140*/  LOP3.LUT R40, R41, 0x80000000, R40, 0x48, !PT ;  /* 0x8000000029287812 */ /* 0x000fc800078e4828 */
[----:B------:R-:W-:Y:S01]  /*6150*/  LOP3.LUT R38, R40, 0x7f800000, RZ, 0xfc, !PT ;  /* 0x7f80000028267812 */ /* 0x000fe200078efcff */
[----:B------:R-:W-:Y:S06]  /*6160*/  BRA `(.L_x_7553) ;  /* 0x0000000000147947 */ /* 0x000fec0003800000 */
.L_x_7547:
[----:B------:R-:W-:Y:S01]  /*6170*/  LOP3.LUT R38, R41, 0x80000000, R40, 0x48, !PT ;  /* 0x8000000029267812 */ /* 0x000fe200078e4828 */
[----:B------:R-:W-:Y:S06]  /*6180*/  BRA `(.L_x_7553) ;  /* 0x00000000000c7947 */ /* 0x000fec0003800000 */
.L_x_7546:
[----:B------:R-:W0:Y:S01]  /*6190*/  MUFU.RSQ R38, -QNAN ;  /* 0xffc0000000267908 */ /* 0x000e220000001400 */
[----:B------:R-:W-:Y:S05]  /*61a0*/  BRA `(.L_x_7553) ;  /* 0x0000000000047947 */ /* 0x000fea0003800000 */
.L_x_7545:
[----:B------:R-:W-:-:S07]  /*61b0*/  FADD.FTZ R38, R40, R33 ;  /* 0x0000002128267221 */ /* 0x000fce0000010000 */
.L_x_7553:
[----:B------:R-:W-:Y:S05]  /*61c0*/  BSYNC B0 ;  /* 0x0000000000007941 */ /* 0x000fea0003800000 */
.L_x_7543:
[----:B------:R-:W-:Y:S01]  /*61d0*/  HFMA2.MMA R41, -RZ, RZ, 0, 0 ;  /* 0x00000000ff297435 */ /* 0x000fe200000001ff */
[----:B------:R-:W-:-:S05]  /*61e0*/  MOV R40, R35 ;  /* 0x0000002300287202 */ /* 0x000fca0000000f00 */
[----:B0-----:R-:W-:Y:S05]  /*61f0*/  RET.REL.NODEC R40 `(_ZN18transformer_engine49scaled_aligned_causal_masked_softmax_warp_forwardI13__nv_bfloat16S1_fLi10EEEvPT0_PKT_T1_iii) ;  /* 0xffffff9c28807950 */ /* 0x001fea0003c3ffff */
.L_x_7554:
        /* <DEDUP_REMOVED lines=16> */
.L_x_13632:


//--------------------- .text._ZN18transformer_engine49scaled_aligned_causal_masked_softmax_warp_forwardI13__nv_bfloat16S1_fLi9EEEvPT0_PKT_T1_iii --------------------------
	.section	.text._ZN18transformer_engine49scaled_aligned_causal_masked_softmax_warp_forwardI13__nv_bfloat16S1_fLi9EEEvPT0_PKT_T1_iii,"ax",@progbits
	.align	128
        .global         _ZN18transformer_engine49scaled_aligned_causal_masked_softmax_warp_forwardI13__nv_bfloat16S1_fLi9EEEvPT0_PKT_T1_iii
        .type           _ZN18transformer_engine49scaled_aligned_causal_masked_softmax_warp_forwardI13__nv_bfloat16S1_fLi9EEEvPT0_PKT_T1_iii,@function
        .size           _ZN18transformer_engine49scaled_aligned_causal_masked_softmax_warp_forwardI13__nv_bfloat16S1_fLi9EEEvPT0_PKT_T1_iii,(.L_x_13633 - _ZN18transformer_engine49scaled_aligned_causal_masked_softmax_warp_forwardI13__nv_bfloat16S1_fLi9EEEvPT0_PKT_T1_iii)
        .other          _ZN18transformer_engine49scaled_aligned_causal_masked_softmax_warp_forwardI13__nv_bfloat16S1_fLi9EEEvPT0_PKT_T1_iii,@"STO_CUDA_ENTRY STV_DEFAULT"
_ZN18transformer_engine49scaled_aligned_causal_masked_softmax_warp_forwardI13__nv_bfloat16S1_fLi9EEEvPT0_PKT_T1_iii:
.text._ZN18transformer_engine49scaled_aligned_causal_masked_softmax_warp_forwardI13__nv_bfloat16S1_fLi9EEEvPT0_PKT_T1_iii:
[----:B------:R-:W-:Y:S08]  /*0000*/  LDC R1, c[0x0][0x28] ;  /* 0x00000a00ff017b82 */ /* 0x000ff00000000800 */
[----:B------:R-:W0:Y:S01]  /*0010*/  LDC.64 R16, c[0x0][0x228] ;  /* 0x00008a00ff107b82 */ /* 0x000e220000000a00 */
[----:B------:R-:W1:Y:S01]  /*0020*/  S2R R22, SR_CTAID.X ;  /* 0x0000000000167919 */ /* 0x000e620000002500 */
[----:B------:R-:W-:Y:S01]  /*0030*/  ULDC UR4, c[0x0][0x4] ;  /* 0x0000010000047ab9 */ /* 0x000fe20000000800 */
[----:B------:R-:W-:Y:S01]  /*0040*/  BSSY B0, `(.L_x_7555) ;  /* 0x000009b000007945 */ /* 0x000fe20003800000 */
[----:B------:R-:W-:Y:S01]  /*0050*/  MOV R33, 0xc61c4000 ;  /* 0xc61c400000217802 */ /* 0x000fe20000000f00 */
[----:B------:R-:W1:Y:S01]  /*0060*/  S2R R5, SR_TID.Y ;  /* 0x0000000000057919 */ /* 0x000e620000002200 */
[----:B------:R-:W2:Y:S01]  /*0070*/  S2R R20, SR_TID.X ;  /* 0x0000000000147919 */ /* 0x000ea20000002100 */
[----:B0-----:R-:W-:-:S02]  /*0080*/  IABS R7, R16 ;  /* 0x0000001000077213 */ /* 0x001fc40000000000 */
[----:B------:R-:W-:Y:S02]  /*0090*/  ISETP.NE.AND P1, PT, R16, RZ, PT ;  /* 0x000000ff1000720c */ /* 0x000fe40003f25270 */
        /* <DEDUP_REMOVED lines=17> */
[----:B------:R-:W-:-:S04]  /*01b0*/  @!P0 IADD3 R0, R0, -R7, RZ ;  /* 0x8000000700008210 */ /* 0x000fc80007ffe0ff */
[----:B------:R-:W-:-:S13]  /*01c0*/  ISETP.GT.U32.AND P0, PT, R7, R0, PT ;  /* 0x000000000700720c */ /* 0x000fda0003f04070 */
[----:B------:R-:W-:Y:S01]  /*01d0*/  @!P0 IMAD.IADD R0, R0, 0x1, -R7 ;  /* 0x0000000100008824 */ /* 0x000fe200078e0a07 */
[C---:B------:R-:W-:Y:S01]  /*01e0*/  ISETP.GE.AND P0, PT, R22.reuse, UR4, PT ;  /* 0x0000000416007c0c */ /* 0x040fe2000bf06270 */
[-C--:B------:R-:W-:Y:S01]  /*01f0*/  IMAD R22, R22, R17.reuse, R20 ;  /* 0x0000001116167224 */ /* 0x080fe200078e0214 */
[----:B------:R-:W-:Y:S01]  /*0200*/  ULDC.64 UR4, c[0x0][0x208] ;  /* 0x0000820000047ab9 */ /* 0x000fe20000000a00 */
[----:B------:R-:W-:Y:S01]  /*0210*/  @!P2 IMAD.MOV R0, RZ, RZ, -R0 ;  /* 0x000000ffff00a224 */ /* 0x000fe200078e0a00 */
[----:B------:R-:W-:Y:S02]  /*0220*/  @!P1 LOP3.LUT R0, RZ, R16, RZ, 0x33, !PT ;  /* 0x00000010ff009212 */ /* 0x000fe400078e33ff */
[----:B------:R-:W-:Y:S02]  /*0230*/  SHF.R.S32.HI R19, RZ, 0x1f, R22 ;  /* 0x0000001fff137819 */ /* 0x000fe40000011416 */
[----:B------:R-:W-:-:S05]  /*0240*/  IADD3 R21, R0, R17, -R16 ;  /* 0x0000001100157210 */ /* 0x000fca0007ffe810 */
[----:B------:R-:W-:Y:S05]  /*0250*/  @P0 BRA `(.L_x_7556) ;  /* 0x0000000400e40947 */ /* 0x000fea0003800000 */
[----:B------:R-:W-:Y:S01]  /*0260*/  ULDC.64 UR6, c[0x0][0x218] ;  /* 0x0000860000067ab9 */ /* 0x000fe20000000a00 */
[----:B------:R-:W-:Y:S01]  /*0270*/  VIADD R0, R20, 0x80 ;  /* 0x0000008014007836 */ /* 0x000fe20000000000 */
[----:B------:R-:W-:Y:S01]  /*0280*/  LEA R2, P4, R22, UR6, 0x1 ;  /* 0x0000000616027c11 */ /* 0x000fe2000f8808ff */
[C---:B------:R-:W-:Y:S01]  /*0290*/  VIADD R6, R20.reuse, 0x180 ;  /* 0x0000018014067836 */ /* 0x040fe20000000000 */
[----:B------:R-:W-:Y:S01]  /*02a0*/  IADD3 R4, R20, 0x100, RZ ;  /* 0x0000010014047810 */ /* 0x000fe20007ffe0ff */
[----:B------:R-:W-:Y:S01]  /*02b0*/  BSSY B1, `(.L_x_7557) ;  /* 0x0000028000017945 */ /* 0x000fe20003800000 */
[----:B------:R-:W-:Y:S01]  /*02c0*/  LEA.HI.X R3, R22, UR7, R19, 0x1, P4 ;  /* 0x0000000716037c11 */ /* 0x000fe2000a0f0c13 */
[----:B------:R-:W-:Y:S01]  /*02d0*/  IMAD.MOV.U32 R15, RZ, RZ, -0x39e3c000 ;  /* 0xc61c4000ff0f7424 */ /* 0x000fe200078e00ff */
[-C--:B------:R-:W-:Y:S01]  /*02e0*/  ISETP.GT.AND P4, PT, R20, R21.reuse, PT ;  /* 0x000000151400720c */ /* 0x080fe20003f84270 */
[----:B------:R-:W-:Y:S01]  /*02f0*/  IMAD.MOV.U32 R8, RZ, RZ, -0x39e3c000 ;  /* 0xc61c4000ff087424 */ /* 0x000fe200078e00ff */
[-C--:B------:R-:W-:Y:S01]  /*0300*/  ISETP.GT.AND P1, PT, R0, R21.reuse, PT ;  /* 0x000000150000720c */ /* 0x080fe20003f24270 */
[----:B------:R-:W-:Y:S01]  /*0310*/  IMAD.MOV.U32 R0, RZ, RZ, -0x39e3c000 ;  /* 0xc61c4000ff007424 */ /* 0x000fe200078e00ff */
[-C--:B------:R-:W-:Y:S01]  /*0320*/  ISETP.GT.AND P2, PT, R4, R21.reuse, PT ;  /* 0x000000150400720c */ /* 0x080fe20003f44270 */
[----:B------:R-:W-:Y:S01]  /*0330*/  IMAD.MOV.U32 R23, RZ, RZ, -0x39e3c000 ;  /* 0xc61c4000ff177424 */ /* 0x000fe200078e00ff */
[----:B------:R-:W-:Y:S01]  /*0340*/  ISETP.GT.AND P3, PT, R6, R21, PT ;  /* 0x000000150600720c */ /* 0x000fe20003f64270 */
[----:B------:R-:W-:Y:S01]  /*0350*/  IMAD.MOV.U32 R6, RZ, RZ, -0x39e3c000 ;  /* 0xc61c4000ff067424 */ /* 0x000fe200078e00ff */
[----:B------:R-:W-:Y:S01]  /*0360*/  MOV R7, 0xc61c4000 ;  /* 0xc61c400000077802 */ /* 0x000fe20000000f00 */
[----:B------:R-:W-:Y:S01]  /*0370*/  IMAD.MOV.U32 R4, RZ, RZ, -0x39e3c000 ;  /* 0xc61c4000ff047424 */ /* 0x000fe200078e00ff */
[----:B------:R-:W-:-:S02]  /*0380*/  MOV R37, 0xc61c4000 ;  /* 0xc61c400000257802 */ /* 0x000fc40000000f00 */
[----:B------:R-:W-:Y:S02]  /*0390*/  MOV R5, 0xc61c4000 ;  /* 0xc61c400000057802 */ /* 0x000fe40000000f00 */
[----:B------:R-:W-:Y:S02]  /*03a0*/  MOV R31, 0xc61c4000 ;  /* 0xc61c4000001f7802 */ /* 0x000fe40000000f00 */
[----:B------:R-:W-:Y:S02]  /*03b0*/  MOV R25, 0xc61c4000 ;  /* 0xc61c400000197802 */ /* 0x000fe40000000f00 */
[----:B------:R-:W-:Y:S02]  /*03c0*/  MOV R13, 0xc61c4000 ;  /* 0xc61c4000000d7802 */ /* 0x000fe40000000f00 */
[----:B------:R-:W-:Y:S01]  /*03d0*/  MOV R9, 0xc61c4000 ;  /* 0xc61c400000097802 */ /* 0x000fe20000000f00 */
[----:B------:R-:W-:Y:S06]  /*03e0*/  @P4 BRA `(.L_x_7558) ;  /* 0x0000000000504947 */ /* 0x000fec0003800000 */
[----:B------:R-:W2:Y:S01]  /*03f0*/  LDG.E.64 R10, desc[UR4][R2.64] ;  /* 0x00000004020a7981 */ /* 0x000ea2000c1e1b00 */
[C---:B------:R-:W-:Y:S01]  /*0400*/  IADD3 R8, R20.reuse, 0x2, RZ ;  /* 0x0000000214087810 */ /* 0x040fe20007ffe0ff */
[----:B------:R-:W-:Y:S01]  /*0410*/  HFMA2.MMA R37, -RZ, RZ, -6.109375, 2 ;  /* 0xc61c4000ff257435 */ /* 0x000fe200000001ff */
[-C--:B------:R-:W-:Y:S01]  /*0420*/  ISETP.GE.AND P4, PT, R20, R21.reuse, PT ;  /* 0x000000151400720c */ /* 0x080fe20003f86270 */
[----:B------:R-:W-:Y:S01]  /*0430*/  ULDC UR6, c[0x0][0x220] ;  /* 0x0000880000067ab9 */ /* 0x000fe20000000800 */
[-C--:B------:R-:W-:Y:S02]  /*0440*/  ISETP.GT.AND P5, PT, R8, R21.reuse, PT ;  /* 0x000000150800720c */ /* 0x080fe40003fa4270 */
[----:B------:R-:W-:Y:S02]  /*0450*/  IADD3 R8, R20, 0x3, RZ ;  /* 0x0000000314087810 */ /* 0x000fe40007ffe0ff */
[----:B------:R-:W-:Y:S02]  /*0460*/  MOV R15, 0xc61c4000 ;  /* 0xc61c4000000f7802 */ /* 0x000fe40000000f00 */
[----:B------:R-:W-:-:S07]  /*0470*/  ISETP.GT.AND P6, PT, R8, R21, PT ;  /* 0x000000150800720c */ /* 0x000fce0003fc4270 */
[----:B------:R-:W0:Y:S01]  /*0480*/  @!P5 LDC R14, c[0x0][0x220] ;  /* 0x00008800ff0edb82 */ /* 0x000e220000000800 */
[C---:B--2---:R-:W-:Y:S01]  /*0490*/  @!P4 SHF.R.U64 R8, R10.reuse, 0x10, R11 ;  /* 0x000000100a08c819 */ /* 0x044fe2000000120b */
[----:B------:R-:W-:-:S04]  /*04a0*/  IMAD.U32 R12, R10, 0x10000, RZ ;  /* 0x000100000a0c7824 */ /* 0x000fc800078e00ff */
[----:B------:R-:W-:Y:S02]  /*04b0*/  @!P6 SHF.R.U32.HI R10, RZ, 0x10, R11 ;  /* 0x00000010ff0ae819 */ /* 0x000fe4000001160b */
[----:B------:R-:W-:Y:S01]  /*04c0*/  @!P5 SHF.L.U32 R11, R11, 0x10, RZ ;  /* 0x000000100b0bd819 */ /* 0x000fe200000006ff */
[----:B------:R-:W-:Y:S01]  /*04d0*/  @!P4 IMAD.U32 R8, R8, 0x10000, RZ ;  /* 0x000100000808c824 */ /* 0x000fe200078e00ff */
[----:B------:R-:W-:-:S03]  /*04e0*/  @!P6 SHF.L.U32 R10, R10, 0x10, RZ ;  /* 0x000000100a0ae819 */ /* 0x000fc600000006ff */
[----:B------:R-:W-:Y:S01]  /*04f0*/  @!P4 FMUL R37, R8, UR6 ;  /* 0x000000060825cc20 */ /* 0x000fe20008400000 */
[----:B0-----:R-:W-:Y:S01]  /*0500*/  @!P5 FMUL R15, R11, R14 ;  /* 0x0000000e0b0fd220 */ /* 0x001fe20000400000 */
[----:B------:R-:W-:Y:S01]  /*0510*/  @!P6 FMUL R33, R10, UR6 ;  /* 0x000000060a21ec20 */ /* 0x000fe20008400000 */
[----:B------:R-:W-:-:S07]  /*0520*/  FMUL R8, R12, UR6 ;  /* 0x000000060c087c20 */ /* 0x000fce0008400000 */
.L_x_7558:
[----:B------:R-:W-:Y:S05]  /*0530*/  BSYNC B1 ;  /* 0x0000000000017941 */ /* 0x000fea0003800000 */
.L_x_7557:
[----:B------:R-:W-:Y:S04]  /*0540*/  BSSY B1, `(.L_x_7559) ;  /* 0x0000018000017945 */ /* 0x000fe80003800000 */
[----:B------:R-:W-:Y:S05]  /*0550*/  @P1 BRA `(.L_x_7560) ;  /* 0x0000000000581947 */ /* 0x000fea0003800000 */
[----:B------:R-:W2:Y:S01]  /*0560*/  LDG.E.64 R6, desc[UR4][R2.64+0x100] ;  /* 0x0001000402067981 */ /* 0x000ea2000c1e1b00 */
[C---:B------:R-:W-:Y:S01]  /*0570*/  VIADD R10, R20.reuse, 0x82 ;  /* 0x00000082140a7836 */ /* 0x040fe20000000000 */
[----:B------:R-:W-:Y:S01]  /*0580*/  IADD3 R12, R20, 0x83, RZ ;  /* 0x00000083140c7810 */ /* 0x000fe20007ffe0ff */
[----:B------:R-:W-:Y:S01]  /*0590*/  ULDC UR6, c[0x0][0x220] ;  /* 0x0000880000067ab9 */ /* 0x000fe20000000800 */
[----:B------:R-:W-:Y:S02]  /*05a0*/  IMAD.MOV.U32 R5, RZ, RZ, -0x39e3c000 ;  /* 0xc61c4000ff057424 */ /* 0x000fe400078e00ff */
[-C--:B------:R-:W-:Y:S02]  /*05b0*/  ISETP.GT.AND P4, PT, R10, R21.reuse, PT ;  /* 0x000000150a00720c */ /* 0x080fe40003f84270 */
[----:B------:R-:W-:Y:S02]  /*05c0*/  IADD3 R10, R20, 0x81, RZ ;  /* 0x00000081140a7810 */ /* 0x000fe40007ffe0ff */
[----:B------:R-:W-:-:S02]  /*05d0*/  ISETP.GT.AND P5, PT, R12, R21, PT ;  /* 0x000000150c00720c */ /* 0x000fc40003fa4270 */
[----:B------:R-:W-:-:S07]  /*05e0*/  ISETP.GT.AND P1, PT, R10, R21, PT ;  /* 0x000000150a00720c */ /* 0x000fce0003f24270 */
[----:B------:R-:W0:Y:S06]  /*05f0*/  @!P4 LDC R14, c[0x0][0x220] ;  /* 0x00008800ff0ecb82 */ /* 0x000e2c0000000800 */
[C-C-:B--2---:R-:W-:Y:S01]  /*0600*/  @!P1 SHF.R.U64 R10, R6.reuse, 0x10, R7.reuse ;  /* 0x00000010060a9819 */ /* 0x144fe20000001207 */
[----:B------:R-:W-:Y:S01]  /*0610*/  IMAD.U32 R31, R6, 0x10000, RZ ;  /* 0x00010000061f7824 */ /* 0x000fe200078e00ff */
[----:B------:R-:W-:Y:S01]  /*0620*/  @!P5 SHF.R.U32.HI R12, RZ, 0x10, R7 ;  /* 0x00000010ff0cd819 */ /* 0x000fe20000011607 */
[----:B------:R-:W-:Y:S01]  /*0630*/  HFMA2.MMA R6, -RZ, RZ, -6.109375, 2 ;  /* 0xc61c4000ff067435 */ /* 0x000fe200000001ff */
[----:B------:R-:W-:Y:S01]  /*0640*/  @!P4 SHF.L.U32 R11, R7, 0x10, RZ ;  /* 0x00000010070bc819 */ /* 0x000fe200000006ff */
[----:B------:R-:W-:Y:S01]  /*0650*/  IMAD.MOV.U32 R7, RZ, RZ, -0x39e3c000 ;  /* 0xc61c4000ff077424 */ /* 0x000fe200078e00ff */
[----:B------:R-:W-:Y:S01]  /*0660*/  @!P1 SHF.L.U32 R10, R10, 0x10, RZ ;  /* 0x000000100a0a9819 */ /* 0x000fe200000006ff */
[----:B------:R-:W-:Y:S01]  /*0670*/  FMUL R31, R31, UR6 ;  /* 0x000000061f1f7c20 */ /* 0x000fe20008400000 */
[----:B------:R-:W-:Y:S01]  /*0680*/  @!P5 SHF.L.U32 R12, R12, 0x10, RZ ;  /* 0x000000100c0cd819 */ /* 0x000fe200000006ff */
[----:B0-----:R-:W-:-:S02]  /*0690*/  @!P4 FMUL R5, R11, R14 ;  /* 0x0000000e0b05c220 */ /* 0x001fc40000400000 */
[----:B------:R-:W-:Y:S02]  /*06a0*/  @!P1 FMUL R6, R10, UR6 ;  /* 0x000000060a069c20 */ /* 0x000fe40008400000 */
[----:B------:R-:W-:-:S07]  /*06b0*/  @!P5 FMUL R7, R12, UR6 ;  /* 0x000000060c07dc20 */ /* 0x000fce0008400000 */
.L_x_7560:
[----:B------:R-:W-:Y:S05]  /*06c0*/  BSYNC B1 ;  /* 0x0000000000017941 */ /* 0x000fea0003800000 */
.L_x_7559:
[----:B------:R-:W-:Y:S04]  /*06d0*/  BSSY B1, `(.L_x_7561) ;  /* 0x0000018000017945 */ /* 0x000fe80003800000 */
[----:B------:R-:W-:Y:S05]  /*06e0*/  @P2 BRA `(.L_x_7562) ;  /* 0x0000000000582947 */ /* 0x000fea0003800000 */
[----:B------:R-:W2:Y:S01]  /*06f0*/  LDG.E.64 R10, desc[UR4][R2.64+0x200] ;  /* 0x00020004020a7981 */ /* 0x000ea2000c1e1b00 */
[C---:B------:R-:W-:Y:S01]  /*0700*/  IADD3 R12, R20.reuse, 0x102, RZ ;  /* 0x00000102140c7810 */ /* 0x040fe20007ffe0ff */
[----:B------:R-:W-:Y:S01]  /*0710*/  VIADD R14, R20, 0x103 ;  /* 0x00000103140e7836 */ /* 0x000fe20000000000 */
[----:B------:R-:W-:Y:S01]  /*0720*/  HFMA2.MMA R23, -RZ, RZ, -6.109375, 2 ;  /* 0xc61c4000ff177435 */ /* 0x000fe200000001ff */
[----:B------:R-:W-:Y:S01]  /*0730*/  ULDC UR6, c[0x0][0x220] ;  /* 0x0000880000067ab9 */ /* 0x000fe20000000800 */
[-C--:B------:R-:W-:Y:S01]  /*0740*/  ISETP.GT.AND P2, PT, R12, R21.reuse, PT ;  /* 0x000000150c00720c */ /* 0x080fe20003f44270 */
[----:B------:R-:W-:Y:S01]  /*0750*/  IMAD.MOV.U32 R13, RZ, RZ, -0x39e3c000 ;  /* 0xc61c4000ff0d7424 */ /* 0x000fe200078e00ff */
[----:B------:R-:W-:Y:S02]  /*0760*/  IADD3 R12, R20, 0x101, RZ ;  /* 0x00000101140c7810 */ /* 0x000fe40007ffe0ff */
[-C--:B------:R-:W-:Y:S02]  /*0770*/  ISETP.GT.AND P4, PT, R14, R21.reuse, PT ;  /* 0x000000150e00720c */ /* 0x080fe40003f84270 */
        /* <DEDUP_REMOVED lines=8> */
[----:B0-----:R-:W-:Y:S02]  /*0800*/  @!P2 FMUL R23, R10, R27 ;  /* 0x0000001b0a17a220 */ /* 0x001fe40000400000 */
[----:B------:R-:W-:Y:S02]  /*0810*/  @!P4 IMAD.U32 R11, R11, 0x10000, RZ ;  /* 0x000100000b0bc824 */ /* 0x000fe400078e00ff */
[----:B------:R-:W-:Y:S01]  /*0820*/  @!P1 FMUL R13, R9, UR6 ;  /* 0x00000006090d9c20 */ /* 0x000fe20008400000 */
[----:B------:R-:W-:Y:S01]  /*0830*/  FMUL R9, R12, UR6 ;  /* 0x000000060c097c20 */ /* 0x000fe20008400000 */
[----:B------:R-:W-:-:S07]  /*0840*/  @!P4 FMUL R25, R11, UR6 ;  /* 0x000000060b19cc20 */ /* 0x000fce0008400000 */
.L_x_7562:
[----:B------:R-:W-:Y:S05]  /*0850*/  BSYNC B1 ;  /* 0x0000000000017941 */ /* 0x000fea0003800000 */
.L_x_7561:
[----:B------:R-:W-:Y:S01]  /*0860*/  MOV R27, 0xc61c4000 ;  /* 0xc61c4000001b7802 */ /* 0x000fe20000000f00 */
[----:B------:R-:W-:Y:S01]  /*0870*/  IMAD.MOV.U32 R29, RZ, RZ, -0x39e3c000 ;  /* 0xc61c4000ff1d7424 */ /* 0x000fe200078e00ff */
[----:B------:R-:W-:Y:S06]  /*0880*/  @P3 BRA `(.L_x_7556) ;  /* 0x0000000000583947 */ /* 0x000fec0003800000 */
[----:B------:R-:W2:Y:S01]  /*0890*/  LDG.E.64 R2, desc[UR4][R2.64+0x300] ;  /* 0x0003000402027981 */ /* 0x000ea2000c1e1b00 */
[C---:B------:R-:W-:Y:S01]  /*08a0*/  IADD3 R0, R20.reuse, 0x182, RZ ;  /* 0x0000018214007810 */ /* 0x040fe20007ffe0ff */
[----:B------:R-:W-:Y:S01]  /*08b0*/  VIADD R4, R20, 0x183 ;  /* 0x0000018314047836 */ /* 0x000fe20000000000 */
[----:B------:R-:W-:Y:S01]  /*08c0*/  ULDC UR6, c[0x0][0x220] ;  /* 0x0000880000067ab9 */ /* 0x000fe20000000800 */
[----:B------:R-:W-:Y:S01]  /*08d0*/  IMAD.MOV.U32 R27, RZ, RZ, -0x39e3c000 ;  /* 0xc61c4000ff1b7424 */ /* 0x000fe200078e00ff */
[-C--:B------:R-:W-:Y:S02]  /*08e0*/  ISETP.GT.AND P2, PT, R0, R21.reuse, PT ;  /* 0x000000150000720c */ /* 0x080fe40003f44270 */
[----:B------:R-:W-:Y:S02]  /*08f0*/  IADD3 R0, R20, 0x181, RZ ;  /* 0x0000018114007810 */ /* 0x000fe40007ffe0ff */
[-C--:B------:R-:W-:Y:S02]  /*0900*/  ISETP.GT.AND P3, PT, R4, R21.reuse, PT ;  /* 0x000000150400720c */ /* 0x080fe40003f64270 */
[----:B------:R-:W-:Y:S01]  /*0910*/  ISETP.GT.AND P1, PT, R0, R21, PT ;  /* 0x000000150000720c */ /* 0x000fe20003f24270 */
[----:B------:R-:W-:-:S06]  /*0920*/  HFMA2.MMA R0, -RZ, RZ, -6.109375, 2 ;  /* 0xc61c4000ff007435 */ /* 0x000fcc00000001ff */
[----:B------:R-:W0:Y:S06]  /*0930*/  @!P2 LDC R11, c[0x0][0x220] ;  /* 0x00008800ff0bab82 */ /* 0x000e2c0000000800 */
[--C-:B--2---:R-:W-:Y:S02]  /*0940*/  @!P1 SHF.R.U64 R4, R2, 0x10, R3.reuse ;  /* 0x0000001002049819 */ /* 0x104fe40000001203 */
[----:B------:R-:W-:Y:S02]  /*0950*/  @!P2 SHF.L.U32 R10, R3, 0x10, RZ ;  /* 0x00000010030aa819 */ /* 0x000fe400000006ff */
[----:B------:R-:W-:-:S02]  /*0960*/  @!P3 SHF.R.U32.HI R3, RZ, 0x10, R3 ;  /* 0x00000010ff03b819 */ /* 0x000fc40000011603 */
[----:B------:R-:W-:Y:S02]  /*0970*/  SHF.L.U32 R29, R2, 0x10, RZ ;  /* 0x00000010021d7819 */ /* 0x000fe400000006ff */
[----:B------:R-:W-:Y:S01]  /*0980*/  @!P1 SHF.L.U32 R2, R4, 0x10, RZ ;  /* 0x0000001004029819 */ /* 0x000fe200000006ff */
[----:B------:R-:W-:Y:S01]  /*0990*/  @!P3 IMAD.U32 R3, R3, 0x10000, RZ ;  /* 0x000100000303b824 */ /* 0x000fe200078e00ff */
[----:B------:R-:W-:Y:S01]  /*09a0*/  MOV R4, 0xc61c4000 ;  /* 0xc61c400000047802 */ /* 0x000fe20000000f00 */
[----:B0-----:R-:W-:Y:S01]  /*09b0*/  @!P2 FMUL R4, R10, R11 ;  /* 0x0000000b0a04a220 */ /* 0x001fe20000400000 */
[----:B------:R-:W-:Y:S01]  /*09c0*/  FMUL R29, R29, UR6 ;  /* 0x000000061d1d7c20 */ /* 0x000fe20008400000 */
[----:B------:R-:W-:Y:S01]  /*09d0*/  @!P1 FMUL R27, R2, UR6 ;  /* 0x00000006021b9c20 */ /* 0x000fe20008400000 */
[----:B------:R-:W-:-:S07]  /*09e0*/  @!P3 FMUL R0, R3, UR6 ;  /* 0x000000060300bc20 */ /* 0x000fce0008400000 */
.L_x_7556:
[----:B------:R-:W-:Y:S05]  /*09f0*/  BSYNC B0 ;  /* 0x0000000000007941 */ /* 0x000fea0003800000 */
.L_x_7555:
[----:B------:R-:W-:Y:S01]  /*0a00*/  FSETP.GT.AND P1, PT, R8, R37, PT ;  /* 0x000000250800720b */ /* 0x000fe20003f24000 */
[----:B------:R-:W-:-:S03]  /*0a10*/  HFMA2.MMA R10, -RZ, RZ, 0.96630859375, -0.0022525787353515625 ;  /* 0x3bbb989dff0a7435 */ /* 0x000fc600000001ff */
        /* <DEDUP_REMOVED lines=51> */
[C---:B------:R-:W-:Y:S01]  /*0d50*/  FADD R33, -R2.reuse, R33 ;  /* 0x0000002102217221 */ /* 0x040fe20000000100 */
[----:B------:R-:W-:Y:S01]  /*0d60*/  FADD R31, -R2, R31 ;  /* 0x0000001f021f7221 */ /* 0x000fe20000000100 */
[-C--:B------:R-:W-:Y:S01]  /*0d70*/  FFMA.RM R6, R6, R11.reuse, 12582913 ;  /* 0x4b40000106067423 */ /* 0x080fe2000000400b */
        /* <DEDUP_REMOVED lines=9> */
[C---:B------:R-:W-:Y:S01]  /*0e10*/  FADD R0, R6.reuse, -12583039 ;  /* 0xcb40007f06007421 */ /* 0x040fe20000000000 */
[-C--:B------:R-:W-:Y:S01]  /*0e20*/  FFMA.SAT R2, R37, R10.reuse, 0.5 ;  /* 0x3f00000025027423 */ /* 0x080fe2000000200a */
[----:B------:R-:W-:Y:S01]  /*0e30*/  SHF.L.U32 R16, R6, 0x17, RZ ;  /* 0x0000001706107819 */ /* 0x000fe200000006ff */
[-C--:B------:R-:W-:Y:S01]  /*0e40*/  FFMA.SAT R8, R31, R10.reuse, 0.5 ;  /* 0x3f0000001f087423 */ /* 0x080fe2000000200a */
[----:B------:R-:W-:Y:S01]  /*0e50*/  FFMA R0, R35, 1.4426950216293334961, -R0 ;  /* 0x3fb8aa3b23007823 */ /* 0x000fe20000000800 */
[-C--:B------:R-:W-:Y:S01]  /*0e60*/  FFMA.RM R2, R2, R11.reuse, 12582913 ;  /* 0x4b40000102027423 */ /* 0x080fe2000000400b */
[-C--:B------:R-:W-:Y:S01]  /*0e70*/  FFMA.SAT R26, R7, R10.reuse, 0.5 ;  /* 0x3f000000071a7423 */ /* 0x080fe2000000200a */
[-C--:B------:R-:W-:Y:S01]  /*0e80*/  FFMA.RM R8, R8, R11.reuse, 12582913 ;  /* 0x4b40000108087423 */ /* 0x080fe2000000400b */
[----:B------:R-:W-:Y:S01]  /*0e90*/  FFMA R35, R35, 1.925963033500011079e-08, R0 ;  /* 0x32a5706023237823 */ /* 0x000fe20000000000 */
[C---:B------:R-:W-:Y:S01]  /*0ea0*/  FADD R0, R2.reuse, -12583039 ;  /* 0xcb40007f02007421 */ /* 0x040fe20000000000 */
[----:B------:R-:W-:Y:S01]  /*0eb0*/  SHF.L.U32 R14, R2, 0x17, RZ ;  /* 0x00000017020e7819 */ /* 0x000fe200000006ff */
[-C--:B------:R-:W-:Y:S01]  /*0ec0*/  FFMA.SAT R2, R33, R10.reuse, 0.5 ;  /* 0x3f00000021027423 */ /* 0x080fe2000000200a */
[-C--:B------:R-:W-:Y:S01]  /*0ed0*/  FFMA.RM R26, R26, R11.reuse, 12582913 ;  /* 0x4b4000011a1a7423 */ /* 0x080fe2000000400b */
[----:B------:R-:W-:Y:S01]  /*0ee0*/  FFMA R0, R37, 1.4426950216293334961, -R0 ;  /* 0x3fb8aa3b25007823 */ /* 0x000fe20000000800 */
[-C--:B------:R-:W-:Y:S01]  /*0ef0*/  FFMA.SAT R28, R9, R10.reuse, 0.5 ;  /* 0x3f000000091c7423 */ /* 0x080fe2000000200a */
[----:B------:R-:W-:Y:S01]  /*0f00*/  FFMA.RM R2, R2, R11, 12582913 ;  /* 0x4b40000102027423 */ /* 0x000fe2000000400b */
[----:B------:R-:W0:Y:S01]  /*0f10*/  MUFU.EX2 R35, R35 ;  /* 0x0000002300237308 */ /* 0x000e220000000800 */
[----:B------:R-:W-:Y:S01]  /*0f20*/  FFMA R37, R37, 1.925963033500011079e-08, R0 ;  /* 0x32a5706025257823 */ /* 0x000fe20000000000 */
[----:B------:R-:W-:Y:S01]  /*0f30*/  FFMA.SAT R0, R15, R10, 0.5 ;  /* 0x3f0000000f007423 */ /* 0x000fe2000000200a */
[----:B------:R-:W-:-:S03]  /*0f40*/  FADD R6, R2, -12583039 ;  /* 0xcb40007f02067421 */ /* 0x000fc60000000000 */
[----:B------:R-:W-:Y:S01]  /*0f50*/  FFMA.RM R0, R0, R11, 12582913 ;  /* 0x4b40000100007423 */ /* 0x000fe2000000400b */
[C---:B------:R-:W-:Y:S01]  /*0f60*/  FFMA R6, R33.reuse, 1.4426950216293334961, -R6 ;  /* 0x3fb8aa3b21067823 */ /* 0x040fe20000000806 */
[----:B------:R-:W1:Y:S02]  /*0f70*/  MUFU.EX2 R37, R37 ;  /* 0x0000002500257308 */ /* 0x000e640000000800 */
[----:B------:R-:W-:Y:S01]  /*0f80*/  FADD R4, R0, -12583039 ;  /* 0xcb40007f00047421 */ /* 0x000fe20000000000 */
[----:B------:R-:W-:-:S03]  /*0f90*/  FFMA R6, R33, 1.925963033500011079e-08, R6 ;  /* 0x32a5706021067823 */ /* 0x000fc60000000006 */
[C---:B------:R-:W-:Y:S02]  /*0fa0*/  FFMA R4, R15.reuse, 1.4426950216293334961, -R4 ;  /* 0x3fb8aa3b0f047823 */ /* 0x040fe40000000804 */
[----:B------:R2:W3:Y:S01]  /*0fb0*/  MUFU.EX2 R33, R6 ;  /* 0x0000000600217308 */ /* 0x0004e20000000800 */
[----:B0-----:R-:W-:Y:S01]  /*0fc0*/  FMUL R16, R16, R35 ;  /* 0x0000002310107220 */ /* 0x001fe20000400000 */
[----:B------:R-:W-:Y:S01]  /*0fd0*/  FFMA R4, R15, 1.925963033500011079e-08, R4 ;  /* 0x32a570600f047823 */ /* 0x000fe20000000004 */
[----:B------:R-:W-:Y:S02]  /*0fe0*/  IMAD.SHL.U32 R15, R0, 0x800000, RZ ;  /* 0x00800000000f7824 */ /* 0x000fe400078e00ff */
[----:B------:R-:W-:-:S03]  /*0ff0*/  FADD R0, R8, -12583039 ;  /* 0xcb40007f08007421 */ /* 0x000fc60000000000 */
[----:B------:R-:W0:Y:S01]  /*1000*/  MUFU.EX2 R4, R4 ;  /* 0x0000000400047308 */ /* 0x000e220000000800 */
[----:B--2---:R-:W-:Y:S01]  /*1010*/  FFMA.SAT R6, R5, R10, 0.5 ;  /* 0x3f00000005067423 */ /* 0x004fe2000000200a */
[C---:B------:R-:W-:Y:S01]  /*1020*/  FFMA R0, R31.reuse, 1.4426950216293334961, -R0 ;  /* 0x3fb8aa3b1f007823 */ /* 0x040fe20000000800 */
[----:B-1----:R-:W-:Y:S02]  /*1030*/  FMUL R14, R14, R37 ;  /* 0x000000250e0e7220 */ /* 0x002fe40000400000 */
[----:B------:R-:W-:Y:S01]  /*1040*/  FFMA.RM R6, R6, R11, 12582913 ;  /* 0x4b40000106067423 */ /* 0x000fe2000000400b */
[----:B------:R-:W-:Y:S01]  /*1050*/  FFMA R31, R31, 1.925963033500011079e-08, R0 ;  /* 0x32a570601f1f7823 */ /* 0x000fe20000000000 */
[----:B------:R-:W-:Y:S02]  /*1060*/  SHF.L.U32 R0, R2, 0x17, RZ ;  /* 0x0000001702007819 */ /* 0x000fe400000006ff */
[----:B------:R-:W-:Y:S01]  /*1070*/  SHF.L.U32 R2, R8, 0x17, RZ ;  /* 0x0000001708027819 */ /* 0x000fe200000006ff */
[----:B------:R-:W-:-:S02]  /*1080*/  FADD R8, R6, -12583039 ;  /* 0xcb40007f06087421 */ /* 0x000fc40000000000 */
[----:B------:R-:W1:Y:S01]  /*1090*/  MUFU.EX2 R31, R31 ;  /* 0x0000001f001f7308 */ /* 0x000e620000000800 */
[----:B---3--:R-:W-:Y:S01]  /*10a0*/  FMUL R0, R0, R33 ;  /* 0x0000002100007220 */ /* 0x008fe20000400000 */
[----:B------:R-:W-:Y:S01]  /*10b0*/  FFMA R8, R5, 1.4426950216293334961, -R8 ;  /* 0x3fb8aa3b05087823 */ /* 0x000fe20000000808 */
[----:B0-----:R-:W-:Y:S01]  /*10c0*/  FMUL R15, R15, R4 ;  /* 0x000000040f0f7220 */ /* 0x001fe20000400000 */
[----:B------:R-:W-:Y:S02]  /*10d0*/  FFMA.SAT R4, R3, R10, 0.5 ;  /* 0x3f00000003047423 */ /* 0x000fe4000000200a */
[----:B------:R-:W-:Y:S02]  /*10e0*/  FFMA R8, R5, 1.925963033500011079e-08, R8 ;  /* 0x32a5706005087823 */ /* 0x000fe40000000008 */
[----:B------:R-:W-:Y:S02]  /*10f0*/  FFMA.RM R4, R4, R11, 12582913 ;  /* 0x4b40000104047423 */ /* 0x000fe4000000400b */
[----:B------:R0:W2:Y:S02]  /*1100*/  MUFU.EX2 R5, R8 ;  /* 0x0000000800057308 */ /* 0x0000a40000000800 */
[----:B------:R-:W-:Y:S01]  /*1110*/  FADD R24, R4, -12583039 ;  /* 0xcb40007f04187421 */ /* 0x000fe20000000000 */
[----:B-1----:R-:W-:-:S03]  /*1120*/  FMUL R2, R2, R31 ;  /* 0x0000001f02027220 */ /* 0x002fc60000400000 */
[----:B------:R-:W-:Y:S01]  /*1130*/  FFMA R24, R3, 1.4426950216293334961, -R24 ;  /* 0x3fb8aa3b03187823 */ /* 0x000fe20000000818 */
[----:B0-----:R-:W-:-:S03]  /*1140*/  FFMA.SAT R8, R13, R10, 0.5 ;  /* 0x3f0000000d087423 */ /* 0x001fc6000000200a */
[----:B------:R-:W-:Y:S01]  /*1150*/  FFMA R24, R3, 1.925963033500011079e-08, R24 ;  /* 0x32a5706003187823 */ /* 0x000fe20000000018 */
[----:B------:R-:W-:Y:S02]  /*1160*/  IMAD.SHL.U32 R3, R4, 0x800000, RZ ;  /* 0x0080000004037824 */ /* 0x000fe400078e00ff */
[----:B------:R-:W-:-:S03]  /*1170*/  FADD R4, R26, -12583039 ;  /* 0xcb40007f1a047421 */ /* 0x000fc60000000000 */
[----:B------:R-:W0:Y:S01]  /*1180*/  MUFU.EX2 R24, R24 ;  /* 0x0000001800187308 */ /* 0x000e220000000800 */
[----:B------:R-:W-:-:S04]  /*1190*/  FFMA R4, R7, 1.4426950216293334961, -R4 ;  /* 0x3fb8aa3b07047823 */ /* 0x000fc80000000804 */
[----:B------:R-:W-:Y:S01]  /*11a0*/  FFMA R7, R7, 1.925963033500011079e-08, R4 ;  /* 0x32a5706007077823 */ /* 0x000fe20000000004 */
[----:B------:R-:W-:Y:S01]  /*11b0*/  SHF.L.U32 R4, R6, 0x17, RZ ;  /* 0x0000001706047819 */ /* 0x000fe200000006ff */
[----:B------:R-:W-:-:S04]  /*11c0*/  FFMA.RM R6, R28, R11, 12582913 ;  /* 0x4b4000011c067423 */ /* 0x000fc8000000400b */
[----:B--2---:R-:W-:Y:S01]  /*11d0*/  FMUL R4, R4, R5 ;  /* 0x0000000504047220 */ /* 0x004fe20000400000 */
[----:B------:R-:W-:Y:S01]  /*11e0*/  SHF.L.U32 R5, R26, 0x17, RZ ;  /* 0x000000171a057819 */ /* 0x000fe200000006ff */
[C---:B------:R-:W-:Y:S01]  /*11f0*/  FADD R28, R6.reuse, -12583039 ;  /* 0xcb40007f061c7421 */ /* 0x040fe20000000000 */
[----:B------:R-:W-:Y:S02]  /*1200*/  IMAD.SHL.U32 R6, R6, 0x800000, RZ ;  /* 0x0080000006067824 */ /* 0x000fe400078e00ff */
[----:B0-----:R-:W-:Y:S01]  /*1210*/  FMUL R3, R3, R24 ;  /* 0x0000001803037220 */ /* 0x001fe20000400000 */
[C---:B------:R-:W-:Y:S01]  /*1220*/  FFMA R28, R9.reuse, 1.4426950216293334961, -R28 ;  /* 0x3fb8aa3b091c7823 */ /* 0x040fe2000000081c */
[----:B------:R0:W1:Y:S03]  /*1230*/  MUFU.EX2 R24, R7 ;  /* 0x0000000700187308 */ /* 0x0000660000000800 */
[----:B------:R-:W-:-:S05]  /*1240*/  FFMA R28, R9, 1.925963033500011079e-08, R28 ;  /* 0x32a57060091c7823 */ /* 0x000fca000000001c */
[----:B------:R2:W3:Y:S01]  /*1250*/  MUFU.EX2 R9, R28 ;  /* 0x0000001c00097308 */ /* 0x0004e20000000800 */
[----:B0-----:R-:W-:-:S04]  /*1260*/  FFMA.RM R7, R8, R11, 12582913 ;  /* 0x4b40000108077423 */ /* 0x001fc8000000400b */
[C---:B------:R-:W-:Y:S01]  /*1270*/  FADD R8, R7.reuse, -12583039 ;  /* 0xcb40007f07087421 */ /* 0x040fe20000000000 */
[----:B------:R-:W-:Y:S01]  /*1280*/  SHF.L.U32 R7, R7, 0x17, RZ ;  /* 0x0000001707077819 */ /* 0x000fe200000006ff */
[----:B-1----:R-:W-:Y:S01]  /*1290*/  FMUL R5, R5, R24 ;  /* 0x0000001805057220 */ /* 0x002fe20000400000 */
[-C--:B------:R-:W-:Y:S01]  /*12a0*/  FFMA.SAT R24, R23, R10.reuse, 0.5 ;  /* 0x3f00000017187423 */ /* 0x080fe2000000200a */
[----:B------:R-:W-:Y:S01]  /*12b0*/  FFMA R8, R13, 1.4426950216293334961, -R8 ;  /* 0x3fb8aa3b0d087823 */ /* 0x000fe20000000808 */
[----:B--2---:R-:W-:Y:S02]  /*12c0*/  FFMA.SAT R28, R25, R10, 0.5 ;  /* 0x3f000000191c7423 */ /* 0x004fe4000000200a */
[----:B------:R-:W-:Y:S01]  /*12d0*/  FFMA.RM R24, R24, R11, 12582913 ;  /* 0x4b40000118187423 */ /* 0x000fe2000000400b */
[----:B------:R-:W-:Y:S01]  /*12e0*/  FFMA R8, R13, 1.925963033500011079e-08, R8 ;  /* 0x32a570600d087823 */ /* 0x000fe20000000008 */
[----:B---3--:R-:W-:Y:S02]  /*12f0*/  FMUL R6, R6, R9 ;  /* 0x0000000906067220 */ /* 0x008fe40000400000 */
[C---:B------:R-:W-:Y:S01]  /*1300*/  FADD R26, R24.reuse, -12583039 ;  /* 0xcb40007f181a7421 */ /* 0x040fe20000000000 */
[----:B------:R-:W-:Y:S01]  /*1310*/  SHF.L.U32 R24, R24, 0x17, RZ ;  /* 0x0000001718187819 */ /* 0x000fe200000006ff */
[----:B------:R-:W-:Y:S01]  /*1320*/  FFMA.RM R9, R28, R11, 12582913 ;  /* 0x4b4000011c097423 */ /* 0x000fe2000000400b */
[----:B------:R-:W0:Y:S01]  /*1330*/  MUFU.EX2 R8, R8 ;  /* 0x0000000800087308 */ /* 0x000e220000000800 */
[----:B------:R-:W-:-:S02]  /*1340*/  FFMA R26, R23, 1.4426950216293334961, -R26 ;  /* 0x3fb8aa3b171a7823 */ /* 0x000fc4000000081a */
[C---:B------:R-:W-:Y:S01]  /*1350*/  FADD R28, R9.reuse, -12583039 ;  /* 0xcb40007f091c7421 */ /* 0x040fe20000000000 */
[----:B------:R-:W-:Y:S02]  /*1360*/  IMAD.SHL.U32 R9, R9, 0x800000, RZ ;  /* 0x0080000009097824 */ /* 0x000fe400078e00ff */
[----:B------:R-:W-:Y:S01]  /*1370*/  FFMA R26, R23, 1.925963033500011079e-08, R26 ;  /* 0x32a57060171a7823 */ /* 0x000fe2000000001a */
[----:B------:R-:W-:-:S03]  /*1380*/  FFMA R28, R25, 1.4426950216293334961, -R28 ;  /* 0x3fb8aa3b191c7823 */ /* 0x000fc6000000081c */
[----:B------:R-:W1:Y:S01]  /*1390*/  MUFU.EX2 R13, R26 ;  /* 0x0000001a000d7308 */ /* 0x000e620000000800 */
[----:B------:R-:W-:Y:S01]  /*13a0*/  FFMA R28, R25, 1.925963033500011079e-08, R28 ;  /* 0x32a57060191c7823 */ /* 0x000fe2000000001c */
[----:B0-----:R-:W-:-:S06]  /*13b0*/  FMUL R7, R7, R8 ;  /* 0x0000000807077220 */ /* 0x001fcc0000400000 */
[----:B------:R-:W0:Y:S01]  /*13c0*/  MUFU.EX2 R28, R28 ;  /* 0x0000001c001c7308 */ /* 0x000e220000000800 */
[----:B-1----:R-:W-:Y:S01]  /*13d0*/  FMUL R8, R24, R13 ;  /* 0x0000000d18087220 */ /* 0x002fe20000400000 */
[----:B------:R-:W-:-:S04]  /*13e0*/  FFMA.SAT R24, R29, R10, 0.5 ;  /* 0x3f0000001d187423 */ /* 0x000fc8000000200a */
        /* <DEDUP_REMOVED lines=12> */
[-C--:B------:R-:W-:Y:S01]  /*14b0*/  FFMA.SAT R24, R12, R10.reuse, 0.5 ;  /* 0x3f0000000c187423 */ /* 0x080fe2000000200a */
[----:B------:R-:W-:Y:S02]  /*14c0*/  FFMA.SAT R10, R18, R10, 0.5 ;  /* 0x3f000000120a7423 */ /* 0x000fe4000000200a */
[----:B------:R-:W1:Y:S01]  /*14d0*/  MUFU.EX2 R28, R27 ;  /* 0x0000001b001c7308 */ /* 0x000e620000000800 */
[-C--:B------:R-:W-:Y:S01]  /*14e0*/  FFMA.RM R24, R24, R11.reuse, 12582913 ;  /* 0x4b40000118187423 */ /* 0x080fe2000000400b */
[----:B------:R-:W-:-:S03]  /*14f0*/  FFMA.RM R25, R10, R11, 12582913 ;  /* 0x4b4000010a197423 */ /* 0x000fc6000000400b */
[----:B------:R-:W-:-:S04]  /*1500*/  FADD R11, R24, -12583039 ;  /* 0xcb40007f180b7421 */ /* 0x000fc80000000000 */
[----:B------:R-:W-:-:S04]  /*1510*/  FFMA R11, R12, 1.4426950216293334961, -R11 ;  /* 0x3fb8aa3b0c0b7823 */ /* 0x000fc8000000080b */
[----:B------:R-:W-:Y:S01]  /*1520*/  FFMA R12, R12, 1.925963033500011079e-08, R11 ;  /* 0x32a570600c0c7823 */ /* 0x000fe2000000000b */
[----:B------:R-:W-:-:S04]  /*1530*/  FADD R11, R25, -12583039 ;  /* 0xcb40007f190b7421 */ /* 0x000fc80000000000 */
[C---:B------:R-:W-:Y:S01]  /*1540*/  FFMA R11, R18.reuse, 1.4426950216293334961, -R11 ;  /* 0x3fb8aa3b120b7823 */ /* 0x040fe2000000080b */
[----:B------:R-:W2:Y:S03]  /*1550*/  MUFU.EX2 R12, R12 ;  /* 0x0000000c000c7308 */ /* 0x000ea60000000800 */
[----:B------:R-:W-:Y:S01]  /*1560*/  FFMA R18, R18, 1.925963033500011079e-08, R11 ;  /* 0x32a5706012127823 */ /* 0x000fe2000000000b */
[----:B------:R-:W-:-:S04]  /*1570*/  FADD R11, RZ, R16 ;  /* 0x00000010ff0b7221 */ /* 0x000fc80000000000 */
[----:B------:R-:W-:Y:S01]  /*1580*/  FADD R10, R11, R14 ;  /* 0x0000000e0b0a7221 */ /* 0x000fe20000000000 */
[----:B------:R-:W3:Y:S03]  /*1590*/  MUFU.EX2 R18, R18 ;  /* 0x0000001200127308 */ /* 0x000ee60000000800 */
[----:B------:R-:W-:-:S04]  /*15a0*/  FADD R11, R10, R15 ;  /* 0x0000000f0a0b7221 */ /* 0x000fc80000000000 */
[----:B------:R-:W-:-:S04]  /*15b0*/  FADD R11, R11, R0 ;  /* 0x000000000b0b7221 */ /* 0x000fc80000000000 */
[----:B------:R-:W-:-:S04]  /*15c0*/  FADD R10, R11, R2 ;  /* 0x000000020b0a7221 */ /* 0x000fc80000000000 */
[----:B------:R-:W-:-:S04]  /*15d0*/  FADD R11, R10, R3 ;  /* 0x000000030a0b7221 */ /* 0x000fc80000000000 */
[----:B------:R-:W-:-:S04]  /*15e0*/  FADD R10, R11, R4 ;  /* 0x000000040b0a7221 */ /* 0x000fc80000000000 */
[----:B------:R-:W-:Y:S01]  /*15f0*/  FADD R11, R10, R5 ;  /* 0x000000050a0b7221 */ /* 0x000fe20000000000 */
[----:B------:R-:W-:-:S03]  /*1600*/  SHF.L.U32 R10, R13, 0x17, RZ ;  /* 0x000000170d0a7819 */ /* 0x000fc600000006ff */
[----:B------:R-:W-:Y:S02]  /*1610*/  FADD R26, R11, R6 ;  /* 0x000000060b1a7221 */ /* 0x000fe40000000000 */
[----:B0-----:R-:W-:Y:S02]  /*1620*/  FMUL R10, R10, R29 ;  /* 0x0000001d0a0a7220 */ /* 0x001fe40000400000 */
[----:B------:R-:W-:-:S04]  /*1630*/  FADD R11, R26, R7 ;  /* 0x000000071a0b7221 */ /* 0x000fc80000000000 */
[----:B------:R-:W-:Y:S01]  /*1640*/  FADD R26, R11, R8 ;  /* 0x000000080b1a7221 */ /* 0x000fe20000000000 */
[----:B-1----:R-:W-:Y:S01]  /*1650*/  FMUL R11, R23, R28 ;  /* 0x0000001c170b7220 */ /* 0x002fe20000400000 */
[----:B------:R-:W-:Y:S02]  /*1660*/  IMAD.SHL.U32 R23, R24, 0x800000, RZ ;  /* 0x0080000018177824 */ /* 0x000fe400078e00ff */
[----:B------:R-:W-:Y:S02]  /*1670*/  FADD R13, R26, R9 ;  /* 0x000000091a0d7221 */ /* 0x000fe40000000000 */
[----:B--2---:R-:W-:Y:S02]  /*1680*/  FMUL R12, R23, R12 ;  /* 0x0000000c170c7220 */ /* 0x004fe40000400000 */
[----:B------:R-:W-:Y:S01]  /*1690*/  FADD R24, R13, R10 ;  /* 0x0000000a0d187221 */ /* 0x000fe20000000000 */
[----:B------:R-:W-:-:S03]  /*16a0*/  SHF.L.U32 R13, R25, 0x17, RZ ;  /* 0x00000017190d7819 */ /* 0x000fc600000006ff */
[----:B------:R-:W-:Y:S02]  /*16b0*/  FADD R23, R24, R11 ;  /* 0x0000000b18177221 */ /* 0x000fe40000000000 */
[----:B---3--:R-:W-:Y:S02]  /*16c0*/  FMUL R13, R13, R18 ;  /* 0x000000120d0d7220 */ /* 0x008fe40000400000 */
        /* <DEDUP_REMOVED lines=26> */
[----:B0-----:R-:W-:Y:S01]  /*1870*/  FFMA R26, R17, R24, R22 ;  /* 0x00000018111a7223 */ /* 0x001fe20000000016 */
[----:B--2---:R-:W-:Y:S06]  /*1880*/  @!P0 BRA `(.L_x_7566) ;  /* 0x0000000000108947 */ /* 0x004fec0003800000 */
[----:B------:R-:W-:Y:S02]  /*1890*/  MOV R17, R23 ;  /* 0x0000001700117202 */ /* 0x000fe40000000f00 */
[----:B------:R-:W-:-:S07]  /*18a0*/  MOV R22, 0x18c0 ;  /* 0x000018c000167802 */ /* 0x000fce0000000f00 */
[----:B------:R-:W-:Y:S05]  /*18b0*/  CALL.REL.NOINC `($__internal_5_$__cuda_sm3x_div_rn_noftz_f32_slowpath) ;  /* 0x00000018000c7944 */ /* 0x000fea0003c00000 */
[----:B------:R-:W-:-:S07]  /*18c0*/  IMAD.MOV.U32 R26, RZ, RZ, R24 ;  /* 0x000000ffff1a7224 */ /* 0x000fce00078e0018 */
.L_x_7566:
[----:B------:R-:W-:Y:S05]  /*18d0*/  BSYNC B3 ;  /* 0x0000000000037941 */ /* 0x000fea0003800000 */
.L_x_7565:
[----:B------:R-:W-:Y:S01]  /*18e0*/  ISETP.GE.AND P0, PT, R20, R21, PT ;  /* 0x000000151400720c */ /* 0x000fe20003f06270 */
[----:B------:R-:W0:Y:S01]  /*18f0*/  F2F.BF16.F32 R26, R26 ;  /* 0x0000001a001a7304 */ /* 0x000e220000202000 */
[----:B------:R-:W-:Y:S11]  /*1900*/  BSSY B3, `(.L_x_7567) ;  /* 0x0000014000037945 */ /* 0x000ff60003800000 */
[----:B------:R-:W-:Y:S01]  /*1910*/  @P0 PRMT R27, RZ, 0x7610, R27 ;  /* 0x00007610ff1b0816 */ /* 0x000fe2000000001b */
[----:B------:R-:W-:Y:S06]  /*1920*/  @P0 BRA `(.L_x_7568) ;  /* 0x0000000000440947 */ /* 0x000fec0003800000 */
        /* <DEDUP_REMOVED lines=10> */
[----:B------:R-:W-:Y:S02]  /*19d0*/  MOV R17, R23 ;  /* 0x0000001700117202 */ /* 0x000fe40000000f00 */
[----:B------:R-:W-:-:S07]  /*19e0*/  MOV R22, 0x1a00 ;  /* 0x00001a0000167802 */ /* 0x000fce0000000f00 */
[----:B0-----:R-:W-:Y:S05]  /*19f0*/  CALL.REL.NOINC `($__internal_5_$__cuda_sm3x_div_rn_noftz_f32_slowpath) ;  /* 0x0000001400bc7944 */ /* 0x001fea0003c00000 */
[----:B------:R-:W-:-:S07]  /*1a00*/  IMAD.MOV.U32 R16, RZ, RZ, R24 ;  /* 0x000000ffff107224 */ /* 0x000fce00078e0018 */
.L_x_7570:
[----:B------:R-:W-:Y:S05]  /*1a10*/  BSYNC B4 ;  /* 0x0000000000047941 */ /* 0x000fea0003800000 */
.L_x_7569:
[----:B------:R-:W-:-:S04]  /*1a20*/  F2FP.BF16.F32.PACK_AB R16, RZ, R16 ;  /* 0x00000010ff10723e */ /* 0x000fc800000010ff */
[----:B------:R-:W-:-:S07]  /*1a30*/  PRMT R27, R16, 0x7610, R27 ;  /* 0x00007610101b7816 */ /* 0x000fce000000001b */
.L_x_7568:
[----:B------:R-:W-:Y:S05]  /*1a40*/  BSYNC B3 ;  /* 0x0000000000037941 */ /* 0x000fea0003800000 */
.L_x_7567:
        /* <DEDUP_REMOVED lines=13> */
[----:B------:R-:W-:Y:S01]  /*1b20*/  MOV R16, R15 ;  /* 0x0000000f00107202 */ /* 0x000fe20000000f00 */
[----:B------:R-:W-:Y:S01]  /*1b30*/  IMAD.MOV.U32 R17, RZ, RZ, R23 ;  /* 0x000000ffff117224 */ /* 0x000fe200078e0017 */
[----:B------:R-:W-:-:S07]  /*1b40*/  MOV R22, 0x1b60 ;  /* 0x00001b6000167802 */ /* 0x000fce0000000f00 */
[----:B0-----:R-:W-:Y:S05]  /*1b50*/  CALL.REL.NOINC `($__internal_5_$__cuda_sm3x_div_rn_noftz_f32_slowpath) ;  /* 0x0000001400647944 */ /* 0x001fea0003c00000 */
[----:B------:R-:W-:-:S07]  /*1b60*/  MOV R14, R24 ;  /* 0x00000018000e7202 */ /* 0x000fce0000000f00 */
.L_x_7574:
[----:B------:R-:W-:Y:S05]  /*1b70*/  BSYNC B4 ;  /* 0x0000000000047941 */ /* 0x000fea0003800000 */
.L_x_7573:
[----:B------:R-:W-:Y:S01]  /*1b80*/  F2FP.BF16.F32.PACK_AB R14, RZ, R14 ;  /* 0x0000000eff0e723e */ /* 0x000fe200000010ff */
[----:B------:R-:W-:Y:S06]  /*1b90*/  BRA `(.L_x_7575) ;  /* 0x0000000000047947 */ /* 0x000fec0003800000 */
.L_x_7572:
[----:B------:R-:W-:-:S07]  /*1ba0*/  PRMT R14, RZ, 0x7610, R14 ;  /* 0x00007610ff0e7816 */ /* 0x000fce000000000e */
.L_x_7575:
[----:B------:R-:W-:Y:S05]  /*1bb0*/  BSYNC B3 ;  /* 0x0000000000037941 */ /* 0x000fea0003800000 */
.L_x_7571:
        /* <DEDUP_REMOVED lines=13> */
[----:B------:R-:W-:Y:S01]  /*1c90*/  IMAD.MOV.U32 R16, RZ, RZ, R0 ;  /* 0x000000ffff107224 */ /* 0x000fe200078e0000 */
[----:B------:R-:W-:Y:S02]  /*1ca0*/  MOV R17, R23 ;  /* 0x0000001700117202 */ /* 0x000fe40000000f00 */
[----:B------:R-:W-:-:S07]  /*1cb0*/  MOV R22, 0x1cd0 ;  /* 0x00001cd000167802 */ /* 0x000fce0000000f00 */
[----:B0-----:R-:W-:Y:S05]  /*1cc0*/  CALL.REL.NOINC `($__internal_5_$__cuda_sm3x_div_rn_noftz_f32_slowpath) ;  /* 0x0000001400087944 */ /* 0x001fea0003c00000 */
[----:B------:R-:W-:-:S07]  /*1cd0*/  MOV R15, R24 ;  /* 0x00000018000f7202 */ /* 0x000fce0000000f00 */
.L_x_7579:
[----:B------:R-:W-:Y:S05]  /*1ce0*/  BSYNC B4 ;  /* 0x0000000000047941 */ /* 0x000fea0003800000 */
.L_x_7578:
[----:B------:R-:W-:Y:S01]  /*1cf0*/  F2FP.BF16.F32.PACK_AB R15, RZ, R15 ;  /* 0x0000000fff0f723e */ /* 0x000fe200000010ff */
[----:B------:R-:W-:Y:S06]  /*1d00*/  BRA `(.L_x_7580) ;  /* 0x0000000000047947 */ /* 0x000fec0003800000 */
.L_x_7577:
[----:B------:R-:W-:-:S07]  /*1d10*/  PRMT R15, RZ, 0x7610, R15 ;  /* 0x00007610ff0f7816 */ /* 0x000fce000000000f */
.L_x_7580:
[----:B------:R-:W-:Y:S05]  /*1d20*/  BSYNC B3 ;  /* 0x0000000000037941 */ /* 0x000fea0003800000 */
.L_x_7576:
[----:B------:R-:W-:Y:S02]  /*1d30*/  LOP3.LUT R16, R27, 0xffff, RZ, 0xc0, !PT ;  /* 0x0000ffff1b107812 */ /* 0x000fe400078ec0ff */
[----:B------:R-:W-:-:S03]  /*1d40*/  PRMT R15, R14, 0x5410, R15 ;  /* 0x000054100e0f7816 */ /* 0x000fc6000000000f */
[----:B------:R-:W-:-:S05]  /*1d50*/  IMAD.WIDE.U32 R16, R16, 0x10000, RZ ;  /* 0x0001000010107825 */ /* 0x000fca00078e00ff */
[----:B------:R-:W-:Y:S02]  /*1d60*/  LOP3.LUT R15, R15, R17, RZ, 0xfc, !PT ;  /* 0x000000110f0f7212 */ /* 0x000fe400078efcff */
[----:B0-----:R-:W-:-:S05]  /*1d70*/  LOP3.LUT R14, R16, R26, RZ, 0xfc, !PT ;  /* 0x0000001a100e7212 */ /* 0x001fca00078efcff */
[----:B------:R2:W-:Y:S01]  /*1d80*/  STG.E.64 desc[UR4][R18.64], R14 ;  /* 0x0000000e12007986 */ /* 0x0005e2000c101b04 */
[----:B------:R-:W-:Y:S05]  /*1d90*/  BRA `(.L_x_7581) ;  /* 0x00000000000c7947 */ /* 0x000fea0003800000 */
.L_x_7564:
[----:B------:R-:W-:-:S13]  /*1da0*/  ISETP.GE.AND P0, PT, R20, R17, PT ;  /* 0x000000111400720c */ /* 0x000fda0003f06270 */
[----:B------:R-:W-:Y:S05]  /*1db0*/  @P0 EXIT ;  /* 0x000000000000094d */ /* 0x000fea0003800000 */
[----:B------:R1:W-:Y:S02]  /*1dc0*/  STG.E.64 desc[UR4][R18.64], RZ ;  /* 0x000000ff12007986 */ /* 0x0003e4000c101b04 */
.L_x_7581:
[----:B------:R-:W-:Y:S05]  /*1dd0*/  BSYNC B2 ;  /* 0x0000000000027941 */ /* 0x000fea0003800000 */
.L_x_7563:
        /* <DEDUP_REMOVED lines=14> */
[----:B------:R-:W-:Y:S02]  /*1ec0*/  MOV R17, R23 ;  /* 0x0000001700117202 */ /* 0x000fe40000000f00 */
[----:B------:R-:W-:-:S07]  /*1ed0*/  MOV R22, 0x1ef0 ;  /* 0x00001ef000167802 */ /* 0x000fce0000000f00 */
[----:B01----:R-:W-:Y:S05]  /*1ee0*/  CALL.REL.NOINC `($__internal_5_$__cuda_sm3x_div_rn_noftz_f32_slowpath) ;  /* 0x0000001000807944 */ /* 0x003fea0003c00000 */
[----:B------:R-:W-:-:S07]  /*1ef0*/  IMAD.MOV.U32 R0, RZ, RZ, R24 ;  /* 0x000000ffff007224 */ /* 0x000fce00078e0018 */
.L_x_7585:
[----:B------:R-:W-:Y:S05]  /*1f00*/  BSYNC B3 ;  /* 0x0000000000037941 */ /* 0x000fea0003800000 */
.L_x_7584:
[----:B------:R-:W-:Y:S01]  /*1f10*/  IADD3 R2, R20, 0x81, RZ ;  /* 0x0000008114027810 */ /* 0x000fe20007ffe0ff */
[----:B------:R-:W2:Y:S01]  /*1f20*/  F2F.BF16.F32 R0, R0 ;  /* 0x0000000000007304 */ /* 0x000ea20000202000 */
[----:B------:R-:W-:Y:S02]  /*1f30*/  BSSY B3, `(.L_x_7586) ;  /* 0x0000015000037945 */ /* 0x000fe40003800000 */
[----:B------:R-:W-:-:S13]  /*1f40*/  ISETP.GT.AND P0, PT, R2, R21, PT ;  /* 0x000000150200720c */ /* 0x000fda0003f04270 */
[----:B--2---:R-:W-:Y:S05]  /*1f50*/  @P0 BRA `(.L_x_7587) ;  /* 0x0000000000440947 */ /* 0x004fea0003800000 */
        /* <DEDUP_REMOVED lines=9> */
[----:B------:R-:W-:Y:S01]  /*1ff0*/  MOV R16, R3 ;  /* 0x0000000300107202 */ /* 0x000fe20000000f00 */
[----:B------:R-:W-:Y:S01]  /*2000*/  IMAD.MOV.U32 R17, RZ, RZ, R23 ;  /* 0x000000ffff117224 */ /* 0x000fe200078e0017 */
[----:B------:R-:W-:-:S07]  /*2010*/  MOV R22, 0x2030 ;  /* 0x0000203000167802 */ /* 0x000fce0000000f00 */
[----:B01----:R-:W-:Y:S05]  /*2020*/  CALL.REL.NOINC `($__internal_5_$__cuda_sm3x_div_rn_noftz_f32_slowpath) ;  /* 0x0000001000307944 */ /* 0x003fea0003c00000 */
[----:B------:R-:W-:-:S07]  /*2030*/  MOV R2, R24 ;  /* 0x0000001800027202 */ /* 0x000fce0000000f00 */
.L_x_7589:
[----:B------:R-:W-:Y:S05]  /*2040*/  BSYNC B4 ;  /* 0x0000000000047941 */ /* 0x000fea0003800000 */
.L_x_7588:
[----:B------:R-:W-:Y:S01]  /*2050*/  F2FP.BF16.F32.PACK_AB R2, RZ, R2 ;  /* 0x00000002ff02723e */ /* 0x000fe200000010ff */
[----:B------:R-:W-:Y:S06]  /*2060*/  BRA `(.L_x_7590) ;  /* 0x0000000000047947 */ /* 0x000fec0003800000 */
.L_x_7587:
[----:B------:R-:W-:-:S07]  /*2070*/  PRMT R2, RZ, 0x7610, R2 ;  /* 0x00007610ff027816 */ /* 0x000fce0000000002 */
.L_x_7590:
[----:B------:R-:W-:Y:S05]  /*2080*/  BSYNC B3 ;  /* 0x0000000000037941 */ /* 0x000fea0003800000 */
.L_x_7586:
        /* <DEDUP_REMOVED lines=14> */
[----:B------:R-:W-:Y:S02]  /*2170*/  MOV R17, R23 ;  /* 0x0000001700117202 */ /* 0x000fe40000000f00 */
[----:B------:R-:W-:-:S07]  /*2180*/  MOV R22, 0x21a0 ;  /* 0x000021a000167802 */ /* 0x000fce0000000f00 */
[----:B01----:R-:W-:Y:S05]  /*2190*/  CALL.REL.NOINC `($__internal_5_$__cuda_sm3x_div_rn_noftz_f32_slowpath) ;  /* 0x0000000c00d47944 */ /* 0x003fea0003c00000 */
[----:B------:R-:W-:-:S07]  /*21a0*/  MOV R3, R24 ;  /* 0x0000001800037202 */ /* 0x000fce0000000f00 */
.L_x_7594:
[----:B------:R-:W-:Y:S05]  /*21b0*/  BSYNC B4 ;  /* 0x0000000000047941 */ /* 0x000fea0003800000 */
.L_x_7593:
[----:B------:R-:W-:Y:S01]  /*21c0*/  F2FP.BF16.F32.PACK_AB R3, RZ, R3 ;  /* 0x00000003ff03723e */ /* 0x000fe200000010ff */
[----:B------:R-:W-:Y:S06]  /*21d0*/  BRA `(.L_x_7595) ;  /* 0x0000000000047947 */ /* 0x000fec0003800000 */
.L_x_7592:
[----:B------:R-:W-:-:S07]  /*21e0*/  PRMT R3, RZ, 0x7610, R3 ;  /* 0x00007610ff037816 */ /* 0x000fce0000000003 */
.L_x_7595:
[----:B------:R-:W-:Y:S05]  /*21f0*/  BSYNC B3 ;  /* 0x0000000000037941 */ /* 0x000fea0003800000 */
.L_x_7591:
        /* <DEDUP_REMOVED lines=18> */
.L_x_7599:
[----:B------:R-:W-:Y:S05]  /*2320*/  BSYNC B4 ;  /* 0x0000000000047941 */ /* 0x000fea0003800000 */
.L_x_7598:
[----:B------:R-:W-:-:S04]  /*2330*/  F2FP.BF16.F32.PACK_AB R4, RZ, R4 ;  /* 0x00000004ff04723e */ /* 0x000fc800000010ff */
[----:B------:R-:W-:Y:S01]  /*2340*/  PRMT R14, R4, 0x7610, R14 ;  /* 0x00007610040e7816 */ /* 0x000fe2000000000e */
[----:B------:R-:W-:Y:S06]  /*2350*/  BRA `(.L_x_7600) ;  /* 0x0000000000047947 */ /* 0x000fec0003800000 */
.L_x_7597:
[----:B------:R-:W-:-:S07]  /*2360*/  PRMT R14, RZ, 0x7610, R14 ;  /* 0x00007610ff0e7816 */ /* 0x000fce000000000e */
.L_x_7600:
[----:B------:R-:W-:Y:S05]  /*2370*/  BSYNC B3 ;  /* 0x0000000000037941 */ /* 0x000fea0003800000 */
.L_x_7596:
[----:B------:R-:W-:Y:S02]  /*2380*/  LOP3.LUT R2, R2, 0xffff, RZ, 0xc0, !PT ;  /* 0x0000ffff02027812 */ /* 0x000fe400078ec0ff */
[----:B------:R-:W-:-:S03]  /*2390*/  PRMT R3, R3, 0x5410, R14 ;  /* 0x0000541003037816 */ /* 0x000fc6000000000e */
[----:B------:R-:W-:-:S05]  /*23a0*/  IMAD.WIDE.U32 R4, R2, 0x10000, RZ ;  /* 0x0001000002047825 */ /* 0x000fca00078e00ff */
[----:B------:R-:W-:Y:S02]  /*23b0*/  LOP3.LUT R3, R3, R5, RZ, 0xfc, !PT ;  /* 0x0000000503037212 */ /* 0x000fe400078efcff */
[----:B------:R-:W-:-:S05]  /*23c0*/  LOP3.LUT R2, R4, R0, RZ, 0xfc, !PT ;  /* 0x0000000004027212 */ /* 0x000fca00078efcff */
[----:B------:R2:W-:Y:S01]  /*23d0*/  STG.E.64 desc[UR4][R18.64+0x100], R2 ;  /* 0x0001000212007986 */ /* 0x0005e2000c101b04 */
[----:B------:R-:W-:Y:S05]  /*23e0*/  BRA `(.L_x_7601) ;  /* 0x0000000000107947 */ /* 0x000fea0003800000 */
.L_x_7583:
[----:B------:R-:W-:Y:S02]  /*23f0*/  ULDC UR6, c[0x0][0x22c] ;  /* 0x00008b0000067ab9 */ /* 0x000fe40000000800 */
[----:B------:R-:W-:-:S13]  /*2400*/  ISETP.GE.AND P0, PT, R0, UR6, PT ;  /* 0x0000000600007c0c */ /* 0x000fda000bf06270 */
[----:B------:R-:W-:Y:S05]  /*2410*/  @P0 EXIT ;  /* 0x000000000000094d */ /* 0x000fea0003800000 */
[----:B------:R3:W-:Y:S02]  /*2420*/  STG.E.64 desc[UR4][R18.64+0x100], RZ ;  /* 0x000100ff12007986 */ /* 0x0007e4000c101b04 */
.L_x_7601:
[----:B------:R-:W-:Y:S05]  /*2430*/  BSYNC B2 ;  /* 0x0000000000027941 */ /* 0x000fea0003800000 */
.L_x_7582:
[----:B------:R-:W-:Y:S01]  /*2440*/  IADD3 R0, R20, 0x100, RZ ;  /* 0x0000010014007810 */ /* 0x000fe20007ffe0ff */
[----:B------:R-:W-:Y:S03]  /*2450*/  BSSY B2, `(.L_x_7602) ;  /* 0x0000064000027945 */ /* 0x000fe60003800000 */
[----:B------:R-:W-:-:S13]  /*2460*/  ISETP.GT.AND P0, PT, R0, R21, PT ;  /* 0x000000150000720c */ /* 0x000fda0003f04270 */
[----:B------:R-:W-:Y:S05]  /*2470*/  @P0 BRA `(.L_x_7603) ;  /* 0x0000000400740947 */ /* 0x000fea0003800000 */
[----:B------:R-:W2:Y:S01]  /*2480*/  MUFU.RCP R0, R23 ;  /* 0x0000001700007308 */ /* 0x000ea20000001000 */
[----:B------:R-:W-:Y:S07]  /*2490*/  BSSY B3, `(.L_x_7604) ;  /* 0x000000d000037945 */ /* 0x000fee0003800000 */
[----:B------:R-:W4:Y:S01]  /*24a0*/  FCHK P0, R6, R23 ;  /* 0x0000001706007302 */ /* 0x000f220000000000 */
[----:B--2---:R-:W-:-:S04]  /*24b0*/  FFMA R3, -R23, R0, 1 ;  /* 0x3f80000017037423 */ /* 0x004fc80000000100 */
[----:B------:R-:W-:-:S04]  /*24c0*/  FFMA R5, R0, R3, R0 ;  /* 0x0000000300057223 */ /* 0x000fc80000000000 */
[----:B------:R-:W-:-:S04]  /*24d0*/  FFMA R0, R6, R5, RZ ;  /* 0x0000000506007223 */ /* 0x000fc800000000ff */
[----:B------:R-:W-:-:S04]  /*24e0*/  FFMA R3, -R23, R0, R6 ;  /* 0x0000000017037223 */ /* 0x000fc80000000106 */
[----:B------:R-:W-:Y:S01]  /*24f0*/  FFMA R0, R5, R3, R0 ;  /* 0x0000000305007223 */ /* 0x000fe20000000000 */
[----:B----4-:R-:W-:Y:S06]  /*2500*/  @!P0 BRA `(.L_x_7605) ;  /* 0x0000000000148947 */ /* 0x010fec0003800000 */
[----:B------:R-:W-:Y:S01]  /*2510*/  MOV R16, R6 ;  /* 0x0000000600107202 */ /* 0x000fe20000000f00 */
[----:B------:R-:W-:Y:S01]  /*2520*/  IMAD.MOV.U32 R17, RZ, RZ, R23 ;  /* 0x000000ffff117224 */ /* 0x000fe200078e0017 */
[----:B------:R-:W-:-:S07]  /*2530*/  MOV R22, 0x2550 ;  /* 0x0000255000167802 */ /* 0x000fce0000000f00 */
[----:B01-3--:R-:W-:Y:S05]  /*2540*/  CALL.REL.NOINC `($__internal_5_$__cuda_sm3x_div_rn_noftz_f32_slowpath) ;  /* 0x0000000800e87944 */ /* 0x00bfea0003c00000 */
[----:B------:R-:W-:-:S07]  /*2550*/  MOV R0, R24 ;  /* 0x0000001800007202 */ /* 0x000fce0000000f00 */
.L_x_7605:
[----:B------:R-:W-:Y:S05]  /*2560*/  BSYNC B3 ;  /* 0x0000000000037941 */ /* 0x000fea0003800000 */
.L_x_7604:
[----:B------:R-:W-:Y:S01]  /*2570*/  IADD3 R2, R20, 0x101, RZ ;  /* 0x0000010114027810 */ /* 0x000fe20007ffe0ff */
[----:B------:R-:W2:Y:S01]  /*2580*/  F2F.BF16.F32 R0, R0 ;  /* 0x0000000000007304 */ /* 0x000ea20000202000 */
[----:B------:R-:W-:Y:S02]  /*2590*/  BSSY B3, `(.L_x_7606) ;  /* 0x0000015000037945 */ /* 0x000fe40003800000 */
[----:B------:R-:W-:-:S13]  /*25a0*/  ISETP.GT.AND P0, PT, R2, R21, PT ;  /* 0x000000150200720c */ /* 0x000fda0003f04270 */
[----:B--2---:R-:W-:Y:S05]  /*25b0*/  @P0 BRA `(.L_x_7607) ;  /* 0x0000000000440947 */ /* 0x004fea0003800000 */
        /* <DEDUP_REMOVED lines=9> */
[----:B------:R-:W-:Y:S01]  /*2650*/  IMAD.MOV.U32 R16, RZ, RZ, R7 ;  /* 0x000000ffff107224 */ /* 0x000fe200078e0007 */
[----:B------:R-:W-:Y:S02]  /*2660*/  MOV R17, R23 ;  /* 0x0000001700117202 */ /* 0x000fe40000000f00 */
[----:B------:R-:W-:-:S07]  /*2670*/  MOV R22, 0x2690 ;  /* 0x0000269000167802 */ /* 0x000fce0000000f00 */
[----:B01-3--:R-:W-:Y:S05]  /*2680*/  CALL.REL.NOINC `($__internal_5_$__cuda_sm3x_div_rn_noftz_f32_slowpath) ;  /* 0x0000000800987944 */ /* 0x00bfea0003c00000 */
[----:B------:R-:W-:-:S07]  /*2690*/  MOV R2, R24 ;  /* 0x0000001800027202 */ /* 0x000fce0000000f00 */
.L_x_7609:
[----:B------:R-:W-:Y:S05]  /*26a0*/  BSYNC B4 ;  /* 0x0000000000047941 */ /* 0x000fea0003800000 */
.L_x_7608:
[----:B------:R-:W-:Y:S01]  /*26b0*/  F2FP.BF16.F32.PACK_AB R2, RZ, R2 ;  /* 0x00000002ff02723e */ /* 0x000fe200000010ff */
[----:B------:R-:W-:Y:S06]  /*26c0*/  BRA `(.L_x_7610) ;  /* 0x0000000000047947 */ /* 0x000fec0003800000 */
.L_x_7607:
[----:B------:R-:W-:-:S07]  /*26d0*/  PRMT R2, RZ, 0x7610, R2 ;  /* 0x00007610ff027816 */ /* 0x000fce0000000002 */
.L_x_7610:
[----:B------:R-:W-:Y:S05]  /*26e0*/  BSYNC B3 ;  /* 0x0000000000037941 */ /* 0x000fea0003800000 */
.L_x_7606:
[----:B------:R-:W-:Y:S01]  /*26f0*/  VIADD R4, R20, 0x102 ;  /* 0x0000010214047836 */ /* 0x000fe20000000000 */
[----:B------:R-:W-:Y:S04]  /*2700*/  BSSY B3, `(.L_x_7611) ;  /* 0x0000015000037945 */ /* 0x000fe80003800000 */
        /* <DEDUP_REMOVED lines=11> */
[----:B------:R-:W-:Y:S02]  /*27c0*/  MOV R16, R8 ;  /* 0x0000000800107202 */ /* 0x000fe40000000f00 */
[----:B------:R-:W-:Y:S02]  /*27d0*/  MOV R17, R23 ;  /* 0x0000001700117202 */ /* 0x000fe40000000f00 */
[----:B------:R-:W-:-:S07]  /*27e0*/  MOV R22, 0x2800 ;  /* 0x0000280000167802 */ /* 0x000fce0000000f00 */
[----:B01-3--:R-:W-:Y:S05]  /*27f0*/  CALL.REL.NOINC `($__internal_5_$__cuda_sm3x_div_rn_noftz_f32_slowpath) ;  /* 0x00000008003c7944 */ /* 0x00bfea0003c00000 */
[----:B------:R-:W-:-:S07]  /*2800*/  IMAD.MOV.U32 R3, RZ, RZ, R24 ;  /* 0x000000ffff037224 */ /* 0x000fce00078e0018 */
.L_x_7614:
[----:B------:R-:W-:Y:S05]  /*2810*/  BSYNC B4 ;  /* 0x0000000000047941 */ /* 0x000fea0003800000 */
.L_x_7613:
[----:B------:R-:W-:Y:S01]  /*2820*/  F2FP.BF16.F32.PACK_AB R3, RZ, R3 ;  /* 0x00000003ff03723e */ /* 0x000fe200000010ff */
[----:B------:R-:W-:Y:S06]  /*2830*/  BRA `(.L_x_7615) ;  /* 0x0000000000047947 */ /* 0x000fec0003800000 */
.L_x_7612:
[----:B------:R-:W-:-:S07]  /*2840*/  PRMT R3, RZ, 0x7610, R3 ;  /* 0x00007610ff037816 */ /* 0x000fce0000000003 */
.L_x_7615:
[----:B------:R-:W-:Y:S05]  /*2850*/  BSYNC B3 ;  /* 0x0000000000037941 */ /* 0x000fea0003800000 */
.L_x_7611:
        /* <DEDUP_REMOVED lines=18> */
.L_x_7619:
[----:B------:R-:W-:Y:S05]  /*2980*/  BSYNC B4 ;  /* 0x0000000000047941 */ /* 0x000fea0003800000 */
.L_x_7618:
[----:B------:R-:W-:-:S04]  /*2990*/  F2FP.BF16.F32.PACK_AB R4, RZ, R4 ;  /* 0x00000004ff04723e */ /* 0x000fc800000010ff */
[----:B------:R-:W-:Y:S01]  /*29a0*/  PRMT R6, R4, 0x7610, R6 ;  /* 0x0000761004067816 */ /* 0x000fe20000000006 */
[----:B------:R-:W-:Y:S06]  /*29b0*/  BRA `(.L_x_7620) ;  /* 0x0000000000047947 */ /* 0x000fec0003800000 */
.L_x_7617:
[----:B------:R-:W-:-:S07]  /*29c0*/  PRMT R6, RZ, 0x7610, R6 ;  /* 0x00007610ff067816 */ /* 0x000fce0000000006 */
.L_x_7620:
[----:B------:R-:W-:Y:S05]  /*29d0*/  BSYNC B3 ;  /* 0x0000000000037941 */ /* 0x000fea0003800000 */
.L_x_7616:
[----:B------:R-:W-:Y:S02]  /*29e0*/  LOP3.LUT R2, R2, 0xffff, RZ, 0xc0, !PT ;  /* 0x0000ffff02027812 */ /* 0x000fe400078ec0ff */
[----:B------:R-:W-:-:S03]  /*29f0*/  PRMT R3, R3, 0x5410, R6 ;  /* 0x0000541003037816 */ /* 0x000fc60000000006 */
[----:B------:R-:W-:-:S05]  /*2a00*/  IMAD.WIDE.U32 R4, R2, 0x10000, RZ ;  /* 0x0001000002047825 */ /* 0x000fca00078e00ff */
[----:B------:R-:W-:Y:S02]  /*2a10*/  LOP3.LUT R3, R3, R5, RZ, 0xfc, !PT ;  /* 0x0000000503037212 */ /* 0x000fe400078efcff */
[----:B------:R-:W-:-:S05]  /*2a20*/  LOP3.LUT R2, R4, R0, RZ, 0xfc, !PT ;  /* 0x0000000004027212 */ /* 0x000fca00078efcff */
[----:B------:R2:W-:Y:S01]  /*2a30*/  STG.E.64 desc[UR4][R18.64+0x200], R2 ;  /* 0x0002000212007986 */ /* 0x0005e2000c101b04 */
[----:B------:R-:W-:Y:S05]  /*2a40*/  BRA `(.L_x_7621) ;  /* 0x0000000000107947 */ /* 0x000fea0003800000 */
.L_x_7603:
[----:B------:R-:W-:Y:S02]  /*2a50*/  ULDC UR6, c[0x0][0x22c] ;  /* 0x00008b0000067ab9 */ /* 0x000fe40000000800 */
[----:B------:R-:W-:-:S13]  /*2a60*/  ISETP.GE.AND P0, PT, R0, UR6, PT ;  /* 0x0000000600007c0c */ /* 0x000fda000bf06270 */
[----:B------:R-:W-:Y:S05]  /*2a70*/  @P0 EXIT ;  /* 0x000000000000094d */ /* 0x000fea0003800000 */
[----:B------:R4:W-:Y:S02]  /*2a80*/  STG.E.64 desc[UR4][R18.64+0x200], RZ ;  /* 0x000200ff12007986 */ /* 0x0009e4000c101b04 */
.L_x_7621:
[----:B------:R-:W-:Y:S05]  /*2a90*/  BSYNC B2 ;  /* 0x0000000000027941 */ /* 0x000fea0003800000 */
.L_x_7602:
[----:B------:R-:W-:-:S04]  /*2aa0*/  IADD3 R0, R20, 0x180, RZ ;  /* 0x0000018014007810 */ /* 0x000fc80007ffe0ff */
[----:B------:R-:W-:-:S13]  /*2ab0*/  ISETP.GT.AND P0, PT, R0, R21, PT ;  /* 0x000000150000720c */ /* 0x000fda0003f04270 */
[----:B------:R-:W-:Y:S05]  /*2ac0*/  @P0 BRA `(.L_x_7622) ;  /* 0x0000000400740947 */ /* 0x000fea0003800000 */
[----:B------:R-:W2:Y:S01]  /*2ad0*/  MUFU.RCP R0, R23 ;  /* 0x0000001700007308 */ /* 0x000ea20000001000 */
[----:B------:R-:W-:Y:S07]  /*2ae0*/  BSSY B2, `(.L_x_7623) ;  /* 0x000000d000027945 */ /* 0x000fee0003800000 */
[----:B------:R-:W5:Y:S01]  /*2af0*/  FCHK P0, R10, R23 ;  /* 0x000000170a007302 */ /* 0x000f620000000000 */
[----:B--2---:R-:W-:-:S04]  /*2b00*/  FFMA R3, -R23, R0, 1 ;  /* 0x3f80000017037423 */ /* 0x004fc80000000100 */
[----:B------:R-:W-:-:S04]  /*2b10*/  FFMA R5, R0, R3, R0 ;  /* 0x0000000300057223 */ /* 0x000fc80000000000 */
[----:B------:R-:W-:-:S04]  /*2b20*/  FFMA R0, R10, R5, RZ ;  /* 0x000000050a007223 */ /* 0x000fc800000000ff */
[----:B------:R-:W-:-:S04]  /*2b30*/  FFMA R3, -R23, R0, R10 ;  /* 0x0000000017037223 */ /* 0x000fc8000000010a */
[----:B------:R-:W-:Y:S01]  /*2b40*/  FFMA R0, R5, R3, R0 ;  /* 0x0000000305007223 */ /* 0x000fe20000000000 */
[----:B-----5:R-:W-:Y:S06]  /*2b50*/  @!P0 BRA `(.L_x_7624) ;  /* 0x0000000000148947 */ /* 0x020fec0003800000 */
[----:B------:R-:W-:Y:S01]  /*2b60*/  IMAD.MOV.U32 R16, RZ, RZ, R10 ;  /* 0x000000ffff107224 */ /* 0x000fe200078e000a */
[----:B------:R-:W-:Y:S02]  /*2b70*/  MOV R17, R23 ;  /* 0x0000001700117202 */ /* 0x000fe40000000f00 */
[----:B------:R-:W-:-:S07]  /*2b80*/  MOV R22, 0x2ba0 ;  /* 0x00002ba000167802 */ /* 0x000fce0000000f00 */
[----:B01-34-:R-:W-:Y:S05]  /*2b90*/  CALL.REL.NOINC `($__internal_5_$__cuda_sm3x_div_rn_noftz_f32_slowpath) ;  /* 0x0000000400547944 */ /* 0x01bfea0003c00000 */
[----:B------:R-:W-:-:S07]  /*2ba0*/  MOV R0, R24 ;  /* 0x0000001800007202 */ /* 0x000fce0000000f00 */
.L_x_7624:
[----:B------:R-:W-:Y:S05]  /*2bb0*/  BSYNC B2 ;  /* 0x0000000000027941 */ /* 0x000fea0003800000 */
.L_x_7623:
[----:B------:R-:W-:Y:S01]  /*2bc0*/  VIADD R2, R20, 0x181 ;  /* 0x0000018114027836 */ /* 0x000fe20000000000 */
[----:B------:R-:W2:Y:S01]  /*2bd0*/  F2F.BF16.F32 R0, R0 ;  /* 0x0000000000007304 */ /* 0x000ea20000202000 */
[----:B------:R-:W-:Y:S03]  /*2be0*/  BSSY B2, `(.L_x_7625) ;  /* 0x0000015000027945 */ /* 0x000fe60003800000 */
[----:B------:R-:W-:-:S13]  /*2bf0*/  ISETP.GT.AND P0, PT, R2, R21, PT ;  /* 0x000000150200720c */ /* 0x000fda0003f04270 */
[----:B--2---:R-:W-:Y:S05]  /*2c00*/  @P0 BRA `(.L_x_7626) ;  /* 0x0000000000440947 */ /* 0x004fea0003800000 */
        /* <DEDUP_REMOVED lines=9> */
[----:B------:R-:W-:Y:S02]  /*2ca0*/  MOV R16, R11 ;  /* 0x0000000b00107202 */ /* 0x000fe40000000f00 */
[----:B------:R-:W-:Y:S02]  /*2cb0*/  MOV R17, R23 ;  /* 0x0000001700117202 */ /* 0x000fe40000000f00 */
[----:B------:R-:W-:-:S07]  /*2cc0*/  MOV R22, 0x2ce0 ;  /* 0x00002ce000167802 */ /* 0x000fce0000000f00 */
[----:B01-34-:R-:W-:Y:S05]  /*2cd0*/  CALL.REL.NOINC `($__internal_5_$__cuda_sm3x_div_rn_noftz_f32_slowpath) ;  /* 0x0000000400047944 */ /* 0x01bfea0003c00000 */
[----:B------:R-:W-:-:S07]  /*2ce0*/  IMAD.MOV.U32 R2, RZ, RZ, R24 ;  /* 0x000000ffff027224 */ /* 0x000fce00078e0018 */
.L_x_7628:
[----:B------:R-:W-:Y:S05]  /*2cf0*/  BSYNC B3 ;  /* 0x0000000000037941 */ /* 0x000fea0003800000 */
.L_x_7627:
[----:B------:R-:W-:Y:S01]  /*2d00*/  F2FP.BF16.F32.PACK_AB R2, RZ, R2 ;  /* 0x00000002ff02723e */ /* 0x000fe200000010ff */
[----:B------:R-:W-:Y:S06]  /*2d10*/  BRA `(.L_x_7629) ;  /* 0x0000000000047947 */ /* 0x000fec0003800000 */
.L_x_7626:
[----:B------:R-:W-:-:S07]  /*2d20*/  PRMT R2, RZ, 0x7610, R2 ;  /* 0x00007610ff027816 */ /* 0x000fce0000000002 */
.L_x_7629:
[----:B------:R-:W-:Y:S05]  /*2d30*/  BSYNC B2 ;  /* 0x0000000000027941 */ /* 0x000fea0003800000 */
.L_x_7625:
[----:B------:R-:W-:Y:S01]  /*2d40*/  IADD3 R4, R20, 0x182, RZ ;  /* 0x0000018214047810 */ /* 0x000fe20007ffe0ff */
[----:B------:R-:W-:Y:S03]  /*2d50*/  BSSY B2, `(.L_x_7630) ;  /* 0x0000015000027945 */ /* 0x000fe60003800000 */
        /* <DEDUP_REMOVED lines=11> */
[----:B------:R-:W-:Y:S01]  /*2e10*/  MOV R16, R12 ;  /* 0x0000000c00107202 */ /* 0x000fe20000000f00 */
[----:B------:R-:W-:Y:S01]  /*2e20*/  IMAD.MOV.U32 R17, RZ, RZ, R23 ;  /* 0x000000ffff117224 */ /* 0x000fe200078e0017 */
[----:B------:R-:W-:-:S07]  /*2e30*/  MOV R22, 0x2e50 ;  /* 0x00002e5000167802 */ /* 0x000fce0000000f00 */
[----:B01-34-:R-:W-:Y:S05]  /*2e40*/  CALL.REL.NOINC `($__internal_5_$__cuda_sm3x_div_rn_noftz_f32_slowpath) ;  /* 0x0000000000a87944 */ /* 0x01bfea0003c00000 */
[----:B------:R-:W-:-:S07]  /*2e50*/  MOV R3, R24 ;  /* 0x0000001800037202 */ /* 0x000fce0000000f00 */
.L_x_7633:
[----:B------:R-:W-:Y:S05]  /*2e60*/  BSYNC B3 ;  /* 0x0000000000037941 */ /* 0x000fea0003800000 */
.L_x_7632:
[----:B------:R-:W-:Y:S01]  /*2e70*/  F2FP.BF16.F32.PACK_AB R3, RZ, R3 ;  /* 0x00000003ff03723e */ /* 0x000fe200000010ff */
[----:B------:R-:W-:Y:S06]  /*2e80*/  BRA `(.L_x_7634) ;  /* 0x0000000000047947 */ /* 0x000fec0003800000 */
.L_x_7631:
[----:B------:R-:W-:-:S07]  /*2e90*/  PRMT R3, RZ, 0x7610, R3 ;  /* 0x00007610ff037816 */ /* 0x000fce0000000003 */
.L_x_7634:
[----:B------:R-:W-:Y:S05]  /*2ea0*/  BSYNC B2 ;  /* 0x0000000000027941 */ /* 0x000fea0003800000 */
.L_x_7630:
        /* <DEDUP_REMOVED lines=18> */
.L_x_7638:
[----:B------:R-:W-:Y:S05]  /*2fd0*/  BSYNC B3 ;  /* 0x0000000000037941 */ /* 0x000fea0003800000 */
.L_x_7637:
[----:B------:R-:W-:-:S04]  /*2fe0*/  F2FP.BF16.F32.PACK_AB R4, RZ, R4 ;  /* 0x00000004ff04723e */ /* 0x000fc800000010ff */
[----:B------:R-:W-:Y:S01]  /*2ff0*/  PRMT R6, R4, 0x7610, R6 ;  /* 0x0000761004067816 */ /* 0x000fe20000000006 */
[----:B------:R-:W-:Y:S06]  /*3000*/  BRA `(.L_x_7639) ;  /* 0x0000000000047947 */ /* 0x000fec0003800000 */
.L_x_7636:
[----:B------:R-:W-:-:S07]  /*3010*/  PRMT R6, RZ, 0x7610, R6 ;  /* 0x00007610ff067816 */ /* 0x000fce0000000006 */
.L_x_7639:
[----:B------:R-:W-:Y:S05]  /*3020*/  BSYNC B2 ;  /* 0x0000000000027941 */ /* 0x000fea0003800000 */
.L_x_7635:
[----:B------:R-:W-:Y:S02]  /*3030*/  LOP3.LUT R2, R2, 0xffff, RZ, 0xc0, !PT ;  /* 0x0000ffff02027812 */ /* 0x000fe400078ec0ff */
[----:B------:R-:W-:-:S03]  /*3040*/  PRMT R3, R3, 0x5410, R6 ;  /* 0x0000541003037816 */ /* 0x000fc60000000006 */
[----:B------:R-:W-:-:S05]  /*3050*/  IMAD.WIDE.U32 R4, R2, 0x10000, RZ ;  /* 0x0001000002047825 */ /* 0x000fca00078e00ff */
[----:B------:R-:W-:Y:S02]  /*3060*/  LOP3.LUT R3, R3, R5, RZ, 0xfc, !PT ;  /* 0x0000000503037212 */ /* 0x000fe400078efcff */
[----:B------:R-:W-:-:S05]  /*3070*/  LOP3.LUT R2, R4, R0, RZ, 0xfc, !PT ;  /* 0x0000000004027212 */ /* 0x000fca00078efcff */
[----:B------:R-:W-:Y:S01]  /*3080*/  STG.E.64 desc[UR4][R18.64+0x300], R2 ;  /* 0x0003000212007986 */ /* 0x000fe2000c101b04 */
[----:B------:R-:W-:Y:S05]  /*3090*/  EXIT ;  /* 0x000000000000794d */ /* 0x000fea0003800000 */
.L_x_7622:
[----:B------:R-:W-:Y:S02]  /*30a0*/  ULDC UR6, c[0x0][0x22c] ;  /* 0x00008b0000067ab9 */ /* 0x000fe40000000800 */
[----:B------:R-:W-:-:S13]  /*30b0*/  ISETP.GE.AND P0, PT, R0, UR6, PT ;  /* 0x0000000600007c0c */ /* 0x000fda000bf06270 */
[----:B------:R-:W-:Y:S05]  /*30c0*/  @P0 EXIT ;  /* 0x000000000000094d */ /* 0x000fea0003800000 */
[----:B------:R-:W-:Y:S01]  /*30d0*/  STG.E.64 desc[UR4][R18.64+0x300], RZ ;  /* 0x000300ff12007986 */ /* 0x000fe2000c101b04 */
[----:B------:R-:W-:Y:S05]  /*30e0*/  EXIT ;  /* 0x000000000000794d */ /* 0x000fea0003800000 */
        .weak           $__internal_5_$__cuda_sm3x_div_rn_noftz_f32_slowpath
        .type           $__internal_5_$__cuda_sm3x_div_rn_noftz_f32_slowpath,@function
        .size           $__internal_5_$__cuda_sm3x_div_rn_noftz_f32_slowpath,(.L_x_13633 - $__internal_5_$__cuda_sm3x_div_rn_noftz_f32_slowpath)
$__internal_5_$__cuda_sm3x_div_rn_noftz_f32_slowpath:
[----:B------:R-:W-:Y:S01]  /*30f0*/  SHF.R.U32.HI R24, RZ, 0x17, R17 ;  /* 0x00000017ff187819 */ /* 0x000fe20000011611 */
[----:B------:R-:W-:Y:S01]  /*3100*/  BSSY B0, `(.L_x_7640) ;  /* 0x0000062000007945 */ /* 0x000fe20003800000 */
[----:B------:R-:W-:Y:S02]  /*3110*/  SHF.R.U32.HI R28, RZ, 0x17, R16 ;  /* 0x00000017ff1c7819 */ /* 0x000fe40000011610 */
[----:B------:R-:W-:Y:S02]  /*3120*/  LOP3.LUT R24, R24, 0xff, RZ, 0xc0, !PT ;  /* 0x000000ff18187812 */ /* 0x000fe400078ec0ff */
[----:B------:R-:W-:-:S03]  /*3130*/  LOP3.LUT R28, R28, 0xff, RZ, 0xc0, !PT ;  /* 0x000000ff1c1c7812 */ /* 0x000fc600078ec0ff */
        /* <DEDUP_REMOVED lines=24> */
[----:B------:R-:W-:Y:S01]  /*32c0*/  @P0 IMAD.MOV.U32 R25, RZ, RZ, RZ ;  /* 0x000000ffff190224 */ /* 0x000fe200078e00ff */
[----:B------:R-:W-:Y:S01]  /*32d0*/  @!P0 MOV R25, 0xffffffc0 ;  /* 0xffffffc000198802 */ /* 0x000fe20000000f00 */
[----:B------:R-:W-:Y:S01]  /*32e0*/  @!P0 FFMA R16, R16, 1.84467440737095516160e+19, RZ ;  /* 0x5f80000010108823 */ /* 0x000fe200000000ff */
[----:B------:R-:W-:Y:S02]  /*32f0*/  @!P1 FFMA R17, R17, 1.84467440737095516160e+19, RZ ;  /* 0x5f80000011119823 */ /* 0x000fe400000000ff */
[----:B------:R-:W-:-:S07]  /*3300*/  @!P1 IADD3 R25, R25, 0x40, RZ ;  /* 0x0000004019199810 */ /* 0x000fce0007ffe0ff */
.L_x_7641:
[----:B------:R-:W-:Y:S01]  /*3310*/  LEA R30, R24, 0xc0800000, 0x17 ;  /* 0xc0800000181e7811 */ /* 0x000fe200078eb8ff */
[----:B------:R-:W-:Y:S01]  /*3320*/  BSSY B1, `(.L_x_7646) ;  /* 0x0000036000017945 */ /* 0x000fe20003800000 */
[----:B------:R-:W-:-:S03]  /*3330*/  IADD3 R31, R28, -0x7f, RZ ;  /* 0xffffff811c1f7810 */ /* 0x000fc60007ffe0ff */
[----:B------:R-:W-:Y:S01]  /*3340*/  IMAD.IADD R30, R17, 0x1, -R30 ;  /* 0x00000001111e7824 */ /* 0x000fe200078e0a1e */
[C---:B------:R-:W-:Y:S01]  /*3350*/  IADD3 R24, R31.reuse, 0x7f, -R24 ;  /* 0x0000007f1f187810 */ /* 0x040fe20007ffe818 */
[----:B------:R-:W-:Y:S02]  /*3360*/  IMAD R16, R31, -0x800000, R16 ;  /* 0xff8000001f107824 */ /* 0x000fe400078e0210 */
        /* <DEDUP_REMOVED lines=27> */
[C---:B------:R-:W-:Y:S02]  /*3520*/  ISETP.NE.AND P2, PT, R28.reuse, RZ, PT ;  /* 0x000000ff1c00720c */ /* 0x040fe40003f45270 */
[----:B------:R-:W-:Y:S02]  /*3530*/  LOP3.LUT R17, R17, 0x7fffff, RZ, 0xc0, !PT ;  /* 0x007fffff11117812 */ /* 0x000fe400078ec0ff */
[----:B------:R-:W-:Y:S01]  /*3540*/  ISETP.NE.AND P1, PT, R28, RZ, PT ;  /* 0x000000ff1c00720c */ /* 0x000fe20003f25270 */
[----:B------:R-:W-:Y:S01]  /*3550*/  IMAD.MOV R28, RZ, RZ, -R28 ;  /* 0x000000ffff1c7224 */ /* 0x000fe200078e0a1c */
[----:B------:R-:W-:-:S02]  /*3560*/  LOP3.LUT R17, R17, 0x800000, RZ, 0xfc, !PT ;  /* 0x0080000011117812 */ /* 0x000fc400078efcff */
[----:B------:R-:W-:Y:S02]  /*3570*/  FSETP.NEU.FTZ.AND P0, PT, R25, R30, PT ;  /* 0x0000001e1900720b */ /* 0x000fe40003f1d000 */
[----:B------:R-:W-:Y:S02]  /*3580*/  SHF.L.U32 R24, R17, R24, RZ ;  /* 0x0000001811187219 */ /* 0x000fe400000006ff */
[----:B------:R-:W-:Y:S02]  /*3590*/  SEL R28, R28, RZ, P2 ;  /* 0x000000ff1c1c7207 */ /* 0x000fe40001000000 */
[----:B------:R-:W-:Y:S02]  /*35a0*/  ISETP.NE.AND P1, PT, R24, RZ, P1 ;  /* 0x000000ff1800720c */ /* 0x000fe40000f25270 */
[----:B------:R-:W-:Y:S02]  /*35b0*/  SHF.R.U32.HI R24, RZ, R28, R17 ;  /* 0x0000001cff187219 */ /* 0x000fe40000011611 */
[----:B------:R-:W-:-:S02]  /*35c0*/  PLOP3.LUT P0, PT, P0, P1, PT, 0xa8, 0x0 ;  /* 0x000000000000781c */ /* 0x000fc40000703570 */
[----:B------:R-:W-:Y:S02]  /*35d0*/  SHF.R.U32.HI R17, RZ, 0x1, R24 ;  /* 0x00000001ff117819 */ /* 0x000fe40000011618 */
[----:B------:R-:W-:-:S04]  /*35e0*/  SEL R28, RZ, 0x1, !P0 ;  /* 0x00000001ff1c7807 */ /* 0x000fc80004000000 */
[----:B------:R-:W-:-:S04]  /*35f0*/  LOP3.LUT R25, R28, 0x1, R17, 0xf8, !PT ;  /* 0x000000011c197812 */ /* 0x000fc800078ef811 */
[----:B------:R-:W-:-:S04]  /*3600*/  LOP3.LUT R24, R25, R24, RZ, 0xc0, !PT ;  /* 0x0000001819187212 */ /* 0x000fc800078ec0ff */
[----:B------:R-:W-:-:S04]  /*3610*/  IADD3 R17, R17, R24, RZ ;  /* 0x0000001811117210 */ /* 0x000fc80007ffe0ff */
[----:B------:R-:W-:Y:S01]  /*3620*/  LOP3.LUT R16, R17, R16, RZ, 0xfc, !PT ;  /* 0x0000001011107212 */ /* 0x000fe200078efcff */
[----:B------:R-:W-:Y:S06]  /*3630*/  BRA `(.L_x_7649) ;  /* 0x0000000000107947 */ /* 0x000fec0003800000 */
.L_x_7648:
[----:B------:R-:W-:-:S04]  /*3640*/  LOP3.LUT R16, R16, 0x80000000, RZ, 0xc0, !PT ;  /* 0x8000000010107812 */ /* 0x000fc800078ec0ff */
[----:B------:R-:W-:Y:S01]  /*3650*/  LOP3.LUT R16, R16, 0x7f800000, RZ, 0xfc, !PT ;  /* 0x7f80000010107812 */ /* 0x000fe200078efcff */
[----:B------:R-:W-:Y:S06]  /*3660*/  BRA `(.L_x_7649) ;  /* 0x0000000000047947 */ /* 0x000fec0003800000 */
.L_x_7647:
[----:B------:R-:W-:-:S07]  /*3670*/  LEA R16, R25, R16, 0x17 ;  /* 0x0000001019107211 */ /* 0x000fce00078eb8ff */
.L_x_7649:
[----:B------:R-:W-:Y:S05]  /*3680*/  BSYNC B1 ;  /* 0x0000000000017941 */ /* 0x000fea0003800000 */
.L_x_7646:
[----:B------:R-:W-:Y:S05]  /*3690*/  BRA `(.L_x_7650) ;  /* 0x0000000000207947 */ /* 0x000fea0003800000 */
.L_x_7645:
[----:B------:R-:W-:-:S04]  /*36a0*/  LOP3.LUT R16, R17, 0x80000000, R16, 0x48, !PT ;  /* 0x8000000011107812 */ /* 0x000fc800078e4810 */
[----:B------:R-:W-:Y:S01]  /*36b0*/  LOP3.LUT R16, R16, 0x7f800000, RZ, 0xfc, !PT ;  /* 0x7f80000010107812 */ /* 0x000fe200078efcff */
[----:B------:R-:W-:Y:S06]  /*36c0*/  BRA `(.L_x_7650) ;  /* 0x0000000000147947 */ /* 0x000fec0003800000 */
.L_x_7644:
[----:B------:R-:W-:Y:S01]  /*36d0*/  LOP3.LUT R16, R17, 0x80000000, R16, 0x48, !PT ;  /* 0x8000000011107812 */ /* 0x000fe200078e4810 */
[----:B------:R-:W-:Y:S06]  /*36e0*/  BRA `(.L_x_7650) ;  /* 0x00000000000c7947 */ /* 0x000fec0003800000 */
.L_x_7643:
[----:B------:R-:W0:Y:S01]  /*36f0*/  MUFU.RSQ R16, -QNAN ;  /* 0xffc0000000107908 */ /* 0x000e220000001400 */
[----:B------:R-:W-:Y:S05]  /*3700*/  BRA `(.L_x_7650) ;  /* 0x0000000000047947 */ /* 0x000fea0003800000 */
.L_x_7642:
[----:B------:R-:W-:-:S07]  /*3710*/  FADD.FTZ R16, R16, R17 ;  /* 0x0000001110107221 */ /* 0x000fce0000010000 */
.L_x_7650:
[----:B------:R-:W-:Y:S05]  /*3720*/  BSYNC B0 ;  /* 0x0000000000007941 */ /* 0x000fea0003800000 */
.L_x_7640:
[----:B------:R-:W-:Y:S01]  /*3730*/  HFMA2.MMA R17, -RZ, RZ, 0, 0 ;  /* 0x00000000ff117435 */ /* 0x000fe200000001ff */
[----:B0-----:R-:W-:Y:S01]  /*3740*/  IMAD.MOV.U32 R24, RZ, RZ, R16 ;  /* 0x000000ffff187224 */ /* 0x001fe200078e0010 */
[----:B------:R-:W-:-:S04]  /*3750*/  MOV R16, R22 ;  /* 0x0000001600107202 */ /* 0x000fc80000000f00 */
[----:B------:R-:W-:Y:S05]  /*3760*/  RET.REL.NODEC R16 `(_ZN18transformer_engine49scaled_aligned_causal_masked_softmax_warp_forwardI13__nv_bfloat16S1_fLi9EEEvPT0_PKT_T1_iii) ;  /* 0xffffffc810247950 */ /* 0x000fea0003c3ffff */
.L_x_7651:
        /* <DEDUP_REMOVED lines=9> */
.L_x_13633:


//--------------------- .text._ZN18transformer_engine49scaled_aligned_causal_masked_softmax_warp_forwardI13__nv_bfloat16S1_fLi8EEEvPT0_PKT_T1_iii --------------------------
	.section	.text._ZN18transformer_engine49scaled_aligned_causal_masked_softmax_warp_forwardI13__nv_bfloat16S1_fLi8EEEvPT0_PKT_T1_iii,"ax",@progbits
	.align	128
        .global         _ZN18transformer_engine49scaled_aligned_causal_masked_softmax_warp_forwardI13__nv_bfloat16S1_fLi8EEEvPT0_PKT_T1_iii
        .type           _ZN18transformer_engine49scaled_aligned_causal_masked_softmax_warp_forwardI13__nv_bfloat16S1_fLi8EEEvPT0_PKT_T1_iii,@function
        .size           _ZN18transformer_engine49scaled_aligned_causal_masked_softmax_warp_forwardI13__nv_bfloat16S1_fLi8EEEvPT0_PKT_T1_iii,(.L_x_13634 - _ZN18transformer_engine49scaled_aligned_causal_masked_softmax_warp_forwardI13__nv_bfloat16S1_fLi8EEEvPT0_PKT_T1_iii)
        .other          _ZN18transformer_engine49scaled_aligned_causal_masked_softmax_warp_forwardI13__nv_bfloat16S1_fLi8EEEvPT0_PKT_T1_iii,@"STO_CUDA_ENTRY STV_DEFAULT"
_ZN18transformer_engine49scaled_aligned_causal_masked_softmax_warp_forwardI13__nv_bfloat16S1_fLi8EEEvPT0_PKT_T1_iii:
.text._ZN18transformer_engine49scaled_aligned_causal_masked_softmax_warp_forwardI13__nv_bfloat16S1_fLi8EEEvPT0_PKT_T1_iii:
[----:B------:R-:W-:Y:S08]  /*0000*/  LDC R1, c[0x0][0x28] ;  /* 0x00000a00ff017b82 */ /* 0x000ff00000000800 */
[----:B------:R-:W0:Y:S01]  /*0010*/  LDC.64 R8, c[0x0][0x228] ;  /* 0x00008a00ff087b82 */ /* 0x000e220000000a00 */
[----:B------:R-:W1:Y:S01]  /*0020*/  S2R R11, SR_CTAID.X ;  /* 0x00000000000b7919 */ /* 0x000e620000002500 */
[----:B------:R-:W-:Y:S01]  /*0030*/  ULDC UR4, c[0x0][0x4] ;  /* 0x0000010000047ab9 */ /* 0x000fe20000000800 */
[----:B------:R-:W-:Y:S01]  /*0040*/  BSSY B0, `(.L_x_7652) ;  /* 0x000005d000007945 */ /* 0x000fe20003800000 */
        /* <DEDUP_REMOVED lines=15> */
[----:B------:R-:W-:Y:S01]  /*0140*/  IMAD R7, R6, R5, RZ ;  /* 0x0000000506077224 */ /* 0x000fe200078e02ff */
[----:B------:R-:W-:-:S04]  /*0150*/  MOV R6, 0xc61c4000 ;  /* 0xc61c400000067802 */ /* 0x000fc80000000f00 */
        /* <DEDUP_REMOVED lines=16> */
[CC--:B------:R-:W-:Y:S01]  /*0260*/  ISETP.GT.AND P2, PT, R12.reuse, R13.reuse, PT ;  /* 0x0000000d0c00720c */ /* 0x0c0fe20003f44270 */
[----:B------:R-:W-:Y:S01]  /*0270*/  ULDC.64 UR6, c[0x0][0x218] ;  /* 0x0000860000067ab9 */ /* 0x000fe20000000a00 */
[----:B------:R-:W-:Y:S01]  /*0280*/  VIADD R0, R12, 0x80 ;  /* 0x000000800c007836 */ /* 0x000fe20000000000 */
[C---:B------:R-:W-:Y:S01]  /*0290*/  LEA R2, P3, R11.reuse, UR6, 0x1 ;  /* 0x000000060b027c11 */ /* 0x040fe2000f8608ff */
[----:B------:R-:W-:Y:S01]  /*02a0*/  BSSY B1, `(.L_x_7654) ;  /* 0x000001d000017945 */ /* 0x000fe20003800000 */
[----:B------:R-:W-:Y:S01]  /*02b0*/  IMAD.MOV.U32 R8, RZ, RZ, -0x39e3c000 ;  /* 0xc61c4000ff087424 */ /* 0x000fe200078e00ff */
[----:B------:R-:W-:Y:S01]  /*02c0*/  MOV R4, 0xc61c4000 ;  /* 0xc61c400000047802 */ /* 0x000fe20000000f00 */
[----:B------:R-:W-:Y:S01]  /*02d0*/  IMAD.MOV.U32 R5, RZ, RZ, -0x39e3c000 ;  /* 0xc61c4000ff057424 */ /* 0x000fe200078e00ff */
[----:B------:R-:W-:Y:S02]  /*02e0*/  LEA.HI.X R3, R11, UR7, R14, 0x1, P3 ;  /* 0x000000070b037c11 */ /* 0x000fe400098f0c0e */
[----:B------:R-:W-:-:S02]  /*02f0*/  ISETP.GT.AND P1, PT, R0, R13, PT ;  /* 0x0000000d0000720c */ /* 0x000fc40003f24270 */
[----:B------:R-:W-:Y:S02]  /*0300*/  MOV R0, 0xc61c4000 ;  /* 0xc61c400000007802 */ /* 0x000fe40000000f00 */
[----:B------:R-:W-:Y:S01]  /*0310*/  MOV R16, 0xc61c4000 ;  /* 0xc61c400000107802 */ /* 0x000fe20000000f00 */
[----:B------:R-:W-:Y:S08]  /*0320*/  @P2 BRA `(.L_x_7655) ;  /* 0x0000000000502947 */ /* 0x000ff00003800000 */
[----:B------:R-:W2:Y:S01]  /*0330*/  LDG.E.64 R4, desc[UR4][R2.64] ;  /* 0x0000000402047981 */ /* 0x000ea2000c1e1b00 */
[C---:B------:R-:W-:Y:S01]  /*0340*/  VIADD R8, R12.reuse, 0x2 ;  /* 0x000000020c087836 */ /* 0x040fe20000000000 */
[----:B------:R-:W-:Y:S01]  /*0350*/  ISETP.GE.AND P2, PT, R12, R13, PT ;  /* 0x0000000d0c00720c */ /* 0x000fe20003f46270 */
[----:B------:R-:W-:-:S03]  /*0360*/  ULDC UR6, c[0x0][0x220] ;  /* 0x0000880000067ab9 */ /* 0x000fc60000000800 */
[----:B------:R-:W-:Y:S02]  /*0370*/  ISETP.GT.AND P3, PT, R8, R13, PT ;  /* 0x0000000d0800720c */ /* 0x000fe40003f64270 */
[----:B------:R-:W-:-:S04]  /*0380*/  IADD3 R8, R12, 0x3, RZ ;  /* 0x000000030c087810 */ /* 0x000fc80007ffe0ff */
[----:B------:R-:W-:-:S07]  /*0390*/  ISETP.GT.AND P4, PT, R8, R13, PT ;  /* 0x0000000d0800720c */ /* 0x000fce0003f84270 */
[----:B------:R-:W0:Y:S01]  /*03a0*/  @!P3 LDC R18, c[0x0][0x220] ;  /* 0x00008800ff12bb82 */ /* 0x000e220000000800 */
[C---:B--2---:R-:W-:Y:S01]  /*03b0*/  @!P2 SHF.R.U64 R8, R4.reuse, 0x10, R5 ;  /* 0x000000100408a819 */ /* 0x044fe20000001205 */
[----:B------:R-:W-:-:S04]  /*03c0*/  IMAD.U32 R15, R4, 0x10000, RZ ;  /* 0x00010000040f7824 */ /* 0x000fc800078e00ff */
[----:B------:R-:W-:Y:S01]  /*03d0*/  @!P4 SHF.R.U32.HI R10, RZ, 0x10, R5 ;  /* 0x00000010ff0ac819 */ /* 0x000fe20000011605 */
[----:B------:R-:W-:Y:S01]  /*03e0*/  IMAD.MOV.U32 R4, RZ, RZ, -0x39e3c000 ;  /* 0xc61c4000ff047424 */ /* 0x000fe200078e00ff */
[----:B------:R-:W-:Y:S02]  /*03f0*/  @!P3 SHF.L.U32 R7, R5, 0x10, RZ ;  /* 0x000000100507b819 */ /* 0x000fe400000006ff */
[----:B------:R-:W-:Y:S01]  /*0400*/  @!P2 SHF.L.U32 R5, R8, 0x10, RZ ;  /* 0x000000100805a819 */ /* 0x000fe200000006ff */
[----:B------:R-:W-:Y:S01]  /*0410*/  HFMA2.MMA R8, -RZ, RZ, -6.109375, 2 ;  /* 0xc61c4000ff087435 */ /* 0x000fe200000001ff */
[----:B------:R-:W-:-:S03]  /*0420*/  @!P4 IMAD.U32 R10, R10, 0x10000, RZ ;  /* 0x000100000a0ac824 */ /* 0x000fc600078e00ff */
[----:B------:R-:W-:Y:S01]  /*0430*/  @!P2 FMUL R4, R5, UR6 ;  /* 0x000000060504ac20 */ /* 0x000fe20008400000 */
[----:B------:R-:W-:Y:S01]  /*0440*/  @!P4 FMUL R6, R10, UR6 ;  /* 0x000000060a06cc20 */ /* 0x000fe20008400000 */
[----:B0-----:R-:W-:Y:S01]  /*0450*/  @!P3 FMUL R8, R7, R18 ;  /* 0x000000120708b220 */ /* 0x001fe20000400000 */
[----:B------:R-:W-:-:S07]  /*0460*/  FMUL R5, R15, UR6 ;  /* 0x000000060f057c20 */ /* 0x000fce0008400000 */
.L_x_7655:
[----:B------:R-:W-:Y:S05]  /*0470*/  BSYNC B1 ;  /* 0x0000000000017941 */ /* 0x000fea0003800000 */
.L_x_7654:
[----:B------:R-:W-:Y:S01]  /*0480*/  IMAD.MOV.U32 R18, RZ, RZ, -0x39e3c000 ;  /* 0xc61c4000ff127424 */ /* 0x000fe200078e00ff */
[----:B------:R-:W-:Y:S01]  /*0490*/  MOV R10, 0xc61c4000 ;  /* 0xc61c4000000a7802 */ /* 0x000fe20000000f00 */
[----:B------:R-:W-:Y:S06]  /*04a0*/  @P1 BRA `(.L_x_7653) ;  /* 0x0000000000581947 */ /* 0x000fec0003800000 */
[----:B------:R-:W2:Y:S01]  /*04b0*/  LDG.E.64 R2, desc[UR4][R2.64+0x100] ;  /* 0x0001000402027981 */ /* 0x000ea2000c1e1b00 */
[C---:B------:R-:W-:Y:S01]  /*04c0*/  VIADD R0, R12.reuse, 0x82 ;  /* 0x000000820c007836 */ /* 0x040fe20000000000 */
[----:B------:R-:W-:Y:S01]  /*04d0*/  HFMA2.MMA R18, -RZ, RZ, -6.109375, 2 ;  /* 0xc61c4000ff127435 */ /* 0x000fe200000001ff */
[----:B------:R-:W-:Y:S01]  /*04e0*/  VIADD R10, R12, 0x83 ;  /* 0x000000830c0a7836 */ /* 0x000fe20000000000 */
[----:B------:R-:W-:Y:S01]  /*04f0*/  ULDC UR6, c[0x0][0x220] ;  /* 0x0000880000067ab9 */ /* 0x000fe20000000800 */
[----:B------:R-:W-:Y:S02]  /*0500*/  MOV R16, 0xc61c4000 ;  /* 0xc61c400000107802 */ /* 0x000fe40000000f00 */
[-C--:B------:R-:W-:Y:S02]  /*0510*/  ISETP.GT.AND P2, PT, R0, R13.reuse, PT ;  /* 0x0000000d0000720c */ /* 0x080fe40003f44270 */
[----:B------:R-:W-:Y:S02]  /*0520*/  IADD3 R0, R12, 0x81, RZ ;  /* 0x000000810c007810 */ /* 0x000fe40007ffe0ff */
[----:B------:R-:W-:-:S02]  /*0530*/  ISETP.GT.AND P3, PT, R10, R13, PT ;  /* 0x0000000d0a00720c */ /* 0x000fc40003f64270 */
[----:B------:R-:W-:Y:S01]  /*0540*/  ISETP.GT.AND P1, PT, R0, R13, PT ;  /* 0x0000000d0000720c */ /* 0x000fe20003f24270 */
[----:B------:R-:W-:-:S06]  /*0550*/  IMAD.MOV.U32 R0, RZ, RZ, -0x39e3c000 ;  /* 0xc61c4000ff007424 */ /* 0x000fcc00078e00ff */
[----:B------:R-:W0:Y:S06]  /*0560*/  @!P2 LDC R20, c[0x0][0x220] ;  /* 0x00008800ff14ab82 */ /* 0x000e2c0000000800 */
[C-C-:B--2---:R-:W-:Y:S01]  /*0570*/  @!P1 SHF.R.U64 R15, R2.reuse, 0x10, R3.reuse ;  /* 0x00000010020f9819 */ /* 0x144fe20000001203 */
[----:B------:R-:W-:Y:S01]  /*0580*/  @!P2 IMAD.U32 R7, R3, 0x10000, RZ ;  /* 0x000100000307a824 */ /* 0x000fe200078e00ff */
[----:B------:R-:W-:Y:S02]  /*0590*/  @!P3 SHF.R.U32.HI R3, RZ, 0x10, R3 ;  /* 0x00000010ff03b819 */ /* 0x000fe40000011603 */
[----:B------:R-:W-:Y:S01]  /*05a0*/  SHF.L.U32 R10, R2, 0x10, RZ ;  /* 0x00000010020a7819 */ /* 0x000fe200000006ff */
[----:B0-----:R-:W-:Y:S01]  /*05b0*/  @!P2 FMUL R16, R7, R20 ;  /* 0x000000140710a220 */ /* 0x001fe20000400000 */
[----:B------:R-:W-:Y:S01]  /*05c0*/  @!P1 SHF.L.U32 R2, R15, 0x10, RZ ;  /* 0x000000100f029819 */ /* 0x000fe200000006ff */
[----:B------:R-:W-:-:S02]  /*05d0*/  @!P3 IMAD.U32 R3, R3, 0x10000, RZ ;  /* 0x000100000303b824 */ /* 0x000fc400078e00ff */
[----:B------:R-:W-:Y:S02]  /*05e0*/  FMUL R10, R10, UR6 ;  /* 0x000000060a0a7c20 */ /* 0x000fe40008400000 */
[----:B------:R-:W-:Y:S01]  /*05f0*/  @!P1 FMUL R18, R2, UR6 ;  /* 0x0000000602129c20 */ /* 0x000fe20008400000 */
[----:B------:R-:W-:-:S07]  /*0600*/  @!P3 FMUL R0, R3, UR6 ;  /* 0x000000060300bc20 */ /* 0x000fce0008400000 */
.L_x_7653:
[----:B------:R-:W-:Y:S05]  /*0610*/  BSYNC B0 ;  /* 0x0000000000007941 */ /* 0x000fea0003800000 */
.L_x_7652:
        /* <DEDUP_REMOVED lines=17> */
[----:B------:R-:W-:-:S04]  /*0730*/  HFMA2.MMA R3, -RZ, RZ, 3.7421875, 0 ;  /* 0x437c0000ff037435 */ /* 0x000fc800000001ff */
[----:B------:R-:W0:Y:S02]  /*0740*/  SHFL.BFLY PT, R7, R2, 0x8, 0x1f ;  /* 0x0d001f0002077f89 */ /* 0x000e2400000e0000 */
[----:B0-----:R-:W-:-:S04]  /*0750*/  FSETP.GEU.AND P1, PT, R2, R7, PT ;  /* 0x000000070200720b */ /* 0x001fc80003f2e000 */
[----:B------:R-:W-:Y:S01]  /*0760*/  FSEL R15, R7, R2, !P1 ;  /* 0x00000002070f7208 */ /* 0x000fe20004800000 */
[----:B------:R-:W-:-:S04]  /*0770*/  IMAD.MOV.U32 R2, RZ, RZ, 0x3bbb989d ;  /* 0x3bbb989dff027424 */ /* 0x000fc800078e00ff */
        /* <DEDUP_REMOVED lines=12> */
[----:B------:R-:W-:Y:S01]  /*0840*/  FADD R19, -R7, R6 ;  /* 0x0000000607137221 */ /* 0x000fe20000000100 */
[-C--:B------:R-:W-:Y:S01]  /*0850*/  FFMA.SAT R22, R21, R2.reuse, 0.5 ;  /* 0x3f00000015167423 */ /* 0x080fe20000002002 */
[----:B------:R-:W-:Y:S01]  /*0860*/  FADD R25, -R7, R18 ;  /* 0x0000001207197221 */ /* 0x000fe20000000100 */
[-C--:B------:R-:W-:Y:S01]  /*0870*/  FFMA.SAT R24, R15, R2.reuse, 0.5 ;  /* 0x3f0000000f187423 */ /* 0x080fe20000002002 */
[----:B------:R-:W-:Y:S01]  /*0880*/  FADD R27, -R7, R16 ;  /* 0x00000010071b7221 */ /* 0x000fe20000000100 */
[-C--:B------:R-:W-:Y:S01]  /*0890*/  FFMA.RM R4, R22, R3.reuse, 12582913 ;  /* 0x4b40000116047423 */ /* 0x080fe20000004003 */
[-C--:B------:R-:W-:Y:S01]  /*08a0*/  FFMA.SAT R22, R17, R2.reuse, 0.5 ;  /* 0x3f00000011167423 */ /* 0x080fe20000002002 */
[-C--:B------:R-:W-:Y:S01]  /*08b0*/  FFMA.RM R6, R24, R3.reuse, 12582913 ;  /* 0x4b40000118067423 */ /* 0x080fe20000004003 */
[-C--:B------:R-:W-:Y:S01]  /*08c0*/  FFMA.SAT R24, R19, R2.reuse, 0.5 ;  /* 0x3f00000013187423 */ /* 0x080fe20000002002 */
[----:B------:R-:W-:Y:S01]  /*08d0*/  FADD R20, R4, -12583039 ;  /* 0xcb40007f04147421 */ /* 0x000fe20000000000 */
[-C--:B------:R-:W-:Y:S01]  /*08e0*/  FFMA.RM R5, R22, R3.reuse, 12582913 ;  /* 0x4b40000116057423 */ /* 0x080fe20000004003 */
[-C--:B------:R-:W-:Y:S01]  /*08f0*/  FFMA.SAT R28, R25, R2.reuse, 0.5 ;  /* 0x3f000000191c7423 */ /* 0x080fe20000002002 */
[----:B------:R-:W-:Y:S01]  /*0900*/  FADD R23, -R7, R0 ;  /* 0x0000000007177221 */ /* 0x000fe20000000100 */
[----:B------:R-:W-:Y:S01]  /*0910*/  FFMA R20, R21, 1.4426950216293334961, -R20 ;  /* 0x3fb8aa3b15147823 */ /* 0x000fe20000000814 */
[----:B------:R-:W-:Y:S01]  /*0920*/  FADD R22, R5, -12583039 ;  /* 0xcb40007f05167421 */ /* 0x000fe20000000000 */
[-C--:B------:R-:W-:Y:S01]  /*0930*/  FFMA.RM R16, R28, R3.reuse, 12582913 ;  /* 0x4b4000011c107423 */ /* 0x080fe20000004003 */
[-C--:B------:R-:W-:Y:S01]  /*0940*/  FFMA.SAT R28, R27, R2.reuse, 0.5 ;  /* 0x3f0000001b1c7423 */ /* 0x080fe20000002002 */
[----:B------:R-:W-:Y:S01]  /*0950*/  FFMA R8, R21, 1.925963033500011079e-08, R20 ;  /* 0x32a5706015087823 */ /* 0x000fe20000000014 */
[----:B------:R-:W-:Y:S01]  /*0960*/  FADD R20, R6, -12583039 ;  /* 0xcb40007f06147421 */ /* 0x000fe20000000000 */
[----:B------:R-:W-:Y:S01]  /*0970*/  FADD R21, -R7, R10 ;  /* 0x0000000a07157221 */ /* 0x000fe20000000100 */
[-C--:B------:R-:W-:Y:S01]  /*0980*/  FFMA.RM R10, R24, R3.reuse, 12582913 ;  /* 0x4b400001180a7423 */ /* 0x080fe20000004003 */
[----:B------:R-:W-:Y:S01]  /*0990*/  FFMA R22, R17, 1.4426950216293334961, -R22 ;  /* 0x3fb8aa3b11167823 */ /* 0x000fe20000000816 */
[----:B------:R-:W-:Y:S01]  /*09a0*/  FFMA R20, R15, 1.4426950216293334961, -R20 ;  /* 0x3fb8aa3b0f147823 */ /* 0x000fe20000000814 */
[-C--:B------:R-:W-:Y:S01]  /*09b0*/  FFMA.SAT R26, R21, R2.reuse, 0.5 ;  /* 0x3f000000151a7423 */ /* 0x080fe20000002002 */
[----:B------:R-:W-:Y:S01]  /*09c0*/  FADD R24, R10, -12583039 ;  /* 0xcb40007f0a187421 */ /* 0x000fe20000000000 */
[----:B------:R-:W-:Y:S01]  /*09d0*/  FFMA R17, R17, 1.925963033500011079e-08, R22 ;  /* 0x32a5706011117823 */ /* 0x000fe20000000016 */
[----:B------:R-:W-:Y:S01]  /*09e0*/  FFMA R22, R15, 1.925963033500011079e-08, R20 ;  /* 0x32a570600f167823 */ /* 0x000fe20000000014 */
[-C--:B------:R-:W-:Y:S01]  /*09f0*/  FFMA.RM R15, R26, R3.reuse, 12582913 ;  /* 0x4b4000011a0f7423 */ /* 0x080fe20000004003 */
[----:B------:R-:W-:Y:S01]  /*0a00*/  FFMA R24, R19, 1.4426950216293334961, -R24 ;  /* 0x3fb8aa3b13187823 */ /* 0x000fe20000000818 */
[----:B------:R-:W0:Y:S01]  /*0a10*/  MUFU.EX2 R8, R8 ;  /* 0x0000000800087308 */ /* 0x000e220000000800 */
[----:B------:R-:W-:Y:S01]  /*0a20*/  FFMA.SAT R2, R23, R2, 0.5 ;  /* 0x3f00000017027423 */ /* 0x000fe20000002002 */
[----:B------:R-:W-:Y:S01]  /*0a30*/  FADD R26, R15, -12583039 ;  /* 0xcb40007f0f1a7421 */ /* 0x000fe20000000000 */
[----:B------:R-:W-:Y:S01]  /*0a40*/  FFMA R20, R19, 1.925963033500011079e-08, R24 ;  /* 0x32a5706013147823 */ /* 0x000fe20000000018 */
[----:B------:R-:W-:Y:S01]  /*0a50*/  FFMA.RM R19, R28, R3, 12582913 ;  /* 0x4b4000011c137423 */ /* 0x000fe20000004003 */
[----:B------:R-:W-:Y:S01]  /*0a60*/  FADD R24, R16, -12583039 ;  /* 0xcb40007f10187421 */ /* 0x000fe20000000000 */
[----:B------:R-:W-:-:S02]  /*0a70*/  FFMA R26, R21, 1.4426950216293334961, -R26 ;  /* 0x3fb8aa3b151a7823 */ /* 0x000fc4000000081a */
[----:B------:R-:W1:Y:S01]  /*0a80*/  MUFU.EX2 R17, R17 ;  /* 0x0000001100117308 */ /* 0x000e620000000800 */
[----:B------:R-:W-:Y:S01]  /*0a90*/  FADD R0, R19, -12583039 ;  /* 0xcb40007f13007421 */ /* 0x000fe20000000000 */
[----:B------:R-:W-:Y:S01]  /*0aa0*/  FFMA R26, R21, 1.925963033500011079e-08, R26 ;  /* 0x32a57060151a7823 */ /* 0x000fe2000000001a */
[----:B------:R-:W-:Y:S01]  /*0ab0*/  FFMA R24, R25, 1.4426950216293334961, -R24 ;  /* 0x3fb8aa3b19187823 */ /* 0x000fe20000000818 */
[----:B------:R-:W-:Y:S01]  /*0ac0*/  FFMA.RM R21, R2, R3, 12582913 ;  /* 0x4b40000102157423 */ /* 0x000fe20000004003 */
[C---:B------:R-:W-:Y:S01]  /*0ad0*/  FFMA R0, R27.reuse, 1.4426950216293334961, -R0 ;  /* 0x3fb8aa3b1b007823 */ /* 0x040fe20000000800 */
[----:B------:R-:W-:Y:S02]  /*0ae0*/  IMAD.SHL.U32 R3, R4, 0x800000, RZ ;  /* 0x0080000004037824 */ /* 0x000fe400078e00ff */
[----:B------:R2:W3:Y:S01]  /*0af0*/  MUFU.EX2 R18, R22 ;  /* 0x0000001600127308 */ /* 0x0004e20000000800 */
[----:B------:R-:W-:Y:S01]  /*0b00*/  FFMA R27, R27, 1.925963033500011079e-08, R0 ;  /* 0x32a570601b1b7823 */ /* 0x000fe20000000000 */
[----:B------:R-:W-:Y:S01]  /*0b10*/  FADD R2, R21, -12583039 ;  /* 0xcb40007f15027421 */ /* 0x000fe20000000000 */
[----:B------:R-:W-:Y:S01]  /*0b20*/  SHF.L.U32 R0, R5, 0x17, RZ ;  /* 0x0000001705007819 */ /* 0x000fe200000006ff */
[----:B0-----:R-:W-:Y:S01]  /*0b30*/  FMUL R8, R3, R8 ;  /* 0x0000000803087220 */ /* 0x001fe20000400000 */
[----:B------:R-:W-:-:S02]  /*0b40*/  IMAD.SHL.U32 R5, R6, 0x800000, RZ ;  /* 0x0080000006057824 */ /* 0x000fc400078e00ff */
[----:B------:R-:W-:Y:S01]  /*0b50*/  FFMA R2, R23, 1.4426950216293334961, -R2 ;  /* 0x3fb8aa3b17027823 */ /* 0x000fe20000000802 */
[----:B------:R-:W-:Y:S01]  /*0b60*/  IMAD.SHL.U32 R4, R15, 0x800000, RZ ;  /* 0x008000000f047824 */ /* 0x000fe200078e00ff */
[----:B------:R-:W0:Y:S01]  /*0b70*/  MUFU.EX2 R20, R20 ;  /* 0x0000001400147308 */ /* 0x000e220000000800 */
[----:B--2---:R-:W-:Y:S01]  /*0b80*/  FFMA R22, R25, 1.925963033500011079e-08, R24 ;  /* 0x32a5706019167823 */ /* 0x004fe20000000018 */
[----:B-1----:R-:W-:Y:S01]  /*0b90*/  FMUL R0, R0, R17 ;  /* 0x0000001100007220 */ /* 0x002fe20000400000 */
[----:B------:R-:W-:Y:S01]  /*0ba0*/  FADD R3, RZ, R8 ;  /* 0x00000008ff037221 */ /* 0x000fe20000000000 */
[----:B------:R-:W-:Y:S01]  /*0bb0*/  FFMA R24, R23, 1.925963033500011079e-08, R2 ;  /* 0x32a5706017187823 */ /* 0x000fe20000000002 */
[----:B------:R-:W-:Y:S01]  /*0bc0*/  SHF.L.U32 R23, R10, 0x17, RZ ;  /* 0x000000170a177819 */ /* 0x000fe200000006ff */
[----:B------:R-:W-:Y:S02]  /*0bd0*/  IMAD.SHL.U32 R19, R19, 0x800000, RZ ;  /* 0x0080000013137824 */ /* 0x000fe400078e00ff */
[----:B------:R-:W-:Y:S01]  /*0be0*/  FADD R17, R3, R0 ;  /* 0x0000000003117221 */ /* 0x000fe20000000000 */
[----:B------:R-:W1:Y:S01]  /*0bf0*/  MUFU.EX2 R7, R26 ;  /* 0x0000001a00077308 */ /* 0x000e620000000800 */
[----:B---3--:R-:W-:-:S04]  /*0c00*/  FMUL R2, R5, R18 ;  /* 0x0000001205027220 */ /* 0x008fc80000400000 */
[----:B------:R-:W-:Y:S01]  /*0c10*/  FADD R10, R17, R2 ;  /* 0x00000002110a7221 */ /* 0x000fe20000000000 */
[----:B------:R-:W-:Y:S02]  /*0c20*/  SHF.L.U32 R17, R16, 0x17, RZ ;  /* 0x0000001710117819 */ /* 0x000fe400000006ff */
[----:B------:R-:W2:Y:S01]  /*0c30*/  MUFU.EX2 R22, R22 ;  /* 0x0000001600167308 */ /* 0x000ea20000000800 */
[----:B0-----:R-:W-:Y:S01]  /*0c40*/  FMUL R3, R23, R20 ;  /* 0x0000001417037220 */ /* 0x001fe20000400000 */
[----:B------:R-:W-:-:S03]  /*0c50*/  SHF.L.U32 R16, R21, 0x17, RZ ;  /* 0x0000001715107819 */ /* 0x000fc600000006ff */
[----:B------:R-:W-:-:S03]  /*0c60*/  FADD R15, R10, R3 ;  /* 0x000000030a0f7221 */ /* 0x000fc60000000000 */
[----:B------:R-:W0:Y:S01]  /*0c70*/  MUFU.EX2 R6, R27 ;  /* 0x0000001b00067308 */ /* 0x000e220000000800 */
[----:B-1----:R-:W-:-:S04]  /*0c80*/  FMUL R4, R4, R7 ;  /* 0x0000000704047220 */ /* 0x002fc80000400000 */
[----:B------:R-:W-:-:S03]  /*0c90*/  FADD R10, R15, R4 ;  /* 0x000000040f0a7221 */ /* 0x000fc60000000000 */
[----:B------:R-:W1:Y:S01]  /*0ca0*/  MUFU.EX2 R5, R24 ;  /* 0x0000001800057308 */ /* 0x000e620000000800 */
[----:B--2---:R-:W-:-:S04]  /*0cb0*/  FMUL R7, R17, R22 ;  /* 0x0000001611077220 */ /* 0x004fc80000400000 */
[----:B------:R-:W-:Y:S01]  /*0cc0*/  FADD R15, R10, R7 ;  /* 0x000000070a0f7221 */ /* 0x000fe20000000000 */
[----:B0-----:R-:W-:-:S04]  /*0cd0*/  FMUL R6, R19, R6 ;  /* 0x0000000613067220 */ /* 0x001fc80000400000 */
[----:B------:R-:W-:Y:S01]  /*0ce0*/  FADD R10, R15, R6 ;  /* 0x000000060f0a7221 */ /* 0x000fe20000000000 */
[----:B-1----:R-:W-:-:S04]  /*0cf0*/  FMUL R5, R16, R5 ;  /* 0x0000000510057220 */ /* 0x002fc80000400000 */
        /* <DEDUP_REMOVED lines=28> */
[----:B------:R-:W-:-:S07]  /*0ec0*/  MOV R14, 0xee0 ;  /* 0x00000ee0000e7802 */ /* 0x000fce0000000f00 */
[----:B0-----:R-:W-:Y:S05]  /*0ed0*/  CALL.REL.NOINC `($__internal_6_$__cuda_sm3x_div_rn_noftz_f32_slowpath) ;  /* 0x0000000800e07944 */ /* 0x001fea0003c00000 */
[----:B------:R-:W-:-:S07]  /*0ee0*/  MOV R19, R16 ;  /* 0x0000001000137202 */ /* 0x000fce0000000f00 */
.L_x_7659:
[----:B------:R-:W-:Y:S05]  /*0ef0*/  BSYNC B3 ;  /* 0x0000000000037941 */ /* 0x000fea0003800000 */
.L_x_7658:
[----:B------:R-:W-:Y:S01]  /*0f00*/  ISETP.GE.AND P0, PT, R12, R13, PT ;  /* 0x0000000d0c00720c */ /* 0x000fe20003f06270 */
[----:B------:R-:W1:Y:S01]  /*0f10*/  F2F.BF16.F32 R19, R19 ;  /* 0x0000001300137304 */ /* 0x000e620000202000 */
[----:B------:R-:W-:Y:S11]  /*0f20*/  BSSY B3, `(.L_x_7660) ;  /* 0x0000014000037945 */ /* 0x000ff60003800000 */
[----:B0-----:R-:W-:Y:S01]  /*0f30*/  @P0 PRMT R18, RZ, 0x7610, R18 ;  /* 0x00007610ff120816 */ /* 0x001fe20000000012 */
[----:B------:R-:W-:Y:S06]  /*0f40*/  @P0 BRA `(.L_x_7661) ;  /* 0x0000000000440947 */ /* 0x000fec0003800000 */
        /* <DEDUP_REMOVED lines=12> */
[----:B-1----:R-:W-:Y:S05]  /*1010*/  CALL.REL.NOINC `($__internal_6_$__cuda_sm3x_div_rn_noftz_f32_slowpath) ;  /* 0x0000000800907944 */ /* 0x002fea0003c00000 */
[----:B------:R-:W-:-:S07]  /*1020*/  IMAD.MOV.U32 R8, RZ, RZ, R16 ;  /* 0x000000ffff087224 */ /* 0x000fce00078e0010 */
.L_x_7663:
[----:B------:R-:W-:Y:S05]  /*1030*/  BSYNC B4 ;  /* 0x0000000000047941 */ /* 0x000fea0003800000 */
.L_x_7662:
[----:B------:R-:W-:-:S04]  /*1040*/  F2FP.BF16.F32.PACK_AB R8, RZ, R8 ;  /* 0x00000008ff08723e */ /* 0x000fc800000010ff */
[----:B------:R-:W-:-:S07]  /*1050*/  PRMT R18, R8, 0x7610, R18 ;  /* 0x0000761008127816 */ /* 0x000fce0000000012 */
.L_x_7661:
[----:B------:R-:W-:Y:S05]  /*1060*/  BSYNC B3 ;  /* 0x0000000000037941 */ /* 0x000fea0003800000 */
.L_x_7660:
        /* <DEDUP_REMOVED lines=18> */
.L_x_7667:
[----:B------:R-:W-:Y:S05]  /*1190*/  BSYNC B4 ;  /* 0x0000000000047941 */ /* 0x000fea0003800000 */
.L_x_7666:
[----:B------:R-:W-:Y:S01]  /*11a0*/  F2FP.BF16.F32.PACK_AB R0, RZ, R0 ;  /* 0x00000000ff00723e */ /* 0x000fe200000010ff */
[----:B------:R-:W-:Y:S06]  /*11b0*/  BRA `(.L_x_7668) ;  /* 0x0000000000047947 */ /* 0x000fec0003800000 */
.L_x_7665:
[----:B------:R-:W-:-:S07]  /*11c0*/  PRMT R0, RZ, 0x7610, R0 ;  /* 0x00007610ff007816 */ /* 0x000fce0000000000 */
.L_x_7668:
[----:B------:R-:W-:Y:S05]  /*11d0*/  BSYNC B3 ;  /* 0x0000000000037941 */ /* 0x000fea0003800000 */
.L_x_7664:
        /* <DEDUP_REMOVED lines=18> */
.L_x_7672:
[----:B------:R-:W-:Y:S05]  /*1300*/  BSYNC B4 ;  /* 0x0000000000047941 */ /* 0x000fea0003800000 */
.L_x_7671:
[----:B------:R-:W-:-:S04]  /*1310*/  F2FP.BF16.F32.PACK_AB R2, RZ, R2 ;  /* 0x00000002ff02723e */ /* 0x000fc800000010ff */
[----:B------:R-:W-:Y:S01]  /*1320*/  PRMT R9, R2, 0x7610, R9 ;  /* 0x0000761002097816 */ /* 0x000fe20000000009 */
[----:B------:R-:W-:Y:S06]  /*1330*/  BRA `(.L_x_7673) ;  /* 0x0000000000047947 */ /* 0x000fec0003800000 */
.L_x_7670:
[----:B------:R-:W-:-:S07]  /*1340*/  PRMT R9, RZ, 0x7610, R9 ;  /* 0x00007610ff097816 */ /* 0x000fce0000000009 */
.L_x_7673:
[----:B------:R-:W-:Y:S05]  /*1350*/  BSYNC B3 ;  /* 0x0000000000037941 */ /* 0x000fea0003800000 */
.L_x_7669:
[----:B------:R-:W-:Y:S02]  /*1360*/  LOP3.LUT R2, R18, 0xffff, RZ, 0xc0, !PT ;  /* 0x0000ffff12027812 */ /* 0x000fe400078ec0ff */
[----:B------:R-:W-:-:S03]  /*1370*/  PRMT R9, R0, 0x5410, R9 ;  /* 0x0000541000097816 */ /* 0x000fc60000000009 */
[----:B------:R-:W-:-:S05]  /*1380*/  IMAD.WIDE.U32 R2, R2, 0x10000, RZ ;  /* 0x0001000002027825 */ /* 0x000fca00078e00ff */
[----:B------:R-:W-:Y:S02]  /*1390*/  LOP3.LUT R3, R9, R3, RZ, 0xfc, !PT ;  /* 0x0000000309037212 */ /* 0x000fe400078efcff */
[----:B-1----:R-:W-:-:S05]  /*13a0*/  LOP3.LUT R2, R2, R19, RZ, 0xfc, !PT ;  /* 0x0000001302027212 */ /* 0x002fca00078efcff */
[----:B------:R2:W-:Y:S01]  /*13b0*/  STG.E.64 desc[UR4][R10.64], R2 ;  /* 0x000000020a007986 */ /* 0x0005e2000c101b04 */
[----:B------:R-:W-:Y:S05]  /*13c0*/  BRA `(.L_x_7674) ;  /* 0x00000000000c7947 */ /* 0x000fea0003800000 */
.L_x_7657:
[----:B------:R-:W-:-:S13]  /*13d0*/  ISETP.GE.AND P0, PT, R12, R9, PT ;  /* 0x000000090c00720c */ /* 0x000fda0003f06270 */
[----:B------:R-:W-:Y:S05]  /*13e0*/  @P0 EXIT ;  /* 0x000000000000094d */ /* 0x000fea0003800000 */
[----:B------:R1:W-:Y:S02]  /*13f0*/  STG.E.64 desc[UR4][R10.64], RZ ;  /* 0x000000ff0a007986 */ /* 0x0003e4000c101b04 */
.L_x_7674:
[----:B------:R-:W-:Y:S05]  /*1400*/  BSYNC B2 ;  /* 0x0000000000027941 */ /* 0x000fea0003800000 */
.L_x_7656:
[----:B------:R-:W-:-:S04]  /*1410*/  IADD3 R0, R12, 0x80, RZ ;  /* 0x000000800c007810 */ /* 0x000fc80007ffe0ff */
        /* <DEDUP_REMOVED lines=14> */
[----:B01----:R-:W-:Y:S05]  /*1500*/  CALL.REL.NOINC `($__internal_6_$__cuda_sm3x_div_rn_noftz_f32_slowpath) ;  /* 0x0000000400547944 */ /* 0x003fea0003c00000 */
[----:B------:R-:W-:-:S07]  /*1510*/  IMAD.MOV.U32 R0, RZ, RZ, R16 ;  /* 0x000000ffff007224 */ /* 0x000fce00078e0010 */
.L_x_7677:
[----:B------:R-:W-:Y:S05]  /*1520*/  BSYNC B2 ;  /* 0x0000000000027941 */ /* 0x000fea0003800000 */
.L_x_7676:
        /* <DEDUP_REMOVED lines=19> */
.L_x_7681:
[----:B------:R-:W-:Y:S05]  /*1660*/  BSYNC B3 ;  /* 0x0000000000037941 */ /* 0x000fea0003800000 */
.L_x_7680:
[----:B------:R-:W-:Y:S01]  /*1670*/  F2FP.BF16.F32.PACK_AB R2, RZ, R2 ;  /* 0x00000002ff02723e */ /* 0x000fe200000010ff */
[----:B------:R-:W-:Y:S06]  /*1680*/  BRA `(.L_x_7682) ;  /* 0x0000000000047947 */ /* 0x000fec0003800000 */
.L_x_7679:
[----:B------:R-:W-:-:S07]  /*1690*/  PRMT R2, RZ, 0x7610, R2 ;  /* 0x00007610ff027816 */ /* 0x000fce0000000002 */
.L_x_7682:
[----:B------:R-:W-:Y:S05]  /*16a0*/  BSYNC B2 ;  /* 0x0000000000027941 */ /* 0x000fea0003800000 */
.L_x_7678:
        /* <DEDUP_REMOVED lines=18> */
.L_x_7686:
[----:B------:R-:W-:Y:S05]  /*17d0*/  BSYNC B3 ;  /* 0x0000000000037941 */ /* 0x000fea0003800000 */
.L_x_7685:
[----:B------:R-:W-:Y:S01]  /*17e0*/  F2FP.BF16.F32.PACK_AB R3, RZ, R3 ;  /* 0x00000003ff03723e */ /* 0x000fe200000010ff */
[----:B------:R-:W-:Y:S06]  /*17f0*/  BRA `(.L_x_7687) ;  /* 0x0000000000047947 */ /* 0x000fec0003800000 */
.L_x_7684:
[----:B------:R-:W-:-:S07]  /*1800*/  PRMT R3, RZ, 0x7610, R3 ;  /* 0x00007610ff037816 */ /* 0x000fce0000000003 */
.L_x_7687:
[----:B------:R-:W-:Y:S05]  /*1810*/  BSYNC B2 ;  /* 0x0000000000027941 */ /* 0x000fea0003800000 */
.L_x_7683:
        /* <DEDUP_REMOVED lines=18> */
.L_x_7691:
[----:B------:R-:W-:Y:S05]  /*1940*/  BSYNC B3 ;  /* 0x0000000000037941 */ /* 0x000fea0003800000 */
.L_x_7690:
[----:B------:R-:W-:-:S04]  /*1950*/  F2FP.BF16.F32.PACK_AB R4, RZ, R4 ;  /* 0x00000004ff04723e */ /* 0x000fc800000010ff */
[----:B------:R-:W-:Y:S01]  /*1960*/  PRMT R6, R4, 0x7610, R6 ;  /* 0x0000761004067816 */ /* 0x000fe20000000006 */
[----:B------:R-:W-:Y:S06]  /*1970*/  BRA `(.L_x_7692) ;  /* 0x0000000000047947 */ /* 0x000fec0003800000 */
.L_x_7689:
[----:B------:R-:W-:-:S07]  /*1980*/  PRMT R6, RZ, 0x7610, R6 ;  /* 0x00007610ff067816 */ /* 0x000fce0000000006 */
.L_x_7692:
[----:B------:R-:W-:Y:S05]  /*1990*/  BSYNC B2 ;  /* 0x0000000000027941 */ /* 0x000fea0003800000 */
.L_x_7688:
[----:B------:R-:W-:Y:S02]  /*19a0*/  LOP3.LUT R2, R2, 0xffff, RZ, 0xc0, !PT ;  /* 0x0000ffff02027812 */ /* 0x000fe400078ec0ff */
[----:B------:R-:W-:-:S03]  /*19b0*/  PRMT R3, R3, 0x5410, R6 ;  /* 0x0000541003037816 */ /* 0x000fc60000000006 */
[----:B------:R-:W-:-:S05]  /*19c0*/  IMAD.WIDE.U32 R4, R2, 0x10000, RZ ;  /* 0x0001000002047825 */ /* 0x000fca00078e00ff */
[----:B------:R-:W-:Y:S02]  /*19d0*/  LOP3.LUT R3, R3, R5, RZ, 0xfc, !PT ;  /* 0x0000000503037212 */ /* 0x000fe400078efcff */
[----:B------:R-:W-:-:S05]  /*19e0*/  LOP3.LUT R2, R4, R0, RZ, 0xfc, !PT ;  /* 0x0000000004027212 */ /* 0x000fca00078efcff */
[----:B------:R-:W-:Y:S01]  /*19f0*/  STG.E.64 desc[UR4][R10.64+0x100], R2 ;  /* 0x000100020a007986 */ /* 0x000fe2000c101b04 */
[----:B------:R-:W-:Y:S05]  /*1a00*/  EXIT ;  /* 0x000000000000794d */ /* 0x000fea0003800000 */
.L_x_7675:
[----:B------:R-:W-:Y:S02]  /*1a10*/  ULDC UR6, c[0x0][0x22c] ;  /* 0x00008b0000067ab9 */ /* 0x000fe40000000800 */
[----:B------:R-:W-:-:S13]  /*1a20*/  ISETP.GE.AND P0, PT, R0, UR6, PT ;  /* 0x0000000600007c0c */ /* 0x000fda000bf06270 */
[----:B------:R-:W-:Y:S05]  /*1a30*/  @P0 EXIT ;  /* 0x000000000000094d */ /* 0x000fea0003800000 */
[----:B------:R-:W-:Y:S01]  /*1a40*/  STG.E.64 desc[UR4][R10.64+0x100], RZ ;  /* 0x000100ff0a007986 */ /* 0x000fe2000c101b04 */
[----:B------:R-:W-:Y:S05]  /*1a50*/  EXIT ;  /* 0x000000000000794d */ /* 0x000fea0003800000 */
        .weak           $__internal_6_$__cuda_sm3x_div_rn_noftz_f32_slowpath
        .type           $__internal_6_$__cuda_sm3x_div_rn_noftz_f32_slowpath,@function
        .size           $__internal_6_$__cuda_sm3x_div_rn_noftz_f32_slowpath,(.L_x_13634 - $__internal_6_$__cuda_sm3x_div_rn_noftz_f32_slowpath)
$__internal_6_$__cuda_sm3x_div_rn_noftz_f32_slowpath:
[----:B------:R-:W-:Y:S01]  /*1a60*/  SHF.R.U32.HI R16, RZ, 0x17, R9 ;  /* 0x00000017ff107819 */ /* 0x000fe20000011609 */
[----:B------:R-:W-:Y:S01]  /*1a70*/  BSSY B0, `(.L_x_7693) ;  /* 0x0000062000007945 */ /* 0x000fe20003800000 */
[----:B------:R-:W-:Y:S02]  /*1a80*/  SHF.R.U32.HI R20, RZ, 0x17, R8 ;  /* 0x00000017ff147819 */ /* 0x000fe40000011608 */
[----:B------:R-:W-:Y:S02]  /*1a90*/  LOP3.LUT R16, R16, 0xff, RZ, 0xc0, !PT ;  /* 0x000000ff10107812 */ /* 0x000fe400078ec0ff */
[----:B------:R-:W-:Y:S02]  /*1aa0*/  LOP3.LUT R20, R20, 0xff, RZ, 0xc0, !PT ;  /* 0x000000ff14147812 */ /* 0x000fe400078ec0ff */
[----:B------:R-:W-:-:S03]  /*1ab0*/  IADD3 R22, R16, -0x1, RZ ;  /* 0xffffffff10167810 */ /* 0x000fc60007ffe0ff */
[----:B------:R-:W-:Y:S01]  /*1ac0*/  VIADD R21, R20, 0xffffffff ;  /* 0xffffffff14157836 */ /* 0x000fe20000000000 */
        /* <DEDUP_REMOVED lines=25> */
[----:B------:R-:W-:-:S03]  /*1c60*/  @!P1 FFMA R9, R9, 1.84467440737095516160e+19, RZ ;  /* 0x5f80000009099823 */ /* 0x000fc600000000ff */
[----:B------:R-:W-:-:S07]  /*1c70*/  @!P1 VIADD R17, R17, 0x40 ;  /* 0x0000004011119836 */ /* 0x000fce0000000000 */
.L_x_7694:
[----:B------:R-:W-:Y:S01]  /*1c80*/  LEA R22, R16, 0xc0800000, 0x17 ;  /* 0xc080000010167811 */ /* 0x000fe200078eb8ff */
[----:B------:R-:W-:Y:S01]  /*1c90*/  VIADD R21, R20, 0xffffff81 ;  /* 0xffffff8114157836 */ /* 0x000fe20000000000 */
[----:B------:R-:W-:Y:S02]  /*1ca0*/  BSSY B1, `(.L_x_7699) ;  /* 0x0000035000017945 */ /* 0x000fe40003800000 */
[----:B------:R-:W-:Y:S01]  /*1cb0*/  IADD3 R22, -R22, R9, RZ ;  /* 0x0000000916167210 */ /* 0x000fe20007ffe1ff */
[----:B------:R-:W-:-:S03]  /*1cc0*/  IMAD R8, R21, -0x800000, R8 ;  /* 0xff80000015087824 */ /* 0x000fc600078e0208 */
[----:B------:R0:W1:Y:S01]  /*1cd0*/  MUFU.RCP R24, R22 ;  /* 0x0000001600187308 */ /* 0x0000620000001000 */
[----:B------:R-:W-:Y:S01]  /*1ce0*/  FADD.FTZ R23, -R22, -RZ ;  /* 0x800000ff16177221 */ /* 0x000fe20000010100 */
[----:B0-----:R-:W-:-:S04]  /*1cf0*/  IADD3 R22, R21, 0x7f, -R16 ;  /* 0x0000007f15167810 */ /* 0x001fc80007ffe810 */
[----:B------:R-:W-:Y:S01]  /*1d00*/  IADD3 R17, R22, R17, RZ ;  /* 0x0000001116117210 */ /* 0x000fe20007ffe0ff */
        /* <DEDUP_REMOVED lines=20> */
[-CC-:B------:R-:W-:Y:S01]  /*1e50*/  FFMA.RZ R17, R9, R23.reuse, R20.reuse ;  /* 0x0000001709117223 */ /* 0x180fe2000000c014 */
[C---:B------:R-:W-:Y:S01]  /*1e60*/  VIADD R22, R16.reuse, 0x20 ;  /* 0x0000002010167836 */ /* 0x040fe20000000000 */
[C---:B------:R-:W-:Y:S02]  /*1e70*/  ISETP.NE.AND P2, PT, R16.reuse, RZ, PT ;  /* 0x000000ff1000720c */ /* 0x040fe40003f45270 */
[C---:B------:R-:W-:Y:S02]  /*1e80*/  ISETP.NE.AND P1, PT, R16.reuse, RZ, PT ;  /* 0x000000ff1000720c */ /* 0x040fe40003f25270 */
[----:B------:R-:W-:Y:S01]  /*1e90*/  LOP3.LUT R21, R17, 0x7fffff, RZ, 0xc0, !PT ;  /* 0x007fffff11157812 */ /* 0x000fe200078ec0ff */
[CCC-:B------:R-:W-:Y:S01]  /*1ea0*/  FFMA.RP R17, R9.reuse, R23.reuse, R20.reuse ;  /* 0x0000001709117223 */ /* 0x1c0fe20000008014 */
[----:B------:R-:W-:Y:S01]  /*1eb0*/  FFMA.RM R20, R9, R23, R20 ;  /* 0x0000001709147223 */ /* 0x000fe20000004014 */
[----:B------:R-:W-:Y:S02]  /*1ec0*/  IADD3 R16, -R16, RZ, RZ ;  /* 0x000000ff10107210 */ /* 0x000fe40007ffe1ff */
        /* <DEDUP_REMOVED lines=10> */
[----:B------:R-:W-:-:S05]  /*1f70*/  LOP3.LUT R9, R9, R16, RZ, 0xc0, !PT ;  /* 0x0000001009097212 */ /* 0x000fca00078ec0ff */
[----:B------:R-:W-:-:S05]  /*1f80*/  IMAD.IADD R9, R20, 0x1, R9 ;  /* 0x0000000114097824 */ /* 0x000fca00078e0209 */
[----:B------:R-:W-:Y:S01]  /*1f90*/  LOP3.LUT R8, R9, R8, RZ, 0xfc, !PT ;  /* 0x0000000809087212 */ /* 0x000fe200078efcff */
[----:B------:R-:W-:Y:S06]  /*1fa0*/  BRA `(.L_x_7702) ;  /* 0x0000000000107947 */ /* 0x000fec0003800000 */
.L_x_7701:
[----:B------:R-:W-:-:S04]  /*1fb0*/  LOP3.LUT R8, R8, 0x80000000, RZ, 0xc0, !PT ;  /* 0x8000000008087812 */ /* 0x000fc800078ec0ff */
[----:B------:R-:W-:Y:S01]  /*1fc0*/  LOP3.LUT R8, R8, 0x7f800000, RZ, 0xfc, !PT ;  /* 0x7f80000008087812 */ /* 0x000fe200078efcff */
[----:B------:R-:W-:Y:S06]  /*1fd0*/  BRA `(.L_x_7702) ;  /* 0x0000000000047947 */ /* 0x000fec0003800000 */
.L_x_7700:
[----:B------:R-:W-:-:S07]  /*1fe0*/  LEA R8, R17, R8, 0x17 ;  /* 0x0000000811087211 */ /* 0x000fce00078eb8ff */
.L_x_7702:
[----:B------:R-:W-:Y:S05]  /*1ff0*/  BSYNC B1 ;  /* 0x0000000000017941 */ /* 0x000fea0003800000 */
.L_x_7699:
[----:B------:R-:W-:Y:S05]  /*2000*/  BRA `(.L_x_7703) ;  /* 0x0000000000207947 */ /* 0x000fea0003800000 */
.L_x_7698:
[----:B------:R-:W-:-:S04]  /*2010*/  LOP3.LUT R8, R9, 0x80000000, R8, 0x48, !PT ;  /* 0x8000000009087812 */ /* 0x000fc800078e4808 */
[----:B------:R-:W-:Y:S01]  /*2020*/  LOP3.LUT R8, R8, 0x7f800000, RZ, 0xfc, !PT ;  /* 0x7f80000008087812 */ /* 0x000fe200078efcff */
[----:B------:R-:W-:Y:S06]  /*2030*/  BRA `(.L_x_7703) ;  /* 0x0000000000147947 */ /* 0x000fec0003800000 */
.L_x_7697:
[----:B------:R-:W-:Y:S01]  /*2040*/  LOP3.LUT R8, R9, 0x80000000, R8, 0x48, !PT ;  /* 0x8000000009087812 */ /* 0x000fe200078e4808 */
[----:B------:R-:W-:Y:S06]  /*2050*/  BRA `(.L_x_7703) ;  /* 0x00000000000c7947 */ /* 0x000fec0003800000 */
.L_x_7696:
[----:B------:R-:W0:Y:S01]  /*2060*/  MUFU.RSQ R8, -QNAN ;  /* 0xffc0000000087908 */ /* 0x000e220000001400 */
[----:B------:R-:W-:Y:S05]  /*2070*/  BRA `(.L_x_7703) ;  /* 0x0000000000047947 */ /* 0x000fea0003800000 */
.L_x_7695:
[----:B------:R-:W-:-:S07]  /*2080*/  FADD.FTZ R8, R8, R9 ;  /* 0x0000000908087221 */ /* 0x000fce0000010000 */
.L_x_7703:
[----:B------:R-:W-:Y:S05]  /*2090*/  BSYNC B0 ;  /* 0x0000000000007941 */ /* 0x000fea0003800000 */
.L_x_7693:
[----:B------:R-:W-:Y:S01]  /*20a0*/  HFMA2.MMA R9, -RZ, RZ, 0, 0 ;  /* 0x00000000ff097435 */ /* 0x000fe200000001ff */
[----:B0-----:R-:W-:Y:S01]  /*20b0*/  IMAD.MOV.U32 R16, RZ, RZ, R8 ;  /* 0x000000ffff107224 */ /* 0x001fe200078e0008 */
[----:B------:R-:W-:-:S04]  /*20c0*/  MOV R8, R14 ;  /* 0x0000000e00087202 */ /* 0x000fc80000000f00 */
[----:B------:R-:W-:Y:S05]  /*20d0*/  RET.REL.NODEC R8 `(_ZN18transformer_engine49scaled_aligned_causal_masked_softmax_warp_forwardI13__nv_bfloat16S1_fLi8EEEvPT0_PKT_T1_iii) ;  /* 0xffffffdc08c87950 */ /* 0x000fea0003c3ffff */
.L_x_7704:
        /* <DEDUP_REMOVED lines=10> */
.L_x_13634:


//--------------------- .text._ZN18transformer_engine49scaled_aligned_causal_masked_softmax_warp_forwardI13__nv_bfloat16S1_fLi7EEEvPT0_PKT_T1_iii --------------------------
	.section	.text._ZN18transformer_engine49scaled_aligned_causal_masked_softmax_warp_forwardI13__nv_bfloat16S1_fLi7EEEvPT0_PKT_T1_iii,"ax",@progbits
	.align	128
        .global         _ZN18transformer_engine49scaled_aligned_causal_masked_softmax_warp_forwardI13__nv_bfloat16S1_fLi7EEEvPT0_PKT_T1_iii
        .type           _ZN18transformer_engine49scaled_aligned_causal_masked_softmax_warp_forwardI13__nv_bfloat16S1_fLi7EEEvPT0_PKT_T1_iii,@function
        .size           _ZN18transformer_engine49scaled_aligned_causal_masked_softmax_warp_forwardI13__nv_bfloat16S1_fLi7EEEvPT0_PKT_T1_iii,(.L_x_13635 - _ZN18transformer_engine49scaled_aligned_causal_masked_softmax_warp_forwardI13__nv_bfloat16S1_fLi7EEEvPT0_PKT_T1_iii)
        .other          _ZN18transformer_engine49scaled_aligned_causal_masked_softmax_warp_forwardI13__nv_bfloat16S1_fLi7EEEvPT0_PKT_T1_iii,@"STO_CUDA_ENTRY STV_DEFAULT"
_ZN18transformer_engine49scaled_aligned_causal_masked_softmax_warp_forwardI13__nv_bfloat16S1_fLi7EEEvPT0_PKT_T1_iii:
.text._ZN18transformer_engine49scaled_aligned_causal_masked_softmax_warp_forwardI13__nv_bfloat16S1_fLi7EEEvPT0_PKT_T1_iii:
[----:B------:R-:W-:Y:S08]  /*0000*/  LDC R1, c[0x0][0x28] ;  /* 0x00000a00ff017b82 */ /* 0x000ff00000000800 */
[----:B------:R-:W0:Y:S01]  /*0010*/  LDC.64 R8, c[0x0][0x228] ;  /* 0x00008a00ff087b82 */ /* 0x000e220000000a00 */
[----:B------:R-:W1:Y:S01]  /*0020*/  S2R R0, SR_CTAID.X ;  /* 0x0000000000007919 */ /* 0x000e620000002500 */
[----:B------:R-:W-:Y:S01]  /*0030*/  ULDC UR4, c[0x0][0x4] ;  /* 0x0000010000047ab9 */ /* 0x000fe20000000800 */
[----:B------:R-:W-:Y:S01]  /*0040*/  ULDC.64 UR6, c[0x0][0x208] ;  /* 0x0000820000067ab9 */ /* 0x000fe20000000a00 */
        /* <DEDUP_REMOVED lines=10> */
[----:B------:R-:W-:-:S04]  /*00f0*/  SHF.L.U32 R3, R0, 0x1, RZ ;  /* 0x0000000100037819 */ /* 0x000fc800000006ff */
[----:B------:R-:W-:Y:S01]  /*0100*/  IABS R0, R3 ;  /* 0x0000000300007213 */ /* 0x000fe20000000000 */
[C---:B------:R-:W-:Y:S01]  /*0110*/  IMAD R10, R3.reuse, R9, R12 ;  /* 0x00000009030a7224 */ /* 0x040fe200078e020c */
[----:B------:R-:W-:-:S04]  /*0120*/  ISETP.GE.AND P2, PT, R3, RZ, PT ;  /* 0x000000ff0300720c */ /* 0x000fc80003f46270 */
[----:B------:R-:W-:Y:S01]  /*0130*/  SHF.R.S32.HI R17, RZ, 0x1f, R10 ;  /* 0x0000001fff117819 */ /* 0x000fe2000001140a */
[----:B0-----:R-:W-:-:S04]  /*0140*/  VIADD R4, R6, 0xffffffe ;  /* 0x0ffffffe06047836 */ /* 0x001fc80000000000 */
[----:B------:R0:W1:Y:S02]  /*0150*/  F2I.FTZ.U32.TRUNC.NTZ R5, R4 ;  /* 0x0000000400057305 */ /* 0x000064000021f000 */
[----:B0-----:R-:W-:Y:S02]  /*0160*/  IMAD.MOV.U32 R4, RZ, RZ, RZ ;  /* 0x000000ffff047224 */ /* 0x001fe400078e00ff */
[----:B-1----:R-:W-:-:S04]  /*0170*/  IMAD.MOV R7, RZ, RZ, -R5 ;  /* 0x000000ffff077224 */ /* 0x002fc800078e0a05 */
[----:B------:R-:W-:-:S04]  /*0180*/  IMAD R7, R7, R2, RZ ;  /* 0x0000000207077224 */ /* 0x000fc800078e02ff */
[----:B------:R-:W-:Y:S01]  /*0190*/  IMAD.HI.U32 R5, R5, R7, R4 ;  /* 0x0000000705057227 */ /* 0x000fe200078e0004 */
[----:B------:R-:W-:-:S03]  /*01a0*/  LOP3.LUT R4, RZ, R8, RZ, 0x33, !PT ;  /* 0x00000008ff047212 */ /* 0x000fc600078e33ff */
[----:B------:R-:W-:Y:S02]  /*01b0*/  IMAD.MOV.U32 R7, RZ, RZ, R0 ;  /* 0x000000ffff077224 */ /* 0x000fe400078e0000 */
[----:B------:R-:W-:Y:S02]  /*01c0*/  IMAD.IADD R8, R9, 0x1, -R8 ;  /* 0x0000000109087824 */ /* 0x000fe400078e0a08 */
[----:B------:R-:W-:-:S05]  /*01d0*/  IMAD.HI.U32 R0, R5, R7, RZ ;  /* 0x0000000705007227 */ /* 0x000fca00078e00ff */
[----:B------:R-:W-:-:S05]  /*01e0*/  IADD3 R0, -R0, RZ, RZ ;  /* 0x000000ff00007210 */ /* 0x000fca0007ffe1ff */
[----:B------:R-:W-:Y:S01]  /*01f0*/  IMAD R7, R2, R0, R7 ;  /* 0x0000000002077224 */ /* 0x000fe200078e0207 */
[----:B------:R-:W-:-:S04]  /*0200*/  HFMA2.MMA R0, -RZ, RZ, -6.109375, 2 ;  /* 0xc61c4000ff007435 */ /* 0x000fc800000001ff */
[----:B------:R-:W-:-:S13]  /*0210*/  ISETP.GT.U32.AND P0, PT, R2, R7, PT ;  /* 0x000000070200720c */ /* 0x000fda0003f04070 */
[----:B------:R-:W-:-:S05]  /*0220*/  @!P0 IMAD.IADD R7, R7, 0x1, -R2 ;  /* 0x0000000107078824 */ /* 0x000fca00078e0a02 */
[----:B------:R-:W-:-:S13]  /*0230*/  ISETP.GT.U32.AND P0, PT, R2, R7, PT ;  /* 0x000000070200720c */ /* 0x000fda0003f04070 */
[----:B------:R-:W-:Y:S01]  /*0240*/  @!P0 IMAD.IADD R7, R7, 0x1, -R2 ;  /* 0x0000000107078824 */ /* 0x000fe200078e0a02 */
[----:B------:R-:W-:-:S03]  /*0250*/  ISETP.GE.AND P0, PT, R3, UR4, PT ;  /* 0x0000000403007c0c */ /* 0x000fc6000bf06270 */
[----:B------:R-:W-:-:S05]  /*0260*/  @!P2 IMAD.MOV R7, RZ, RZ, -R7 ;  /* 0x000000ffff07a224 */ /* 0x000fca00078e0a07 */
[----:B------:R-:W-:-:S05]  /*0270*/  SEL R13, R4, R7, !P1 ;  /* 0x00000007040d7207 */ /* 0x000fca0004800000 */
[----:B------:R-:W-:Y:S01]  /*0280*/  IMAD.IADD R13, R13, 0x1, R8 ;  /* 0x000000010d0d7824 */ /* 0x000fe200078e0208 */
[----:B------:R-:W-:Y:S06]  /*0290*/  @P0 BRA `(.L_x_7706) ;  /* 0x0000000400300947 */ /* 0x000fec0003800000 */
[----:B------:R-:W-:Y:S01]  /*02a0*/  VIADD R3, R3, 0x1 ;  /* 0x0000000103037836 */ /* 0x000fe20000000000 */
[----:B------:R-:W-:Y:S01]  /*02b0*/  ISETP.GT.AND P4, PT, R12, R13, PT ;  /* 0x0000000d0c00720c */ /* 0x000fe20003f84270 */
[----:B------:R-:W-:Y:S03]  /*02c0*/  BSSY B1, `(.L_x_7707) ;  /* 0x0000028000017945 */ /* 0x000fe60003800000 */
        /* <DEDUP_REMOVED lines=8> */
[----:B------:R-:W-:Y:S01]  /*0350*/  @!P2 IMAD.IADD R5, R5, 0x1, -R2 ;  /* 0x000000010505a824 */ /* 0x000fe200078e0a02 */
[----:B------:R-:W-:Y:S02]  /*0360*/  ISETP.GE.AND P2, PT, R3, UR4, PT ;  /* 0x0000000403007c0c */ /* 0x000fe4000bf46270 */
[----:B------:R-:W-:Y:S02]  /*0370*/  MOV R3, 0xc61c4000 ;  /* 0xc61c400000037802 */ /* 0x000fe40000000f00 */
[----:B------:R-:W-:-:S04]  /*0380*/  @!P3 IADD3 R5, -R5, RZ, RZ ;  /* 0x000000ff0505b210 */ /* 0x000fc80007ffe1ff */
[----:B------:R-:W-:Y:S01]  /*0390*/  SEL R7, R4, R5, !P1 ;  /* 0x0000000504077207 */ /* 0x000fe20004800000 */
[----:B------:R-:W-:Y:S02]  /*03a0*/  IMAD.MOV.U32 R5, RZ, RZ, -0x39e3c000 ;  /* 0xc61c4000ff057424 */ /* 0x000fe400078e00ff */
[----:B------:R-:W-:Y:S01]  /*03b0*/  IMAD.MOV.U32 R4, RZ, RZ, -0x39e3c000 ;  /* 0xc61c4000ff047424 */ /* 0x000fe200078e00ff */
[----:B------:R-:W-:Y:S06]  /*03c0*/  @P4 BRA `(.L_x_7708) ;  /* 0x00000000005c4947 */ /* 0x000fec0003800000 */
[----:B------:R-:W-:Y:S01]  /*03d0*/  ULDC.64 UR8, c[0x0][0x218] ;  /* 0x0000860000087ab9 */ /* 0x000fe20000000a00 */
[----:B------:R-:W-:Y:S01]  /*03e0*/  VIADD R4, R12, 0x2 ;  /* 0x000000020c047836 */ /* 0x000fe20000000000 */
[----:B------:R-:W-:Y:S01]  /*03f0*/  LEA R2, P1, R10, UR8, 0x1 ;  /* 0x000000080a027c11 */ /* 0x000fe2000f8208ff */
[----:B------:R-:W-:-:S03]  /*0400*/  ULDC UR5, c[0x0][0x220] ;  /* 0x0000880000057ab9 */ /* 0x000fc60000000800 */
[----:B------:R-:W-:-:S06]  /*0410*/  LEA.HI.X R3, R10, UR9, R17, 0x1, P1 ;  /* 0x000000090a037c11 */ /* 0x000fcc00088f0c11 */
[----:B------:R-:W2:Y:S01]  /*0420*/  LDG.E.64 R2, desc[UR6][R2.64] ;  /* 0x0000000602027981 */ /* 0x000ea2000c1e1b00 */
[-C--:B------:R-:W-:Y:S01]  /*0430*/  ISETP.GT.AND P3, PT, R4, R13.reuse, PT ;  /* 0x0000000d0400720c */ /* 0x080fe20003f64270 */
[C---:B------:R-:W-:Y:S01]  /*0440*/  VIADD R4, R12.reuse, 0x3 ;  /* 0x000000030c047836 */ /* 0x040fe20000000000 */
[----:B------:R-:W-:-:S04]  /*0450*/  ISETP.GE.AND P1, PT, R12, R13, PT ;  /* 0x0000000d0c00720c */ /* 0x000fc80003f26270 */
[----:B------:R-:W-:Y:S01]  /*0460*/  ISETP.GT.AND P4, PT, R4, R13, PT ;  /* 0x0000000d0400720c */ /* 0x000fe20003f84270 */
[----:B------:R-:W-:-:S06]  /*0470*/  IMAD.MOV.U32 R4, RZ, RZ, -0x39e3c000 ;  /* 0xc61c4000ff047424 */ /* 0x000fcc00078e00ff */
[----:B------:R-:W0:Y:S06]  /*0480*/  @!P3 LDC R15, c[0x0][0x220] ;  /* 0x00008800ff0fbb82 */ /* 0x000e2c0000000800 */
[--C-:B--2---:R-:W-:Y:S01]  /*0490*/  @!P4 SHF.R.U32.HI R5, RZ, 0x10, R3.reuse ;  /* 0x00000010ff05c819 */ /* 0x104fe20000011603 */
[----:B------:R-:W-:Y:S01]  /*04a0*/  @!P3 IMAD.U32 R6, R3, 0x10000, RZ ;  /* 0x000100000306b824 */ /* 0x000fe200078e00ff */
[C---:B------:R-:W-:Y:S02]  /*04b0*/  @!P1 SHF.R.U64 R14, R2.reuse, 0x10, R3 ;  /* 0x00000010020e9819 */ /* 0x040fe40000001203 */
[----:B------:R-:W-:Y:S01]  /*04c0*/  SHF.L.U32 R11, R2, 0x10, RZ ;  /* 0x00000010020b7819 */ /* 0x000fe200000006ff */
[----:B------:R-:W-:Y:S01]  /*04d0*/  @!P4 IMAD.U32 R3, R5, 0x10000, RZ ;  /* 0x000100000503c824 */ /* 0x000fe200078e00ff */
[----:B------:R-:W-:Y:S01]  /*04e0*/  @!P1 SHF.L.U32 R2, R14, 0x10, RZ ;  /* 0x000000100e029819 */ /* 0x000fe200000006ff */
[----:B------:R-:W-:-:S02]  /*04f0*/  IMAD.MOV.U32 R5, RZ, RZ, -0x39e3c000 ;  /* 0xc61c4000ff057424 */ /* 0x000fc400078e00ff */
[----:B0-----:R-:W-:Y:S01]  /*0500*/  @!P3 FMUL R5, R6, R15 ;  /* 0x0000000f0605b220 */ /* 0x001fe20000400000 */
[----:B------:R-:W-:Y:S01]  /*0510*/  @!P4 FMUL R0, R3, UR5 ;  /* 0x000000050300cc20 */ /* 0x000fe20008400000 */
[----:B------:R-:W-:Y:S01]  /*0520*/  FMUL R3, R11, UR5 ;  /* 0x000000050b037c20 */ /* 0x000fe20008400000 */
[----:B------:R-:W-:-:S07]  /*0530*/  @!P1 FMUL R4, R2, UR5 ;  /* 0x0000000502049c20 */ /* 0x000fce0008400000 */
.L_x_7708:
[----:B------:R-:W-:Y:S05]  /*0540*/  BSYNC B1 ;  /* 0x0000000000017941 */ /* 0x000fea0003800000 */
.L_x_7707:
[----:B------:R-:W-:Y:S01]  /*0550*/  IADD3 R19, R8, R7, RZ ;  /* 0x0000000708137210 */ /* 0x000fe20007ffe0ff */
[----:B------:R-:W-:Y:S01]  /*0560*/  IMAD.MOV.U32 R6, RZ, RZ, -0x39e3c000 ;  /* 0xc61c4000ff067424 */ /* 0x000fe200078e00ff */
[----:B------:R-:W-:Y:S06]  /*0570*/  @P2 BRA `(.L_x_7706) ;  /* 0x0000000000782947 */ /* 0x000fec0003800000 */
[----:B------:R-:W-:Y:S01]  /*0580*/  ISETP.GT.AND P1, PT, R12, R19, PT ;  /* 0x000000130c00720c */ /* 0x000fe20003f24270 */
[----:B------:R-:W-:Y:S01]  /*0590*/  IMAD.MOV.U32 R15, RZ, RZ, -0x39e3c000 ;  /* 0xc61c4000ff0f7424 */ /* 0x000fe200078e00ff */
[----:B------:R-:W-:Y:S01]  /*05a0*/  MOV R14, 0xc61c4000 ;  /* 0xc61c4000000e7802 */ /* 0x000fe20000000f00 */
[----:B------:R-:W-:-:S10]  /*05b0*/  IMAD.MOV.U32 R11, RZ, RZ, -0x39e3c000 ;  /* 0xc61c4000ff0b7424 */ /* 0x000fd400078e00ff */
[----:B------:R-:W-:Y:S05]  /*05c0*/  @P1 BRA `(.L_x_7706) ;  /* 0x0000000000641947 */ /* 0x000fea0003800000 */
[----:B------:R-:W-:Y:S01]  /*05d0*/  IADD3 R2, P1, R10, R9, RZ ;  /* 0x000000090a027210 */ /* 0x000fe20007f3e0ff */
[----:B------:R-:W-:Y:S01]  /*05e0*/  ULDC.64 UR8, c[0x0][0x218] ;  /* 0x0000860000087ab9 */ /* 0x000fe20000000a00 */
[----:B------:R-:W-:Y:S02]  /*05f0*/  ULDC UR5, c[0x0][0x220] ;  /* 0x0000880000057ab9 */ /* 0x000fe40000000800 */
[----:B------:R-:W-:Y:S02]  /*0600*/  LEA.HI.X.SX32 R7, R9, R17, 0x1, P1 ;  /* 0x0000001109077211 */ /* 0x000fe400008f0eff */
[----:B------:R-:W-:-:S04]  /*0610*/  LEA R14, P1, R2, UR8, 0x1 ;  /* 0x00000008020e7c11 */ /* 0x000fc8000f8208ff */
[----:B------:R-:W-:-:S06]  /*0620*/  LEA.HI.X R15, R2, UR9, R7, 0x1, P1 ;  /* 0x00000009020f7c11 */ /* 0x000fcc00088f0c07 */
[----:B------:R-:W2:Y:S01]  /*0630*/  LDG.E.64 R14, desc[UR6][R14.64] ;  /* 0x000000060e0e7981 */ /* 0x000ea2000c1e1b00 */
[C---:B------:R-:W-:Y:S01]  /*0640*/  VIADD R2, R12.reuse, 0x2 ;  /* 0x000000020c027836 */ /* 0x040fe20000000000 */
[-C--:B------:R-:W-:Y:S02]  /*0650*/  ISETP.GE.AND P1, PT, R12, R19.reuse, PT ;  /* 0x000000130c00720c */ /* 0x080fe40003f26270 */
[----:B------:R-:W-:Y:S02]  /*0660*/  MOV R11, 0xc61c4000 ;  /* 0xc61c4000000b7802 */ /* 0x000fe40000000f00 */
[----:B------:R-:W-:Y:S02]  /*0670*/  ISETP.GT.AND P2, PT, R2, R19, PT ;  /* 0x000000130200720c */ /* 0x000fe40003f44270 */
[----:B------:R-:W-:-:S04]  /*0680*/  IADD3 R2, R12, 0x3, RZ ;  /* 0x000000030c027810 */ /* 0x000fc80007ffe0ff */
[----:B------:R-:W-:-:S07]  /*0690*/  ISETP.GT.AND P3, PT, R2, R19, PT ;  /* 0x000000130200720c */ /* 0x000fce0003f64270 */
[----:B------:R-:W0:Y:S01]  /*06a0*/  @!P2 LDC R18, c[0x0][0x220] ;  /* 0x00008800ff12ab82 */ /* 0x000e220000000800 */
[----:B--2---:R-:W-:Y:S01]  /*06b0*/  @!P1 SHF.R.U64 R2, R14, 0x10, R15 ;  /* 0x000000100e029819 */ /* 0x004fe2000000120f */
[----:B------:R-:W-:-:S04]  /*06c0*/  @!P2 IMAD.U32 R7, R15, 0x10000, RZ ;  /* 0x000100000f07a824 */ /* 0x000fc800078e00ff */
[----:B------:R-:W-:Y:S01]  /*06d0*/  @!P3 SHF.R.U32.HI R8, RZ, 0x10, R15 ;  /* 0x00000010ff08b819 */ /* 0x000fe2000001160f */
[----:B------:R-:W-:Y:S01]  /*06e0*/  HFMA2.MMA R15, -RZ, RZ, -6.109375, 2 ;  /* 0xc61c4000ff0f7435 */ /* 0x000fe200000001ff */
[----:B------:R-:W-:Y:S02]  /*06f0*/  IMAD.U32 R16, R14, 0x10000, RZ ;  /* 0x000100000e107824 */ /* 0x000fe400078e00ff */
[----:B0-----:R-:W-:Y:S01]  /*0700*/  @!P2 FMUL R11, R7, R18 ;  /* 0x00000012070ba220 */ /* 0x001fe20000400000 */
[----:B------:R-:W-:Y:S02]  /*0710*/  @!P1 IMAD.U32 R2, R2, 0x10000, RZ ;  /* 0x0001000002029824 */ /* 0x000fe400078e00ff */
[----:B------:R-:W-:Y:S02]  /*0720*/  @!P3 IMAD.U32 R8, R8, 0x10000, RZ ;  /* 0x000100000808b824 */ /* 0x000fe400078e00ff */
[----:B------:R-:W-:Y:S01]  /*0730*/  FMUL R14, R16, UR5 ;  /* 0x00000005100e7c20 */ /* 0x000fe20008400000 */
[----:B------:R-:W-:Y:S01]  /*0740*/  @!P1 FMUL R15, R2, UR5 ;  /* 0x00000005020f9c20 */ /* 0x000fe20008400000 */
[----:B------:R-:W-:-:S07]  /*0750*/  @!P3 FMUL R6, R8, UR5 ;  /* 0x000000050806bc20 */ /* 0x000fce0008400000 */
.L_x_7706:
[----:B------:R-:W-:Y:S05]  /*0760*/  BSYNC B0 ;  /* 0x0000000000007941 */ /* 0x000fea0003800000 */
.L_x_7705:
[----:B------:R-:W-:-:S04]  /*0770*/  FSETP.GT.AND P1, PT, R3, R4, PT ;  /* 0x000000040300720b */ /* 0x000fc80003f24000 */
[----:B------:R-:W-:-:S04]  /*0780*/  FSEL R2, R3, R4, P1 ;  /* 0x0000000403027208 */ /* 0x000fc80000800000 */
[----:B------:R-:W-:-:S04]  /*0790*/  FSETP.GT.AND P1, PT, R2, R5, PT ;  /* 0x000000050200720b */ /* 0x000fc80003f24000 */
[----:B------:R-:W-:-:S04]  /*07a0*/  FSEL R7, R2, R5, P1 ;  /* 0x0000000502077208 */ /* 0x000fc80000800000 */
[----:B------:R-:W-:-:S04]  /*07b0*/  FSETP.GT.AND P1, PT, R7, R0, PT ;  /* 0x000000000700720b */ /* 0x000fc80003f24000 */
[----:B------:R-:W-:Y:S02]  /*07c0*/  FSEL R7, R7, R0, P1 ;  /* 0x0000000007077208 */ /* 0x000fe40000800000 */
[----:B------:R-:W-:-:S03]  /*07d0*/  FSETP.GT.AND P1, PT, R14, R15, PT ;  /* 0x0000000f0e00720b */ /* 0x000fc60003f24000 */
[----:B------:R-:W0:Y:S01]  /*07e0*/  SHFL.BFLY PT, R8, R7, 0x10, 0x1f ;  /* 0x0e001f0007087f89 */ /* 0x000e2200000e0000 */
[----:B------:R-:W-:-:S04]  /*07f0*/  FSEL R2, R14, R15, P1 ;  /* 0x0000000f0e027208 */ /* 0x000fc80000800000 */
[----:B------:R-:W-:-:S04]  /*0800*/  FSETP.GT.AND P1, PT, R2, R11, PT ;  /* 0x0000000b0200720b */ /* 0x000fc80003f24000 */
[----:B------:R-:W-:-:S04]  /*0810*/  FSEL R19, R2, R11, P1 ;  /* 0x0000000b02137208 */ /* 0x000fc80000800000 */
[----:B------:R-:W-:-:S04]  /*0820*/  FSETP.GT.AND P1, PT, R19, R6, PT ;  /* 0x000000061300720b */ /* 0x000fc80003f24000 */
[----:B------:R-:W-:-:S05]  /*0830*/  FSEL R19, R19, R6, P1 ;  /* 0x0000000613137208 */ /* 0x000fca0000800000 */
[----:B------:R-:W1:Y:S01]  /*0840*/  SHFL.BFLY PT, R2, R19, 0x10, 0x1f ;  /* 0x0e001f0013027f89 */ /* 0x000e6200000e0000 */
[----:B0-----:R-:W-:-:S04]  /*0850*/  FSETP.GEU.AND P1, PT, R7, R8, PT ;  /* 0x000000080700720b */ /* 0x001fc80003f2e000 */
[----:B------:R-:W-:-:S05]  /*0860*/  FSEL R8, R8, R7, !P1 ;  /* 0x0000000708087208 */ /* 0x000fca0004800000 */
[----:B------:R-:W0:Y:S01]  /*0870*/  SHFL.BFLY PT, R21, R8, 0x8, 0x1f ;  /* 0x0d001f0008157f89 */ /* 0x000e2200000e0000 */
[----:B-1----:R-:W-:-:S04]  /*0880*/  FSETP.GEU.AND P1, PT, R19, R2, PT ;  /* 0x000000021300720b */ /* 0x002fc80003f2e000 */
[----:B------:R-:W-:-:S05]  /*0890*/  FSEL R2, R2, R19, !P1 ;  /* 0x0000001302027208 */ /* 0x000fca0004800000 */
        /* <DEDUP_REMOVED lines=20> */
[----:B------:R-:W-:Y:S01]  /*09e0*/  FSEL R7, R2, R19, !P1 ;  /* 0x0000001302077208 */ /* 0x000fe20004800000 */
[----:B------:R-:W-:-:S04]  /*09f0*/  IMAD.MOV.U32 R2, RZ, RZ, 0x3bbb989d ;  /* 0x3bbb989dff027424 */ /* 0x000fc800078e00ff */
[C---:B------:R-:W-:Y:S01]  /*0a00*/  FADD R21, -R7.reuse, R4 ;  /* 0x0000000407157221 */ /* 0x040fe20000000100 */
[C---:B------:R-:W-:Y:S01]  /*0a10*/  FADD R25, -R7.reuse, R3 ;  /* 0x0000000307197221 */ /* 0x040fe20000000100 */
[----:B------:R-:W-:Y:S02]  /*0a20*/  IMAD.MOV.U32 R3, RZ, RZ, 0x437c0000 ;  /* 0x437c0000ff037424 */ /* 0x000fe400078e00ff */
[----:B------:R-:W-:Y:S01]  /*0a30*/  FADD R19, -R7, R5 ;  /* 0x0000000507137221 */ /* 0x000fe20000000100 */
[-C--:B------:R-:W-:Y:S01]  /*0a40*/  FFMA.SAT R18, R21, R2.reuse, 0.5 ;  /* 0x3f00000015127423 */ /* 0x080fe20000002002 */
[-C--:B------:R-:W-:Y:S02]  /*0a50*/  FFMA.SAT R16, R25, R2.reuse, 0.5 ;  /* 0x3f00000019107423 */ /* 0x080fe40000002002 */
[----:B------:R-:W-:Y:S01]  /*0a60*/  FFMA.SAT R22, R19, R2, 0.5 ;  /* 0x3f00000013167423 */ /* 0x000fe20000002002 */
[-C--:B------:R-:W-:Y:S01]  /*0a70*/  FFMA.RM R5, R18, R3.reuse, 12582913 ;  /* 0x4b40000112057423 */ /* 0x080fe20000004003 */
[----:B------:R-:W-:-:S03]  /*0a80*/  FFMA.RM R4, R16, R3, 12582913 ;  /* 0x4b40000110047423 */ /* 0x000fc60000004003 */
[----:B------:R-:W-:Y:S01]  /*0a90*/  FADD R20, R5, -12583039 ;  /* 0xcb40007f05147421 */ /* 0x000fe20000000000 */
[----:B-1----:R-:W-:Y:S01]  /*0aa0*/  FSETP.GEU.AND P1, PT, R23, R8, PT ;  /* 0x000000081700720b */ /* 0x002fe20003f2e000 */
[----:B------:R-:W-:Y:S01]  /*0ab0*/  FADD R16, R4, -12583039 ;  /* 0xcb40007f04107421 */ /* 0x000fe20000000000 */
[----:B------:R-:W-:Y:S02]  /*0ac0*/  IMAD.SHL.U32 R5, R5, 0x800000, RZ ;  /* 0x0080000005057824 */ /* 0x000fe400078e00ff */
[----:B------:R-:W-:Y:S01]  /*0ad0*/  FFMA R20, R21, 1.4426950216293334961, -R20 ;  /* 0x3fb8aa3b15147823 */ /* 0x000fe20000000814 */
[----:B------:R-:W-:Y:S01]  /*0ae0*/  FSEL R18, R8, R23, !P1 ;  /* 0x0000001708127208 */ /* 0x000fe20004800000 */
[----:B------:R-:W-:Y:S01]  /*0af0*/  FADD R23, -R7, R0 ;  /* 0x0000000007177221 */ /* 0x000fe20000000100 */
[----:B------:R-:W-:Y:S01]  /*0b00*/  FFMA R16, R25, 1.4426950216293334961, -R16 ;  /* 0x3fb8aa3b19107823 */ /* 0x000fe20000000810 */
[-C--:B------:R-:W-:Y:S01]  /*0b10*/  FFMA.RM R7, R22, R3.reuse, 12582913 ;  /* 0x4b40000116077423 */ /* 0x080fe20000004003 */
[----:B------:R-:W-:Y:S01]  /*0b20*/  FFMA R20, R21, 1.925963033500011079e-08, R20 ;  /* 0x32a5706015147823 */ /* 0x000fe20000000014 */
[-C--:B------:R-:W-:Y:S01]  /*0b30*/  FFMA.SAT R0, R23, R2.reuse, 0.5 ;  /* 0x3f00000017007423 */ /* 0x080fe20000002002 */
[----:B------:R-:W-:Y:S01]  /*0b40*/  FFMA R8, R25, 1.925963033500011079e-08, R16 ;  /* 0x32a5706019087823 */ /* 0x000fe20000000010 */
[----:B------:R-:W-:Y:S01]  /*0b50*/  FADD R16, R7, -12583039 ;  /* 0xcb40007f07107421 */ /* 0x000fe20000000000 */
[----:B------:R-:W-:Y:S01]  /*0b60*/  FADD R21, -R18, R14 ;  /* 0x0000000e12157221 */ /* 0x000fe20000000100 */
[-C--:B------:R-:W-:Y:S01]  /*0b70*/  FFMA.RM R0, R0, R3.reuse, 12582913 ;  /* 0x4b40000100007423 */ /* 0x080fe20000004003 */
[----:B------:R-:W-:Y:S01]  /*0b80*/  FADD R25, -R18, R15 ;  /* 0x0000000f12197221 */ /* 0x000fe20000000100 */
[----:B------:R-:W-:Y:S01]  /*0b90*/  FFMA R16, R19, 1.4426950216293334961, -R16 ;  /* 0x3fb8aa3b13107823 */ /* 0x000fe20000000810 */
[-C--:B------:R-:W-:Y:S01]  /*0ba0*/  FFMA.SAT R24, R21, R2.reuse, 0.5 ;  /* 0x3f00000015187423 */ /* 0x080fe20000002002 */
[----:B------:R-:W-:Y:S01]  /*0bb0*/  FADD R22, R0, -12583039 ;  /* 0xcb40007f00167421 */ /* 0x000fe20000000000 */
[-C--:B------:R-:W-:Y:S01]  /*0bc0*/  FFMA.SAT R26, R25, R2.reuse, 0.5 ;  /* 0x3f000000191a7423 */ /* 0x080fe20000002002 */
[----:B------:R-:W-:Y:S01]  /*0bd0*/  FFMA R19, R19, 1.925963033500011079e-08, R16 ;  /* 0x32a5706013137823 */ /* 0x000fe20000000010 */
[----:B------:R0:W-:Y:S01]  /*0be0*/  MUFU.EX2 R14, R20 ;  /* 0x00000014000e7308 */ /* 0x0001e20000000800 */
[C---:B------:R-:W-:Y:S01]  /*0bf0*/  FFMA R22, R23.reuse, 1.4426950216293334961, -R22 ;  /* 0x3fb8aa3b17167823 */ /* 0x040fe20000000816 */
[-C--:B------:R-:W-:Y:S01]  /*0c00*/  FFMA.RM R16, R24, R3.reuse, 12582913 ;  /* 0x4b40000118107423 */ /* 0x080fe20000004003 */
[----:B------:R-:W-:Y:S01]  /*0c10*/  FADD R27, -R18, R6 ;  /* 0x00000006121b7221 */ /* 0x000fe20000000100 */
[----:B------:R-:W-:Y:S01]  /*0c20*/  SHF.L.U32 R0, R0, 0x17, RZ ;  /* 0x0000001700007819 */ /* 0x000fe200000006ff */
[----:B------:R-:W-:Y:S01]  /*0c30*/  FFMA R22, R23, 1.925963033500011079e-08, R22 ;  /* 0x32a5706017167823 */ /* 0x000fe20000000016 */
[----:B------:R-:W-:Y:S01]  /*0c40*/  FADD R23, -R18, R11 ;  /* 0x0000000b12177221 */ /* 0x000fe20000000100 */
[----:B------:R-:W-:Y:S01]  /*0c50*/  FADD R24, R16, -12583039 ;  /* 0xcb40007f10187421 */ /* 0x000fe20000000000 */
[-C--:B------:R-:W-:Y:S01]  /*0c60*/  FFMA.SAT R6, R27, R2.reuse, 0.5 ;  /* 0x3f0000001b067423 */ /* 0x080fe20000002002 */
[-C--:B0-----:R-:W-:Y:S01]  /*0c70*/  FFMA.RM R20, R26, R3.reuse, 12582913 ;  /* 0x4b4000011a147423 */ /* 0x081fe20000004003 */
[----:B------:R-:W-:Y:S01]  /*0c80*/  FFMA.SAT R28, R23, R2, 0.5 ;  /* 0x3f000000171c7423 */ /* 0x000fe20000002002 */
[C---:B------:R-:W-:Y:S01]  /*0c90*/  FFMA R24, R21.reuse, 1.4426950216293334961, -R24 ;  /* 0x3fb8aa3b15187823 */ /* 0x040fe20000000818 */
[----:B------:R-:W0:Y:S01]  /*0ca0*/  MUFU.EX2 R15, R19 ;  /* 0x00000013000f7308 */ /* 0x000e220000000800 */
[----:B------:R-:W-:Y:S01]  /*0cb0*/  FADD R26, R20, -12583039 ;  /* 0xcb40007f141a7421 */ /* 0x000fe20000000000 */
[-C--:B------:R-:W-:Y:S01]  /*0cc0*/  FFMA.RM R18, R28, R3.reuse, 12582913 ;  /* 0x4b4000011c127423 */ /* 0x080fe20000004003 */
[----:B------:R-:W-:Y:S01]  /*0cd0*/  FFMA.RM R3, R6, R3, 12582913 ;  /* 0x4b40000106037423 */ /* 0x000fe20000004003 */
[----:B------:R-:W-:Y:S01]  /*0ce0*/  FFMA R24, R21, 1.925963033500011079e-08, R24 ;  /* 0x32a5706015187823 */ /* 0x000fe20000000018 */
[----:B------:R-:W-:Y:S01]  /*0cf0*/  FFMA R26, R25, 1.4426950216293334961, -R26 ;  /* 0x3fb8aa3b191a7823 */ /* 0x000fe2000000081a */
[----:B------:R-:W-:Y:S01]  /*0d00*/  FADD R2, R18, -12583039 ;  /* 0xcb40007f12027421 */ /* 0x000fe20000000000 */
[----:B------:R-:W-:Y:S01]  /*0d10*/  FADD R6, R3, -12583039 ;  /* 0xcb40007f03067421 */ /* 0x000fe20000000000 */
[----:B------:R-:W1:Y:S01]  /*0d20*/  MUFU.EX2 R8, R8 ;  /* 0x0000000800087308 */ /* 0x000e620000000800 */
[----:B------:R-:W-:Y:S01]  /*0d30*/  FFMA R21, R25, 1.925963033500011079e-08, R26 ;  /* 0x32a5706019157823 */ /* 0x000fe2000000001a */
[----:B------:R-:W-:Y:S01]  /*0d40*/  FFMA R2, R23, 1.4426950216293334961, -R2 ;  /* 0x3fb8aa3b17027823 */ /* 0x000fe20000000802 */
[----:B------:R-:W-:Y:S01]  /*0d50*/  FFMA R6, R27, 1.4426950216293334961, -R6 ;  /* 0x3fb8aa3b1b067823 */ /* 0x000fe20000000806 */
[----:B------:R-:W-:Y:S01]  /*0d60*/  SHF.L.U32 R16, R16, 0x17, RZ ;  /* 0x0000001710107819 */ /* 0x000fe200000006ff */
[----:B------:R-:W-:-:S02]  /*0d70*/  IMAD.SHL.U32 R20, R20, 0x800000, RZ ;  /* 0x0080000014147824 */ /* 0x000fc400078e00ff */
[----:B------:R-:W-:Y:S01]  /*0d80*/  FFMA R2, R23, 1.925963033500011079e-08, R2 ;  /* 0x32a5706017027823 */ /* 0x000fe20000000002 */
[----:B------:R-:W-:Y:S01]  /*0d90*/  SHF.L.U32 R23, R4, 0x17, RZ ;  /* 0x0000001704177819 */ /* 0x000fe200000006ff */
[----:B------:R-:W2:Y:S01]  /*0da0*/  MUFU.EX2 R19, R24 ;  /* 0x0000001800137308 */ /* 0x000ea20000000800 */
[----:B------:R-:W-:-:S04]  /*0db0*/  IMAD.SHL.U32 R4, R7, 0x800000, RZ ;  /* 0x0080000007047824 */ /* 0x000fc800078e00ff */
[----:B0-----:R-:W-:-:S03]  /*0dc0*/  FMUL R7, R4, R15 ;  /* 0x0000000f04077220 */ /* 0x001fc60000400000 */
[----:B------:R-:W0:Y:S01]  /*0dd0*/  MUFU.EX2 R21, R21 ;  /* 0x0000001500157308 */ /* 0x000e220000000800 */
[----:B-1----:R-:W-:Y:S01]  /*0de0*/  FMUL R8, R23, R8 ;  /* 0x0000000817087220 */ /* 0x002fe20000400000 */
[----:B------:R-:W-:-:S03]  /*0df0*/  IMAD.SHL.U32 R23, R3, 0x800000, RZ ;  /* 0x0080000003177824 */ /* 0x000fc600078e00ff */
[----:B------:R-:W-:-:S03]  /*0e00*/  FADD R15, RZ, R8 ;  /* 0x00000008ff0f7221 */ /* 0x000fc60000000000 */
[----:B------:R1:W-:Y:S08]  /*0e10*/  MUFU.EX2 R11, R22 ;  /* 0x00000016000b7308 */ /* 0x0003f00000000800 */
[----:B------:R-:W3:Y:S01]  /*0e20*/  MUFU.EX2 R2, R2 ;  /* 0x0000000200027308 */ /* 0x000ee20000000800 */
[----:B-1----:R-:W-:Y:S01]  /*0e30*/  FFMA R22, R27, 1.925963033500011079e-08, R6 ;  /* 0x32a570601b167823 */ /* 0x002fe20000000006 */
[----:B------:R-:W-:Y:S01]  /*0e40*/  FMUL R6, R5, R14 ;  /* 0x0000000e05067220 */ /* 0x000fe20000400000 */
[----:B--2---:R-:W-:Y:S01]  /*0e50*/  FMUL R5, R16, R19 ;  /* 0x0000001310057220 */ /* 0x004fe20000400000 */
[----:B0-----:R-:W-:Y:S01]  /*0e60*/  FMUL R4, R20, R21 ;  /* 0x0000001514047220 */ /* 0x001fe20000400000 */
[----:B------:R-:W-:-:S02]  /*0e70*/  IMAD.SHL.U32 R21, R18, 0x800000, RZ ;  /* 0x0080000012157824 */ /* 0x000fc400078e00ff */
[----:B------:R-:W-:Y:S01]  /*0e80*/  FADD R14, R15, R6 ;  /* 0x000000060f0e7221 */ /* 0x000fe20000000000 */
[----:B------:R-:W-:Y:S01]  /*0e90*/  FADD R19, RZ, R5 ;  /* 0x00000005ff137221 */ /* 0x000fe20000000000 */
[----:B------:R-:W0:Y:S03]  /*0ea0*/  MUFU.EX2 R22, R22 ;  /* 0x0000001600167308 */ /* 0x000e260000000800 */
[----:B------:R-:W-:Y:S01]  /*0eb0*/  FADD R16, R19, R4 ;  /* 0x0000000413107221 */ /* 0x000fe20000000000 */
[----:B---3--:R-:W-:Y:S01]  /*0ec0*/  FMUL R3, R21, R2 ;  /* 0x0000000215037220 */ /* 0x008fe20000400000 */
[----:B------:R-:W-:Y:S01]  /*0ed0*/  FMUL R2, R0, R11 ;  /* 0x0000000b00027220 */ /* 0x000fe20000400000 */
[----:B------:R-:W-:Y:S02]  /*0ee0*/  FADD R11, R14, R7 ;  /* 0x000000070e0b7221 */ /* 0x000fe40000000000 */
[----:B------:R-:W-:-:S02]  /*0ef0*/  FADD R15, R16, R3 ;  /* 0x00000003100f7221 */ /* 0x000fc40000000000 */
[----:B------:R-:W-:Y:S01]  /*0f00*/  FADD R11, R11, R2 ;  /* 0x000000020b0b7221 */ /* 0x000fe20000000000 */
[----:B0-----:R-:W-:-:S04]  /*0f10*/  FMUL R0, R23, R22 ;  /* 0x0000001617007220 */ /* 0x001fc80000400000 */
[----:B------:R-:W0:Y:S01]  /*0f20*/  SHFL.BFLY PT, R14, R11, 0x10, 0x1f ;  /* 0x0e001f000b0e7f89 */ /* 0x000e2200000e0000 */
[----:B------:R-:W-:-:S05]  /*0f30*/  FADD R15, R15, R0 ;  /* 0x000000000f0f7221 */ /* 0x000fca0000000000 */
[----:B------:R-:W1:Y:S01]  /*0f40*/  SHFL.BFLY PT, R16, R15, 0x10, 0x1f ;  /* 0x0e001f000f107f89 */ /* 0x000e6200000e0000 */
[----:B0-----:R-:W-:-:S05]  /*0f50*/  FADD R14, R11, R14 ;  /* 0x0000000e0b0e7221 */ /* 0x001fca0000000000 */
[----:B------:R-:W0:Y:S01]  /*0f60*/  SHFL.BFLY PT, R19, R14, 0x8, 0x1f ;  /* 0x0d001f000e137f89 */ /* 0x000e2200000e0000 */
[----:B-1----:R-:W-:-:S05]  /*0f70*/  FADD R16, R15, R16 ;  /* 0x000000100f107221 */ /* 0x002fca0000000000 */
        /* <DEDUP_REMOVED lines=10> */
[----:B------:R0:W2:Y:S01]  /*1020*/  SHFL.BFLY PT, R16, R11, 0x1, 0x1f ;  /* 0x0c201f000b107f89 */ /* 0x0000a200000e0000 */
[----:B-1----:R-:W-:-:S05]  /*1030*/  FADD R22, R20, R15 ;  /* 0x0000000f14167221 */ /* 0x002fca0000000000 */
[----:B------:R0:W1:Y:S01]  /*1040*/  SHFL.BFLY PT, R23, R22, 0x1, 0x1f ;  /* 0x0c201f0016177f89 */ /* 0x00006200000e0000 */
[----:B------:R-:W-:Y:S05]  /*1050*/  @P0 EXIT ;  /* 0x000000000000094d */ /* 0x000fea0003800000 */
[----:B------:R-:W-:Y:S01]  /*1060*/  ISETP.GT.AND P1, PT, R12, R13, PT ;  /* 0x0000000d0c00720c */ /* 0x000fe20003f24270 */
[----:B------:R-:W-:Y:S01]  /*1070*/  ULDC.64 UR4, c[0x0][0x210] ;  /* 0x0000840000047ab9 */ /* 0x000fe20000000a00 */
[----:B------:R-:W-:Y:S01]  /*1080*/  BSSY B2, `(.L_x_7709) ;  /* 0x0000062000027945 */ /* 0x000fe20003800000 */
[----:B------:R-:W-:Y:S01]  /*1090*/  LEA R14, P0, R10, UR4, 0x1 ;  /* 0x000000040a0e7c11 */ /* 0x000fe2000f8008ff */
[----:B--2---:R-:W-:Y:S01]  /*10a0*/  FADD R19, R11, R16 ;  /* 0x000000100b137221 */ /* 0x004fe20000000000 */
[----:B01----:R-:W-:Y:S02]  /*10b0*/  FADD R11, R22, R23 ;  /* 0x00000017160b7221 */ /* 0x003fe40000000000 */
[----:B------:R-:W-:-:S06]  /*10c0*/  LEA.HI.X R15, R10, UR5, R17, 0x1, P0 ;  /* 0x000000050a0f7c11 */ /* 0x000fcc00080f0c11 */
        /* <DEDUP_REMOVED lines=12> */
[----:B------:R-:W-:Y:S05]  /*1190*/  CALL.REL.NOINC `($__internal_7_$__cuda_sm3x_div_rn_noftz_f32_slowpath) ;  /* 0x0000000c00647944 */ /* 0x000fea0003c00000 */
[----:B------:R-:W-:-:S07]  /*11a0*/  IMAD.MOV.U32 R18, RZ, RZ, R21 ;  /* 0x000000ffff127224 */ /* 0x000fce00078e0015 */
.L_x_7712:
[----:B------:R-:W-:Y:S05]  /*11b0*/  BSYNC B3 ;  /* 0x0000000000037941 */ /* 0x000fea0003800000 */
.L_x_7711:
        /* <DEDUP_REMOVED lines=17> */
[----:B0-----:R-:W-:Y:S05]  /*12d0*/  CALL.REL.NOINC `($__internal_7_$__cuda_sm3x_div_rn_noftz_f32_slowpath) ;  /* 0x0000000c00147944 */ /* 0x001fea0003c00000 */
[----:B------:R-:W-:-:S07]  /*12e0*/  MOV R8, R21 ;  /* 0x0000001500087202 */ /* 0x000fce0000000f00 */
.L_x_7716:
[----:B------:R-:W-:Y:S05]  /*12f0*/  BSYNC B4 ;  /* 0x0000000000047941 */ /* 0x000fea0003800000 */
.L_x_7715:
[----:B------:R-:W-:-:S04]  /*1300*/  F2FP.BF16.F32.PACK_AB R8, RZ, R8 ;  /* 0x00000008ff08723e */ /* 0x000fc800000010ff */
[----:B------:R-:W-:-:S07]  /*1310*/  PRMT R20, R8, 0x7610, R20 ;  /* 0x0000761008147816 */ /* 0x000fce0000000014 */
.L_x_7714:
[----:B------:R-:W-:Y:S05]  /*1320*/  BSYNC B3 ;  /* 0x0000000000037941 */ /* 0x000fea0003800000 */
.L_x_7713:
[----:B------:R-:W-:Y:S01]  /*1330*/  VIADD R6, R12, 0x2 ;  /* 0x000000020c067836 */ /* 0x000fe20000000000 */
[----:B------:R-:W-:Y:S04]  /*1340*/  BSSY B3, `(.L_x_7717) ;  /* 0x0000015000037945 */ /* 0x000fe80003800000 */
        /* <DEDUP_REMOVED lines=16> */
.L_x_7720:
[----:B------:R-:W-:Y:S05]  /*1450*/  BSYNC B4 ;  /* 0x0000000000047941 */ /* 0x000fea0003800000 */
.L_x_7719:
[----:B------:R-:W-:Y:S01]  /*1460*/  F2FP.BF16.F32.PACK_AB R6, RZ, R6 ;  /* 0x00000006ff06723e */ /* 0x000fe200000010ff */
[----:B------:R-:W-:Y:S06]  /*1470*/  BRA `(.L_x_7721) ;  /* 0x0000000000047947 */ /* 0x000fec0003800000 */
.L_x_7718:
[----:B------:R-:W-:-:S07]  /*1480*/  PRMT R6, RZ, 0x7610, R6 ;  /* 0x00007610ff067816 */ /* 0x000fce0000000006 */
.L_x_7721:
[----:B------:R-:W-:Y:S05]  /*1490*/  BSYNC B3 ;  /* 0x0000000000037941 */ /* 0x000fea0003800000 */
.L_x_7717:
        /* <DEDUP_REMOVED lines=18> */
.L_x_7725:
[----:B------:R-:W-:Y:S05]  /*15c0*/  BSYNC B4 ;  /* 0x0000000000047941 */ /* 0x000fea0003800000 */
.L_x_7724:
[----:B------:R-:W-:Y:S01]  /*15d0*/  F2FP.BF16.F32.PACK_AB R7, RZ, R7 ;  /* 0x00000007ff07723e */ /* 0x000fe200000010ff */
[----:B------:R-:W-:Y:S06]  /*15e0*/  BRA `(.L_x_7726) ;  /* 0x0000000000047947 */ /* 0x000fec0003800000 */
.L_x_7723:
[----:B------:R-:W-:-:S07]  /*15f0*/  PRMT R7, RZ, 0x7610, R7 ;  /* 0x00007610ff077816 */ /* 0x000fce0000000007 */
.L_x_7726:
[----:B------:R-:W-:Y:S05]  /*1600*/  BSYNC B3 ;  /* 0x0000000000037941 */ /* 0x000fea0003800000 */
.L_x_7722:
[----:B------:R-:W-:Y:S02]  /*1610*/  LOP3.LUT R8, R20, 0xffff, RZ, 0xc0, !PT ;  /* 0x0000ffff14087812 */ /* 0x000fe400078ec0ff */
[----:B------:R-:W-:-:S03]  /*1620*/  PRMT R7, R6, 0x5410, R7 ;  /* 0x0000541006077816 */ /* 0x000fc60000000007 */
[----:B------:R-:W-:-:S05]  /*1630*/  IMAD.WIDE.U32 R8, R8, 0x10000, RZ ;  /* 0x0001000008087825 */ /* 0x000fca00078e00ff */
[----:B------:R-:W-:Y:S02]  /*1640*/  LOP3.LUT R7, R7, R9, RZ, 0xfc, !PT ;  /* 0x0000000907077212 */ /* 0x000fe400078efcff */
[----:B0-----:R-:W-:-:S05]  /*1650*/  LOP3.LUT R6, R8, R18, RZ, 0xfc, !PT ;  /* 0x0000001208067212 */ /* 0x001fca00078efcff */
[----:B------:R1:W-:Y:S01]  /*1660*/  STG.E.64 desc[UR6][R14.64], R6 ;  /* 0x000000060e007986 */ /* 0x0003e2000c101b06 */
[----:B------:R-:W-:Y:S05]  /*1670*/  BRA `(.L_x_7727) ;  /* 0x0000000000087947 */ /* 0x000fea0003800000 */
.L_x_7710:
[----:B------:R-:W-:-:S13]  /*1680*/  ISETP.GE.AND P0, PT, R12, R9, PT ;  /* 0x000000090c00720c */ /* 0x000fda0003f06270 */
[----:B------:R0:W-:Y:S02]  /*1690*/  @!P0 STG.E.64 desc[UR6][R14.64], RZ ;  /* 0x000000ff0e008986 */ /* 0x0001e4000c101b06 */
.L_x_7727:
[----:B------:R-:W-:Y:S05]  /*16a0*/  BSYNC B2 ;  /* 0x0000000000027941 */ /* 0x000fea0003800000 */
.L_x_7709:
[----:B------:R-:W2:Y:S01]  /*16b0*/  LDC R2, c[0x0][0x228] ;  /* 0x00008a00ff027b82 */ /* 0x000ea20000000800 */
[----:B-1----:R-:W1:Y:S01]  /*16c0*/  S2R R6, SR_TID.Y ;  /* 0x0000000000067919 */ /* 0x002e620000002200 */
[----:B------:R-:W-:Y:S01]  /*16d0*/  ULDC UR4, c[0x0][0x4] ;  /* 0x0000010000047ab9 */ /* 0x000fe20000000800 */
[----:B------:R-:W1:Y:S01]  /*16e0*/  S2R R9, SR_CTAID.X ;  /* 0x0000000000097919 */ /* 0x000e620000002500 */
[----:B--2---:R-:W-:Y:S02]  /*16f0*/  IABS R13, R2 ;  /* 0x00000002000d7213 */ /* 0x004fe40000000000 */
[----:B------:R-:W-:Y:S02]  /*1700*/  ISETP.NE.AND P2, PT, R2, RZ, PT ;  /* 0x000000ff0200720c */ /* 0x000fe40003f45270 */
[----:B0-----:R-:W0:Y:S01]  /*1710*/  I2F.RP R14, R13 ;  /* 0x0000000d000e7306 */ /* 0x001e220000209400 */
[----:B-1----:R-:W-:Y:S01]  /*1720*/  IMAD R6, R9, UR4, R6 ;  /* 0x0000000409067c24 */ /* 0x002fe2000f8e0206 */
[----:B------:R-:W-:-:S04]  /*1730*/  ULDC UR4, c[0x0][0x224] ;  /* 0x0000890000047ab9 */ /* 0x000fc80000000800 */
[----:B------:R-:W-:Y:S02]  /*1740*/  LEA R8, R6, 0x1, 0x1 ;  /* 0x0000000106087811 */ /* 0x000fe400078e08ff */
[----:B0-----:R-:W0:Y:S01]  /*1750*/  MUFU.RCP R14, R14 ;  /* 0x0000000e000e7308 */ /* 0x001e220000001000 */
[----:B------:R-:W-:Y:S01]  /*1760*/  IMAD.MOV.U32 R6, RZ, RZ, RZ ;  /* 0x000000ffff067224 */ /* 0x000fe200078e00ff */
[----:B------:R-:W-:Y:S01]  /*1770*/  ISETP.GE.AND P1, PT, R8, RZ, PT ;  /* 0x000000ff0800720c */ /* 0x000fe20003f26270 */
[----:B0-----:R-:W-:Y:S01]  /*1780*/  VIADD R15, R14, 0xffffffe ;  /* 0x0ffffffe0e0f7836 */ /* 0x001fe20000000000 */
[----:B------:R-:W-:-:S04]  /*1790*/  IABS R14, R8 ;  /* 0x00000008000e7213 */ /* 0x000fc80000000000 */
[----:B------:R-:W0:Y:S02]  /*17a0*/  F2I.FTZ.U32.TRUNC.NTZ R7, R15 ;  /* 0x0000000f00077305 */ /* 0x000e24000021f000 */
[----:B0-----:R-:W-:-:S05]  /*17b0*/  IADD3 R16, RZ, -R7, RZ ;  /* 0x80000007ff107210 */ /* 0x001fca0007ffe0ff */
[----:B------:R-:W-:-:S04]  /*17c0*/  IMAD R9, R16, R13, RZ ;  /* 0x0000000d10097224 */ /* 0x000fc800078e02ff */
[----:B------:R-:W-:Y:S01]  /*17d0*/  IMAD.HI.U32 R6, R7, R9, R6 ;  /* 0x0000000907067227 */ /* 0x000fe200078e0006 */
[----:B------:R-:W-:Y:S01]  /*17e0*/  MOV R7, R14 ;  /* 0x0000000e00077202 */ /* 0x000fe20000000f00 */
[----:B------:R-:W0:Y:S04]  /*17f0*/  LDC R9, c[0x0][0x22c] ;  /* 0x00008b00ff097b82 */ /* 0x000e280000000800 */
[----:B------:R-:W-:-:S04]  /*1800*/  IMAD.HI.U32 R6, R6, R7, RZ ;  /* 0x0000000706067227 */ /* 0x000fc800078e00ff */
[----:B------:R-:W-:-:S04]  /*1810*/  IMAD.MOV R6, RZ, RZ, -R6 ;  /* 0x000000ffff067224 */ /* 0x000fc800078e0a06 */
[----:B------:R-:W-:-:S05]  /*1820*/  IMAD R6, R13, R6, R7 ;  /* 0x000000060d067224 */ /* 0x000fca00078e0207 */
[----:B------:R-:W-:-:S13]  /*1830*/  ISETP.GT.U32.AND P0, PT, R13, R6, PT ;  /* 0x000000060d00720c */ /* 0x000fda0003f04070 */
[----:B------:R-:W-:-:S04]  /*1840*/  @!P0 IADD3 R6, R6, -R13, RZ ;  /* 0x8000000d06068210 */ /* 0x000fc80007ffe0ff */
[----:B------:R-:W-:-:S13]  /*1850*/  ISETP.GT.U32.AND P0, PT, R13, R6, PT ;  /* 0x000000060d00720c */ /* 0x000fda0003f04070 */
[----:B------:R-:W-:Y:S01]  /*1860*/  @!P0 IMAD.IADD R6, R6, 0x1, -R13 ;  /* 0x0000000106068824 */ /* 0x000fe200078e0a0d */
[----:B------:R-:W-:-:S04]  /*1870*/  ISETP.GE.AND P0, PT, R8, UR4, PT ;  /* 0x0000000408007c0c */ /* 0x000fc8000bf06270 */
[----:B------:R-:W-:Y:S02]  /*1880*/  @!P1 IADD3 R6, -R6, RZ, RZ ;  /* 0x000000ff06069210 */ /* 0x000fe40007ffe1ff */
[----:B------:R-:W-:-:S07]  /*1890*/  @!P2 LOP3.LUT R6, RZ, R2, RZ, 0x33, !PT ;  /* 0x00000002ff06a212 */ /* 0x000fce00078e33ff */
[----:B0-----:R-:W-:Y:S05]  /*18a0*/  @P0 EXIT ;  /* 0x000000000000094d */ /* 0x001fea0003800000 */
[-C--:B------:R-:W-:Y:S01]  /*18b0*/  IADD3 R10, P0, R10, R9.reuse, RZ ;  /* 0x000000090a0a7210 */ /* 0x080fe20007f1e0ff */
[----:B------:R-:W-:Y:S01]  /*18c0*/  ULDC.64 UR4, c[0x0][0x210] ;  /* 0x0000840000047ab9 */ /* 0x000fe20000000a00 */
[----:B------:R-:W-:Y:S02]  /*18d0*/  IADD3 R7, R6, R9, -R2 ;  /* 0x0000000906077210 */ /* 0x000fe40007ffe802 */
[----:B------:R-:W-:Y:S02]  /*18e0*/  LEA.HI.X.SX32 R17, R9, R17, 0x1, P0 ;  /* 0x0000001109117211 */ /* 0x000fe400000f0eff */
[----:B------:R-:W-:Y:S02]  /*18f0*/  ISETP.GT.AND P0, PT, R12, R7, PT ;  /* 0x000000070c00720c */ /* 0x000fe40003f04270 */
[----:B------:R-:W-:-:S04]  /*1900*/  LEA R14, P1, R10, UR4, 0x1 ;  /* 0x000000040a0e7c11 */ /* 0x000fc8000f8208ff */
[----:B------:R-:W-:-:S07]  /*1910*/  LEA.HI.X R15, R10, UR5, R17, 0x1, P1 ;  /* 0x000000050a0f7c11 */ /* 0x000fce00088f0c11 */
        /* <DEDUP_REMOVED lines=11> */
[----:B------:R-:W-:Y:S02]  /*19d0*/  MOV R9, R11 ;  /* 0x0000000b00097202 */ /* 0x000fe40000000f00 */
[----:B------:R-:W-:-:S07]  /*19e0*/  MOV R16, 0x1a00 ;  /* 0x00001a0000107802 */ /* 0x000fce0000000f00 */
[----:B------:R-:W-:Y:S05]  /*19f0*/  CALL.REL.NOINC `($__internal_7_$__cuda_sm3x_div_rn_noftz_f32_slowpath) ;  /* 0x00000004004c7944 */ /* 0x000fea0003c00000 */
[----:B------:R-:W-:-:S07]  /*1a00*/  IMAD.MOV.U32 R2, RZ, RZ, R21 ;  /* 0x000000ffff027224 */ /* 0x000fce00078e0015 */
.L_x_7730:
[----:B------:R-:W-:Y:S05]  /*1a10*/  BSYNC B2 ;  /* 0x0000000000027941 */ /* 0x000fea0003800000 */
.L_x_7729:
        /* <DEDUP_REMOVED lines=19> */
.L_x_7734:
[----:B------:R-:W-:Y:S05]  /*1b50*/  BSYNC B3 ;  /* 0x0000000000037941 */ /* 0x000fea0003800000 */
.L_x_7733:
[----:B------:R-:W-:-:S07]  /*1b60*/  F2FP.BF16.F32.PACK_AB R5, RZ, R5 ;  /* 0x00000005ff05723e */ /* 0x000fce00000010ff */
.L_x_7732:
[----:B------:R-:W-:Y:S05]  /*1b70*/  BSYNC B2 ;  /* 0x0000000000027941 */ /* 0x000fea0003800000 */
.L_x_7731:
        /* <DEDUP_REMOVED lines=18> */
.L_x_7738:
[----:B------:R-:W-:Y:S05]  /*1ca0*/  BSYNC B3 ;  /* 0x0000000000037941 */ /* 0x000fea0003800000 */
.L_x_7737:
[----:B------:R-:W-:-:S04]  /*1cb0*/  F2FP.BF16.F32.PACK_AB R4, RZ, R4 ;  /* 0x00000004ff04723e */ /* 0x000fc800000010ff */
[----:B------:R-:W-:Y:S01]  /*1cc0*/  PRMT R3, R4, 0x7610, R3 ;  /* 0x0000761004037816 */ /* 0x000fe20000000003 */
[----:B------:R-:W-:Y:S06]  /*1cd0*/  BRA `(.L_x_7739) ;  /* 0x0000000000047947 */ /* 0x000fec0003800000 */
.L_x_7736:
[----:B------:R-:W-:-:S07]  /*1ce0*/  PRMT R3, RZ, 0x7610, R3 ;  /* 0x00007610ff037816 */ /* 0x000fce0000000003 */
.L_x_7739:
[----:B------:R-:W-:Y:S05]  /*1cf0*/  BSYNC B2 ;  /* 0x0000000000027941 */ /* 0x000fea0003800000 */
.L_x_7735:
        /* <DEDUP_REMOVED lines=18> */
.L_x_7743:
[----:B------:R-:W-:Y:S05]  /*1e20*/  BSYNC B3 ;  /* 0x0000000000037941 */ /* 0x000fea0003800000 */
.L_x_7742:
[----:B------:R-:W-:-:S04]  /*1e30*/  F2FP.BF16.F32.PACK_AB R4, RZ, R4 ;  /* 0x00000004ff04723e */ /* 0x000fc800000010ff */
[----:B------:R-:W-:Y:S01]  /*1e40*/  PRMT R0, R4, 0x7610, R0 ;  /* 0x0000761004007816 */ /* 0x000fe20000000000 */
[----:B------:R-:W-:Y:S06]  /*1e50*/  BRA `(.L_x_7744) ;  /* 0x0000000000047947 */ /* 0x000fec0003800000 */
.L_x_7741:
[----:B------:R-:W-:-:S07]  /*1e60*/  PRMT R0, RZ, 0x7610, R0 ;  /* 0x00007610ff007816 */ /* 0x000fce0000000000 */
.L_x_7744:
[----:B------:R-:W-:Y:S05]  /*1e70*/  BSYNC B2 ;  /* 0x0000000000027941 */ /* 0x000fea0003800000 */
.L_x_7740:
[----:B------:R-:W-:Y:S02]  /*1e80*/  LOP3.LUT R5, R5, 0xffff, RZ, 0xc0, !PT ;  /* 0x0000ffff05057812 */ /* 0x000fe400078ec0ff */
[----:B------:R-:W-:-:S03]  /*1e90*/  PRMT R3, R3, 0x5410, R0 ;  /* 0x0000541003037816 */ /* 0x000fc60000000000 */
[----:B------:R-:W-:-:S05]  /*1ea0*/  IMAD.WIDE.U32 R4, R5, 0x10000, RZ ;  /* 0x0001000005047825 */ /* 0x000fca00078e00ff */
[----:B------:R-:W-:Y:S02]  /*1eb0*/  LOP3.LUT R3, R3, R5, RZ, 0xfc, !PT ;  /* 0x0000000503037212 */ /* 0x000fe400078efcff */
[----:B0-----:R-:W-:-:S05]  /*1ec0*/  LOP3.LUT R2, R4, R2, RZ, 0xfc, !PT ;  /* 0x0000000204027212 */ /* 0x001fca00078efcff */
[----:B------:R-:W-:Y:S01]  /*1ed0*/  STG.E.64 desc[UR6][R14.64], R2 ;  /* 0x000000020e007986 */ /* 0x000fe2000c101b06 */
[----:B------:R-:W-:Y:S05]  /*1ee0*/  EXIT ;  /* 0x000000000000794d */ /* 0x000fea0003800000 */
.L_x_7728:
[----:B------:R-:W-:-:S13]  /*1ef0*/  ISETP.GE.AND P0, PT, R12, R9, PT ;  /* 0x000000090c00720c */ /* 0x000fda0003f06270 */
[----:B------:R-:W-:Y:S05]  /*1f00*/  @P0 EXIT ;  /* 0x000000000000094d */ /* 0x000fea0003800000 */
[----:B------:R-:W-:Y:S01]  /*1f10*/  STG.E.64 desc[UR6][R14.64], RZ ;  /* 0x000000ff0e007986 */ /* 0x000fe2000c101b06 */
[----:B------:R-:W-:Y:S05]  /*1f20*/  EXIT ;  /* 0x000000000000794d */ /* 0x000fea0003800000 */
        .weak           $__internal_7_$__cuda_sm3x_div_rn_noftz_f32_slowpath
        .type           $__internal_7_$__cuda_sm3x_div_rn_noftz_f32_slowpath,@function
        .size           $__internal_7_$__cuda_sm3x_div_rn_noftz_f32_slowpath,(.L_x_13635 - $__internal_7_$__cuda_sm3x_div_rn_noftz_f32_slowpath)
$__internal_7_$__cuda_sm3x_div_rn_noftz_f32_slowpath:
        /* <DEDUP_REMOVED lines=30> */
[----:B------:R-:W-:Y:S02]  /*2110*/  @!P0 IMAD.MOV.U32 R22, RZ, RZ, -0x40 ;  /* 0xffffffc0ff168424 */ /* 0x000fe400078e00ff */
[----:B------:R-:W-:Y:S01]  /*2120*/  @!P0 FFMA R8, R8, 1.84467440737095516160e+19, RZ ;  /* 0x5f80000008088823 */ /* 0x000fe200000000ff */
[----:B------:R-:W-:Y:S02]  /*2130*/  @!P1 FFMA R9, R9, 1.84467440737095516160e+19, RZ ;  /* 0x5f80000009099823 */ /* 0x000fe400000000ff */
[----:B------:R-:W-:-:S07]  /*2140*/  @!P1 IADD3 R22, R22, 0x40, RZ ;  /* 0x0000004016169810 */ /* 0x000fce0007ffe0ff */
.L_x_7746:
[----:B------:R-:W-:Y:S01]  /*2150*/  LEA R24, R21, 0xc0800000, 0x17 ;  /* 0xc080000015187811 */ /* 0x000fe200078eb8ff */
[----:B------:R-:W-:Y:S01]  /*2160*/  BSSY B1, `(.L_x_7751) ;  /* 0x0000036000017945 */ /* 0x000fe20003800000 */
[----:B------:R-:W-:-:S03]  /*2170*/  IADD3 R23, R23, -0x7f, RZ ;  /* 0xffffff8117177810 */ /* 0x000fc60007ffe0ff */
[----:B------:R-:W-:Y:S02]  /*2180*/  IMAD.IADD R27, R9, 0x1, -R24 ;  /* 0x00000001091b7824 */ /* 0x000fe400078e0a18 */
[C---:B------:R-:W-:Y:S01]  /*2190*/  IMAD R8, R23.reuse, -0x800000, R8 ;  /* 0xff80000017087824 */ /* 0x040fe200078e0208 */
[----:B------:R-:W-:Y:S01]  /*21a0*/  IADD3 R23, R23, 0x7f, -R21 ;  /* 0x0000007f17177810 */ /* 0x000fe20007ffe815 */
[----:B------:R-:W0:Y:S01]  /*21b0*/  MUFU.RCP R24, R27 ;  /* 0x0000001b00187308 */ /* 0x000e220000001000 */
[----:B------:R-:W-:-:S03]  /*21c0*/  FADD.FTZ R9, -R27, -RZ ;  /* 0x800000ff1b097221 */ /* 0x000fc60000010100 */
[----:B------:R-:W-:Y:S02]  /*21d0*/  IMAD.IADD R23, R23, 0x1, R22 ;  /* 0x0000000117177824 */ /* 0x000fe400078e0216 */
        /* <DEDUP_REMOVED lines=9> */
[----:B------:R-:W-:-:S05]  /*2270*/  IADD3 R21, R22, R23, RZ ;  /* 0x0000001716157210 */ /* 0x000fca0007ffe0ff */
[----:B------:R-:W-:-:S05]  /*2280*/  VIADD R22, R21, 0xffffffff ;  /* 0xffffffff15167836 */ /* 0x000fca0000000000 */
        /* <DEDUP_REMOVED lines=16> */
[----:B------:R-:W-:Y:S01]  /*2390*/  ISETP.NE.AND P1, PT, R21, RZ, PT ;  /* 0x000000ff1500720c */ /* 0x000fe20003f25270 */
[----:B------:R-:W-:Y:S01]  /*23a0*/  IMAD.MOV R21, RZ, RZ, -R21 ;  /* 0x000000ffff157224 */ /* 0x000fe200078e0a15 */
[----:B------:R-:W-:-:S02]  /*23b0*/  SHF.L.U32 R9, R22, R9, RZ ;  /* 0x0000000916097219 */ /* 0x000fc400000006ff */
[----:B------:R-:W-:Y:S02]  /*23c0*/  FSETP.NEU.FTZ.AND P0, PT, R23, R26, PT ;  /* 0x0000001a1700720b */ /* 0x000fe40003f1d000 */
        /* <DEDUP_REMOVED lines=11> */
.L_x_7753:
[----:B------:R-:W-:-:S04]  /*2480*/  LOP3.LUT R8, R8, 0x80000000, RZ, 0xc0, !PT ;  /* 0x8000000008087812 */ /* 0x000fc800078ec0ff */
[----:B------:R-:W-:Y:S01]  /*2490*/  LOP3.LUT R8, R8, 0x7f800000, RZ, 0xfc, !PT ;  /* 0x7f80000008087812 */ /* 0x000fe200078efcff */
[----:B------:R-:W-:Y:S06]  /*24a0*/  BRA `(.L_x_7754) ;  /* 0x0000000000047947 */ /* 0x000fec0003800000 */
.L_x_7752:
[----:B------:R-:W-:-:S07]  /*24b0*/  IMAD R8, R23, 0x800000, R8 ;  /* 0x0080000017087824 */ /* 0x000fce00078e0208 */
.L_x_7754:
[----:B------:R-:W-:Y:S05]  /*24c0*/  BSYNC B1 ;  /* 0x0000000000017941 */ /* 0x000fea0003800000 */
.L_x_7751:
[----:B------:R-:W-:Y:S05]  /*24d0*/  BRA `(.L_x_7755) ;  /* 0x0000000000207947 */ /* 0x000fea0003800000 */
.L_x_7750:
[----:B------:R-:W-:-:S04]  /*24e0*/  LOP3.LUT R8, R9, 0x80000000, R8, 0x48, !PT ;  /* 0x8000000009087812 */ /* 0x000fc800078e4808 */
[----:B------:R-:W-:Y:S01]  /*24f0*/  LOP3.LUT R8, R8, 0x7f800000, RZ, 0xfc, !PT ;  /* 0x7f80000008087812 */ /* 0x000fe200078efcff */
[----:B------:R-:W-:Y:S06]  /*2500*/  BRA `(.L_x_7755) ;  /* 0x0000000000147947 */ /* 0x000fec0003800000 */
.L_x_7749:
[----:B------:R-:W-:Y:S01]  /*2510*/  LOP3.LUT R8, R9, 0x80000000, R8, 0x48, !PT ;  /* 0x8000000009087812 */ /* 0x000fe200078e4808 */
[----:B------:R-:W-:Y:S06]  /*2520*/  BRA `(.L_x_7755) ;  /* 0x00000000000c7947 */ /* 0x000fec0003800000 */
.L_x_7748:
[----:B------:R-:W0:Y:S01]  /*2530*/  MUFU.RSQ R8, -QNAN ;  /* 0xffc0000000087908 */ /* 0x000e220000001400 */
[----:B------:R-:W-:Y:S05]  /*2540*/  BRA `(.L_x_7755) ;  /* 0x0000000000047947 */ /* 0x000fea0003800000 */
.L_x_7747:
[----:B------:R-:W-:-:S07]  /*2550*/  FADD.FTZ R8, R8, R9 ;  /* 0x0000000908087221 */ /* 0x000fce0000010000 */
.L_x_7755:
[----:B------:R-:W-:Y:S05]  /*2560*/  BSYNC B0 ;  /* 0x0000000000007941 */ /* 0x000fea0003800000 */
.L_x_7745:
[----:B------:R-:W-:Y:S01]  /*2570*/  HFMA2.MMA R9, -RZ, RZ, 0, 0 ;  /* 0x00000000ff097435 */ /* 0x000fe200000001ff */
[----:B0-----:R-:W-:Y:S01]  /*2580*/  MOV R21, R8 ;  /* 0x0000000800157202 */ /* 0x001fe20000000f00 */
[----:B------:R-:W-:-:S04]  /*2590*/  IMAD.MOV.U32 R8, RZ, RZ, R16 ;  /* 0x000000ffff087224 */ /* 0x000fc800078e0010 */
[----:B------:R-:W-:Y:S05]  /*25a0*/  RET.REL.NODEC R8 `(_ZN18transformer_engine49scaled_aligned_causal_masked_softmax_warp_forwardI13__nv_bfloat16S1_fLi7EEEvPT0_PKT_T1_iii) ;  /* 0xffffffd808947950 */ /* 0x000fea0003c3ffff */
.L_x_7756:
        /* <DEDUP_REMOVED lines=13> */
.L_x_13635:


//--------------------- .text._ZN18transformer_engine49scaled_aligned_causal_masked_softmax_warp_forwardI13__nv_bfloat16S1_fLi6EEEvPT0_PKT_T1_iii --------------------------
	.section	.text._ZN18transformer_engine49scaled_aligned_causal_masked_softmax_warp_forwardI13__nv_bfloat16S1_fLi6EEEvPT0_PKT_T1_iii,"ax",@progbits
	.align	128
        .global         _ZN18transformer_engine49scaled_aligned_causal_masked_softmax_warp_forwardI13__nv_bfloat16S1_fLi6EEEvPT0_PKT_T1_iii
        .type           _ZN18transformer_engine49scaled_aligned_causal_masked_softmax_warp_forwardI13__nv_bfloat16S1_fLi6EEEvPT0_PKT_T1_iii,@function
        .size           _ZN18transformer_engine49scaled_aligned_causal_masked_softmax_warp_forwardI13__nv_bfloat16S1_fLi6EEEvPT0_PKT_T1_iii,(.L_x_13636 - _ZN18transformer_engine49scaled_aligned_causal_masked_softmax_warp_forwardI13__nv_bfloat16S1_fLi6EEEvPT0_PKT_T1_iii)
        .other          _ZN18transformer_engine49scaled_aligned_causal_masked_softmax_warp_forwardI13__nv_bfloat16S1_fLi6EEEvPT0_PKT_T1_iii,@"STO_CUDA_ENTRY STV_DEFAULT"
_ZN18transformer_engine49scaled_aligned_causal_masked_softmax_warp_forwardI13__nv_bfloat16S1_fLi6EEEvPT0_PKT_T1_iii:
.text._ZN18transformer_engine49scaled_aligned_causal_masked_softmax_warp_forwardI13__nv_bfloat16S1_fLi6EEEvPT0_PKT_T1_iii:
        /* <DEDUP_REMOVED lines=11> */
[----:B------:R-:W-:Y:S01]  /*00b0*/  LOP3.LUT R18, RZ, R6, RZ, 0x33, !PT ;  /* 0x00000006ff127212 */ /* 0x000fe200078e33ff */
[----:B-1----:R-:W-:Y:S01]  /*00c0*/  IMAD R2, R2, UR4, R5 ;  /* 0x0000000402027c24 */ /* 0x002fe2000f8e0205 */
[----:B------:R-:W-:-:S03]  /*00d0*/  ULDC UR4, c[0x0][0x224] ;  /* 0x0000890000047ab9 */ /* 0x000fc60000000800 */
[----:B------:R-:W-:Y:S02]  /*00e0*/  IMAD.SHL.U32 R5, R2, 0x2, RZ ;  /* 0x0000000202057824 */ /* 0x000fe400078e00ff */
[----:B0-----:R-:W0:Y:S01]  /*00f0*/  MUFU.RCP R4, R4 ;  /* 0x0000000400047308 */ /* 0x001e220000001000 */
[----:B------:R-:W-:Y:S02]  /*0100*/  IMAD.MOV.U32 R2, RZ, RZ, RZ ;  /* 0x000000ffff027224 */ /* 0x000fe400078e00ff */
[C---:B------:R-:W-:Y:S01]  /*0110*/  ISETP.GE.AND P2, PT, R5.reuse, RZ, PT ;  /* 0x000000ff0500720c */ /* 0x040fe20003f46270 */
[----:B--2---:R-:W-:Y:S02]  /*0120*/  IMAD R8, R5, R7, R12 ;  /* 0x0000000705087224 */ /* 0x004fe400078e020c */
[----:B0-----:R-:W-:Y:S01]  /*0130*/  VIADD R3, R4, 0xffffffe ;  /* 0x0ffffffe04037836 */ /* 0x001fe20000000000 */
[----:B------:R-:W-:-:S05]  /*0140*/  IABS R4, R5 ;  /* 0x0000000500047213 */ /* 0x000fca0000000000 */
[----:B------:R-:W0:Y:S02]  /*0150*/  F2I.FTZ.U32.TRUNC.NTZ R3, R3 ;  /* 0x0000000300037305 */ /* 0x000e24000021f000 */
[----:B0-----:R-:W-:-:S04]  /*0160*/  IMAD.MOV R9, RZ, RZ, -R3 ;  /* 0x000000ffff097224 */ /* 0x001fc800078e0a03 */
[----:B------:R-:W-:-:S04]  /*0170*/  IMAD R9, R9, R0, RZ ;  /* 0x0000000009097224 */ /* 0x000fc800078e02ff */
[----:B------:R-:W-:-:S04]  /*0180*/  IMAD.HI.U32 R16, R3, R9, R2 ;  /* 0x0000000903107227 */ /* 0x000fc800078e0002 */
[----:B------:R-:W-:-:S04]  /*0190*/  IMAD.MOV.U32 R9, RZ, RZ, R4 ;  /* 0x000000ffff097224 */ /* 0x000fc800078e0004 */
[----:B------:R-:W-:-:S05]  /*01a0*/  IMAD.HI.U32 R2, R16, R9, RZ ;  /* 0x0000000910027227 */ /* 0x000fca00078e00ff */
[----:B------:R-:W-:-:S05]  /*01b0*/  IADD3 R2, -R2, RZ, RZ ;  /* 0x000000ff02027210 */ /* 0x000fca0007ffe1ff */
[----:B------:R-:W-:Y:S01]  /*01c0*/  IMAD R3, R0, R2, R9 ;  /* 0x0000000200037224 */ /* 0x000fe200078e0209 */
[----:B------:R-:W-:-:S04]  /*01d0*/  SHF.R.S32.HI R9, RZ, 0x1f, R8 ;  /* 0x0000001fff097819 */ /* 0x000fc80000011408 */
[----:B------:R-:W-:-:S13]  /*01e0*/  ISETP.GT.U32.AND P0, PT, R0, R3, PT ;  /* 0x000000030000720c */ /* 0x000fda0003f04070 */
[----:B------:R-:W-:-:S05]  /*01f0*/  @!P0 IMAD.IADD R3, R3, 0x1, -R0 ;  /* 0x0000000103038824 */ /* 0x000fca00078e0a00 */
[----:B------:R-:W-:-:S13]  /*0200*/  ISETP.GT.U32.AND P0, PT, R0, R3, PT ;  /* 0x000000030000720c */ /* 0x000fda0003f04070 */
[----:B------:R-:W-:Y:S01]  /*0210*/  @!P0 IMAD.IADD R3, R3, 0x1, -R0 ;  /* 0x0000000103038824 */ /* 0x000fe200078e0a00 */
[----:B------:R-:W-:-:S03]  /*0220*/  ISETP.GE.AND P0, PT, R5, UR4, PT ;  /* 0x0000000405007c0c */ /* 0x000fc6000bf06270 */
[----:B------:R-:W-:-:S05]  /*0230*/  @!P2 IMAD.MOV R3, RZ, RZ, -R3 ;  /* 0x000000ffff03a224 */ /* 0x000fca00078e0a03 */
[----:B------:R-:W-:-:S05]  /*0240*/  SEL R10, R18, R3, !P1 ;  /* 0x00000003120a7207 */ /* 0x000fca0004800000 */
[----:B------:R-:W-:Y:S05]  /*0250*/  @P0 BRA `(.L_x_7758) ;  /* 0x0000000000c40947 */ /* 0x000fea0003800000 */
[----:B------:R-:W0:Y:S01]  /*0260*/  LDC.64 R2, c[0x0][0x218] ;  /* 0x00008600ff027b82 */ /* 0x000e220000000a00 */
[----:B------:R-:W-:Y:S02]  /*0270*/  IMAD.IADD R11, R7, 0x1, -R6 ;  /* 0x00000001070b7824 */ /* 0x000fe400078e0a06 */
[----:B------:R-:W-:-:S03]  /*0280*/  VIADD R4, R12, 0x20 ;  /* 0x000000200c047836 */ /* 0x000fc60000000000 */
[----:B------:R-:W-:-:S04]  /*0290*/  IADD3 R13, R10, R11, RZ ;  /* 0x0000000b0a0d7210 */ /* 0x000fc80007ffe0ff */
[-C--:B------:R-:W-:Y:S02]  /*02a0*/  ISETP.GT.AND P2, PT, R4, R13.reuse, PT ;  /* 0x0000000d0400720c */ /* 0x080fe40003f44270 */
[----:B------:R-:W-:Y:S02]  /*02b0*/  ISETP.GT.AND P3, PT, R12, R13, PT ;  /* 0x0000000d0c00720c */ /* 0x000fe40003f64270 */
[----:B0-----:R-:W-:-:S04]  /*02c0*/  LEA R14, P4, R8, R2, 0x1 ;  /* 0x00000002080e7211 */ /* 0x001fc800078808ff */
[----:B------:R-:W-:-:S05]  /*02d0*/  LEA.HI.X R15, R8, R3, R9, 0x1, P4 ;  /* 0x00000003080f7211 */ /* 0x000fca00020f0c09 */
[----:B------:R-:W2:Y:S04]  /*02e0*/  @!P2 LDG.E.U16 R17, desc[UR6][R14.64+0x40] ;  /* 0x000040060e11a981 */ /* 0x000ea8000c1e1500 */
[----:B------:R0:W3:Y:S01]  /*02f0*/  @!P3 LDG.E.U16 R13, desc[UR6][R14.64] ;  /* 0x000000060e0db981 */ /* 0x0000e2000c1e1500 */
[----:B------:R-:W-:-:S05]  /*0300*/  VIADD R5, R5, 0x1 ;  /* 0x0000000105057836 */ /* 0x000fca0000000000 */
[----:B------:R-:W-:Y:S01]  /*0310*/  IABS R19, R5 ;  /* 0x0000000500137213 */ /* 0x000fe20000000000 */
[----:B0-----:R-:W0:Y:S04]  /*0320*/  @!P3 LDC R14, c[0x0][0x220] ;  /* 0x00008800ff0ebb82 */ /* 0x001e280000000800 */
[----:B------:R-:W-:-:S04]  /*0330*/  IMAD.HI.U32 R16, R16, R19, RZ ;  /* 0x0000001310107227 */ /* 0x000fc800078e00ff */
[----:B------:R-:W-:-:S04]  /*0340*/  IMAD.MOV R16, RZ, RZ, -R16 ;  /* 0x000000ffff107224 */ /* 0x000fc800078e0a10 */
[C---:B------:R-:W-:Y:S01]  /*0350*/  IMAD R19, R0.reuse, R16, R19 ;  /* 0x0000001000137224 */ /* 0x040fe200078e0213 */
[----:B------:R-:W-:Y:S01]  /*0360*/  ISETP.GE.AND P5, PT, R5, RZ, PT ;  /* 0x000000ff0500720c */ /* 0x000fe20003fa6270 */
[----:B------:R-:W1:Y:S03]  /*0370*/  @!P2 LDC R16, c[0x0][0x220] ;  /* 0x00008800ff10ab82 */ /* 0x000e660000000800 */
[----:B------:R-:W-:-:S13]  /*0380*/  ISETP.GT.U32.AND P4, PT, R0, R19, PT ;  /* 0x000000130000720c */ /* 0x000fda0003f84070 */
[----:B------:R-:W-:-:S05]  /*0390*/  @!P4 IMAD.IADD R19, R19, 0x1, -R0 ;  /* 0x000000011313c824 */ /* 0x000fca00078e0a00 */
[----:B------:R-:W-:-:S13]  /*03a0*/  ISETP.GT.U32.AND P4, PT, R0, R19, PT ;  /* 0x000000130000720c */ /* 0x000fda0003f84070 */
[----:B------:R-:W-:Y:S02]  /*03b0*/  @!P4 IADD3 R19, R19, -R0, RZ ;  /* 0x800000001313c210 */ /* 0x000fe40007ffe0ff */
[----:B------:R-:W-:-:S03]  /*03c0*/  ISETP.GE.AND P4, PT, R5, UR4, PT ;  /* 0x0000000405007c0c */ /* 0x000fc6000bf86270 */
[----:B------:R-:W-:-:S05]  /*03d0*/  @!P5 IMAD.MOV R19, RZ, RZ, -R19 ;  /* 0x000000ffff13d224 */ /* 0x000fca00078e0a13 */
[----:B------:R-:W-:Y:S01]  /*03e0*/  SEL R18, R18, R19, !P1 ;  /* 0x0000001312127207 */ /* 0x000fe20004800000 */
[----:B------:R-:W-:Y:S02]  /*03f0*/  IMAD.MOV.U32 R5, RZ, RZ, -0x39e3c000 ;  /* 0xc61c4000ff057424 */ /* 0x000fe400078e00ff */
[----:B------:R-:W-:Y:S02]  /*0400*/  IMAD.MOV.U32 R0, RZ, RZ, -0x39e3c000 ;  /* 0xc61c4000ff007424 */ /* 0x000fe400078e00ff */
[----:B------:R-:W-:Y:S01]  /*0410*/  IMAD.IADD R15, R11, 0x1, R18 ;  /* 0x000000010b0f7824 */ /* 0x000fe200078e0212 */
[----:B--2---:R-:W-:Y:S01]  /*0420*/  @!P2 SHF.L.U32 R17, R17, 0x10, RZ ;  /* 0x000000101111a819 */ /* 0x004fe200000006ff */
[----:B---3--:R-:W-:-:S04]  /*0430*/  @!P3 IMAD.U32 R13, R13, 0x10000, RZ ;  /* 0x000100000d0db824 */ /* 0x008fc800078e00ff */
[----:B-1----:R-:W-:Y:S01]  /*0440*/  @!P2 FMUL R0, R17, R16 ;  /* 0x000000101100a220 */ /* 0x002fe20000400000 */
[----:B0-----:R-:W-:Y:S01]  /*0450*/  @!P3 FMUL R5, R13, R14 ;  /* 0x0000000e0d05b220 */ /* 0x001fe20000400000 */
[----:B------:R-:W-:Y:S06]  /*0460*/  @P4 BRA `(.L_x_7758) ;  /* 0x0000000000404947 */ /* 0x000fec0003800000 */
[----:B------:R-:W-:Y:S02]  /*0470*/  IADD3 R11, P3, R8, R7, RZ ;  /* 0x00000007080b7210 */ /* 0x000fe40007f7e0ff */
[-C--:B------:R-:W-:Y:S02]  /*0480*/  ISETP.GT.AND P2, PT, R4, R15.reuse, PT ;  /* 0x0000000f0400720c */ /* 0x080fe40003f44270 */
[----:B------:R-:W-:Y:S02]  /*0490*/  ISETP.GT.AND P1, PT, R12, R15, PT ;  /* 0x0000000f0c00720c */ /* 0x000fe40003f24270 */
[----:B------:R-:W-:Y:S02]  /*04a0*/  LEA R14, P4, R11, R2, 0x1 ;  /* 0x000000020b0e7211 */ /* 0x000fe400078808ff */
[----:B------:R-:W-:-:S04]  /*04b0*/  LEA.HI.X.SX32 R2, R7, R9, 0x1, P3 ;  /* 0x0000000907027211 */ /* 0x000fc800018f0eff */
[----:B------:R-:W-:-:S03]  /*04c0*/  LEA.HI.X R15, R11, R3, R2, 0x1, P4 ;  /* 0x000000030b0f7211 */ /* 0x000fc600020f0c02 */
[----:B------:R-:W0:Y:S02]  /*04d0*/  @!P2 LDC R16, c[0x0][0x220] ;  /* 0x00008800ff10ab82 */ /* 0x000e240000000800 */
[----:B------:R-:W2:Y:S04]  /*04e0*/  @!P2 LDG.E.U16 R11, desc[UR6][R14.64+0x40] ;  /* 0x000040060e0ba981 */ /* 0x000ea8000c1e1500 */
[----:B------:R-:W3:Y:S02]  /*04f0*/  @!P1 LDG.E.U16 R4, desc[UR6][R14.64] ;  /* 0x000000060e049981 */ /* 0x000ee4000c1e1500 */
[----:B------:R-:W1:Y:S01]  /*0500*/  @!P1 LDC R13, c[0x0][0x220] ;  /* 0x00008800ff0d9b82 */ /* 0x000e620000000800 */
[----:B------:R-:W-:Y:S02]  /*0510*/  IMAD.MOV.U32 R3, RZ, RZ, -0x39e3c000 ;  /* 0xc61c4000ff037424 */ /* 0x000fe400078e00ff */
[----:B------:R-:W-:Y:S01]  /*0520*/  IMAD.MOV.U32 R2, RZ, RZ, -0x39e3c000 ;  /* 0xc61c4000ff027424 */ /* 0x000fe200078e00ff */
[----:B--2---:R-:W-:Y:S01]  /*0530*/  @!P2 SHF.L.U32 R11, R11, 0x10, RZ ;  /* 0x000000100b0ba819 */ /* 0x004fe200000006ff */
[----:B---3--:R-:W-:-:S04]  /*0540*/  @!P1 IMAD.U32 R4, R4, 0x10000, RZ ;  /* 0x0001000004049824 */ /* 0x008fc800078e00ff */
[----:B0-----:R-:W-:Y:S01]  /*0550*/  @!P2 FMUL R2, R11, R16 ;  /* 0x000000100b02a220 */ /* 0x001fe20000400000 */
[----:B-1----:R-:W-:-:S07]  /*0560*/  @!P1 FMUL R3, R4, R13 ;  /* 0x0000000d04039220 */ /* 0x002fce0000400000 */
.L_x_7758:
[----:B------:R-:W-:Y:S05]  /*0570*/  BSYNC B0 ;  /* 0x0000000000007941 */ /* 0x000fea0003800000 */
.L_x_7757:
[----:B------:R-:W-:-:S04]  /*0580*/  FSETP.GT.AND P1, PT, R5, R0, PT ;  /* 0x000000000500720b */ /* 0x000fc80003f24000 */
[----:B------:R-:W-:Y:S02]  /*0590*/  FSEL R4, R5, R0, P1 ;  /* 0x0000000005047208 */ /* 0x000fe40000800000 */
[----:B------:R-:W-:-:S03]  /*05a0*/  FSETP.GT.AND P1, PT, R3, R2, PT ;  /* 0x000000020300720b */ /* 0x000fc60003f24000 */
[----:B------:R-:W0:Y:S01]  /*05b0*/  SHFL.BFLY PT, R13, R4, 0x10, 0x1f ;  /* 0x0e001f00040d7f89 */ /* 0x000e2200000e0000 */
[----:B------:R-:W-:-:S05]  /*05c0*/  FSEL R11, R3, R2, P1 ;  /* 0x00000002030b7208 */ /* 0x000fca0000800000 */
[----:B------:R-:W1:Y:S01]  /*05d0*/  SHFL.BFLY PT, R14, R11, 0x10, 0x1f ;  /* 0x0e001f000b0e7f89 */ /* 0x000e6200000e0000 */
[----:B0-----:R-:W-:-:S04]  /*05e0*/  FSETP.GEU.AND P1, PT, R4, R13, PT ;  /* 0x0000000d0400720b */ /* 0x001fc80003f2e000 */
[----:B------:R-:W-:Y:S02]  /*05f0*/  FSEL R13, R13, R4, !P1 ;  /* 0x000000040d0d7208 */ /* 0x000fe40004800000 */
[----:B-1----:R-:W-:-:S03]  /*0600*/  FSETP.GEU.AND P1, PT, R11, R14, PT ;  /* 0x0000000e0b00720b */ /* 0x002fc60003f2e000 */
[----:B------:R-:W0:Y:S01]  /*0610*/  SHFL.BFLY PT, R16, R13, 0x8, 0x1f ;  /* 0x0d001f000d107f89 */ /* 0x000e2200000e0000 */
[----:B------:R-:W-:-:S05]  /*0620*/  FSEL R14, R14, R11, !P1 ;  /* 0x0000000b0e0e7208 */ /* 0x000fca0004800000 */
        /* <DEDUP_REMOVED lines=17> */
[----:B------:R-:W-:Y:S01]  /*0740*/  FSEL R13, R4, R11, !P1 ;  /* 0x0000000b040d7208 */ /* 0x000fe20004800000 */
[----:B------:R-:W-:-:S04]  /*0750*/  IMAD.MOV.U32 R4, RZ, RZ, 0x3bbb989d ;  /* 0x3bbb989dff047424 */ /* 0x000fc800078e00ff */
[----:B------:R-:W1:Y:S01]  /*0760*/  SHFL.BFLY PT, R14, R13, 0x1, 0x1f ;  /* 0x0c201f000d0e7f89 */ /* 0x000e6200000e0000 */
[----:B0-----:R-:W-:-:S04]  /*0770*/  FSETP.GEU.AND P1, PT, R18, R19, PT ;  /* 0x000000131200720b */ /* 0x001fc80003f2e000 */
[----:B------:R-:W-:Y:S02]  /*0780*/  FSEL R19, R19, R18, !P1 ;  /* 0x0000001213137208 */ /* 0x000fe40004800000 */
[----:B-1----:R-:W-:-:S03]  /*0790*/  FSETP.GEU.AND P1, PT, R13, R14, PT ;  /* 0x0000000e0d00720b */ /* 0x002fc60003f2e000 */
[C---:B------:R-:W-:Y:S01]  /*07a0*/  FADD R15, -R19.reuse, R5 ;  /* 0x00000005130f7221 */ /* 0x040fe20000000100 */
[----:B------:R-:W-:Y:S02]  /*07b0*/  IMAD.MOV.U32 R5, RZ, RZ, 0x437c0000 ;  /* 0x437c0000ff057424 */ /* 0x000fe400078e00ff */
[----:B------:R-:W-:Y:S01]  /*07c0*/  FADD R11, -R19, R0 ;  /* 0x00000000130b7221 */ /* 0x000fe20000000100 */
[----:B------:R-:W-:Y:S01]  /*07d0*/  FSEL R14, R14, R13, !P1 ;  /* 0x0000000d0e0e7208 */ /* 0x000fe20004800000 */
[-C--:B------:R-:W-:Y:S02]  /*07e0*/  FFMA.SAT R16, R15, R4.reuse, 0.5 ;  /* 0x3f0000000f107423 */ /* 0x080fe40000002004 */
[----:B------:R-:W-:Y:S02]  /*07f0*/  FFMA.SAT R18, R11, R4, 0.5 ;  /* 0x3f0000000b127423 */ /* 0x000fe40000002004 */
[-C--:B------:R-:W-:Y:S01]  /*0800*/  FFMA.RM R0, R16, R5.reuse, 12582913 ;  /* 0x4b40000110007423 */ /* 0x080fe20000004005 */
[----:B------:R-:W-:Y:S01]  /*0810*/  FADD R13, -R14, R3 ;  /* 0x000000030e0d7221 */ /* 0x000fe20000000100 */
[----:B------:R-:W-:-:S02]  /*0820*/  FFMA.RM R3, R18, R5, 12582913 ;  /* 0x4b40000112037423 */ /* 0x000fc40000004005 */
[----:B------:R-:W-:Y:S01]  /*0830*/  FADD R16, R0, -12583039 ;  /* 0xcb40007f00107421 */ /* 0x000fe20000000000 */
[-C--:B------:R-:W-:Y:S01]  /*0840*/  FFMA.SAT R20, R13, R4.reuse, 0.5 ;  /* 0x3f0000000d147423 */ /* 0x080fe20000002004 */
[C---:B------:R-:W-:Y:S01]  /*0850*/  FADD R18, R3.reuse, -12583039 ;  /* 0xcb40007f03127421 */ /* 0x040fe20000000000 */
[----:B------:R-:W-:Y:S01]  /*0860*/  SHF.L.U32 R3, R3, 0x17, RZ ;  /* 0x0000001703037819 */ /* 0x000fe200000006ff */
[----:B------:R-:W-:Y:S02]  /*0870*/  FFMA R16, R15, 1.4426950216293334961, -R16 ;  /* 0x3fb8aa3b0f107823 */ /* 0x000fe40000000810 */
[----:B------:R-:W-:Y:S02]  /*0880*/  FFMA R18, R11, 1.4426950216293334961, -R18 ;  /* 0x3fb8aa3b0b127823 */ /* 0x000fe40000000812 */
[----:B------:R-:W-:Y:S01]  /*0890*/  FFMA R16, R15, 1.925963033500011079e-08, R16 ;  /* 0x32a570600f107823 */ /* 0x000fe20000000010 */
[----:B------:R-:W-:Y:S01]  /*08a0*/  FADD R15, -R14, R2 ;  /* 0x000000020e0f7221 */ /* 0x000fe20000000100 */
[----:B------:R-:W-:Y:S01]  /*08b0*/  FFMA.RM R14, R20, R5, 12582913 ;  /* 0x4b400001140e7423 */ /* 0x000fe20000004005 */
[----:B------:R-:W-:Y:S01]  /*08c0*/  FFMA R18, R11, 1.925963033500011079e-08, R18 ;  /* 0x32a570600b127823 */ /* 0x000fe20000000012 */
[----:B------:R-:W0:Y:S01]  /*08d0*/  MUFU.EX2 R2, R16 ;  /* 0x0000001000027308 */ /* 0x000e220000000800 */
[----:B------:R-:W-:Y:S01]  /*08e0*/  FFMA.SAT R20, R15, R4, 0.5 ;  /* 0x3f0000000f147423 */ /* 0x000fe20000002004 */
[C---:B------:R-:W-:Y:S01]  /*08f0*/  FADD R4, R14.reuse, -12583039 ;  /* 0xcb40007f0e047421 */ /* 0x040fe20000000000 */
[----:B------:R-:W-:-:S02]  /*0900*/  IMAD.SHL.U32 R14, R14, 0x800000, RZ ;  /* 0x008000000e0e7824 */ /* 0x000fc400078e00ff */
[----:B------:R-:W-:Y:S01]  /*0910*/  FFMA.RM R20, R20, R5, 12582913 ;  /* 0x4b40000114147423 */ /* 0x000fe20000004005 */
[C---:B------:R-:W-:Y:S01]  /*0920*/  FFMA R4, R13.reuse, 1.4426950216293334961, -R4 ;  /* 0x3fb8aa3b0d047823 */ /* 0x040fe20000000804 */
[----:B------:R-:W-:Y:S01]  /*0930*/  IMAD.SHL.U32 R5, R0, 0x800000, RZ ;  /* 0x0080000000057824 */ /* 0x000fe200078e00ff */
[----:B------:R-:W1:Y:S01]  /*0940*/  MUFU.EX2 R18, R18 ;  /* 0x0000001200127308 */ /* 0x000e620000000800 */
[C---:B------:R-:W-:Y:S01]  /*0950*/  FADD R22, R20.reuse, -12583039 ;  /* 0xcb40007f14167421 */ /* 0x040fe20000000000 */
[----:B------:R-:W-:Y:S01]  /*0960*/  FFMA R13, R13, 1.925963033500011079e-08, R4 ;  /* 0x32a570600d0d7823 */ /* 0x000fe20000000004 */
[----:B------:R-:W-:Y:S02]  /*0970*/  IMAD.SHL.U32 R0, R20, 0x800000, RZ ;  /* 0x0080000014007824 */ /* 0x000fe400078e00ff */
[----:B------:R-:W-:-:S03]  /*0980*/  FFMA R22, R15, 1.4426950216293334961, -R22 ;  /* 0x3fb8aa3b0f167823 */ /* 0x000fc60000000816 */
[----:B------:R-:W2:Y:S01]  /*0990*/  MUFU.EX2 R13, R13 ;  /* 0x0000000d000d7308 */ /* 0x000ea20000000800 */
[----:B------:R-:W-:Y:S01]  /*09a0*/  FFMA R22, R15, 1.925963033500011079e-08, R22 ;  /* 0x32a570600f167823 */ /* 0x000fe20000000016 */
[----:B0-----:R-:W-:-:S06]  /*09b0*/  FMUL R4, R5, R2 ;  /* 0x0000000205047220 */ /* 0x001fcc0000400000 */
[----:B------:R-:W0:Y:S01]  /*09c0*/  MUFU.EX2 R11, R22 ;  /* 0x00000016000b7308 */ /* 0x000e220000000800 */
[----:B-1----:R-:W-:Y:S01]  /*09d0*/  FMUL R3, R3, R18 ;  /* 0x0000001203037220 */ /* 0x002fe20000400000 */
[----:B--2---:R-:W-:Y:S01]  /*09e0*/  FMUL R2, R14, R13 ;  /* 0x0000000d0e027220 */ /* 0x004fe20000400000 */
[----:B------:R-:W-:-:S03]  /*09f0*/  FADD R14, RZ, R4 ;  /* 0x00000004ff0e7221 */ /* 0x000fc60000000000 */
[----:B------:R-:W-:Y:S01]  /*0a00*/  FADD R5, RZ, R2 ;  /* 0x00000002ff057221 */ /* 0x000fe20000000000 */
        /* <DEDUP_REMOVED lines=17> */
[----:B0-----:R-:W-:Y:S01]  /*0b20*/  FADD R14, R15, R14 ;  /* 0x0000000e0f0e7221 */ /* 0x001fe20000000000 */
[----:B-1----:R-:W-:-:S04]  /*0b30*/  FADD R11, R20, R5 ;  /* 0x00000005140b7221 */ /* 0x002fc80000000000 */
[----:B------:R0:W1:Y:S04]  /*0b40*/  SHFL.BFLY PT, R5, R14, 0x1, 0x1f ;  /* 0x0c201f000e057f89 */ /* 0x00006800000e0000 */
[----:B------:R0:W2:Y:S01]  /*0b50*/  SHFL.BFLY PT, R16, R11, 0x1, 0x1f ;  /* 0x0c201f000b107f89 */ /* 0x0000a200000e0000 */
[----:B------:R-:W-:Y:S05]  /*0b60*/  @P0 EXIT ;  /* 0x000000000000094d */ /* 0x000fea0003800000 */
[----:B------:R-:W-:Y:S01]  /*0b70*/  IADD3 R13, R10, R7, -R6 ;  /* 0x000000070a0d7210 */ /* 0x000fe20007ffe806 */
[----:B------:R-:W-:Y:S04]  /*0b80*/  BSSY B0, `(.L_x_7759) ;  /* 0x000003a000007945 */ /* 0x000fe80003800000 */
[----:B------:R-:W-:Y:S01]  /*0b90*/  BSSY B1, `(.L_x_7760) ;  /* 0x0000018000017945 */ /* 0x000fe20003800000 */
[----:B-1----:R-:W-:Y:S01]  /*0ba0*/  FADD R5, R14, R5 ;  /* 0x000000050e057221 */ /* 0x002fe20000000000 */
[----:B------:R-:W-:Y:S01]  /*0bb0*/  ISETP.GT.AND P0, PT, R12, R13, PT ;  /* 0x0000000d0c00720c */ /* 0x000fe20003f04270 */
[----:B0-2---:R-:W-:-:S12]  /*0bc0*/  FADD R11, R11, R16 ;  /* 0x000000100b0b7221 */ /* 0x005fd80000000000 */
        /* <DEDUP_REMOVED lines=11> */
[----:B------:R-:W-:Y:S05]  /*0c80*/  CALL.REL.NOINC `($__internal_8_$__cuda_sm3x_div_rn_noftz_f32_slowpath) ;  /* 0x00000008001c7944 */ /* 0x000fea0003c00000 */
[----:B------:R-:W-:-:S07]  /*0c90*/  IMAD.MOV.U32 R6, RZ, RZ, R4 ;  /* 0x000000ffff067224 */ /* 0x000fce00078e0004 */
.L_x_7763:
[----:B------:R-:W-:Y:S05]  /*0ca0*/  BSYNC B2 ;  /* 0x0000000000027941 */ /* 0x000fea0003800000 */
.L_x_7762:
[----:B------:R-:W-:Y:S01]  /*0cb0*/  F2FP.BF16.F32.PACK_AB R4, RZ, R6 ;  /* 0x00000006ff04723e */ /* 0x000fe200000010ff */
[----:B------:R-:W-:Y:S06]  /*0cc0*/  BRA `(.L_x_7764) ;  /* 0x0000000000107947 */ /* 0x000fec0003800000 */
.L_x_7761:
[----:B------:R-:W-:-:S13]  /*0cd0*/  ISETP.GE.AND P0, PT, R12, R7, PT ;  /* 0x000000070c00720c */ /* 0x000fda0003f06270 */
[----:B------:R-:W-:Y:S05]  /*0ce0*/  @P0 BREAK B1 ;  /* 0x0000000000010942 */ /* 0x000fea0003800000 */
[----:B------:R-:W-:Y:S05]  /*0cf0*/  @P0 BRA `(.L_x_7765) ;  /* 0x0000000000880947 */ /* 0x000fea0003800000 */
[----:B------:R-:W-:-:S07]  /*0d00*/  PRMT R4, RZ, 0x7610, R4 ;  /* 0x00007610ff047816 */ /* 0x000fce0000000004 */
.L_x_7764:
[----:B------:R-:W-:Y:S05]  /*0d10*/  BSYNC B1 ;  /* 0x0000000000017941 */ /* 0x000fea0003800000 */
.L_x_7760:
[----:B------:R-:W0:Y:S01]  /*0d20*/  S2R R14, SR_TID.X ;  /* 0x00000000000e7919 */ /* 0x000e220000002100 */
[----:B------:R-:W1:Y:S01]  /*0d30*/  LDC.64 R12, c[0x0][0x228] ;  /* 0x00008a00ff0c7b82 */ /* 0x000e620000000a00 */
[----:B------:R-:W-:Y:S01]  /*0d40*/  ULDC.64 UR4, c[0x0][0x210] ;  /* 0x0000840000047ab9 */ /* 0x000fe20000000a00 */
[----:B------:R-:W-:Y:S01]  /*0d50*/  BSSY B2, `(.L_x_7766) ;  /* 0x000001b000027945 */ /* 0x000fe20003800000 */
[----:B------:R-:W-:-:S04]  /*0d60*/  LEA R6, P0, R8, UR4, 0x1 ;  /* 0x0000000408067c11 */ /* 0x000fc8000f8008ff */
[----:B------:R-:W-:-:S05]  /*0d70*/  LEA.HI.X R7, R8, UR5, R9, 0x1, P0 ;  /* 0x0000000508077c11 */ /* 0x000fca00080f0c09 */
[----:B------:R2:W-:Y:S01]  /*0d80*/  STG.E.U16 desc[UR6][R6.64], R4 ;  /* 0x0000000406007986 */ /* 0x0005e2000c101506 */
[----:B-1----:R-:W-:Y:S01]  /*0d90*/  IADD3 R12, R10, R13, -R12 ;  /* 0x0000000d0a0c7210 */ /* 0x002fe20007ffe80c */
[----:B0-----:R-:W-:-:S05]  /*0da0*/  VIADD R14, R14, 0x20 ;  /* 0x000000200e0e7836 */ /* 0x001fca0000000000 */
[----:B------:R-:W-:-:S13]  /*0db0*/  ISETP.GT.AND P0, PT, R14, R12, PT ;  /* 0x0000000c0e00720c */ /* 0x000fda0003f04270 */
[----:B--2---:R-:W-:Y:S05]  /*0dc0*/  @P0 BRA `(.L_x_7767) ;  /* 0x00000000003c0947 */ /* 0x004fea0003800000 */
        /* <DEDUP_REMOVED lines=11> */
[----:B------:R-:W-:Y:S05]  /*0e80*/  CALL.REL.NOINC `($__internal_8_$__cuda_sm3x_div_rn_noftz_f32_slowpath) ;  /* 0x00000004009c7944 */ /* 0x000fea0003c00000 */
.L_x_7769:
[----:B------:R-:W-:Y:S05]  /*0e90*/  BSYNC B3 ;  /* 0x0000000000037941 */ /* 0x000fea0003800000 */
.L_x_7768:
[----:B------:R-:W-:Y:S01]  /*0ea0*/  F2FP.BF16.F32.PACK_AB R3, RZ, R4 ;  /* 0x00000004ff03723e */ /* 0x000fe200000010ff */
[----:B------:R-:W-:Y:S06]  /*0eb0*/  BRA `(.L_x_7770) ;  /* 0x0000000000107947 */ /* 0x000fec0003800000 */
.L_x_7767:
[----:B------:R-:W-:-:S13]  /*0ec0*/  ISETP.GE.AND P0, PT, R14, R13, PT ;  /* 0x0000000d0e00720c */ /* 0x000fda0003f06270 */
[----:B------:R-:W-:Y:S05]  /*0ed0*/  @P0 BREAK B2 ;  /* 0x0000000000020942 */ /* 0x000fea0003800000 */
[----:B------:R-:W-:Y:S05]  /*0ee0*/  @P0 BRA `(.L_x_7765) ;  /* 0x00000000000c0947 */ /* 0x000fea0003800000 */
[----:B------:R-:W-:-:S07]  /*0ef0*/  PRMT R3, RZ, 0x7610, R3 ;  /* 0x00007610ff037816 */ /* 0x000fce0000000003 */
.L_x_7770:
[----:B------:R-:W-:Y:S05]  /*0f00*/  BSYNC B2 ;  /* 0x0000000000027941 */ /* 0x000fea0003800000 */
.L_x_7766:
[----:B------:R0:W-:Y:S02]  /*0f10*/  STG.E.U16 desc[UR6][R6.64+0x40], R3 ;  /* 0x0000400306007986 */ /* 0x0001e4000c101506 */
.L_x_7765:
[----:B------:R-:W-:Y:S05]  /*0f20*/  BSYNC B0 ;  /* 0x0000000000007941 */ /* 0x000fea0003800000 */
.L_x_7759:
[----:B------:R-:W-:Y:S05]  /*0f30*/  WARPSYNC.ALL ;  /* 0x0000000000007948 */ /* 0x000fea0003800000 */
[----:B0-----:R-:W0:Y:S01]  /*0f40*/  LDC R7, c[0x0][0x228] ;  /* 0x00008a00ff077b82 */ /* 0x001e220000000800 */
[----:B------:R-:W1:Y:S01]  /*0f50*/  S2R R3, SR_TID.Y ;  /* 0x0000000000037919 */ /* 0x000e620000002200 */
[----:B------:R-:W-:Y:S01]  /*0f60*/  ULDC UR4, c[0x0][0x4] ;  /* 0x0000010000047ab9 */ /* 0x000fe20000000800 */
[----:B------:R-:W1:Y:S01]  /*0f70*/  S2R R4, SR_CTAID.X ;  /* 0x0000000000047919 */ /* 0x000e620000002500 */
[----:B0-----:R-:W-:Y:S02]  /*0f80*/  IABS R13, R7 ;  /* 0x00000007000d7213 */ /* 0x001fe40000000000 */
[----:B------:R-:W-:-:S02]  /*0f90*/  ISETP.NE.AND P2, PT, R7, RZ, PT ;  /* 0x000000ff0700720c */ /* 0x000fc40003f45270 */
[----:B------:R-:W0:Y:S01]  /*0fa0*/  I2F.RP R6, R13 ;  /* 0x0000000d00067306 */ /* 0x000e220000209400 */
[----:B-1----:R-:W-:Y:S01]  /*0fb0*/  IMAD R3, R4, UR4, R3 ;  /* 0x0000000404037c24 */ /* 0x002fe2000f8e0203 */
[----:B------:R-:W-:-:S04]  /*0fc0*/  ULDC UR4, c[0x0][0x224] ;  /* 0x0000890000047ab9 */ /* 0x000fc80000000800 */
[----:B------:R-:W-:Y:S02]  /*0fd0*/  LEA R3, R3, 0x1, 0x1 ;  /* 0x0000000103037811 */ /* 0x000fe400078e08ff */
[----:B0-----:R-:W0:Y:S02]  /*0fe0*/  MUFU.RCP R6, R6 ;  /* 0x0000000600067308 */ /* 0x001e240000001000 */
[----:B------:R-:W-:Y:S02]  /*0ff0*/  ISETP.GE.AND P1, PT, R3, RZ, PT ;  /* 0x000000ff0300720c */ /* 0x000fe40003f26270 */
[----:B0-----:R-:W-:Y:S02]  /*1000*/  IADD3 R10, R6, 0xffffffe, RZ ;  /* 0x0ffffffe060a7810 */ /* 0x001fe40007ffe0ff */
[----:B------:R-:W-:Y:S02]  /*1010*/  IABS R6, R3 ;  /* 0x0000000300067213 */ /* 0x000fe40000000000 */
[----:B------:R-:W0:Y:S02]  /*1020*/  F2I.FTZ.U32.TRUNC.NTZ R5, R10 ;  /* 0x0000000a00057305 */ /* 0x000e24000021f000 */
[----:B0-----:R-:W-:-:S04]  /*1030*/  IMAD.MOV R12, RZ, RZ, -R5 ;  /* 0x000000ffff0c7224 */ /* 0x001fc800078e0a05 */
[----:B------:R-:W-:-:S04]  /*1040*/  IMAD.MOV.U32 R4, RZ, RZ, R12 ;  /* 0x000000ffff047224 */ /* 0x000fc800078e000c */
[----:B------:R-:W-:Y:S02]  /*1050*/  IMAD R15, R4, R13, RZ ;  /* 0x0000000d040f7224 */ /* 0x000fe400078e02ff */
[----:B------:R-:W-:-:S04]  /*1060*/  IMAD.MOV.U32 R4, RZ, RZ, RZ ;  /* 0x000000ffff047224 */ /* 0x000fc800078e00ff */
[----:B------:R-:W-:-:S04]  /*1070*/  IMAD.HI.U32 R4, R5, R15, R4 ;  /* 0x0000000f05047227 */ /* 0x000fc800078e0004 */
[----:B------:R-:W-:-:S04]  /*1080*/  IMAD.MOV.U32 R5, RZ, RZ, R6 ;  /* 0x000000ffff057224 */ /* 0x000fc800078e0006 */
[----:B------:R-:W-:-:S05]  /*1090*/  IMAD.HI.U32 R4, R4, R5, RZ ;  /* 0x0000000504047227 */ /* 0x000fca00078e00ff */
[----:B------:R-:W-:-:S05]  /*10a0*/  IADD3 R4, -R4, RZ, RZ ;  /* 0x000000ff04047210 */ /* 0x000fca0007ffe1ff */
[----:B------:R-:W-:-:S05]  /*10b0*/  IMAD R4, R13, R4, R5 ;  /* 0x000000040d047224 */ /* 0x000fca00078e0205 */
[----:B------:R-:W-:-:S13]  /*10c0*/  ISETP.GT.U32.AND P0, PT, R13, R4, PT ;  /* 0x000000040d00720c */ /* 0x000fda0003f04070 */
[----:B------:R-:W-:-:S05]  /*10d0*/  @!P0 IMAD.IADD R4, R4, 0x1, -R13 ;  /* 0x0000000104048824 */ /* 0x000fca00078e0a0d */
[----:B------:R-:W-:-:S13]  /*10e0*/  ISETP.GT.U32.AND P0, PT, R13, R4, PT ;  /* 0x000000040d00720c */ /* 0x000fda0003f04070 */
[----:B------:R-:W-:Y:S01]  /*10f0*/  @!P0 IMAD.IADD R4, R4, 0x1, -R13 ;  /* 0x0000000104048824 */ /* 0x000fe200078e0a0d */
[----:B------:R-:W-:Y:S01]  /*1100*/  ISETP.GE.AND P0, PT, R3, UR4, PT ;  /* 0x0000000403007c0c */ /* 0x000fe2000bf06270 */
[----:B------:R-:W-:Y:S02]  /*1110*/  ULDC UR4, c[0x0][0x22c] ;  /* 0x00008b0000047ab9 */ /* 0x000fe40000000800 */
[----:B------:R-:W-:Y:S01]  /*1120*/  @!P1 IMAD.MOV R4, RZ, RZ, -R4 ;  /* 0x000000ffff049224 */ /* 0x000fe200078e0a04 */
[----:B------:R-:W-:-:S04]  /*1130*/  @!P2 LOP3.LUT R4, RZ, R7, RZ, 0x33, !PT ;  /* 0x00000007ff04a212 */ /* 0x000fc800078e33ff */
[----:B------:R-:W-:-:S05]  /*1140*/  IADD3 R6, R4, UR4, -R7 ;  /* 0x0000000404067c10 */ /* 0x000fca000fffe807 */
[----:B------:R-:W-:Y:S05]  /*1150*/  @P0 EXIT ;  /* 0x000000000000094d */ /* 0x000fea0003800000 */
[----:B------:R-:W0:Y:S01]  /*1160*/  S2R R3, SR_TID.X ;  /* 0x0000000000037919 */ /* 0x000e220000002100 */
[----:B------:R-:W-:Y:S01]  /*1170*/  BSSY B0, `(.L_x_7771) ;  /* 0x0000016000007945 */ /* 0x000fe20003800000 */
[----:B0-----:R-:W-:-:S13]  /*1180*/  ISETP.GT.AND P0, PT, R3, R6, PT ;  /* 0x000000060300720c */ /* 0x001fda0003f04270 */
        /* <DEDUP_REMOVED lines=13> */
[----:B------:R-:W-:Y:S05]  /*1260*/  CALL.REL.NOINC `($__internal_8_$__cuda_sm3x_div_rn_noftz_f32_slowpath) ;  /* 0x0000000000a47944 */ /* 0x000fea0003c00000 */
.L_x_7774:
[----:B------:R-:W-:Y:S05]  /*1270*/  BSYNC B2 ;  /* 0x0000000000027941 */ /* 0x000fea0003800000 */
.L_x_7773:
[----:B------:R-:W-:Y:S01]  /*1280*/  F2FP.BF16.F32.PACK_AB R4, RZ, R4 ;  /* 0x00000004ff04723e */ /* 0x000fe200000010ff */
[----:B------:R-:W-:Y:S06]  /*1290*/  BRA `(.L_x_7775) ;  /* 0x00000000000c7947 */ /* 0x000fec0003800000 */
.L_x_7772:
[----:B------:R-:W-:-:S13]  /*12a0*/  ISETP.GE.AND P0, PT, R3, UR4, PT ;  /* 0x0000000403007c0c */ /* 0x000fda000bf06270 */
[----:B------:R-:W-:Y:S05]  /*12b0*/  @P0 EXIT ;  /* 0x000000000000094d */ /* 0x000fea0003800000 */
[----:B------:R-:W-:-:S07]  /*12c0*/  PRMT R4, RZ, 0x7610, R4 ;  /* 0x00007610ff047816 */ /* 0x000fce0000000004 */
.L_x_7775:
[----:B------:R-:W-:Y:S05]  /*12d0*/  BSYNC B0 ;  /* 0x0000000000007941 */ /* 0x000fea0003800000 */
.L_x_7771:
[----:B------:R-:W0:Y:S01]  /*12e0*/  LDC R7, c[0x0][0x22c] ;  /* 0x00008b00ff077b82 */ /* 0x000e220000000800 */
[----:B------:R-:W1:Y:S01]  /*12f0*/  S2R R5, SR_TID.X ;  /* 0x0000000000057919 */ /* 0x000e620000002100 */
[----:B------:R-:W-:Y:S01]  /*1300*/  ULDC.64 UR4, c[0x0][0x210] ;  /* 0x0000840000047ab9 */ /* 0x000fe20000000a00 */
[----:B------:R-:W-:Y:S01]  /*1310*/  BSSY B0, `(.L_x_7776) ;  /* 0x000001c000007945 */ /* 0x000fe20003800000 */
[----:B0-----:R-:W-:-:S04]  /*1320*/  IADD3 R8, P0, R8, R7, RZ ;  /* 0x0000000708087210 */ /* 0x001fc80007f1e0ff */
[----:B------:R-:W-:Y:S02]  /*1330*/  LEA.HI.X.SX32 R9, R7, R9, 0x1, P0 ;  /* 0x0000000907097211 */ /* 0x000fe400000f0eff */
[----:B------:R-:W-:Y:S01]  /*1340*/  LEA R2, P0, R8, UR4, 0x1 ;  /* 0x0000000408027c11 */ /* 0x000fe2000f8008ff */
[----:B-1----:R-:W-:-:S03]  /*1350*/  VIADD R5, R5, 0x20 ;  /* 0x0000002005057836 */ /* 0x002fc60000000000 */
[----:B------:R-:W-:Y:S02]  /*1360*/  LEA.HI.X R3, R8, UR5, R9, 0x1, P0 ;  /* 0x0000000508037c11 */ /* 0x000fe400080f0c09 */
[----:B------:R-:W-:-:S03]  /*1370*/  ISETP.GT.AND P0, PT, R5, R6, PT ;  /* 0x000000060500720c */ /* 0x000fc60003f04270 */
[----:B------:R0:W-:Y:S10]  /*1380*/  STG.E.U16 desc[UR6][R2.64], R4 ;  /* 0x0000000402007986 */ /* 0x0001f4000c101506 */
[----:B------:R-:W-:Y:S05]  /*1390*/  @P0 BRA `(.L_x_7777) ;  /* 0x0000000000400947 */ /* 0x000fea0003800000 */
[----:B0-----:R-:W0:Y:S01]  /*13a0*/  MUFU.RCP R4, R11 ;  /* 0x0000000b00047308 */ /* 0x001e220000001000 */
        /* <DEDUP_REMOVED lines=9> */
[----:B------:R-:W-:Y:S01]  /*1440*/  MOV R12, 0x1470 ;  /* 0x00001470000c7802 */ /* 0x000fe20000000f00 */
[----:B------:R-:W-:-:S07]  /*1450*/  IMAD.MOV.U32 R5, RZ, RZ, R11 ;  /* 0x000000ffff057224 */ /* 0x000fce00078e000b */
[----:B------:R-:W-:Y:S05]  /*1460*/  CALL.REL.NOINC `($__internal_8_$__cuda_sm3x_div_rn_noftz_f32_slowpath) ;  /* 0x0000000000247944 */ /* 0x000fea0003c00000 */
.L_x_7779:
[----:B------:R-:W-:Y:S05]  /*1470*/  BSYNC B2 ;  /* 0x0000000000027941 */ /* 0x000fea0003800000 */
.L_x_7778:
[----:B------:R-:W-:Y:S01]  /*1480*/  F2FP.BF16.F32.PACK_AB R0, RZ, R4 ;  /* 0x00000004ff00723e */ /* 0x000fe200000010ff */
[----:B------:R-:W-:Y:S06]  /*1490*/  BRA `(.L_x_7780) ;  /* 0x00000000000c7947 */ /* 0x000fec0003800000 */
.L_x_7777:
[----:B------:R-:W-:-:S13]  /*14a0*/  ISETP.GE.AND P0, PT, R5, R7, PT ;  /* 0x000000070500720c */ /* 0x000fda0003f06270 */
[----:B------:R-:W-:Y:S05]  /*14b0*/  @P0 EXIT ;  /* 0x000000000000094d */ /* 0x000fea0003800000 */
[----:B------:R-:W-:-:S07]  /*14c0*/  PRMT R0, RZ, 0x7610, R0 ;  /* 0x00007610ff007816 */ /* 0x000fce0000000000 */
.L_x_7780:
[----:B------:R-:W-:Y:S05]  /*14d0*/  BSYNC B0 ;  /* 0x0000000000007941 */ /* 0x000fea0003800000 */
.L_x_7776:
[----:B------:R-:W-:Y:S01]  /*14e0*/  STG.E.U16 desc[UR6][R2.64+0x40], R0 ;  /* 0x0000400002007986 */ /* 0x000fe2000c101506 */
[----:B------:R-:W-:Y:S05]  /*14f0*/  EXIT ;  /* 0x000000000000794d */ /* 0x000fea0003800000 */
        .weak           $__internal_8_$__cuda_sm3x_div_rn_noftz_f32_slowpath
        .type           $__internal_8_$__cuda_sm3x_div_rn_noftz_f32_slowpath,@function
        .size           $__internal_8_$__cuda_sm3x_div_rn_noftz_f32_slowpath,(.L_x_13636 - $__internal_8_$__cuda_sm3x_div_rn_noftz_f32_slowpath)
$__internal_8_$__cuda_sm3x_div_rn_noftz_f32_slowpath:
[--C-:B------:R-:W-:Y:S01]  /*1500*/  SHF.R.U32.HI R13, RZ, 0x17, R5.reuse ;  /* 0x00000017ff0d7819 */ /* 0x100fe20000011605 */
[----:B------:R-:W-:Y:S01]  /*1510*/  BSSY B4, `(.L_x_7781) ;  /* 0x0000063000047945 */ /* 0x000fe20003800000 */
[----:B------:R-:W-:Y:S01]  /*1520*/  SHF.R.U32.HI R14, RZ, 0x17, R4 ;  /* 0x00000017ff0e7819 */ /* 0x000fe20000011604 */
[----:B------:R-:W-:Y:S01]  /*1530*/  IMAD.MOV.U32 R15, RZ, RZ, R5 ;  /* 0x000000ffff0f7224 */ /* 0x000fe200078e0005 */
        /* <DEDUP_REMOVED lines=26> */
[----:B------:R-:W-:Y:S02]  /*16e0*/  @P0 IMAD.MOV.U32 R14, RZ, RZ, RZ ;  /* 0x000000ffff0e0224 */ /* 0x000fe400078e00ff */
[----:B------:R-:W-:Y:S01]  /*16f0*/  @!P0 FFMA R4, R4, 1.84467440737095516160e+19, RZ ;  /* 0x5f80000004048823 */ /* 0x000fe200000000ff */
[----:B------:R-:W-:Y:S02]  /*1700*/  @!P0 IMAD.MOV.U32 R14, RZ, RZ, -0x40 ;  /* 0xffffffc0ff0e8424 */ /* 0x000fe400078e00ff */
[----:B------:R-:W-:-:S03]  /*1710*/  @!P1 FFMA R15, R5, 1.84467440737095516160e+19, RZ ;  /* 0x5f800000050f9823 */ /* 0x000fc600000000ff */
[----:B------:R-:W-:-:S07]  /*1720*/  @!P1 IADD3 R14, R14, 0x40, RZ ;  /* 0x000000400e0e9810 */ /* 0x000fce0007ffe0ff */
.L_x_7782:
[----:B------:R-:W-:Y:S01]  /*1730*/  LEA R16, R13, 0xc0800000, 0x17 ;  /* 0xc08000000d107811 */ /* 0x000fe200078eb8ff */
[----:B------:R-:W-:Y:S01]  /*1740*/  VIADD R18, R18, 0xffffff81 ;  /* 0xffffff8112127836 */ /* 0x000fe20000000000 */
[----:B------:R-:W-:Y:S03]  /*1750*/  BSSY B5, `(.L_x_7787) ;  /* 0x0000035000057945 */ /* 0x000fe60003800000 */
[----:B------:R-:W-:Y:S02]  /*1760*/  IMAD.IADD R19, R15, 0x1, -R16 ;  /* 0x000000010f137824 */ /* 0x000fe400078e0a10 */
[C---:B------:R-:W-:Y:S02]  /*1770*/  IMAD R4, R18.reuse, -0x800000, R4 ;  /* 0xff80000012047824 */ /* 0x040fe400078e0204 */
[----:B------:R0:W1:Y:S01]  /*1780*/  MUFU.RCP R15, R19 ;  /* 0x00000013000f7308 */ /* 0x0000620000001000 */
[----:B------:R-:W-:Y:S01]  /*1790*/  FADD.FTZ R17, -R19, -RZ ;  /* 0x800000ff13117221 */ /* 0x000fe20000010100 */
[----:B0-----:R-:W-:-:S05]  /*17a0*/  IADD3 R19, R18, 0x7f, -R13 ;  /* 0x0000007f12137810 */ /* 0x001fca0007ffe80d */
[----:B------:R-:W-:Y:S02]  /*17b0*/  IMAD.IADD R19, R19, 0x1, R14 ;  /* 0x0000000113137824 */ /* 0x000fe400078e020e */
        /* <DEDUP_REMOVED lines=21> */
[C---:B------:R-:W-:Y:S02]  /*1910*/  ISETP.NE.AND P2, PT, R18.reuse, RZ, PT ;  /* 0x000000ff1200720c */ /* 0x040fe40003f45270 */
[C---:B------:R-:W-:Y:S02]  /*1920*/  ISETP.NE.AND P1, PT, R18.reuse, RZ, PT ;  /* 0x000000ff1200720c */ /* 0x040fe40003f25270 */
[----:B------:R-:W-:Y:S01]  /*1930*/  LOP3.LUT R14, R13, 0x7fffff, RZ, 0xc0, !PT ;  /* 0x007fffff0d0e7812 */ /* 0x000fe200078ec0ff */
[CCC-:B------:R-:W-:Y:S01]  /*1940*/  FFMA.RP R13, R15.reuse, R17.reuse, R16.reuse ;  /* 0x000000110f0d7223 */ /* 0x1c0fe20000008010 */
[----:B------:R-:W-:Y:S01]  /*1950*/  FFMA.RM R16, R15, R17, R16 ;  /* 0x000000110f107223 */ /* 0x000fe20000004010 */
[----:B------:R-:W-:Y:S01]  /*1960*/  VIADD R15, R18, 0x20 ;  /* 0x00000020120f7836 */ /* 0x000fe20000000000 */
[----:B------:R-:W-:Y:S01]  /*1970*/  LOP3.LUT R14, R14, 0x800000, RZ, 0xfc, !PT ;  /* 0x008000000e0e7812 */ /* 0x000fe200078efcff */
[----:B------:R-:W-:-:S02]  /*1980*/  IMAD.MOV R17, RZ, RZ, -R18 ;  /* 0x000000ffff117224 */ /* 0x000fc400078e0a12 */
        /* <DEDUP_REMOVED lines=13> */
.L_x_7789:
[----:B------:R-:W-:-:S04]  /*1a60*/  LOP3.LUT R4, R4, 0x80000000, RZ, 0xc0, !PT ;  /* 0x8000000004047812 */ /* 0x000fc800078ec0ff */
[----:B------:R-:W-:Y:S01]  /*1a70*/  LOP3.LUT R4, R4, 0x7f800000, RZ, 0xfc, !PT ;  /* 0x7f80000004047812 */ /* 0x000fe200078efcff */
[----:B------:R-:W-:Y:S06]  /*1a80*/  BRA `(.L_x_7790) ;  /* 0x0000000000047947 */ /* 0x000fec0003800000 */
.L_x_7788:
[----:B------:R-:W-:-:S07]  /*1a90*/  IMAD R4, R19, 0x800000, R4 ;  /* 0x0080000013047824 */ /* 0x000fce00078e0204 */
.L_x_7790:
[----:B------:R-:W-:Y:S05]  /*1aa0*/  BSYNC B5 ;  /* 0x0000000000057941 */ /* 0x000fea0003800000 */
.L_x_7787:
[----:B------:R-:W-:Y:S05]  /*1ab0*/  BRA `(.L_x_7791) ;  /* 0x0000000000207947 */ /* 0x000fea0003800000 */
.L_x_7786:
[----:B------:R-:W-:-:S04]  /*1ac0*/  LOP3.LUT R4, R15, 0x80000000, R4, 0x48, !PT ;  /* 0x800000000f047812 */ /* 0x000fc800078e4804 */
[----:B------:R-:W-:Y:S01]  /*1ad0*/  LOP3.LUT R4, R4, 0x7f800000, RZ, 0xfc, !PT ;  /* 0x7f80000004047812 */ /* 0x000fe200078efcff */
[----:B------:R-:W-:Y:S06]  /*1ae0*/  BRA `(.L_x_7791) ;  /* 0x0000000000147947 */ /* 0x000fec0003800000 */
.L_x_7785:
[----:B------:R-:W-:Y:S01]  /*1af0*/  LOP3.LUT R4, R15, 0x80000000, R4, 0x48, !PT ;  /* 0x800000000f047812 */ /* 0x000fe200078e4804 */
[----:B------:R-:W-:Y:S06]  /*1b00*/  BRA `(.L_x_7791) ;  /* 0x00000000000c7947 */ /* 0x000fec0003800000 */
.L_x_7784:
[----:B------:R-:W0:Y:S01]  /*1b10*/  MUFU.RSQ R4, -QNAN ;  /* 0xffc0000000047908 */ /* 0x000e220000001400 */
[----:B------:R-:W-:Y:S05]  /*1b20*/  BRA `(.L_x_7791) ;  /* 0x0000000000047947 */ /* 0x000fea0003800000 */
.L_x_7783:
[----:B------:R-:W-:-:S07]  /*1b30*/  FADD.FTZ R4, R4, R5 ;  /* 0x0000000504047221 */ /* 0x000fce0000010000 */
.L_x_7791:
[----:B------:R-:W-:Y:S05]  /*1b40*/  BSYNC B4 ;  /* 0x0000000000047941 */ /* 0x000fea0003800000 */
.L_x_7781:
[----:B------:R-:W-:-:S04]  /*1b50*/  IMAD.MOV.U32 R13, RZ, RZ, 0x0 ;  /* 0x00000000ff0d7424 */ /* 0x000fc800078e00ff */
[----:B0-----:R-:W-:Y:S05]  /*1b60*/  RET.REL.NODEC R12 `(_ZN18transformer_engine49scaled_aligned_causal_masked_softmax_warp_forwardI13__nv_bfloat16S1_fLi6EEEvPT0_PKT_T1_iii) ;  /* 0xffffffe40c247950 */ /* 0x001fea0003c3ffff */
.L_x_7792:
        /* <DEDUP_REMOVED lines=9> */
.L_x_13636:


//--------------------- .text._ZN18transformer_engine49scaled_aligned_causal_masked_softmax_warp_forwardI13__nv_bfloat16S1_fLi5EEEvPT0_PKT_T1_iii --------------------------
	.section	.text._ZN18transformer_engine49scaled_aligned_causal_masked_softmax_warp_forwardI13__nv_bfloat16S1_fLi5EEEvPT0_PKT_T1_iii,"ax",@progbits
	.align	128
        .global         _ZN18transformer_engine49scaled_aligned_causal_masked_softmax_warp_forwardI13__nv_bfloat16S1_fLi5EEEvPT0_PKT_T1_iii
        .type           _ZN18transformer_engine49scaled_aligned_causal_masked_softmax_warp_forwardI13__nv_bfloat16S1_fLi5EEEvPT0_PKT_T1_iii,@function
        .size           _ZN18transformer_engine49scaled_aligned_causal_masked_softmax_warp_forwardI13__nv_bfloat16S1_fLi5EEEvPT0_PKT_T1_iii,(.L_x_13637 - _ZN18transformer_engine49scaled_aligned_causal_masked_softmax_warp_forwardI13__nv_bfloat16S1_fLi5EEEvPT0_PKT_T1_iii)
        .other          _ZN18transformer_engine49scaled_aligned_causal_masked_softmax_warp_forwardI13__nv_bfloat16S1_fLi5EEEvPT0_PKT_T1_iii,@"STO_CUDA_ENTRY STV_DEFAULT"
_ZN18transformer_engine49scaled_aligned_causal_masked_softmax_warp_forwardI13__nv_bfloat16S1_fLi5EEEvPT0_PKT_T1_iii:
.text._ZN18transformer_engine49scaled_aligned_causal_masked_softmax_warp_forwardI13__nv_bfloat16S1_fLi5EEEvPT0_PKT_T1_iii:
[----:B------:R-:W-:Y:S08]  /*0000*/  LDC R1, c[0x0][0x28] ;  /* 0x00000a00ff017b82 */ /* 0x000ff00000000800 */
[----:B------:R-:W0:Y:S01]  /*0010*/  LDC.64 R2, c[0x0][0x228] ;  /* 0x00008a00ff027b82 */ /* 0x000e220000000a00 */
[----:B------:R-:W1:Y:S01]  /*0020*/  S2R R0, SR_CTAID.X ;  /* 0x0000000000007919 */ /* 0x000e620000002500 */
[----:B------:R-:W-:Y:S01]  /*0030*/  ULDC UR4, c[0x0][0x4] ;  /* 0x0000010000047ab9 */ /* 0x000fe20000000800 */
[----:B------:R-:W-:Y:S01]  /*0040*/  ULDC.64 UR6, c[0x0][0x208] ;  /* 0x0000820000067ab9 */ /* 0x000fe20000000a00 */
[----:B------:R-:W-:Y:S01]  /*0050*/  BSSY B0, `(.L_x_7793) ;  /* 0x000004b000007945 */ /* 0x000fe20003800000 */
[----:B------:R-:W1:Y:S01]  /*0060*/  S2R R9, SR_TID.Y ;  /* 0x0000000000097919 */ /* 0x000e620000002200 */
[----:B0-----:R-:W-:-:S02]  /*0070*/  IABS R4, R2 ;  /* 0x0000000200047213 */ /* 0x001fc40000000000 */
[----:B------:R-:W-:Y:S02]  /*0080*/  LOP3.LUT R12, RZ, R2, RZ, 0x33, !PT ;  /* 0x00000002ff0c7212 */ /* 0x000fe400078e33ff */
[----:B------:R-:W0:Y:S01]  /*0090*/  I2F.RP R5, R4 ;  /* 0x0000000400057306 */ /* 0x000e220000209400 */
[----:B-1----:R-:W-:Y:S01]  /*00a0*/  IMAD R0, R0, UR4, R9 ;  /* 0x0000000400007c24 */ /* 0x002fe2000f8e0209 */
[----:B------:R-:W-:-:S03]  /*00b0*/  ULDC UR4, c[0x0][0x224] ;  /* 0x0000890000047ab9 */ /* 0x000fc60000000800 */
[----:B------:R-:W-:-:S03]  /*00c0*/  IMAD.SHL.U32 R0, R0, 0x2, RZ ;  /* 0x0000000200007824 */ /* 0x000fc600078e00ff */
[----:B0-----:R-:W0:Y:S02]  /*00d0*/  MUFU.RCP R5, R5 ;  /* 0x0000000500057308 */ /* 0x001e240000001000 */
[----:B------:R-:W-:Y:S01]  /*00e0*/  ISETP.GE.AND P1, PT, R0, RZ, PT ;  /* 0x000000ff0000720c */ /* 0x000fe20003f26270 */
[----:B0-----:R-:W-:Y:S01]  /*00f0*/  VIADD R6, R5, 0xffffffe ;  /* 0x0ffffffe05067836 */ /* 0x001fe20000000000 */
[----:B------:R-:W-:-:S04]  /*0100*/  IABS R5, R0 ;  /* 0x0000000000057213 */ /* 0x000fc80000000000 */
[----:B------:R0:W1:Y:S02]  /*0110*/  F2I.FTZ.U32.TRUNC.NTZ R7, R6 ;  /* 0x0000000600077305 */ /* 0x000064000021f000 */
[----:B0-----:R-:W-:Y:S02]  /*0120*/  IMAD.MOV.U32 R6, RZ, RZ, RZ ;  /* 0x000000ffff067224 */ /* 0x001fe400078e00ff */
[----:B-1----:R-:W-:-:S04]  /*0130*/  IMAD.MOV R8, RZ, RZ, -R7 ;  /* 0x000000ffff087224 */ /* 0x002fc800078e0a07 */
[----:B------:R-:W-:Y:S02]  /*0140*/  IMAD.MOV.U32 R9, RZ, RZ, R8 ;  /* 0x000000ffff097224 */ /* 0x000fe400078e0008 */
[----:B------:R-:W0:Y:S02]  /*0150*/  S2R R8, SR_TID.X ;  /* 0x0000000000087919 */ /* 0x000e240000002100 */
[----:B------:R-:W-:-:S04]  /*0160*/  IMAD R9, R9, R4, RZ ;  /* 0x0000000409097224 */ /* 0x000fc800078e02ff */
[----:B------:R-:W-:-:S04]  /*0170*/  IMAD.HI.U32 R9, R7, R9, R6 ;  /* 0x0000000907097227 */ /* 0x000fc800078e0006 */
[----:B------:R-:W-:-:S04]  /*0180*/  IMAD.MOV.U32 R7, RZ, RZ, R5 ;  /* 0x000000ffff077224 */ /* 0x000fc800078e0005 */
[----:B------:R-:W-:-:S04]  /*0190*/  IMAD.HI.U32 R5, R9, R7, RZ ;  /* 0x0000000709057227 */ /* 0x000fc800078e00ff */
[----:B------:R-:W-:-:S04]  /*01a0*/  IMAD.MOV R5, RZ, RZ, -R5 ;  /* 0x000000ffff057224 */ /* 0x000fc800078e0a05 */
[----:B------:R-:W-:-:S05]  /*01b0*/  IMAD R5, R4, R5, R7 ;  /* 0x0000000504057224 */ /* 0x000fca00078e0207 */
[----:B------:R-:W-:Y:S01]  /*01c0*/  ISETP.GT.U32.AND P0, PT, R4, R5, PT ;  /* 0x000000050400720c */ /* 0x000fe20003f04070 */
[----:B0-----:R-:W-:-:S05]  /*01d0*/  IMAD R6, R0, R3, R8 ;  /* 0x0000000300067224 */ /* 0x001fca00078e0208 */
[----:B------:R-:W-:-:S07]  /*01e0*/  SHF.R.S32.HI R7, RZ, 0x1f, R6 ;  /* 0x0000001fff077819 */ /* 0x000fce0000011406 */
[----:B------:R-:W-:-:S05]  /*01f0*/  @!P0 IMAD.IADD R5, R5, 0x1, -R4 ;  /* 0x0000000105058824 */ /* 0x000fca00078e0a04 */
[----:B------:R-:W-:-:S13]  /*0200*/  ISETP.GT.U32.AND P0, PT, R4, R5, PT ;  /* 0x000000050400720c */ /* 0x000fda0003f04070 */
[----:B------:R-:W-:Y:S01]  /*0210*/  @!P0 IMAD.IADD R5, R5, 0x1, -R4 ;  /* 0x0000000105058824 */ /* 0x000fe200078e0a04 */
[----:B------:R-:W-:Y:S01]  /*0220*/  ISETP.NE.AND P0, PT, R2, RZ, PT ;  /* 0x000000ff0200720c */ /* 0x000fe20003f05270 */
[----:B------:R-:W-:Y:S02]  /*0230*/  IMAD.IADD R2, R3, 0x1, -R2 ;  /* 0x0000000103027824 */ /* 0x000fe400078e0a02 */
[----:B------:R-:W-:Y:S01]  /*0240*/  @!P1 IMAD.MOV R5, RZ, RZ, -R5 ;  /* 0x000000ffff059224 */ /* 0x000fe200078e0a05 */
[----:B------:R-:W-:-:S04]  /*0250*/  ISETP.GE.AND P1, PT, R0, UR4, PT ;  /* 0x0000000400007c0c */ /* 0x000fc8000bf26270 */
[----:B------:R-:W-:-:S04]  /*0260*/  SEL R5, R12, R5, !P0 ;  /* 0x000000050c057207 */ /* 0x000fc80004000000 */
[----:B------:R-:W-:-:S05]  /*0270*/  IADD3 R5, R5, R2, RZ ;  /* 0x0000000205057210 */ /* 0x000fca0007ffe0ff */
[----:B------:R-:W-:Y:S05]  /*0280*/  @P1 BRA `(.L_x_7794) ;  /* 0x00000000009c1947 */ /* 0x000fea0003800000 */
[----:B------:R-:W-:Y:S01]  /*0290*/  ISETP.GT.AND P3, PT, R8, R5, PT ;  /* 0x000000050800720c */ /* 0x000fe20003f64270 */
[----:B------:R-:W-:Y:S01]  /*02a0*/  VIADD R13, R0, 0x1 ;  /* 0x00000001000d7836 */ /* 0x000fe20000000000 */
[----:B------:R-:W-:Y:S01]  /*02b0*/  BSSY B1, `(.L_x_7795) ;  /* 0x000000b000017945 */ /* 0x000fe20003800000 */
[----:B------:R-:W-:-:S03]  /*02c0*/  IMAD.MOV.U32 R0, RZ, RZ, -0x39e3c000 ;  /* 0xc61c4000ff007424 */ /* 0x000fc600078e00ff */
[----:B------:R-:W-:-:S07]  /*02d0*/  ISETP.GE.AND P2, PT, R13, UR4, PT ;  /* 0x000000040d007c0c */ /* 0x000fce000bf46270 */
[----:B------:R-:W-:Y:S06]  /*02e0*/  @P3 BRA `(.L_x_7796) ;  /* 0x00000000001c3947 */ /* 0x000fec0003800000 */
[----:B------:R-:W-:Y:S01]  /*02f0*/  ULDC.64 UR8, c[0x0][0x218] ;  /* 0x0000860000087ab9 */ /* 0x000fe20000000a00 */
[----:B------:R-:W-:Y:S01]  /*0300*/  ULDC UR5, c[0x0][0x220] ;  /* 0x0000880000057ab9 */ /* 0x000fe20000000800 */
[----:B------:R-:W-:-:S04]  /*0310*/  LEA R10, P3, R6, UR8, 0x1 ;  /* 0x00000008060a7c11 */ /* 0x000fc8000f8608ff */
[----:B------:R-:W-:-:S05]  /*0320*/  LEA.HI.X R11, R6, UR9, R7, 0x1, P3 ;  /* 0x00000009060b7c11 */ /* 0x000fca00098f0c07 */
[----:B------:R-:W2:Y:S02]  /*0330*/  LDG.E.U16 R10, desc[UR6][R10.64] ;  /* 0x000000060a0a7981 */ /* 0x000ea4000c1e1500 */
[----:B--2---:R-:W-:-:S04]  /*0340*/  IMAD.U32 R0, R10, 0x10000, RZ ;  /* 0x000100000a007824 */ /* 0x004fc800078e00ff */
[----:B------:R-:W-:-:S07]  /*0350*/  FMUL R0, R0, UR5 ;  /* 0x0000000500007c20 */ /* 0x000fce0008400000 */
.L_x_7796:
[----:B------:R-:W-:Y:S05]  /*0360*/  BSYNC B1 ;  /* 0x0000000000017941 */ /* 0x000fea0003800000 */
.L_x_7795:
[----:B------:R-:W-:Y:S05]  /*0370*/  @P2 BRA `(.L_x_7794) ;  /* 0x0000000000602947 */ /* 0x000fea0003800000 */
[----:B------:R-:W-:Y:S02]  /*0380*/  IABS R10, R13 ;  /* 0x0000000d000a7213 */ /* 0x000fe40000000000 */
[----:B------:R-:W-:-:S03]  /*0390*/  ISETP.GE.AND P3, PT, R13, RZ, PT ;  /* 0x000000ff0d00720c */ /* 0x000fc60003f66270 */
[----:B------:R-:W-:-:S04]  /*03a0*/  IMAD.HI.U32 R9, R9, R10, RZ ;  /* 0x0000000a09097227 */ /* 0x000fc800078e00ff */
[----:B------:R-:W-:-:S04]  /*03b0*/  IMAD.MOV R9, RZ, RZ, -R9 ;  /* 0x000000ffff097224 */ /* 0x000fc800078e0a09 */
[----:B------:R-:W-:-:S05]  /*03c0*/  IMAD R9, R4, R9, R10 ;  /* 0x0000000904097224 */ /* 0x000fca00078e020a */
[----:B------:R-:W-:-:S13]  /*03d0*/  ISETP.GT.U32.AND P2, PT, R4, R9, PT ;  /* 0x000000090400720c */ /* 0x000fda0003f44070 */
[----:B------:R-:W-:-:S05]  /*03e0*/  @!P2 IMAD.IADD R9, R9, 0x1, -R4 ;  /* 0x000000010909a824 */ /* 0x000fca00078e0a04 */
[----:B------:R-:W-:-:S13]  /*03f0*/  ISETP.GT.U32.AND P2, PT, R4, R9, PT ;  /* 0x000000090400720c */ /* 0x000fda0003f44070 */
[----:B------:R-:W-:-:S04]  /*0400*/  @!P2 IMAD.IADD R9, R9, 0x1, -R4 ;  /* 0x000000010909a824 */ /* 0x000fc800078e0a04 */
[----:B------:R-:W-:-:S05]  /*0410*/  @!P3 IMAD.MOV R9, RZ, RZ, -R9 ;  /* 0x000000ffff09b224 */ /* 0x000fca00078e0a09 */
[----:B------:R-:W-:-:S05]  /*0420*/  SEL R9, R12, R9, !P0 ;  /* 0x000000090c097207 */ /* 0x000fca0004000000 */
[----:B------:R-:W-:Y:S02]  /*0430*/  IMAD.IADD R9, R2, 0x1, R9 ;  /* 0x0000000102097824 */ /* 0x000fe400078e0209 */
[----:B------:R-:W-:-:S03]  /*0440*/  IMAD.MOV.U32 R2, RZ, RZ, -0x39e3c000 ;  /* 0xc61c4000ff027424 */ /* 0x000fc600078e00ff */
[----:B------:R-:W-:-:S13]  /*0450*/  ISETP.GT.AND P0, PT, R8, R9, PT ;  /* 0x000000090800720c */ /* 0x000fda0003f04270 */
[----:B------:R-:W-:Y:S05]  /*0460*/  @P0 BRA `(.L_x_7794) ;  /* 0x0000000000240947 */ /* 0x000fea0003800000 */
[----:B------:R-:W-:Y:S01]  /*0470*/  IADD3 R2, P0, R6, R3, RZ ;  /* 0x0000000306027210 */ /* 0x000fe20007f1e0ff */
[----:B------:R-:W-:Y:S01]  /*0480*/  ULDC.64 UR8, c[0x0][0x218] ;  /* 0x0000860000087ab9 */ /* 0x000fe20000000a00 */
[----:B------:R-:W-:Y:S02]  /*0490*/  ULDC UR5, c[0x0][0x220] ;  /* 0x0000880000057ab9 */ /* 0x000fe40000000800 */
[----:B------:R-:W-:Y:S02]  /*04a0*/  LEA.HI.X.SX32 R9, R3, R7, 0x1, P0 ;  /* 0x0000000703097211 */ /* 0x000fe400000f0eff */
[----:B------:R-:W-:-:S04]  /*04b0*/  LEA R10, P0, R2, UR8, 0x1 ;  /* 0x00000008020a7c11 */ /* 0x000fc8000f8008ff */
[----:B------:R-:W-:-:S05]  /*04c0*/  LEA.HI.X R11, R2, UR9, R9, 0x1, P0 ;  /* 0x00000009020b7c11 */ /* 0x000fca00080f0c09 */
[----:B------:R-:W2:Y:S02]  /*04d0*/  LDG.E.U16 R10, desc[UR6][R10.64] ;  /* 0x000000060a0a7981 */ /* 0x000ea4000c1e1500 */
[----:B--2---:R-:W-:-:S05]  /*04e0*/  SHF.L.U32 R2, R10, 0x10, RZ ;  /* 0x000000100a027819 */ /* 0x004fca00000006ff */
[----:B------:R-:W-:-:S07]  /*04f0*/  FMUL R2, R2, UR5 ;  /* 0x0000000502027c20 */ /* 0x000fce0008400000 */
.L_x_7794:
[----:B------:R-:W-:Y:S05]  /*0500*/  BSYNC B0 ;  /* 0x0000000000007941 */ /* 0x000fea0003800000 */
.L_x_7793:
[----:B------:R-:W0:Y:S04]  /*0510*/  SHFL.BFLY PT, R9, R0, 0x10, 0x1f ;  /* 0x0e001f0000097f89 */ /* 0x000e2800000e0000 */
[----:B------:R-:W1:Y:S01]  /*0520*/  SHFL.BFLY PT, R11, R2, 0x10, 0x1f ;  /* 0x0e001f00020b7f89 */ /* 0x000e6200000e0000 */
[----:B0-----:R-:W-:Y:S02]  /*0530*/  FSETP.GEU.AND P0, PT, R0, R9, PT ;  /* 0x000000090000720b */ /* 0x001fe40003f0e000 */
[----:B-1----:R-:W-:Y:S02]  /*0540*/  FSETP.GEU.AND P2, PT, R2, R11, PT ;  /* 0x0000000b0200720b */ /* 0x002fe40003f4e000 */
[----:B------:R-:W-:Y:S02]  /*0550*/  FSEL R9, R9, R0, !P0 ;  /* 0x0000000009097208 */ /* 0x000fe40004000000 */
[----:B------:R-:W-:-:S03]  /*0560*/  FSEL R11, R11, R2, !P2 ;  /* 0x000000020b0b7208 */ /* 0x000fc60005000000 */
        /* <DEDUP_REMOVED lines=10> */
[----:B------:R-:W-:Y:S01]  /*0610*/  FSEL R13, R13, R4, !P0 ;  /* 0x000000040d0d7208 */ /* 0x000fe20004000000 */
[----:B------:R-:W-:Y:S01]  /*0620*/  IMAD.MOV.U32 R4, RZ, RZ, 0x3bbb989d ;  /* 0x3bbb989dff047424 */ /* 0x000fe200078e00ff */
        /* <DEDUP_REMOVED lines=12> */
[----:B------:R-:W-:Y:S02]  /*06f0*/  FSEL R9, R9, R12, !P0 ;  /* 0x0000000c09097208 */ /* 0x000fe40004000000 */
[----:B------:R-:W-:-:S03]  /*0700*/  FSEL R11, R11, R14, !P2 ;  /* 0x0000000e0b0b7208 */ /* 0x000fc60005000000 */
[----:B------:R-:W-:Y:S02]  /*0710*/  FADD R9, -R9, R0 ;  /* 0x0000000009097221 */ /* 0x000fe40000000100 */
[----:B------:R-:W-:Y:S02]  /*0720*/  FADD R11, -R11, R2 ;  /* 0x000000020b0b7221 */ /* 0x000fe40000000100 */
[-C--:B------:R-:W-:Y:S02]  /*0730*/  FFMA.SAT R0, R9, R4.reuse, 0.5 ;  /* 0x3f00000009007423 */ /* 0x080fe40000002004 */
[----:B------:R-:W-:Y:S02]  /*0740*/  FFMA.SAT R4, R11, R4, 0.5 ;  /* 0x3f0000000b047423 */ /* 0x000fe40000002004 */
[-C--:B------:R-:W-:Y:S02]  /*0750*/  FFMA.RM R0, R0, R13.reuse, 12582913 ;  /* 0x4b40000100007423 */ /* 0x080fe4000000400d */
[----:B------:R-:W-:-:S02]  /*0760*/  FFMA.RM R4, R4, R13, 12582913 ;  /* 0x4b40000104047423 */ /* 0x000fc4000000400d */
[----:B------:R-:W-:Y:S02]  /*0770*/  FADD R2, R0, -12583039 ;  /* 0xcb40007f00027421 */ /* 0x000fe40000000000 */
[----:B------:R-:W-:Y:S02]  /*0780*/  FADD R10, R4, -12583039 ;  /* 0xcb40007f040a7421 */ /* 0x000fe40000000000 */
[----:B------:R-:W-:Y:S02]  /*0790*/  FFMA R2, R9, 1.4426950216293334961, -R2 ;  /* 0x3fb8aa3b09027823 */ /* 0x000fe40000000802 */
[----:B------:R-:W-:Y:S02]  /*07a0*/  FFMA R10, R11, 1.4426950216293334961, -R10 ;  /* 0x3fb8aa3b0b0a7823 */ /* 0x000fe4000000080a */
[----:B------:R-:W-:Y:S01]  /*07b0*/  FFMA R9, R9, 1.925963033500011079e-08, R2 ;  /* 0x32a5706009097823 */ /* 0x000fe20000000002 */
[----:B------:R-:W-:Y:S02]  /*07c0*/  IMAD.SHL.U32 R2, R0, 0x800000, RZ ;  /* 0x0080000000027824 */ /* 0x000fe400078e00ff */
[----:B------:R-:W-:Y:S01]  /*07d0*/  FFMA R10, R11, 1.925963033500011079e-08, R10 ;  /* 0x32a570600b0a7823 */ /* 0x000fe2000000000a */
[----:B------:R-:W-:-:S02]  /*07e0*/  IMAD.SHL.U32 R0, R4, 0x800000, RZ ;  /* 0x0080000004007824 */ /* 0x000fc400078e00ff */
[----:B------:R-:W0:Y:S08]  /*07f0*/  MUFU.EX2 R9, R9 ;  /* 0x0000000900097308 */ /* 0x000e300000000800 */
[----:B------:R-:W1:Y:S01]  /*0800*/  MUFU.EX2 R11, R10 ;  /* 0x0000000a000b7308 */ /* 0x000e620000000800 */
[----:B0-----:R-:W-:-:S04]  /*0810*/  FMUL R2, R2, R9 ;  /* 0x0000000902027220 */ /* 0x001fc80000400000 */
[----:B------:R-:W-:Y:S01]  /*0820*/  FADD R4, RZ, R2 ;  /* 0x00000002ff047221 */ /* 0x000fe20000000000 */
[----:B-1----:R-:W-:-:S04]  /*0830*/  FMUL R0, R0, R11 ;  /* 0x0000000b00007220 */ /* 0x002fc80000400000 */
[----:B------:R-:W0:Y:S01]  /*0840*/  SHFL.BFLY PT, R13, R4, 0x10, 0x1f ;  /* 0x0e001f00040d7f89 */ /* 0x000e2200000e0000 */
[----:B------:R-:W-:-:S05]  /*0850*/  FADD R11, RZ, R0 ;  /* 0x00000000ff0b7221 */ /* 0x000fca0000000000 */
        /* <DEDUP_REMOVED lines=21> */
[C---:B------:R-:W-:Y:S01]  /*09b0*/  LEA R4, P0, R6.reuse, UR4, 0x1 ;  /* 0x0000000406047c11 */ /* 0x040fe2000f8008ff */
[----:B0-2---:R-:W-:Y:S01]  /*09c0*/  FADD R11, R11, R12 ;  /* 0x0000000c0b0b7221 */ /* 0x005fe20000000000 */
[----:B-1----:R-:W-:Y:S02]  /*09d0*/  FADD R9, R17, R16 ;  /* 0x0000001011097221 */ /* 0x002fe40000000000 */
        /* <DEDUP_REMOVED lines=13> */
[----:B------:R-:W-:Y:S05]  /*0ab0*/  CALL.REL.NOINC `($__internal_9_$__cuda_sm3x_div_rn_noftz_f32_slowpath) ;  /* 0x00000004001c7944 */ /* 0x000fea0003c00000 */
[----:B------:R-:W-:-:S07]  /*0ac0*/  IMAD.MOV.U32 R3, RZ, RZ, R10 ;  /* 0x000000ffff037224 */ /* 0x000fce00078e000a */
.L_x_7800:
[----:B------:R-:W-:Y:S05]  /*0ad0*/  BSYNC B1 ;  /* 0x0000000000017941 */ /* 0x000fea0003800000 */
.L_x_7799:
[----:B------:R-:W-:-:S05]  /*0ae0*/  F2FP.BF16.F32.PACK_AB R3, RZ, R3 ;  /* 0x00000003ff03723e */ /* 0x000fca00000010ff */
[----:B------:R0:W-:Y:S01]  /*0af0*/  STG.E.U16 desc[UR6][R4.64], R3 ;  /* 0x0000000304007986 */ /* 0x0001e2000c101506 */
[----:B------:R-:W-:Y:S05]  /*0b00*/  BRA `(.L_x_7801) ;  /* 0x0000000000087947 */ /* 0x000fea0003800000 */
.L_x_7798:
[----:B------:R-:W-:-:S13]  /*0b10*/  ISETP.GE.AND P0, PT, R8, R3, PT ;  /* 0x000000030800720c */ /* 0x000fda0003f06270 */
[----:B------:R1:W-:Y:S02]  /*0b20*/  @!P0 STG.E.U16 desc[UR6][R4.64], RZ ;  /* 0x000000ff04008986 */ /* 0x0003e4000c101506 */
.L_x_7801:
[----:B------:R-:W-:Y:S05]  /*0b30*/  BSYNC B0 ;  /* 0x0000000000007941 */ /* 0x000fea0003800000 */
.L_x_7797:
[----:B------:R-:W2:Y:S01]  /*0b40*/  LDC R11, c[0x0][0x228] ;  /* 0x00008a00ff0b7b82 */ /* 0x000ea20000000800 */
[----:B------:R-:W3:Y:S01]  /*0b50*/  S2R R2, SR_TID.Y ;  /* 0x0000000000027919 */ /* 0x000ee20000002200 */
[----:B------:R-:W-:Y:S01]  /*0b60*/  ULDC UR4, c[0x0][0x4] ;  /* 0x0000010000047ab9 */ /* 0x000fe20000000800 */
[----:B01----:R-:W3:Y:S01]  /*0b70*/  S2R R5, SR_CTAID.X ;  /* 0x0000000000057919 */ /* 0x003ee20000002500 */
[----:B--2---:R-:W-:-:S04]  /*0b80*/  IABS R13, R11 ;  /* 0x0000000b000d7213 */ /* 0x004fc80000000000 */
[----:B------:R-:W0:Y:S01]  /*0b90*/  I2F.RP R8, R13 ;  /* 0x0000000d00087306 */ /* 0x000e220000209400 */
[----:B---3--:R-:W-:Y:S01]  /*0ba0*/  IMAD R2, R5, UR4, R2 ;  /* 0x0000000405027c24 */ /* 0x008fe2000f8e0202 */
[----:B------:R-:W-:-:S04]  /*0bb0*/  ULDC UR4, c[0x0][0x224] ;  /* 0x0000890000047ab9 */ /* 0x000fc80000000800 */
[----:B------:R-:W-:Y:S02]  /*0bc0*/  LEA R4, R2, 0x1, 0x1 ;  /* 0x0000000102047811 */ /* 0x000fe400078e08ff */
[----:B0-----:R-:W0:Y:S01]  /*0bd0*/  MUFU.RCP R8, R8 ;  /* 0x0000000800087308 */ /* 0x001e220000001000 */
[----:B------:R-:W-:Y:S01]  /*0be0*/  IMAD.MOV.U32 R2, RZ, RZ, RZ ;  /* 0x000000ffff027224 */ /* 0x000fe200078e00ff */
[----:B------:R-:W-:Y:S01]  /*0bf0*/  ISETP.GE.AND P1, PT, R4, UR4, PT ;  /* 0x0000000404007c0c */ /* 0x000fe2000bf26270 */
[----:B0-----:R-:W-:Y:S01]  /*0c00*/  VIADD R10, R8, 0xffffffe ;  /* 0x0ffffffe080a7836 */ /* 0x001fe20000000000 */
[----:B------:R-:W-:-:S04]  /*0c10*/  IABS R8, R4 ;  /* 0x0000000400087213 */ /* 0x000fc80000000000 */
[----:B------:R-:W0:Y:S02]  /*0c20*/  F2I.FTZ.U32.TRUNC.NTZ R3, R10 ;  /* 0x0000000a00037305 */ /* 0x000e24000021f000 */
[----:B0-----:R-:W-:-:S04]  /*0c30*/  IMAD.MOV R12, RZ, RZ, -R3 ;  /* 0x000000ffff0c7224 */ /* 0x001fc800078e0a03 */
[----:B------:R-:W-:-:S04]  /*0c40*/  IMAD R5, R12, R13, RZ ;  /* 0x0000000d0c057224 */ /* 0x000fc800078e02ff */
[----:B------:R-:W-:Y:S01]  /*0c50*/  IMAD.HI.U32 R2, R3, R5, R2 ;  /* 0x0000000503027227 */ /* 0x000fe200078e0002 */
[----:B------:R-:W-:-:S05]  /*0c60*/  MOV R3, R8 ;  /* 0x0000000800037202 */ /* 0x000fca0000000f00 */
[----:B------:R-:W-:-:S04]  /*0c70*/  IMAD.HI.U32 R2, R2, R3, RZ ;  /* 0x0000000302027227 */ /* 0x000fc800078e00ff */
[----:B------:R-:W-:-:S04]  /*0c80*/  IMAD.MOV R2, RZ, RZ, -R2 ;  /* 0x000000ffff027224 */ /* 0x000fc800078e0a02 */
[----:B------:R-:W-:-:S05]  /*0c90*/  IMAD R2, R13, R2, R3 ;  /* 0x000000020d027224 */ /* 0x000fca00078e0203 */
[----:B------:R-:W-:-:S13]  /*0ca0*/  ISETP.GT.U32.AND P0, PT, R13, R2, PT ;  /* 0x000000020d00720c */ /* 0x000fda0003f04070 */
[----:B------:R-:W-:Y:S01]  /*0cb0*/  @!P0 IMAD.IADD R2, R2, 0x1, -R13 ;  /* 0x0000000102028824 */ /* 0x000fe200078e0a0d */
[----:B------:R-:W-:Y:S06]  /*0cc0*/  @P1 EXIT ;  /* 0x000000000000194d */ /* 0x000fec0003800000 */
[----:B------:R-:W0:Y:S01]  /*0cd0*/  S2R R8, SR_TID.X ;  /* 0x0000000000087919 */ /* 0x000e220000002100 */
[----:B------:R-:W1:Y:S01]  /*0ce0*/  LDC R3, c[0x0][0x22c] ;  /* 0x00008b00ff037b82 */ /* 0x000e620000000800 */
[----:B------:R-:W-:Y:S01]  /*0cf0*/  ISETP.GT.U32.AND P0, PT, R13, R2, PT ;  /* 0x000000020d00720c */ /* 0x000fe20003f04070 */
[----:B------:R-:W-:Y:S01]  /*0d00*/  ULDC.64 UR4, c[0x0][0x210] ;  /* 0x0000840000047ab9 */ /* 0x000fe20000000a00 */
[----:B------:R-:W-:Y:S02]  /*0d10*/  ISETP.GE.AND P1, PT, R4, RZ, PT ;  /* 0x000000ff0400720c */ /* 0x000fe40003f26270 */
[----:B------:R-:W-:-:S09]  /*0d20*/  ISETP.NE.AND P2, PT, R11, RZ, PT ;  /* 0x000000ff0b00720c */ /* 0x000fd20003f45270 */
[----:B------:R-:W-:-:S04]  /*0d30*/  @!P0 IMAD.IADD R2, R2, 0x1, -R13 ;  /* 0x0000000102028824 */ /* 0x000fc800078e0a0d */
[----:B------:R-:W-:Y:S01]  /*0d40*/  @!P1 IMAD.MOV R2, RZ, RZ, -R2 ;  /* 0x000000ffff029224 */ /* 0x000fe200078e0a02 */
[----:B------:R-:W-:Y:S02]  /*0d50*/  @!P2 LOP3.LUT R2, RZ, R11, RZ, 0x33, !PT ;  /* 0x0000000bff02a212 */ /* 0x000fe400078e33ff */
[-C--:B-1----:R-:W-:Y:S02]  /*0d60*/  IADD3 R6, P0, R6, R3.reuse, RZ ;  /* 0x0000000306067210 */ /* 0x082fe40007f1e0ff */
[----:B------:R-:W-:Y:S02]  /*0d70*/  IADD3 R2, R2, R3, -R11 ;  /* 0x0000000302027210 */ /* 0x000fe40007ffe80b */
[----:B------:R-:W-:Y:S02]  /*0d80*/  LEA.HI.X.SX32 R7, R3, R7, 0x1, P0 ;  /* 0x0000000703077211 */ /* 0x000fe400000f0eff */
[----:B------:R-:W-:Y:S02]  /*0d90*/  LEA R4, P1, R6, UR4, 0x1 ;  /* 0x0000000406047c11 */ /* 0x000fe4000f8208ff */
[----:B0-----:R-:W-:-:S02]  /*0da0*/  ISETP.GT.AND P0, PT, R8, R2, PT ;  /* 0x000000020800720c */ /* 0x001fc40003f04270 */
[----:B------:R-:W-:-:S11]  /*0db0*/  LEA.HI.X R5, R6, UR5, R7, 0x1, P1 ;  /* 0x0000000506057c11 */ /* 0x000fd600088f0c07 */
        /* <DEDUP_REMOVED lines=13> */
[----:B------:R-:W-:Y:S05]  /*0e90*/  CALL.REL.NOINC `($__internal_9_$__cuda_sm3x_div_rn_noftz_f32_slowpath) ;  /* 0x0000000000247944 */ /* 0x000fea0003c00000 */
[----:B------:R-:W-:-:S07]  /*0ea0*/  IMAD.MOV.U32 R2, RZ, RZ, R10 ;  /* 0x000000ffff027224 */ /* 0x000fce00078e000a */
.L_x_7804:
[----:B------:R-:W-:Y:S05]  /*0eb0*/  BSYNC B0 ;  /* 0x0000000000007941 */ /* 0x000fea0003800000 */
.L_x_7803:
[----:B------:R-:W-:-:S05]  /*0ec0*/  F2FP.BF16.F32.PACK_AB R2, RZ, R2 ;  /* 0x00000002ff02723e */ /* 0x000fca00000010ff */
[----:B------:R-:W-:Y:S01]  /*0ed0*/  STG.E.U16 desc[UR6][R4.64], R2 ;  /* 0x0000000204007986 */ /* 0x000fe2000c101506 */
[----:B------:R-:W-:Y:S05]  /*0ee0*/  EXIT ;  /* 0x000000000000794d */ /* 0x000fea0003800000 */
.L_x_7802:
[----:B------:R-:W-:-:S13]  /*0ef0*/  ISETP.GE.AND P0, PT, R8, R3, PT ;  /* 0x000000030800720c */ /* 0x000fda0003f06270 */
[----:B------:R-:W-:Y:S05]  /*0f00*/  @P0 EXIT ;  /* 0x000000000000094d */ /* 0x000fea0003800000 */
[----:B------:R-:W-:Y:S01]  /*0f10*/  STG.E.U16 desc[UR6][R4.64], RZ ;  /* 0x000000ff04007986 */ /* 0x000fe2000c101506 */
[----:B------:R-:W-:Y:S05]  /*0f20*/  EXIT ;  /* 0x000000000000794d */ /* 0x000fea0003800000 */
        .weak           $__internal_9_$__cuda_sm3x_div_rn_noftz_f32_slowpath
        .type           $__internal_9_$__cuda_sm3x_div_rn_noftz_f32_slowpath,@function
        .size           $__internal_9_$__cuda_sm3x_div_rn_noftz_f32_slowpath,(.L_x_13637 - $__internal_9_$__cuda_sm3x_div_rn_noftz_f32_slowpath)
$__internal_9_$__cuda_sm3x_div_rn_noftz_f32_slowpath:
        /* <DEDUP_REMOVED lines=32> */
[----:B------:R-:W-:Y:S02]  /*1130*/  @!P1 FFMA R3, R3, 1.84467440737095516160e+19, RZ ;  /* 0x5f80000003039823 */ /* 0x000fe400000000ff */
[----:B------:R-:W-:-:S07]  /*1140*/  @!P1 VIADD R10, R10, 0x40 ;  /* 0x000000400a0a9836 */ /* 0x000fce0000000000 */
.L_x_7806:
[----:B------:R-:W-:Y:S01]  /*1150*/  LEA R12, R11, 0xc0800000, 0x17 ;  /* 0xc08000000b0c7811 */ /* 0x000fe200078eb8ff */
[----:B------:R-:W-:Y:S04]  /*1160*/  BSSY B3, `(.L_x_7811) ;  /* 0x0000036000037945 */ /* 0x000fe80003800000 */
[----:B------:R-:W-:Y:S02]  /*1170*/  IMAD.IADD R12, R3, 0x1, -R12 ;  /* 0x00000001030c7824 */ /* 0x000fe400078e0a0c */
[----:B------:R-:W-:Y:S02]  /*1180*/  VIADD R3, R14, 0xffffff81 ;  /* 0xffffff810e037836 */ /* 0x000fe40000000000 */
[----:B------:R-:W0:Y:S01]  /*1190*/  MUFU.RCP R13, R12 ;  /* 0x0000000c000d7308 */ /* 0x000e220000001000 */
[----:B------:R-:W-:Y:S01]  /*11a0*/  FADD.FTZ R15, -R12, -RZ ;  /* 0x800000ff0c0f7221 */ /* 0x000fe20000010100 */
[C---:B------:R-:W-:Y:S01]  /*11b0*/  IMAD R2, R3.reuse, -0x800000, R2 ;  /* 0xff80000003027824 */ /* 0x040fe200078e0202 */
[----:B------:R-:W-:-:S05]  /*11c0*/  IADD3 R11, R3, 0x7f, -R11 ;  /* 0x0000007f030b7810 */ /* 0x000fca0007ffe80b */
        /* <DEDUP_REMOVED lines=22> */
[C---:B------:R-:W-:Y:S02]  /*1330*/  VIADD R12, R15.reuse, 0x20 ;  /* 0x000000200f0c7836 */ /* 0x040fe40000000000 */
[CCC-:B------:R-:W-:Y:S01]  /*1340*/  FFMA.RM R10, R16.reuse, R14.reuse, R13.reuse ;  /* 0x0000000e100a7223 */ /* 0x1c0fe2000000400d */
[----:B------:R-:W-:Y:S02]  /*1350*/  ISETP.NE.AND P2, PT, R15, RZ, PT ;  /* 0x000000ff0f00720c */ /* 0x000fe40003f45270 */
[----:B------:R-:W-:Y:S01]  /*1360*/  LOP3.LUT R11, R3, 0x7fffff, RZ, 0xc0, !PT ;  /* 0x007fffff030b7812 */ /* 0x000fe200078ec0ff */
[----:B------:R-:W-:Y:S01]  /*1370*/  FFMA.RP R3, R16, R14, R13 ;  /* 0x0000000e10037223 */ /* 0x000fe2000000800d */
[----:B------:R-:W-:Y:S01]  /*1380*/  IMAD.MOV R13, RZ, RZ, -R15 ;  /* 0x000000ffff0d7224 */ /* 0x000fe200078e0a0f */
[----:B------:R-:W-:Y:S02]  /*1390*/  ISETP.NE.AND P1, PT, R15, RZ, PT ;  /* 0x000000ff0f00720c */ /* 0x000fe40003f25270 */
        /* <DEDUP_REMOVED lines=14> */
.L_x_7813:
[----:B------:R-:W-:-:S04]  /*1480*/  LOP3.LUT R2, R2, 0x80000000, RZ, 0xc0, !PT ;  /* 0x8000000002027812 */ /* 0x000fc800078ec0ff */
[----:B------:R-:W-:Y:S01]  /*1490*/  LOP3.LUT R2, R2, 0x7f800000, RZ, 0xfc, !PT ;  /* 0x7f80000002027812 */ /* 0x000fe200078efcff */
[----:B------:R-:W-:Y:S06]  /*14a0*/  BRA `(.L_x_7814) ;  /* 0x0000000000047947 */ /* 0x000fec0003800000 */
.L_x_7812:
[----:B------:R-:W-:-:S07]  /*14b0*/  IMAD R2, R11, 0x800000, R2 ;  /* 0x008000000b027824 */ /* 0x000fce00078e0202 */
.L_x_7814:
[----:B------:R-:W-:Y:S05]  /*14c0*/  BSYNC B3 ;  /* 0x0000000000037941 */ /* 0x000fea0003800000 */
.L_x_7811:
[----:B------:R-:W-:Y:S05]  /*14d0*/  BRA `(.L_x_7815) ;  /* 0x0000000000207947 */ /* 0x000fea0003800000 */
.L_x_7810:
[----:B------:R-:W-:-:S04]  /*14e0*/  LOP3.LUT R2, R3, 0x80000000, R2, 0x48, !PT ;  /* 0x8000000003027812 */ /* 0x000fc800078e4802 */
[----:B------:R-:W-:Y:S01]  /*14f0*/  LOP3.LUT R2, R2, 0x7f800000, RZ, 0xfc, !PT ;  /* 0x7f80000002027812 */ /* 0x000fe200078efcff */
[----:B------:R-:W-:Y:S06]  /*1500*/  BRA `(.L_x_7815) ;  /* 0x0000000000147947 */ /* 0x000fec0003800000 */
.L_x_7809:
[----:B------:R-:W-:Y:S01]  /*1510*/  LOP3.LUT R2, R3, 0x80000000, R2, 0x48, !PT ;  /* 0x8000000003027812 */ /* 0x000fe200078e4802 */
[----:B------:R-:W-:Y:S06]  /*1520*/  BRA `(.L_x_7815) ;  /* 0x00000000000c7947 */ /* 0x000fec0003800000 */
.L_x_7808:
[----:B------:R-:W0:Y:S01]  /*1530*/  MUFU.RSQ R2, -QNAN ;  /* 0xffc0000000027908 */ /* 0x000e220000001400 */
[----:B------:R-:W-:Y:S05]  /*1540*/  BRA `(.L_x_7815) ;  /* 0x0000000000047947 */ /* 0x000fea0003800000 */
.L_x_7807:
[----:B------:R-:W-:-:S07]  /*1550*/  FADD.FTZ R2, R2, R3 ;  /* 0x0000000302027221 */ /* 0x000fce0000010000 */
.L_x_7815:
[----:B------:R-:W-:Y:S05]  /*1560*/  BSYNC B2 ;  /* 0x0000000000027941 */ /* 0x000fea0003800000 */
.L_x_7805:
[----:B0-----:R-:W-:Y:S02]  /*1570*/  IMAD.MOV.U32 R10, RZ, RZ, R2 ;  /* 0x000000ffff0a7224 */ /* 0x001fe400078e0002 */
[----:B------:R-:W-:Y:S02]  /*1580*/  IMAD.MOV.U32 R2, RZ, RZ, R8 ;  /* 0x000000ffff027224 */ /* 0x000fe400078e0008 */
[----:B------:R-:W-:-:S04]  /*1590*/  IMAD.MOV.U32 R3, RZ, RZ, 0x0 ;  /* 0x00000000ff037424 */ /* 0x000fc800078e00ff */
[----:B------:R-:W-:Y:S05]  /*15a0*/  RET.REL.NODEC R2 `(_ZN18transformer_engine49scaled_aligned_causal_masked_softmax_warp_forwardI13__nv_bfloat16S1_fLi5EEEvPT0_PKT_T1_iii) ;  /* 0xffffffe802947950 */ /* 0x000fea0003c3ffff */
.L_x_7816:
        /* <DEDUP_REMOVED lines=13> */
.L_x_13637:


//--------------------- .text._ZN18transformer_engine49scaled_aligned_causal_masked_softmax_warp_forwardI13__nv_bfloat16S1_fLi4EEEvPT0_PKT_T1_iii --------------------------
	.section	.text._ZN18transformer_engine49scaled_aligned_causal_masked_softmax_warp_forwardI13__nv_bfloat16S1_fLi4EEEvPT0_PKT_T1_iii,"ax",@progbits
	.align	128
        .global         _ZN18transformer_engine49scaled_aligned_causal_masked_softmax_warp_forwardI13__nv_bfloat16S1_fLi4EEEvPT0_PKT_T1_iii
        .type           _ZN18transformer_engine49scaled_aligned_causal_masked_softmax_warp_forwardI13__nv_bfloat16S1_fLi4EEEvPT0_PKT_T1_iii,@function
        .size           _ZN18transformer_engine49scaled_aligned_causal_masked_softmax_warp_forwardI13__nv_bfloat16S1_fLi4EEEvPT0_PKT_T1_iii,(.L_x_13638 - _ZN18transformer_engine49scaled_aligned_causal_masked_softmax_warp_forwardI13__nv_bfloat16S1_fLi4EEEvPT0_PKT_T1_iii)
        .other          _ZN18transformer_engine49scaled_aligned_causal_masked_softmax_warp_forwardI13__nv_bfloat16S1_fLi4EEEvPT0_PKT_T1_iii,@"STO_CUDA_ENTRY STV_DEFAULT"
_ZN18transformer_engine49scaled_aligned_causal_masked_softmax_warp_forwardI13__nv_bfloat16S1_fLi4EEEvPT0_PKT_T1_iii:
.text._ZN18transformer_engine49scaled_aligned_causal_masked_softmax_warp_forwardI13__nv_bfloat16S1_fLi4EEEvPT0_PKT_T1_iii:
        /* <DEDUP_REMOVED lines=9> */
[----:B------:R-:W-:Y:S02]  /*0090*/  LOP3.LUT R12, RZ, R6, RZ, 0x33, !PT ;  /* 0x00000006ff0c7212 */ /* 0x000fe400078e33ff */
[----:B------:R-:W0:Y:S01]  /*00a0*/  I2F.RP R3, R2 ;  /* 0x0000000200037306 */ /* 0x000e220000209400 */
[----:B-1----:R-:W-:Y:S01]  /*00b0*/  IMAD R0, R0, UR4, R9 ;  /* 0x0000000400007c24 */ /* 0x002fe2000f8e0209 */
[----:B------:R-:W-:-:S03]  /*00c0*/  ULDC UR4, c[0x0][0x224] ;  /* 0x0000890000047ab9 */ /* 0x000fc60000000800 */
[----:B------:R-:W-:-:S03]  /*00d0*/  IMAD.SHL.U32 R0, R0, 0x2, RZ ;  /* 0x0000000200007824 */ /* 0x000fc600078e00ff */
[----:B0-----:R-:W0:Y:S01]  /*00e0*/  MUFU.RCP R3, R3 ;  /* 0x0000000300037308 */ /* 0x001e220000001000 */
[C---:B--2---:R-:W-:Y:S01]  /*00f0*/  IMAD R8, R0.reuse, R7, R10 ;  /* 0x0000000700087224 */ /* 0x044fe200078e020a */
[C---:B------:R-:W-:Y:S02]  /*0100*/  ISETP.GE.AND P2, PT, R0.reuse, RZ, PT ;  /* 0x000000ff0000720c */ /* 0x040fe40003f46270 */
[----:B------:R-:W-:Y:S02]  /*0110*/  ISETP.GE.AND P1, PT, R0, UR4, PT ;  /* 0x0000000400007c0c */ /* 0x000fe4000bf26270 */
[----:B------:R-:W-:Y:S01]  /*0120*/  SHF.R.S32.HI R9, RZ, 0x1f, R8 ;  /* 0x0000001fff097819 */ /* 0x000fe20000011408 */
[----:B0-----:R-:W-:Y:S01]  /*0130*/  VIADD R4, R3, 0xffffffe ;  /* 0x0ffffffe03047836 */ /* 0x001fe20000000000 */
[----:B------:R-:W-:-:S03]  /*0140*/  IABS R3, R0 ;  /* 0x0000000000037213 */ /* 0x000fc60000000000 */
[----:B------:R0:W1:Y:S02]  /*0150*/  F2I.FTZ.U32.TRUNC.NTZ R5, R4 ;  /* 0x0000000400057305 */ /* 0x000064000021f000 */
[----:B0-----:R-:W-:Y:S02]  /*0160*/  IMAD.MOV.U32 R4, RZ, RZ, RZ ;  /* 0x000000ffff047224 */ /* 0x001fe400078e00ff */
[----:B-1----:R-:W-:-:S04]  /*0170*/  IMAD.MOV R11, RZ, RZ, -R5 ;  /* 0x000000ffff0b7224 */ /* 0x002fc800078e0a05 */
[----:B------:R-:W-:-:S04]  /*0180*/  IMAD R11, R11, R2, RZ ;  /* 0x000000020b0b7224 */ /* 0x000fc800078e02ff */
[----:B------:R-:W-:-:S04]  /*0190*/  IMAD.HI.U32 R11, R5, R11, R4 ;  /* 0x0000000b050b7227 */ /* 0x000fc800078e0004 */
[----:B------:R-:W-:-:S04]  /*01a0*/  IMAD.MOV.U32 R5, RZ, RZ, R3 ;  /* 0x000000ffff057224 */ /* 0x000fc800078e0003 */
[----:B------:R-:W-:-:S04]  /*01b0*/  IMAD.HI.U32 R3, R11, R5, RZ ;  /* 0x000000050b037227 */ /* 0x000fc800078e00ff */
[----:B------:R-:W-:-:S04]  /*01c0*/  IMAD.MOV R3, RZ, RZ, -R3 ;  /* 0x000000ffff037224 */ /* 0x000fc800078e0a03 */
[----:B------:R-:W-:-:S05]  /*01d0*/  IMAD R3, R2, R3, R5 ;  /* 0x0000000302037224 */ /* 0x000fca00078e0205 */
[----:B------:R-:W-:-:S13]  /*01e0*/  ISETP.GT.U32.AND P0, PT, R2, R3, PT ;  /* 0x000000030200720c */ /* 0x000fda0003f04070 */
[----:B------:R-:W-:-:S05]  /*01f0*/  @!P0 IMAD.IADD R3, R3, 0x1, -R2 ;  /* 0x0000000103038824 */ /* 0x000fca00078e0a02 */
[----:B------:R-:W-:-:S13]  /*0200*/  ISETP.GT.U32.AND P0, PT, R2, R3, PT ;  /* 0x000000030200720c */ /* 0x000fda0003f04070 */
[----:B------:R-:W-:Y:S01]  /*0210*/  @!P0 IMAD.IADD R3, R3, 0x1, -R2 ;  /* 0x0000000103038824 */ /* 0x000fe200078e0a02 */
[----:B------:R-:W-:-:S03]  /*0220*/  ISETP.NE.AND P0, PT, R6, RZ, PT ;  /* 0x000000ff0600720c */ /* 0x000fc60003f05270 */
[----:B------:R-:W-:-:S05]  /*0230*/  @!P2 IMAD.MOV R3, RZ, RZ, -R3 ;  /* 0x000000ffff03a224 */ /* 0x000fca00078e0a03 */
[----:B------:R-:W-:Y:S01]  /*0240*/  SEL R3, R12, R3, !P0 ;  /* 0x000000030c037207 */ /* 0x000fe20004000000 */
[----:B------:R-:W-:Y:S06]  /*0250*/  @P1 BRA `(.L_x_7818) ;  /* 0x0000000000a41947 */ /* 0x000fec0003800000 */
[----:B------:R-:W-:Y:S01]  /*0260*/  IMAD.IADD R14, R7, 0x1, -R6 ;  /* 0x00000001070e7824 */ /* 0x000fe200078e0a06 */
[----:B------:R-:W-:Y:S01]  /*0270*/  BSSY B1, `(.L_x_7819) ;  /* 0x000000e000017945 */ /* 0x000fe20003800000 */
[----:B------:R-:W-:Y:S02]  /*0280*/  VIADD R13, R0, 0x1 ;  /* 0x00000001000d7836 */ /* 0x000fe40000000000 */
[----:B------:R-:W-:Y:S02]  /*0290*/  IMAD.IADD R5, R3, 0x1, R14 ;  /* 0x0000000103057824 */ /* 0x000fe400078e020e */
[----:B------:R-:W-:Y:S01]  /*02a0*/  IMAD.MOV.U32 R0, RZ, RZ, -0x39e3c000 ;  /* 0xc61c4000ff007424 */ /* 0x000fe200078e00ff */
[----:B------:R-:W-:Y:S02]  /*02b0*/  ISETP.GE.AND P2, PT, R13, UR4, PT ;  /* 0x000000040d007c0c */ /* 0x000fe4000bf46270 */
[----:B------:R-:W-:-:S13]  /*02c0*/  ISETP.GT.AND P3, PT, R10, R5, PT ;  /* 0x000000050a00720c */ /* 0x000fda0003f64270 */
[----:B------:R-:W-:Y:S05]  /*02d0*/  @P3 BRA `(.L_x_7820) ;  /* 0x00000000001c3947 */ /* 0x000fea0003800000 */
[----:B------:R-:W-:Y:S01]  /*02e0*/  ULDC.64 UR8, c[0x0][0x218] ;  /* 0x0000860000087ab9 */ /* 0x000fe20000000a00 */
[----:B------:R-:W-:Y:S01]  /*02f0*/  ULDC UR5, c[0x0][0x220] ;  /* 0x0000880000057ab9 */ /* 0x000fe20000000800 */
[----:B------:R-:W-:-:S04]  /*0300*/  LEA R4, P3, R8, UR8, 0x1 ;  /* 0x0000000808047c11 */ /* 0x000fc8000f8608ff */
[----:B------:R-:W-:-:S05]  /*0310*/  LEA.HI.X R5, R8, UR9, R9, 0x1, P3 ;  /* 0x0000000908057c11 */ /* 0x000fca00098f0c09 */
[----:B------:R-:W2:Y:S02]  /*0320*/  LDG.E.U16 R4, desc[UR6][R4.64] ;  /* 0x0000000604047981 */ /* 0x000ea4000c1e1500 */
[----:B--2---:R-:W-:-:S04]  /*0330*/  IMAD.U32 R0, R4, 0x10000, RZ ;  /* 0x0001000004007824 */ /* 0x004fc800078e00ff */
[----:B------:R-:W-:-:S07]  /*0340*/  FMUL R0, R0, UR5 ;  /* 0x0000000500007c20 */ /* 0x000fce0008400000 */
.L_x_7820:
[----:B------:R-:W-:Y:S05]  /*0350*/  BSYNC B1 ;  /* 0x0000000000017941 */ /* 0x000fea0003800000 */
.L_x_7819:
        /* <DEDUP_REMOVED lines=9> */
[----:B------:R-:W-:Y:S02]  /*03f0*/  @!P2 IMAD.IADD R5, R5, 0x1, -R2 ;  /* 0x000000010505a824 */ /* 0x000fe400078e0a02 */
[----:B------:R-:W-:-:S03]  /*0400*/  IMAD.MOV.U32 R2, RZ, RZ, -0x39e3c000 ;  /* 0xc61c4000ff027424 */ /* 0x000fc600078e00ff */
[----:B------:R-:W-:-:S04]  /*0410*/  @!P3 IADD3 R5, -R5, RZ, RZ ;  /* 0x000000ff0505b210 */ /* 0x000fc80007ffe1ff */
[----:B------:R-:W-:-:S05]  /*0420*/  SEL R5, R12, R5, !P0 ;  /* 0x000000050c057207 */ /* 0x000fca0004000000 */
[----:B------:R-:W-:-:S05]  /*0430*/  IMAD.IADD R5, R14, 0x1, R5 ;  /* 0x000000010e057824 */ /* 0x000fca00078e0205 */
        /* <DEDUP_REMOVED lines=9> */
[----:B--2---:R-:W-:-:S04]  /*04d0*/  IMAD.U32 R2, R4, 0x10000, RZ ;  /* 0x0001000004027824 */ /* 0x004fc800078e00ff */
[----:B------:R-:W-:-:S07]  /*04e0*/  FMUL R2, R2, UR5 ;  /* 0x0000000502027c20 */ /* 0x000fce0008400000 */
.L_x_7818:
[----:B------:R-:W-:Y:S05]  /*04f0*/  BSYNC B0 ;  /* 0x0000000000007941 */ /* 0x000fea0003800000 */
.L_x_7817:
[----:B------:R-:W0:Y:S01]  /*0500*/  SHFL.BFLY PT, R5, R0, 0x8, 0x101f ;  /* 0x0d101f0000057f89 */ /* 0x000e2200000e0000 */
[----:B------:R-:W-:-:S03]  /*0510*/  IMAD.MOV.U32 R17, RZ, RZ, 0x437c0000 ;  /* 0x437c0000ff117424 */ /* 0x000fc600078e00ff */
        /* <DEDUP_REMOVED lines=59> */
[----:B------:R-:W-:Y:S01]  /*08d0*/  IADD3 R3, R3, R7, -R6 ;  /* 0x0000000703037210 */ /* 0x000fe20007ffe806 */
[----:B------:R-:W-:Y:S01]  /*08e0*/  ULDC.64 UR4, c[0x0][0x210] ;  /* 0x0000840000047ab9 */ /* 0x000fe20000000a00 */
[----:B------:R-:W-:Y:S01]  /*08f0*/  BSSY B0, `(.L_x_7821) ;  /* 0x000001a000007945 */ /* 0x000fe20003800000 */
[----:B------:R-:W-:Y:S01]  /*0900*/  LEA R4, P1, R8, UR4, 0x1 ;  /* 0x0000000408047c11 */ /* 0x000fe2000f8208ff */
[----:B0-2---:R-:W-:Y:S01]  /*0910*/  FADD R15, R15, R18 ;  /* 0x000000120f0f7221 */ /* 0x005fe20000000000 */
[----:B------:R-:W-:Y:S01]  /*0920*/  ISETP.GT.AND P0, PT, R10, R3, PT ;  /* 0x000000030a00720c */ /* 0x000fe20003f04270 */
[----:B-1----:R-:W-:Y:S01]  /*0930*/  FADD R11, R16, R11 ;  /* 0x0000000b100b7221 */ /* 0x002fe20000000000 */
        /* <DEDUP_REMOVED lines=13> */
[----:B------:R-:W-:Y:S05]  /*0a10*/  CALL.REL.NOINC `($__internal_10_$__cuda_sm3x_div_rn_noftz_f32_slowpath) ;  /* 0x0000000400187944 */ /* 0x000fea0003c00000 */
[----:B------:R-:W-:-:S07]  /*0a20*/  IMAD.MOV.U32 R3, RZ, RZ, R2 ;  /* 0x000000ffff037224 */ /* 0x000fce00078e0002 */
.L_x_7824:
[----:B------:R-:W-:Y:S05]  /*0a30*/  BSYNC B1 ;  /* 0x0000000000017941 */ /* 0x000fea0003800000 */
.L_x_7823:
[----:B------:R-:W-:-:S05]  /*0a40*/  F2FP.BF16.F32.PACK_AB R3, RZ, R3 ;  /* 0x00000003ff03723e */ /* 0x000fca00000010ff */
[----:B------:R0:W-:Y:S01]  /*0a50*/  STG.E.U16 desc[UR6][R4.64], R3 ;  /* 0x0000000304007986 */ /* 0x0001e2000c101506 */
[----:B------:R-:W-:Y:S05]  /*0a60*/  BRA `(.L_x_7825) ;  /* 0x0000000000087947 */ /* 0x000fea0003800000 */
.L_x_7822:
[----:B------:R-:W-:-:S13]  /*0a70*/  ISETP.GE.AND P0, PT, R10, R7, PT ;  /* 0x000000070a00720c */ /* 0x000fda0003f06270 */
[----:B------:R1:W-:Y:S02]  /*0a80*/  @!P0 STG.E.U16 desc[UR6][R4.64], RZ ;  /* 0x000000ff04008986 */ /* 0x0003e4000c101506 */
.L_x_7825:
[----:B------:R-:W-:Y:S05]  /*0a90*/  BSYNC B0 ;  /* 0x0000000000007941 */ /* 0x000fea0003800000 */
.L_x_7821:
        /* <DEDUP_REMOVED lines=53> */
[----:B------:R-:W-:Y:S05]  /*0df0*/  CALL.REL.NOINC `($__internal_10_$__cuda_sm3x_div_rn_noftz_f32_slowpath) ;  /* 0x0000000000207944 */ /* 0x000fea0003c00000 */
.L_x_7828:
[----:B------:R-:W-:Y:S05]  /*0e00*/  BSYNC B0 ;  /* 0x0000000000007941 */ /* 0x000fea0003800000 */
.L_x_7827:
[----:B------:R-:W-:-:S05]  /*0e10*/  F2FP.BF16.F32.PACK_AB R2, RZ, R2 ;  /* 0x00000002ff02723e */ /* 0x000fca00000010ff */
[----:B------:R-:W-:Y:S01]  /*0e20*/  STG.E.U16 desc[UR6][R4.64], R2 ;  /* 0x0000000204007986 */ /* 0x000fe2000c101506 */
[----:B------:R-:W-:Y:S05]  /*0e30*/  EXIT ;  /* 0x000000000000794d */ /* 0x000fea0003800000 */
.L_x_7826:
[----:B------:R-:W-:-:S13]  /*0e40*/  ISETP.GE.AND P0, PT, R6, R3, PT ;  /* 0x000000030600720c */ /* 0x000fda0003f06270 */
[----:B------:R-:W-:Y:S05]  /*0e50*/  @P0 EXIT ;  /* 0x000000000000094d */ /* 0x000fea0003800000 */
[----:B------:R-:W-:Y:S01]  /*0e60*/  STG.E.U16 desc[UR6][R4.64], RZ ;  /* 0x000000ff04007986 */ /* 0x000fe2000c101506 */
[----:B------:R-:W-:Y:S05]  /*0e70*/  EXIT ;  /* 0x000000000000794d */ /* 0x000fea0003800000 */
        .weak           $__internal_10_$__cuda_sm3x_div_rn_noftz_f32_slowpath
        .type           $__internal_10_$__cuda_sm3x_div_rn_noftz_f32_slowpath,@function
        .size           $__internal_10_$__cuda_sm3x_div_rn_noftz_f32_slowpath,(.L_x_13638 - $__internal_10_$__cuda_sm3x_div_rn_noftz_f32_slowpath)
$__internal_10_$__cuda_sm3x_div_rn_noftz_f32_slowpath:
[----:B------:R-:W-:Y:S01]  /*0e80*/  SHF.R.U32.HI R10, RZ, 0x17, R3 ;  /* 0x00000017ff0a7819 */ /* 0x000fe20000011603 */
[----:B------:R-:W-:Y:S01]  /*0e90*/  BSSY B2, `(.L_x_7829) ;  /* 0x0000062000027945 */ /* 0x000fe20003800000 */
[----:B------:R-:W-:Y:S02]  /*0ea0*/  SHF.R.U32.HI R7, RZ, 0x17, R2 ;  /* 0x00000017ff077819 */ /* 0x000fe40000011602 */
[----:B------:R-:W-:Y:S02]  /*0eb0*/  LOP3.LUT R10, R10, 0xff, RZ, 0xc0, !PT ;  /* 0x000000ff0a0a7812 */ /* 0x000fe400078ec0ff */
[----:B------:R-:W-:-:S03]  /*0ec0*/  LOP3.LUT R14, R7, 0xff, RZ, 0xc0, !PT ;  /* 0x000000ff070e7812 */ /* 0x000fc600078ec0ff */
[----:B------:R-:W-:Y:S02]  /*0ed0*/  VIADD R13, R10, 0xffffffff ;  /* 0xffffffff0a0d7836 */ /* 0x000fe40000000000 */
[----:B------:R-:W-:-:S03]  /*0ee0*/  VIADD R12, R14, 0xffffffff ;  /* 0xffffffff0e0c7836 */ /* 0x000fc60000000000 */
        /* <DEDUP_REMOVED lines=27> */
.L_x_7830:
        /* <DEDUP_REMOVED lines=18> */
[----:B------:R-:W-:-:S04]  /*11c0*/  IMAD.IADD R15, R3, 0x1, R10 ;  /* 0x00000001030f7824 */ /* 0x000fc800078e020a */
        /* <DEDUP_REMOVED lines=32> */
.L_x_7837:
[----:B------:R-:W-:-:S04]  /*13d0*/  LOP3.LUT R2, R2, 0x80000000, RZ, 0xc0, !PT ;  /* 0x8000000002027812 */ /* 0x000fc800078ec0ff */
[----:B------:R-:W-:Y:S01]  /*13e0*/  LOP3.LUT R2, R2, 0x7f800000, RZ, 0xfc, !PT ;  /* 0x7f80000002027812 */ /* 0x000fe200078efcff */
[----:B------:R-:W-:Y:S06]  /*13f0*/  BRA `(.L_x_7838) ;  /* 0x0000000000047947 */ /* 0x000fec0003800000 */
.L_x_7836:
[----:B------:R-:W-:-:S07]  /*1400*/  IMAD R2, R10, 0x800000, R2 ;  /* 0x008000000a027824 */ /* 0x000fce00078e0202 */
.L_x_7838:
[----:B------:R-:W-:Y:S05]  /*1410*/  BSYNC B3 ;  /* 0x0000000000037941 */ /* 0x000fea0003800000 */
.L_x_7835:
[----:B------:R-:W-:Y:S05]  /*1420*/  BRA `(.L_x_7839) ;  /* 0x0000000000207947 */ /* 0x000fea0003800000 */
.L_x_7834:
[----:B------:R-:W-:-:S04]  /*1430*/  LOP3.LUT R2, R3, 0x80000000, R2, 0x48, !PT ;  /* 0x8000000003027812 */ /* 0x000fc800078e4802 */
[----:B------:R-:W-:Y:S01]  /*1440*/  LOP3.LUT R2, R2, 0x7f800000, RZ, 0xfc, !PT ;  /* 0x7f80000002027812 */ /* 0x000fe200078efcff */
[----:B------:R-:W-:Y:S06]  /*1450*/  BRA `(.L_x_7839) ;  /* 0x0000000000147947 */ /* 0x000fec0003800000 */
.L_x_7833:
[----:B------:R-:W-:Y:S01]  /*1460*/  LOP3.LUT R2, R3, 0x80000000, R2, 0x48, !PT ;  /* 0x8000000003027812 */ /* 0x000fe200078e4802 */
[----:B------:R-:W-:Y:S06]  /*1470*/  BRA `(.L_x_7839) ;  /* 0x00000000000c7947 */ /* 0x000fec0003800000 */
.L_x_7832:
[----:B------:R-:W0:Y:S01]  /*1480*/  MUFU.RSQ R2, -QNAN ;  /* 0xffc0000000027908 */ /* 0x000e220000001400 */
[----:B------:R-:W-:Y:S05]  /*1490*/  BRA `(.L_x_7839) ;  /* 0x0000000000047947 */ /* 0x000fea0003800000 */
.L_x_7831:
[----:B------:R-:W-:-:S07]  /*14a0*/  FADD.FTZ R2, R2, R3 ;  /* 0x0000000302027221 */ /* 0x000fce0000010000 */
.L_x_7839:
[----:B------:R-:W-:Y:S05]  /*14b0*/  BSYNC B2 ;  /* 0x0000000000027941 */ /* 0x000fea0003800000 */
.L_x_7829:
[----:B------:R-:W-:-:S04]  /*14c0*/  IMAD.MOV.U32 R7, RZ, RZ, 0x0 ;  /* 0x00000000ff077424 */ /* 0x000fc800078e00ff */
[----:B0-----:R-:W-:Y:S05]  /*14d0*/  RET.REL.NODEC R6 `(_ZN18transformer_engine49scaled_aligned_causal_masked_softmax_warp_forwardI13__nv_bfloat16S1_fLi4EEEvPT0_PKT_T1_iii) ;  /* 0xffffffe806c87950 */ /* 0x001fea0003c3ffff */
.L_x_7840:
        /* <DEDUP_REMOVED lines=10> */
.L_x_13638:


//--------------------- .text._ZN18transformer_engine49scaled_aligned_causal_masked_softmax_warp_forwardI6__halfS1_fLi14EEEvPT0_PKT_T1_iii --------------------------
	.section	.text._ZN18transformer_engine49scaled_aligned_causal_masked_softmax_warp_forwardI6__halfS1_fLi14EEEvPT0_PKT_T1_iii,"ax",@progbits
	.align	128
        .global         _ZN18transformer_engine49scaled_aligned_causal_masked_softmax_warp_forwardI6__halfS1_fLi14EEEvPT0_PKT_T1_iii
        .type           _ZN18transformer_engine49scaled_aligned_causal_masked_softmax_warp_forwardI6__halfS1_fLi14EEEvPT0_PKT_T1_iii,@function
        .size           _ZN18transformer_engine49scaled_aligned_causal_masked_softmax_warp_forwardI6__halfS1_fLi14EEEvPT0_PKT_T1_iii,(.L_x_13639 - _ZN18transformer_engine49scaled_aligned_causal_masked_softmax_warp_forwardI6__halfS1_fLi14EEEvPT0_PKT_T1_iii)
        .other          _ZN18transformer_engine49scaled_aligned_causal_masked_softmax_warp_forwardI6__halfS1_fLi14EEEvPT0_PKT_T1_iii,@"STO_CUDA_ENTRY STV_DEFAULT"
_ZN18transformer_engine49scaled_aligned_causal_masked_softmax_warp_forwardI6__halfS1_fLi14EEEvPT0_PKT_T1_iii:
.text._ZN18transformer_engine49scaled_aligned_causal_masked_softmax_warp_forwardI6__halfS1_fLi14EEEvPT0_PKT_T1_iii:
        /* <DEDUP_REMOVED lines=54> */
[C---:B------:R-:W-:Y:S02]  /*0360*/  IADD3 R5, R123.reuse, 0x100, RZ ;  /* 0x000001007b057810 */ /* 0x040fe40007ffe0ff */
[----:B------:R-:W-:Y:S02]  /*0370*/  IADD3 R7, R123, 0x180, RZ ;  /* 0x000001807b077810 */ /* 0x000fe40007ffe0ff */
[-C--:B------:R-:W-:Y:S02]  /*0380*/  ISETP.GT.AND P4, PT, R3, R122.reuse, PT ;  /* 0x0000007a0300720c */ /* 0x080fe40003f84270 */
[----:B------:R-:W-:Y:S02]  /*0390*/  IADD3 R3, R123, 0x200, RZ ;  /* 0x000002007b037810 */ /* 0x000fe40007ffe0ff */
[----:B------:R-:W-:-:S02]  /*03a0*/  ISETP.GT.AND P3, PT, R5, R122, PT ;  /* 0x0000007a0500720c */ /* 0x000fc40003f64270 */
[-C--:B------:R-:W-:Y:S02]  /*03b0*/  ISETP.GT.AND P2, PT, R7, R122.reuse, PT ;  /* 0x0000007a0700720c */ /* 0x080fe40003f44270 */
[----:B------:R-:W-:Y:S02]  /*03c0*/  ISETP.GT.AND P1, PT, R3, R122, PT ;  /* 0x0000007a0300720c */ /* 0x000fe40003f24270 */
[----:B------:R-:W-:Y:S02]  /*03d0*/  MOV R247, 0xc61c4000 ;  /* 0xc61c400000f77802 */ /* 0x000fe40000000f00 */
[----:B------:R-:W-:Y:S02]  /*03e0*/  MOV R252, 0xc61c4000 ;  /* 0xc61c400000fc7802 */ /* 0x000fe40000000f00 */
[C---:B------:R-:W-:Y:S02]  /*03f0*/  IADD3 R5, R123.reuse, 0x280, RZ ;  /* 0x000002807b057810 */ /* 0x040fe40007ffe0ff */
[----:B------:R-:W-:Y:S01]  /*0400*/  IADD3 R7, R123, 0x300, RZ ;  /* 0x000003007b077810 */ /* 0x000fe20007ffe0ff */
[----:B0-----:R-:W-:Y:S06]  /*0410*/  @P0 BRA `(.L_x_7844) ;  /* 0x00000000005c0947 */ /* 0x001fec0003800000 */
[----:B------:R-:W-:Y:S02]  /*0420*/  MOV R6, R8 ;  /* 0x0000000800067202 */ /* 0x000fe40000000f00 */
[CC--:B------:R-:W-:Y:S01]  /*0430*/  ISETP.GE.AND P6, PT, R123.reuse, R122.reuse, PT ;  /* 0x0000007a7b00720c */ /* 0x0c0fe20003fc6270 */
[----:B--2---:R-:W2:Y:S01]  /*0440*/  LDG.E.64 R8, desc[UR4][R124.64] ;  /* 0x000000047c087981 */ /* 0x004ea2000c1e1b00 */
[----:B------:R-:W-:Y:S01]  /*0450*/  IADD3 R3, R123, 0x2, RZ ;  /* 0x000000027b037810 */ /* 0x000fe20007ffe0ff */
[----:B------:R-:W-:Y:S01]  /*0460*/  HFMA2.MMA R247, -RZ, RZ, -6.109375, 2 ;  /* 0xc61c4000fff77435 */ /* 0x000fe200000001ff */
[----:B------:R-:W-:Y:S01]  /*0470*/  ULDC UR6, c[0x0][0x220] ;  /* 0x0000880000067ab9 */ /* 0x000fe20000000800 */
[----:B------:R-:W-:Y:S02]  /*0480*/  MOV R4, 0xc61c4000 ;  /* 0xc61c400000047802 */ /* 0x000fe40000000f00 */
[----:B------:R-:W-:Y:S02]  /*0490*/  ISETP.GT.AND P0, PT, R3, R122, PT ;  /* 0x0000007a0300720c */ /* 0x000fe40003f04270 */
[----:B------:R-:W-:-:S04]  /*04a0*/  IADD3 R3, R123, 0x3, RZ ;  /* 0x000000037b037810 */ /* 0x000fc80007ffe0ff */
[----:B--2---:R-:W-:Y:S01]  /*04b0*/  @!P6 SHF.R.U64 R0, R8, 0x10, R9 ;  /* 0x000000100800e819 */ /* 0x004fe20000001209 */
[----:B------:R-:W-:-:S04]  /*04c0*/  HADD2.F32 R252, -RZ, R8.H0_H0 ;  /* 0x20000008fffc7230 */ /* 0x000fc80000004100 */
[----:B------:R-:W-:Y:S02]  /*04d0*/  @!P6 HADD2.F32 R0, -RZ, R0.H0_H0 ;  /* 0x20000000ff00e230 */ /* 0x000fe40000004100 */
[----:B------:R-:W-:-:S03]  /*04e0*/  FMUL R252, R252, UR6 ;  /* 0x00000006fcfc7c20 */ /* 0x000fc60008400000 */
[----:B------:R-:W-:Y:S01]  /*04f0*/  @!P6 FMUL R247, R0, UR6 ;  /* 0x0000000600f7ec20 */ /* 0x000fe20008400000 */
[----:B------:R-:W-:Y:S01]  /*0500*/  ISETP.GT.AND P6, PT, R3, R122, PT ;  /* 0x0000007a0300720c */ /* 0x000fe20003fc4270 */
[----:B------:R-:W-:Y:S01]  /*0510*/  @!P0 HADD2.F32 R0, -RZ, R9.H0_H0 ;  /* 0x20000009ff008230 */ /* 0x000fe20000004100 */
[----:B------:R-:W0:Y:S11]  /*0520*/  @!P0 LDC R3, c[0x0][0x220] ;  /* 0x00008800ff038b82 */ /* 0x000e360000000800 */
[----:B------:R-:W-:-:S05]  /*0530*/  @!P6 SHF.R.U32.HI R2, RZ, 0x10, R9 ;  /* 0x00000010ff02e819 */ /* 0x000fca0000011609 */
[----:B------:R-:W-:-:S05]  /*0540*/  @!P6 HADD2.F32 R2, -RZ, R2.H0_H0 ;  /* 0x20000002ff02e230 */ /* 0x000fca0000004100 */
[----:B------:R-:W-:Y:S01]  /*0550*/  @!P6 FMUL R6, R2, UR6 ;  /* 0x000000060206ec20 */ /* 0x000fe20008400000 */
[----:B0-----:R-:W-:-:S05]  /*0560*/  @!P0 FMUL R4, R0, R3 ;  /* 0x0000000300048220 */ /* 0x001fca0000400000 */
[----:B------:R0:W-:Y:S04]  /*0570*/  STL [R1+0x4], R4 ;  /* 0x0000040401007387 */ /* 0x0001e80000100800 */
[----:B------:R0:W-:Y:S02]  /*0580*/  @!P6 STL [R1+0x28], R6 ;  /* 0x000028060100e387 */ /* 0x0001e40000100800 */
.L_x_7844:
[----:B------:R-:W-:Y:S05]  /*0590*/  BSYNC B1 ;  /* 0x0000000000017941 */ /* 0x000fea0003800000 */
.L_x_7843:
[----:B------:R-:W-:Y:S01]  /*05a0*/  HFMA2.MMA R0, -RZ, RZ, -6.109375, 2 ;  /* 0xc61c4000ff007435 */ /* 0x000fe200000001ff */
[----:B------:R-:W-:Y:S01]  /*05b0*/  BSSY B1, `(.L_x_7845) ;  /* 0x0000021000017945 */ /* 0x000fe20003800000 */
[-C--:B------:R-:W-:Y:S02]  /*05c0*/  ISETP.GT.AND P0, PT, R5, R122.reuse, PT ;  /* 0x0000007a0500720c */ /* 0x080fe40003f04270 */
[----:B------:R-:W-:Y:S02]  /*05d0*/  ISETP.GT.AND P6, PT, R7, R122, PT ;  /* 0x0000007a0700720c */ /* 0x000fe40003fc4270 */
[----:B------:R-:W-:Y:S01]  /*05e0*/  MOV R245, 0xc61c4000 ;  /* 0xc61c400000f57802 */ /* 0x000fe20000000f00 */
[----:B------:R1:W-:Y:S01]  /*05f0*/  STL [R1], R0 ;  /* 0x0000000001007387 */ /* 0x0003e20000100800 */
[----:B------:R-:W-:-:S03]  /*0600*/  IADD3 R5, R123, 0x380, RZ ;  /* 0x000003807b057810 */ /* 0x000fc60007ffe0ff */
[----:B------:R1:W-:Y:S01]  /*0610*/  STL [R1+0x2c], R0 ;  /* 0x00002c0001007387 */ /* 0x0003e20000100800 */
[----:B------:R-:W-:Y:S05]  /*0620*/  @P4 BRA `(.L_x_7846) ;  /* 0x0000000000644947 */ /* 0x000fea0003800000 */
        /* <DEDUP_REMOVED lines=9> */
[----:B-1----:R-:W-:-:S05]  /*06c0*/  @!P4 HADD2.F32 R0, -RZ, R9.H0_H0 ;  /* 0x20000009ff00c230 */ /* 0x002fca0000004100 */
[----:B0-----:R-:W-:Y:S01]  /*06d0*/  @!P4 FMUL R2, R0, R7 ;  /* 0x000000070002c220 */ /* 0x001fe20000400000 */
[----:B------:R-:W-:Y:S02]  /*06e0*/  ISETP.GT.AND P4, PT, R3, R122, PT ;  /* 0x0000007a0300720c */ /* 0x000fe40003f84270 */
[----:B------:R-:W-:Y:S02]  /*06f0*/  IADD3 R3, R123, 0x83, RZ ;  /* 0x000000837b037810 */ /* 0x000fe40007ffe0ff */
[----:B------:R0:W-:Y:S09]  /*0700*/  STL [R1], R2 ;  /* 0x0000000201007387 */ /* 0x0001f20000100800 */
[----:B------:R-:W-:Y:S01]  /*0710*/  @!P4 SHF.R.U64 R0, R8, 0x10, R9 ;  /* 0x000000100800c819 */ /* 0x000fe20000001209 */
[----:B0-----:R-:W-:-:S04]  /*0720*/  HADD2.F32 R2, -RZ, R8.H0_H0 ;  /* 0x20000008ff027230 */ /* 0x001fc80000004100 */
[----:B------:R-:W-:-:S05]  /*0730*/  @!P4 HADD2.F32 R0, -RZ, R0.H0_H0 ;  /* 0x20000000ff00c230 */ /* 0x000fca0000004100 */
[----:B------:R-:W-:Y:S01]  /*0740*/  @!P4 FMUL R245, R0, UR6 ;  /* 0x0000000600f5cc20 */ /* 0x000fe20008400000 */
[----:B------:R-:W-:-:S13]  /*0750*/  ISETP.GT.AND P4, PT, R3, R122, PT ;  /* 0x0000007a0300720c */ /* 0x000fda0003f84270 */
[----:B------:R-:W-:-:S05]  /*0760*/  @!P4 SHF.R.U32.HI R0, RZ, 0x10, R9 ;  /* 0x00000010ff00c819 */ /* 0x000fca0000011609 */
[----:B------:R-:W-:-:S05]  /*0770*/  @!P4 HADD2.F32 R0, -RZ, R0.H0_H0 ;  /* 0x20000000ff00c230 */ /* 0x000fca0000004100 */
[----:B------:R-:W-:Y:S01]  /*0780*/  @!P4 FMUL R4, R0, UR6 ;  /* 0x000000060004cc20 */ /* 0x000fe20008400000 */
[----:B------:R-:W-:-:S05]  /*0790*/  FMUL R0, R2, UR6 ;  /* 0x0000000602007c20 */ /* 0x000fca0008400000 */
[----:B------:R3:W-:Y:S04]  /*07a0*/  STL [R1+0x2c], R0 ;  /* 0x00002c0001007387 */ /* 0x0007e80000100800 */
[----:B------:R3:W-:Y:S02]  /*07b0*/  STL [R1+0x8], R4 ;  /* 0x0000080401007387 */ /* 0x0007e40000100800 */
.L_x_7846:
[----:B------:R-:W-:Y:S05]  /*07c0*/  BSYNC B1 ;  /* 0x0000000000017941 */ /* 0x000fea0003800000 */
.L_x_7845:
        /* <DEDUP_REMOVED lines=19> */
[----:B-1----:R-:W-:Y:S02]  /*0900*/  @!P3 HADD2.F32 R0, -RZ, R9.H0_H0 ;  /* 0x20000009ff00b230 */ /* 0x002fe40000004100 */
[----:B------:R-:W-:-:S03]  /*0910*/  HADD2.F32 R2, -RZ, R8.H0_H0 ;  /* 0x20000008ff027230 */ /* 0x000fc60000004100 */
[----:B--2---:R-:W-:Y:S01]  /*0920*/  @!P3 FMUL R240, R0, R7 ;  /* 0x0000000700f0b220 */ /* 0x004fe20000400000 */
[----:B------:R-:W-:Y:S02]  /*0930*/  ISETP.GT.AND P3, PT, R3, R122, PT ;  /* 0x0000007a0300720c */ /* 0x000fe40003f64270 */
[----:B------:R-:W-:-:S11]  /*0940*/  IADD3 R3, R123, 0x103, RZ ;  /* 0x000001037b037810 */ /* 0x000fd60007ffe0ff */
[----:B------:R-:W-:-:S05]  /*0950*/  @!P3 SHF.R.U64 R0, R8, 0x10, R9 ;  /* 0x000000100800b819 */ /* 0x000fca0000001209 */
[----:B------:R-:W-:-:S05]  /*0960*/  @!P3 HADD2.F32 R0, -RZ, R0.H0_H0 ;  /* 0x20000000ff00b230 */ /* 0x000fca0000004100 */
[----:B------:R-:W-:Y:S01]  /*0970*/  @!P3 FMUL R239, R0, UR6 ;  /* 0x0000000600efbc20 */ /* 0x000fe20008400000 */
[----:B------:R-:W-:-:S13]  /*0980*/  ISETP.GT.AND P3, PT, R3, R122, PT ;  /* 0x0000007a0300720c */ /* 0x000fda0003f64270 */
[----:B------:R-:W-:-:S05]  /*0990*/  @!P3 SHF.R.U32.HI R0, RZ, 0x10, R9 ;  /* 0x00000010ff00b819 */ /* 0x000fca0000011609 */
[----:B------:R-:W-:-:S05]  /*09a0*/  @!P3 HADD2.F32 R0, -RZ, R0.H0_H0 ;  /* 0x20000000ff00b230 */ /* 0x000fca0000004100 */
[----:B------:R-:W-:Y:S01]  /*09b0*/  @!P3 FMUL R241, R0, UR6 ;  /* 0x0000000600f1bc20 */ /* 0x000fe20008400000 */
[----:B------:R-:W-:-:S05]  /*09c0*/  FMUL R0, R2, UR6 ;  /* 0x0000000602007c20 */ /* 0x000fca0008400000 */
[----:B------:R3:W-:Y:S02]  /*09d0*/  STL [R1+0x30], R0 ;  /* 0x0000300001007387 */ /* 0x0007e40000100800 */
.L_x_7848:
[----:B------:R-:W-:Y:S05]  /*09e0*/  BSYNC B1 ;  /* 0x0000000000017941 */ /* 0x000fea0003800000 */
.L_x_7847:
        /* <DEDUP_REMOVED lines=31> */
.L_x_7850:
[----:B------:R-:W-:Y:S05]  /*0be0*/  BSYNC B1 ;  /* 0x0000000000017941 */ /* 0x000fea0003800000 */
.L_x_7849:
        /* <DEDUP_REMOVED lines=33> */
.L_x_7852:
[----:B------:R-:W-:Y:S05]  /*0e00*/  BSYNC B1 ;  /* 0x0000000000017941 */ /* 0x000fea0003800000 */
.L_x_7851:
        /* <DEDUP_REMOVED lines=31> */
.L_x_7854:
[----:B------:R-:W-:Y:S05]  /*1000*/  BSYNC B1 ;  /* 0x0000000000017941 */ /* 0x000fea0003800000 */
.L_x_7853:
        /* <DEDUP_REMOVED lines=33> */
.L_x_7856:
[----:B------:R-:W-:Y:S05]  /*1220*/  BSYNC B1 ;  /* 0x0000000000017941 */ /* 0x000fea0003800000 */
.L_x_7855:
        /* <DEDUP_REMOVED lines=31> */
.L_x_7858:
[----:B------:R-:W-:Y:S05]  /*1420*/  BSYNC B1 ;  /* 0x0000000000017941 */ /* 0x000fea0003800000 */
.L_x_7857:
        /* <DEDUP_REMOVED lines=33> */
.L_x_7860:
[----:B------:R-:W-:Y:S05]  /*1640*/  BSYNC B1 ;  /* 0x0000000000017941 */ /* 0x000fea0003800000 */
.L_x_7859:
        /* <DEDUP_REMOVED lines=31> */
.L_x_7862:
[----:B------:R-:W-:Y:S05]  /*1840*/  BSYNC B1 ;  /* 0x0000000000017941 */ /* 0x000fea0003800000 */
.L_x_7861:
        /* <DEDUP_REMOVED lines=33> */
.L_x_7864:
[----:B------:R-:W-:Y:S05]  /*1a60*/  BSYNC B1 ;  /* 0x0000000000017941 */ /* 0x000fea0003800000 */
.L_x_7863:
        /* <DEDUP_REMOVED lines=31> */
.L_x_7866:
[----:B------:R-:W-:Y:S05]  /*1c60*/  BSYNC B1 ;  /* 0x0000000000017941 */ /* 0x000fea0003800000 */
.L_x_7865:
        /* <DEDUP_REMOVED lines=33> */
.L_x_7868:
[----:B------:R-:W-:Y:S05]  /*1e80*/  BSYNC B1 ;  /* 0x0000000000017941 */ /* 0x000fea0003800000 */
.L_x_7867:
        /* <DEDUP_REMOVED lines=31> */
.L_x_7870:
[----:B------:R-:W-:Y:S05]  /*2080*/  BSYNC B1 ;  /* 0x0000000000017941 */ /* 0x000fea0003800000 */
.L_x_7869:
        /* <DEDUP_REMOVED lines=33> */
.L_x_7872:
[----:B------:R-:W-:Y:S05]  /*22a0*/  BSYNC B1 ;  /* 0x0000000000017941 */ /* 0x000fea0003800000 */
.L_x_7871:
        /* <DEDUP_REMOVED lines=31> */
.L_x_7874:
[----:B------:R-:W-:Y:S05]  /*24a0*/  BSYNC B1 ;  /* 0x0000000000017941 */ /* 0x000fea0003800000 */
.L_x_7873:
        /* <DEDUP_REMOVED lines=33> */
.L_x_7876:
[----:B------:R-:W-:Y:S05]  /*26c0*/  BSYNC B1 ;  /* 0x0000000000017941 */ /* 0x000fea0003800000 */
.L_x_7875:
        /* <DEDUP_REMOVED lines=31> */
.L_x_7878:
[----:B------:R-:W-:Y:S05]  /*28c0*/  BSYNC B1 ;  /* 0x0000000000017941 */ /* 0x000fea0003800000 */
.L_x_7877:
        /* <DEDUP_REMOVED lines=33> */
.L_x_7880:
[----:B------:R-:W-:Y:S05]  /*2ae0*/  BSYNC B1 ;  /* 0x0000000000017941 */ /* 0x000fea0003800000 */
.L_x_7879:
        /* <DEDUP_REMOVED lines=31> */
.L_x_7882:
[----:B------:R-:W-:Y:S05]  /*2ce0*/  BSYNC B1 ;  /* 0x0000000000017941 */ /* 0x000fea0003800000 */
.L_x_7881:
        /* <DEDUP_REMOVED lines=33> */
.L_x_7884:
[----:B------:R-:W-:Y:S05]  /*2f00*/  BSYNC B1 ;  /* 0x0000000000017941 */ /* 0x000fea0003800000 */
.L_x_7883:
        /* <DEDUP_REMOVED lines=31> */
.L_x_7886:
[----:B------:R-:W-:Y:S05]  /*3100*/  BSYNC B1 ;  /* 0x0000000000017941 */ /* 0x000fea0003800000 */
.L_x_7885:
        /* <DEDUP_REMOVED lines=33> */
.L_x_7888:
[----:B------:R-:W-:Y:S05]  /*3320*/  BSYNC B1 ;  /* 0x0000000000017941 */ /* 0x000fea0003800000 */
.L_x_7887:
        /* <DEDUP_REMOVED lines=31> */
.L_x_7890:
[----:B------:R-:W-:Y:S05]  /*3520*/  BSYNC B1 ;  /* 0x0000000000017941 */ /* 0x000fea0003800000 */
.L_x_7889:
        /* <DEDUP_REMOVED lines=33> */
.L_x_7892:
[----:B------:R-:W-:Y:S05]  /*3740*/  BSYNC B1 ;  /* 0x0000000000017941 */ /* 0x000fea0003800000 */
.L_x_7891:
        /* <DEDUP_REMOVED lines=31> */
.L_x_7894:
[----:B------:R-:W-:Y:S05]  /*3940*/  BSYNC B1 ;  /* 0x0000000000017941 */ /* 0x000fea0003800000 */
.L_x_7893:
        /* <DEDUP_REMOVED lines=33> */
.L_x_7896:
[----:B------:R-:W-:Y:S05]  /*3b60*/  BSYNC B1 ;  /* 0x0000000000017941 */ /* 0x000fea0003800000 */
.L_x_7895:
        /* <DEDUP_REMOVED lines=17> */
[----:B-1----:R-:W-:-:S05]  /*3c80*/  @!P2 HADD2.F32 R0, -RZ, R3.H0_H0 ;  /* 0x20000003ff00a230 */ /* 0x002fca0000004100 */
[----:B---3--:R-:W-:Y:S01]  /*3c90*/  @!P2 FMUL R94, R0, R9 ;  /* 0x00000009005ea220 */ /* 0x008fe20000400000 */
[----:B------:R-:W-:Y:S02]  /*3ca0*/  ISETP.GT.AND P2, PT, R5, R122, PT ;  /* 0x0000007a0500720c */ /* 0x000fe40003f44270 */
[----:B------:R-:W-:-:S11]  /*3cb0*/  IADD3 R5, R123, 0xd83, RZ ;  /* 0x00000d837b057810 */ /* 0x000fd60007ffe0ff */
[----:B------:R-:W-:Y:S01]  /*3cc0*/  @!P2 SHF.R.U64 R0, R2, 0x10, R3 ;  /* 0x000000100200a819 */ /* 0x000fe20000001203 */
[----:B------:R-:W-:-:S04]  /*3cd0*/  HADD2.F32 R2, -RZ, R2.H0_H0 ;  /* 0x20000002ff027230 */ /* 0x000fc80000004100 */
        /* <DEDUP_REMOVED lines=8> */
.L_x_7898:
[----:B------:R-:W-:Y:S05]  /*3d60*/  BSYNC B1 ;  /* 0x0000000000017941 */ /* 0x000fea0003800000 */
.L_x_7897:
        /* <DEDUP_REMOVED lines=33> */
.L_x_7900:
[----:B------:R-:W-:Y:S05]  /*3f80*/  BSYNC B1 ;  /* 0x0000000000017941 */ /* 0x000fea0003800000 */
.L_x_7899:
        /* <DEDUP_REMOVED lines=31> */
.L_x_7902:
[----:B------:R-:W-:Y:S05]  /*4180*/  BSYNC B1 ;  /* 0x0000000000017941 */ /* 0x000fea0003800000 */
.L_x_7901:
        /* <DEDUP_REMOVED lines=33> */
.L_x_7904:
[----:B------:R-:W-:Y:S05]  /*43a0*/  BSYNC B1 ;  /* 0x0000000000017941 */ /* 0x000fea0003800000 */
.L_x_7903:
        /* <DEDUP_REMOVED lines=31> */
.L_x_7906:
[----:B------:R-:W-:Y:S05]  /*45a0*/  BSYNC B1 ;  /* 0x0000000000017941 */ /* 0x000fea0003800000 */
.L_x_7905:
[----:B-1-3--:R-:W-:Y:S01]  /*45b0*/  HFMA2.MMA R0, -RZ, RZ, -6.109375, 2 ;  /* 0xc61c4000ff007435 */ /* 0x00afe200000001ff */
        /* <DEDUP_REMOVED lines=32> */
.L_x_7908:
[----:B------:R-:W-:Y:S05]  /*47c0*/  BSYNC B1 ;  /* 0x0000000000017941 */ /* 0x000fea0003800000 */
.L_x_7907:
        /* <DEDUP_REMOVED lines=16> */
[----:B-1----:R-:W-:-:S05]  /*48d0*/  @!P2 HADD2.F32 R0, -RZ, R3.H0_H0 ;  /* 0x20000003ff00a230 */ /* 0x002fca0000004100 */
[----:B0-----:R-:W-:Y:S01]  /*48e0*/  @!P2 FMUL R4, R0, R9 ;  /* 0x000000090004a220 */ /* 0x001fe20000400000 */
[----:B------:R-:W-:Y:S02]  /*48f0*/  ISETP.GT.AND P2, PT, R5, R122, PT ;  /* 0x0000007a0500720c */ /* 0x000fe40003f44270 */
[----:B------:R-:W-:Y:S02]  /*4900*/  IADD3 R5, R123, 0x1083, RZ ;  /* 0x000010837b057810 */ /* 0x000fe40007ffe0ff */
[----:B------:R0:W-:Y:S09]  /*4910*/  STL [R1+0x1e0], R4 ;  /* 0x0001e00401007387 */ /* 0x0001f20000100800 */
[----:B------:R-:W-:Y:S01]  /*4920*/  @!P2 SHF.R.U64 R0, R2, 0x10, R3 ;  /* 0x000000100200a819 */ /* 0x000fe20000001203 */
[----:B------:R-:W-:Y:S01]  /*4930*/  HADD2.F32 R2, -RZ, R2.H0_H0 ;  /* 0x20000002ff027230 */ /* 0x000fe20000004100 */
[----:B0-----:R-:W-:-:S03]  /*4940*/  MOV R4, 0xc61c4000 ;  /* 0xc61c400000047802 */ /* 0x001fc60000000f00 */
        /* <DEDUP_REMOVED lines=9> */
.L_x_7910:
[----:B------:R-:W-:Y:S05]  /*49e0*/  BSYNC B1 ;  /* 0x0000000000017941 */ /* 0x000fea0003800000 */
.L_x_7909:
[----:B------:R-:W-:Y:S01]  /*49f0*/  HFMA2.MMA R2, -RZ, RZ, -6.109375, 2 ;  /* 0xc61c4000ff027435 */ /* 0x000fe200000001ff */
[----:B------:R-:W-:Y:S01]  /*4a00*/  MOV R3, 0xc61c4000 ;  /* 0xc61c400000037802 */ /* 0x000fe20000000f00 */
[----:B-1-3--:R-:W-:Y:S01]  /*4a10*/  HFMA2.MMA R0, -RZ, RZ, -6.109375, 2 ;  /* 0xc61c4000ff007435 */ /* 0x00afe200000001ff */
        /* <DEDUP_REMOVED lines=16> */
[----:B---3--:R-:W-:-:S05]  /*4b20*/  @!P1 HADD2.F32 R0, -RZ, R3.H0_H0 ;  /* 0x20000003ff009230 */ /* 0x008fca0000004100 */
        /* <DEDUP_REMOVED lines=9> */
[----:B------:R-:W-:-:S04]  /*4bc0*/  ISETP.GT.AND P1, PT, R5, R122, PT ;  /* 0x0000007a0500720c */ /* 0x000fc80003f24270 */
[----:B------:R0:W-:Y:S09]  /*4bd0*/  STL [R1+0x1ec], R4 ;  /* 0x0001ec0401007387 */ /* 0x0001f20000100800 */
[----:B------:R-:W-:Y:S02]  /*4be0*/  @!P1 SHF.R.U32.HI R0, RZ, 0x10, R3 ;  /* 0x00000010ff009819 */ /* 0x000fe40000011603 */
[----:B0-----:R-:W-:-:S03]  /*4bf0*/  MOV R4, 0xc61c4000 ;  /* 0xc61c400000047802 */ /* 0x001fc60000000f00 */
[----:B------:R-:W-:-:S05]  /*4c00*/  @!P1 HADD2.F32 R0, -RZ, R0.H0_H0 ;  /* 0x20000000ff009230 */ /* 0x000fca0000004100 */
[----:B------:R-:W-:Y:S01]  /*4c10*/  @!P1 FMUL R4, R0, UR6 ;  /* 0x0000000600049c20 */ /* 0x000fe20008400000 */
[----:B------:R-:W-:-:S05]  /*4c20*/  FMUL R0, R2, UR6 ;  /* 0x0000000602007c20 */ /* 0x000fca0008400000 */
[----:B------:R3:W-:Y:S04]  /*4c30*/  STL [R1+0x2bc], R0 ;  /* 0x0002bc0001007387 */ /* 0x0007e80000100800 */
[----:B------:R3:W-:Y:S02]  /*4c40*/  STL [R1+0x1f4], R4 ;  /* 0x0001f40401007387 */ /* 0x0007e40000100800 */
.L_x_7912:
[----:B------:R-:W-:Y:S05]  /*4c50*/  BSYNC B1 ;  /* 0x0000000000017941 */ /* 0x000fea0003800000 */
.L_x_7911:
[----:B-1----:R-:W-:Y:S01]  /*4c60*/  HFMA2.MMA R2, -RZ, RZ, -6.109375, 2 ;  /* 0xc61c4000ff027435 */ /* 0x002fe200000001ff */
[----:B---3--:R-:W-:Y:S01]  /*4c70*/  MOV R0, 0xc61c4000 ;  /* 0xc61c400000007802 */ /* 0x008fe20000000f00 */
[----:B------:R-:W-:Y:S01]  /*4c80*/  BSSY B1, `(.L_x_7913) ;  /* 0x0000021000017945 */ /* 0x000fe20003800000 */
[----:B------:R-:W-:Y:S02]  /*4c90*/  ISETP.GT.AND P1, PT, R7, R122, PT ;  /* 0x0000007a0700720c */ /* 0x000fe40003f24270 */
[----:B------:R-:W-:Y:S01]  /*4ca0*/  IADD3 R7, R123, 0x1480, RZ ;  /* 0x000014807b077810 */ /* 0x000fe20007ffe0ff */
        /* <DEDUP_REMOVED lines=30> */
.L_x_7914:
[----:B------:R-:W-:Y:S05]  /*4e90*/  BSYNC B1 ;  /* 0x0000000000017941 */ /* 0x000fea0003800000 */
.L_x_7913:
[----:B------:R-:W-:Y:S01]  /*4ea0*/  HFMA2.MMA R3, -RZ, RZ, -6.109375, 2 ;  /* 0xc61c4000ff037435 */ /* 0x000fe200000001ff */
[----:B-1----:R-:W-:Y:S01]  /*4eb0*/  MOV R2, 0xc61c4000 ;  /* 0xc61c400000027802 */ /* 0x002fe20000000f00 */
[----:B------:R-:W-:Y:S01]  /*4ec0*/  BSSY B1, `(.L_x_7915) ;  /* 0x0000024000017945 */ /* 0x000fe20003800000 */
[----:B---3--:R-:W-:Y:S02]  /*4ed0*/  MOV R0, 0xc61c4000 ;  /* 0xc61c400000007802 */ /* 0x008fe40000000f00 */
[----:B------:R-:W-:Y:S01]  /*4ee0*/  ISETP.GT.AND P0, PT, R7, R122, PT ;  /* 0x0000007a0700720c */ /* 0x000fe20003f04270 */
[----:B------:R1:W-:Y:S01]  /*4ef0*/  STL [R1+0x220], R2 ;  /* 0x0002200201007387 */ /* 0x0003e20000100800 */
[----:B------:R-:W-:-:S03]  /*4f00*/  IADD3 R7, R123, 0x1500, RZ ;  /* 0x000015007b077810 */ /* 0x000fc60007ffe0ff */
        /* <DEDUP_REMOVED lines=31> */
.L_x_7916:
[----:B------:R-:W-:Y:S05]  /*5100*/  BSYNC B1 ;  /* 0x0000000000017941 */ /* 0x000fea0003800000 */
.L_x_7915:
        /* <DEDUP_REMOVED lines=35> */
.L_x_7918:
[----:B------:R-:W-:Y:S05]  /*5340*/  BSYNC B1 ;  /* 0x0000000000017941 */ /* 0x000fea0003800000 */
.L_x_7917:
[----:B-1----:R-:W-:Y:S01]  /*5350*/  HFMA2.MMA R2, -RZ, RZ, -6.109375, 2 ;  /* 0xc61c4000ff027435 */ /* 0x002fe200000001ff */
[----:B------:R-:W-:Y:S01]  /*5360*/  MOV R3, 0xc61c4000 ;  /* 0xc61c400000037802 */ /* 0x000fe20000000f00 */
[----:B---3--:R-:W-:Y:S01]  /*5370*/  HFMA2.MMA R0, -RZ, RZ, -6.109375, 2 ;  /* 0xc61c4000ff007435 */ /* 0x008fe200000001ff */
        /* <DEDUP_REMOVED lines=35> */
.L_x_7920:
[----:B------:R-:W-:Y:S05]  /*55b0*/  BSYNC B1 ;  /* 0x0000000000017941 */ /* 0x000fea0003800000 */
.L_x_7919:
        /* <DEDUP_REMOVED lines=35> */
.L_x_7922:
[----:B------:R-:W-:Y:S05]  /*57f0*/  BSYNC B1 ;  /* 0x0000000000017941 */ /* 0x000fea0003800000 */
.L_x_7921:
        /* <DEDUP_REMOVED lines=38> */
.L_x_7924:
[----:B------:R-:W-:Y:S05]  /*5a60*/  BSYNC B1 ;  /* 0x0000000000017941 */ /* 0x000fea0003800000 */
.L_x_7923:
        /* <DEDUP_REMOVED lines=35> */
.L_x_7926:
[----:B------:R-:W-:Y:S05]  /*5ca0*/  BSYNC B1 ;  /* 0x0000000000017941 */ /* 0x000fea0003800000 */
.L_x_7925:
        /* <DEDUP_REMOVED lines=38> */
.L_x_7928:
[----:B------:R-:W-:Y:S05]  /*5f10*/  BSYNC B1 ;  /* 0x0000000000017941 */ /* 0x000fea0003800000 */
.L_x_7927:
        /* <DEDUP_REMOVED lines=35> */
.L_x_7930:
[----:B------:R-:W-:Y:S05]  /*6150*/  BSYNC B1 ;  /* 0x0000000000017941 */ /* 0x000fea0003800000 */
.L_x_7929:
        /* <DEDUP_REMOVED lines=38> */
.L_x_7932:
[----:B------:R-:W-:Y:S05]  /*63c0*/  BSYNC B1 ;  /* 0x0000000000017941 */ /* 0x000fea0003800000 */
.L_x_7931:
        /* <DEDUP_REMOVED lines=35> */
.L_x_7934:
[----:B------:R-:W-:Y:S05]  /*6600*/  BSYNC B1 ;  /* 0x0000000000017941 */ /* 0x000fea0003800000 */
.L_x_7933:
        /* <DEDUP_REMOVED lines=38> */
.L_x_7936:
[----:B------:R-:W-:Y:S05]  /*6870*/  BSYNC B1 ;  /* 0x0000000000017941 */ /* 0x000fea0003800000 */
.L_x_7935:
        /* <DEDUP_REMOVED lines=32> */
.L_x_7938:
[----:B------:R-:W-:Y:S05]  /*6a80*/  BSYNC B1 ;  /* 0x0000000000017941 */ /* 0x000fea0003800000 */
.L_x_7937:
        /* <DEDUP_REMOVED lines=33> */
.L_x_7940:
[----:B------:R-:W-:Y:S05]  /*6ca0*/  BSYNC B1 ;  /* 0x0000000000017941 */ /* 0x000fea0003800000 */
.L_x_7939:
        /* <DEDUP_REMOVED lines=31> */
.L_x_7942:
[----:B------:R-:W-:Y:S05]  /*6ea0*/  BSYNC B1 ;  /* 0x0000000000017941 */ /* 0x000fea0003800000 */
.L_x_7941:
        /* <DEDUP_REMOVED lines=33> */
.L_x_7944:
[----:B------:R-:W-:Y:S05]  /*70c0*/  BSYNC B1 ;  /* 0x0000000000017941 */ /* 0x000fea0003800000 */
.L_x_7943:
        /* <DEDUP_REMOVED lines=31> */
.L_x_7946:
[----:B------:R-:W-:Y:S05]  /*72c0*/  BSYNC B1 ;  /* 0x0000000000017941 */ /* 0x000fea0003800000 */
.L_x_7945:
        /* <DEDUP_REMOVED lines=33> */
.L_x_7948:
[----:B------:R-:W-:Y:S05]  /*74e0*/  BSYNC B1 ;  /* 0x0000000000017941 */ /* 0x000fea0003800000 */
.L_x_7947:
        /* <DEDUP_REMOVED lines=31> */
.L_x_7950:
[----:B------:R-:W-:Y:S05]  /*76e0*/  BSYNC B1 ;  /* 0x0000000000017941 */ /* 0x000fea0003800000 */
.L_x_7949:
        /* <DEDUP_REMOVED lines=33> */
.L_x_7952:
[----:B------:R-:W-:Y:S05]  /*7900*/  BSYNC B1 ;  /* 0x0000000000017941 */ /* 0x000fea0003800000 */
.L_x_7951:
        /* <DEDUP_REMOVED lines=31> */
.L_x_7954:
[----:B------:R-:W-:Y:S05]  /*7b00*/  BSYNC B1 ;  /* 0x0000000000017941 */ /* 0x000fea0003800000 */
.L_x_7953:
        /* <DEDUP_REMOVED lines=18> */
[----:B-1----:R-:W-:-:S05]  /*7c30*/  @!P3 HADD2.F32 R0, -RZ, R3.H0_H0 ;  /* 0x20000003ff00b230 */ /* 0x002fca0000004100 */
[----:B---3--:R-:W-:Y:S01]  /*7c40*/  @!P3 FMUL R48, R0, R5 ;  /* 0x000000050030b220 */ /* 0x008fe20000400000 */
[----:B------:R-:W-:-:S04]  /*7c50*/  IADD3 R5, R123, 0x1c01, RZ ;  /* 0x00001c017b057810 */ /* 0x000fc80007ffe0ff */
        /* <DEDUP_REMOVED lines=12> */
.L_x_7956:
[----:B------:R-:W-:Y:S05]  /*7d20*/  BSYNC B1 ;  /* 0x0000000000017941 */ /* 0x000fea0003800000 */
.L_x_7955:
        /* <DEDUP_REMOVED lines=31> */
.L_x_7958:
[----:B------:R-:W-:Y:S05]  /*7f20*/  BSYNC B1 ;  /* 0x0000000000017941 */ /* 0x000fea0003800000 */
.L_x_7957:
        /* <DEDUP_REMOVED lines=33> */
.L_x_7960:
[----:B------:R-:W-:Y:S05]  /*8140*/  BSYNC B1 ;  /* 0x0000000000017941 */ /* 0x000fea0003800000 */
.L_x_7959:
        /* <DEDUP_REMOVED lines=31> */
.L_x_7962:
[----:B------:R-:W-:Y:S05]  /*8340*/  BSYNC B1 ;  /* 0x0000000000017941 */ /* 0x000fea0003800000 */
.L_x_7961:
        /* <DEDUP_REMOVED lines=10> */
[----:B------:R-:W-:Y:S01]  /*83f0*/  IADD3 R3, R123, 0x1e02, RZ ;  /* 0x00001e027b037810 */ /* 0x000fe20007ffe0ff */
[----:B------:R-:W-:-:S03]  /*8400*/  ULDC UR6, c[0x0][0x220] ;  /* 0x0000880000067ab9 */ /* 0x000fc60000000800 */
[----:B------:R-:W-:Y:S02]  /*8410*/  ISETP.GT.AND P6, PT, R3, R122, PT ;  /* 0x0000007a0300720c */ /* 0x000fe40003fc4270 */
[----:B------:R-:W0:Y:S01]  /*8420*/  LDG.E.64 R2, desc[UR4][R124.64+0x3c00] ;  /* 0x003c00047c027981 */ /* 0x000e22000c1e1b00 */
[----:B------:R-:W-:Y:S02]  /*8430*/  IADD3 R7, R123, 0x1e01, RZ ;  /* 0x00001e017b077810 */ /* 0x000fe40007ffe0ff */
[----:B------:R-:W-:Y:S02]  /*8440*/  MOV R36, 0xc61c4000 ;  /* 0xc61c400000247802 */ /* 0x000fe40000000f00 */
[----:B------:R-:W-:Y:S02]  /*8450*/  MOV R35, 0xc61c4000 ;  /* 0xc61c400000237802 */ /* 0x000fe40000000f00 */
[----:B------:R-:W-:-:S04]  /*8460*/  MOV R37, 0xc61c4000 ;  /* 0xc61c400000257802 */ /* 0x000fc80000000f00 */
[----:B-1----:R-:W1:Y:S01]  /*8470*/  @!P6 LDC R0, c[0x0][0x220] ;  /* 0x00008800ff00eb82 */ /* 0x002e620000000800 */
[----:B0-----:R-:W-:-:S05]  /*8480*/  @!P6 HADD2.F32 R4, -RZ, R3.H0_H0 ;  /* 0x20000003ff04e230 */ /* 0x001fca0000004100 */
[----:B-1----:R-:W-:Y:S01]  /*8490*/  @!P6 FMUL R36, R4, R0 ;  /* 0x000000000424e220 */ /* 0x002fe20000400000 */
[----:B------:R-:W-:-:S13]  /*84a0*/  ISETP.GT.AND P6, PT, R7, R122, PT ;  /* 0x0000007a0700720c */ /* 0x000fda0003fc4270 */
[----:B------:R-:W-:Y:S01]  /*84b0*/  @!P6 SHF.R.U64 R0, R2, 0x10, R3 ;  /* 0x000000100200e819 */ /* 0x000fe20000001203 */
[----:B------:R-:W-:-:S04]  /*84c0*/  HADD2.F32 R2, -RZ, R2.H0_H0 ;  /* 0x20000002ff027230 */ /* 0x000fc80000004100 */
[----:B------:R-:W-:-:S05]  /*84d0*/  @!P6 HADD2.F32 R0, -RZ, R0.H0_H0 ;  /* 0x20000000ff00e230 */ /* 0x000fca0000004100 */
[----:B------:R-:W-:Y:S01]  /*84e0*/  @!P6 FMUL R35, R0, UR6 ;  /* 0x000000060023ec20 */ /* 0x000fe20008400000 */
[----:B------:R-:W-:-:S04]  /*84f0*/  IADD3 R0, R123, 0x1e03, RZ ;  /* 0x00001e037b007810 */ /* 0x000fc80007ffe0ff */
[----:B------:R-:W-:Y:S01]  /*8500*/  ISETP.GT.AND P6, PT, R0, R122, PT ;  /* 0x0000007a0000720c */ /* 0x000fe20003fc4270 */
[----:B------:R-:W-:-:S05]  /*8510*/  FMUL R0, R2, UR6 ;  /* 0x0000000602007c20 */ /* 0x000fca0008400000 */
[----:B------:R3:W-:Y:S07]  /*8520*/  STL [R1+0x3e8], R0 ;  /* 0x0003e80001007387 */ /* 0x0007ee0000100800 */
[----:B------:R-:W-:-:S05]  /*8530*/  @!P6 SHF.R.U32.HI R3, RZ, 0x10, R3 ;  /* 0x00000010ff03e819 */ /* 0x000fca0000011603 */
[----:B------:R-:W-:-:S05]  /*8540*/  @!P6 HADD2.F32 R3, -RZ, R3.H0_H0 ;  /* 0x20000003ff03e230 */ /* 0x000fca0000004100 */
[----:B---3--:R-:W-:-:S07]  /*8550*/  @!P6 FMUL R37, R3, UR6 ;  /* 0x000000060325ec20 */ /* 0x008fce0008400000 */
.L_x_7964:
[----:B------:R-:W-:Y:S05]  /*8560*/  BSYNC B1 ;  /* 0x0000000000017941 */ /* 0x000fea0003800000 */
.L_x_7963:
        /* <DEDUP_REMOVED lines=16> */
[----:B0-----:R-:W-:-:S05]  /*8670*/  @!P4 HADD2.F32 R4, -RZ, R3.H0_H0 ;  /* 0x20000003ff04c230 */ /* 0x001fca0000004100 */
[----:B-1----:R-:W-:Y:S01]  /*8680*/  @!P4 FMUL R34, R4, R0 ;  /* 0x000000000422c220 */ /* 0x002fe20000400000 */
[----:B------:R-:W-:-:S04]  /*8690*/  IADD3 R0, R123, 0x1e81, RZ ;  /* 0x00001e817b007810 */ /* 0x000fc80007ffe0ff */
        /* <DEDUP_REMOVED lines=12> */
.L_x_7966:
[----:B------:R-:W-:Y:S05]  /*8760*/  BSYNC B1 ;  /* 0x0000000000017941 */ /* 0x000fea0003800000 */
.L_x_7965:
        /* <DEDUP_REMOVED lines=17> */
[----:B------:R-:W-:Y:S01]  /*8880*/  MOV R31, 0xc61c4000 ;  /* 0xc61c4000001f7802 */ /* 0x000fe20000000f00 */
[----:B0-----:R-:W-:-:S05]  /*8890*/  @!P3 HADD2.F32 R4, -RZ, R3.H0_H0 ;  /* 0x20000003ff04b230 */ /* 0x001fca0000004100 */
[----:B-1----:R-:W-:Y:S01]  /*88a0*/  @!P3 FMUL R30, R4, R0 ;  /* 0x00000000041eb220 */ /* 0x002fe20000400000 */
[----:B------:R-:W-:-:S04]  /*88b0*/  IADD3 R0, R123, 0x1f01, RZ ;  /* 0x00001f017b007810 */ /* 0x000fc80007ffe0ff */
[----:B------:R-:W-:-:S13]  /*88c0*/  ISETP.GT.AND P3, PT, R0, R122, PT ;  /* 0x0000007a0000720c */ /* 0x000fda0003f64270 */
[----:B------:R-:W-:-:S05]  /*88d0*/  @!P3 SHF.R.U64 R0, R2, 0x10, R3 ;  /* 0x000000100200b819 */ /* 0x000fca0000001203 */
[----:B------:R-:W-:Y:S02]  /*88e0*/  @!P3 HADD2.F32 R0, -RZ, R0.H0_H0 ;  /* 0x20000000ff00b230 */ /* 0x000fe40000004100 */
[----:B------:R-:W-:-:S03]  /*88f0*/  HADD2.F32 R2, -RZ, R2.H0_H0 ;  /* 0x20000002ff027230 */ /* 0x000fc60000004100 */
        /* <DEDUP_REMOVED lines=8> */
.L_x_7968:
[----:B------:R-:W-:Y:S05]  /*8980*/  BSYNC B1 ;  /* 0x0000000000017941 */ /* 0x000fea0003800000 */
.L_x_7967:
        /* <DEDUP_REMOVED lines=31> */
.L_x_7970:
[----:B------:R-:W-:Y:S05]  /*8b80*/  BSYNC B1 ;  /* 0x0000000000017941 */ /* 0x000fea0003800000 */
.L_x_7969:
        /* <DEDUP_REMOVED lines=33> */
.L_x_7972:
[----:B------:R-:W-:Y:S05]  /*8da0*/  BSYNC B1 ;  /* 0x0000000000017941 */ /* 0x000fea0003800000 */
.L_x_7971:
        /* <DEDUP_REMOVED lines=31> */
.L_x_7974:
[----:B------:R-:W-:Y:S05]  /*8fa0*/  BSYNC B1 ;  /* 0x0000000000017941 */ /* 0x000fea0003800000 */
.L_x_7973:
        /* <DEDUP_REMOVED lines=33> */
.L_x_7976:
[----:B------:R-:W-:Y:S05]  /*91c0*/  BSYNC B1 ;  /* 0x0000000000017941 */ /* 0x000fea0003800000 */
.L_x_7975:
        /* <DEDUP_REMOVED lines=31> */
.L_x_7978:
[----:B------:R-:W-:Y:S05]  /*93c0*/  BSYNC B1 ;  /* 0x0000000000017941 */ /* 0x000fea0003800000 */
.L_x_7977:
        /* <DEDUP_REMOVED lines=33> */
.L_x_7980:
[----:B------:R-:W-:Y:S05]  /*95e0*/  BSYNC B1 ;  /* 0x0000000000017941 */ /* 0x000fea0003800000 */
.L_x_7979:
        /* <DEDUP_REMOVED lines=31> */
.L_x_7982:
[----:B------:R-:W-:Y:S05]  /*97e0*/  BSYNC B1 ;  /* 0x0000000000017941 */ /* 0x000fea0003800000 */
.L_x_7981:
[----:B-1----:R-:W-:Y:S01]  /*97f0*/  HFMA2.MMA R0, -RZ, RZ, -6.109375, 2 ;  /* 0xc61c4000ff007435 */ /* 0x002fe200000001ff */
[----:B------:R-:W-:Y:S01]  /*9800*/  BSSY B1, `(.L_x_7983) ;  /* 0x0000020000017945 */ /* 0x000fe20003800000 */
[----:B--2---:R-:W-:Y:S01]  /*9810*/  HFMA2.MMA R8, -RZ, RZ, -6.109375, 2 ;  /* 0xc61c4000ff087435 */ /* 0x004fe200000001ff */
[----:B------:R-:W-:Y:S01]  /*9820*/  ISETP.GT.AND P2, PT, R5, R122, PT ;  /* 0x0000007a0500720c */ /* 0x000fe20003f44270 */
[----:B0-----:R-:W-:Y:S01]  /*9830*/  HFMA2.MMA R6, -RZ, RZ, -6.109375, 2 ;  /* 0xc61c4000ff067435 */ /* 0x001fe200000001ff */
[----:B------:R-:W-:Y:S02]  /*9840*/  MOV R7, 0xc61c4000 ;  /* 0xc61c400000077802 */ /* 0x000fe40000000f00 */
[----:B------:R0:W-:Y:S01]  /*9850*/  STL [R1+0x414], R0 ;  /* 0x0004140001007387 */ /* 0x0001e20000100800 */
[----:B------:R-:W-:Y:S02]  /*9860*/  MOV R5, 0xc61c4000 ;  /* 0xc61c400000057802 */ /* 0x000fe40000000f00 */
[----:B------:R-:W-:Y:S01]  /*9870*/  IADD3 R126, R123, 0x2600, RZ ;  /* 0x000026007b7e7810 */ /* 0x000fe20007ffe0ff */
[----:B------:R-:W-:Y:S06]  /*9880*/  @P1 BRA `(.L_x_7984) ;  /* 0x00000000005c1947 */ /* 0x000fec0003800000 */
[----:B------:R-:W2:Y:S01]  /*9890*/  LDG.E.64 R2, desc[UR4][R124.64+0x4600] ;  /* 0x004600047c027981 */ /* 0x000ea2000c1e1b00 */
[----:B0-----:R-:W-:Y:S01]  /*98a0*/  IADD3 R0, R123, 0x2302, RZ ;  /* 0x000023027b007810 */ /* 0x001fe20007ffe0ff */
[----:B------:R-:W-:-:S03]  /*98b0*/  ULDC UR6, c[0x0][0x220] ;  /* 0x0000880000067ab9 */ /* 0x000fc60000000800 */
[----:B------:R-:W-:-:S13]  /*98c0*/  ISETP.GT.AND P1, PT, R0, R122, PT ;  /* 0x0000007a0000720c */ /* 0x000fda0003f24270 */
[----:B------:R-:W0:Y:S01]  /*98d0*/  @!P1 LDC R0, c[0x0][0x220] ;  /* 0x00008800ff009b82 */ /* 0x000e220000000800 */
[----:B------:R-:W-:Y:S02]  /*98e0*/  MOV R6, 0xc61c4000 ;  /* 0xc61c400000067802 */ /* 0x000fe40000000f00 */
[----:B------:R-:W-:Y:S02]  /*98f0*/  MOV R5, 0xc61c4000 ;  /* 0xc61c400000057802 */ /* 0x000fe40000000f00 */
[----:B------:R-:W-:Y:S01]  /*9900*/  MOV R7, 0xc61c4000 ;  /* 0xc61c400000077802 */ /* 0x000fe20000000f00 */
[----:B--2---:R-:W-:-:S05]  /*9910*/  @!P1 HADD2.F32 R4, -RZ, R3.H0_H0 ;  /* 0x20000003ff049230 */ /* 0x004fca0000004100 */
[----:B0-----:R-:W-:Y:S01]  /*9920*/  @!P1 FMUL R6, R4, R0 ;  /* 0x0000000004069220 */ /* 0x001fe20000400000 */
        /* <DEDUP_REMOVED lines=12> */
[----:B-1----:R-:W-:-:S07]  /*99f0*/  @!P1 FMUL R7, R3, UR6 ;  /* 0x0000000603079c20 */ /* 0x002fce0008400000 */
.L_x_7984:
[----:B------:R-:W-:Y:S05]  /*9a00*/  BSYNC B1 ;  /* 0x0000000000017941 */ /* 0x000fea0003800000 */
.L_x_7983:
        /* <DEDUP_REMOVED lines=31> */
.L_x_7986:
[----:B------:R-:W-:Y:S05]  /*9c00*/  BSYNC B1 ;  /* 0x0000000000017941 */ /* 0x000fea0003800000 */
.L_x_7985:
[----:B------:R-:W-:Y:S01]  /*9c10*/  HFMA2.MMA R126, -RZ, RZ, -6.109375, 2 ;  /* 0xc61c4000ff7e7435 */ /* 0x000fe200000001ff */
[----:B------:R-:W-:Y:S01]  /*9c20*/  BSSY B1, `(.L_x_7987) ;  /* 0x0000020000017945 */ /* 0x000fe20003800000 */
[----:B------:R-:W-:Y:S01]  /*9c30*/  HFMA2.MMA R131, -RZ, RZ, -6.109375, 2 ;  /* 0xc61c4000ff837435 */ /* 0x000fe200000001ff */
[----:B------:R-:W-:Y:S01]  /*9c40*/  ISETP.GT.AND P0, PT, R128, R122, PT ;  /* 0x0000007a8000720c */ /* 0x000fe20003f04270 */
[----:B------:R-:W-:Y:S01]  /*9c50*/  HFMA2.MMA R2, -RZ, RZ, -6.109375, 2 ;  /* 0xc61c4000ff027435 */ /* 0x000fe200000001ff */
        /* <DEDUP_REMOVED lines=11> */
[----:B------:R-:W-:Y:S01]  /*9d10*/  MOV R130, 0xc61c4000 ;  /* 0xc61c400000827802 */ /* 0x000fe20000000f00 */
[----:B--2---:R-:W-:-:S05]  /*9d20*/  @!P6 HADD2.F32 R128, -RZ, R127.H0_H0 ;  /* 0x2000007fff80e230 */ /* 0x004fca0000004100 */
[----:B0-----:R-:W-:Y:S01]  /*9d30*/  @!P6 FMUL R2, R128, R0 ;  /* 0x000000008002e220 */ /* 0x001fe20000400000 */
[----:B------:R-:W-:-:S04]  /*9d40*/  IADD3 R0, R123, 0x2401, RZ ;  /* 0x000024017b007810 */ /* 0x000fc80007ffe0ff */
[----:B------:R-:W-:Y:S02]  /*9d50*/  ISETP.GT.AND P6, PT, R0, R122, PT ;  /* 0x0000007a0000720c */ /* 0x000fe40003fc4270 */
[----:B------:R-:W-:-:S11]  /*9d60*/  MOV R0, 0xc61c4000 ;  /* 0xc61c400000007802 */ /* 0x000fd60000000f00 */
[----:B------:R-:W-:Y:S01]  /*9d70*/  @!P6 SHF.R.U64 R128, R126, 0x10, R127 ;  /* 0x000000107e80e819 */ /* 0x000fe2000000127f */
[----:B------:R-:W-:-:S04]  /*9d80*/  HADD2.F32 R126, -RZ, R126.H0_H0 ;  /* 0x2000007eff7e7230 */ /* 0x000fc80000004100 */
[----:B------:R-:W-:Y:S02]  /*9d90*/  @!P6 HADD2.F32 R128, -RZ, R128.H0_H0 ;  /* 0x20000080ff80e230 */ /* 0x000fe40000004100 */
[----:B------:R-:W-:-:S03]  /*9da0*/  FMUL R126, R126, UR6 ;  /* 0x000000067e7e7c20 */ /* 0x000fc60008400000 */
[----:B------:R-:W-:Y:S01]  /*9db0*/  @!P6 FMUL R0, R128, UR6 ;  /* 0x000000068000ec20 */ /* 0x000fe20008400000 */
[----:B------:R-:W-:Y:S01]  /*9dc0*/  IADD3 R128, R123, 0x2403, RZ ;  /* 0x000024037b807810 */ /* 0x000fe20007ffe0ff */
[----:B------:R0:W-:Y:S03]  /*9dd0*/  STL [R1+0x408], R126 ;  /* 0x0004087e01007387 */ /* 0x0001e60000100800 */
[----:B------:R-:W-:-:S13]  /*9de0*/  ISETP.GT.AND P6, PT, R128, R122, PT ;  /* 0x0000007a8000720c */ /* 0x000fda0003fc4270 */
[----:B------:R-:W-:-:S05]  /*9df0*/  @!P6 SHF.R.U32.HI R127, RZ, 0x10, R127 ;  /* 0x00000010ff7fe819 */ /* 0x000fca000001167f */
[----:B------:R-:W-:-:S05]  /*9e00*/  @!P6 HADD2.F32 R127, -RZ, R127.H0_H0 ;  /* 0x2000007fff7fe230 */ /* 0x000fca0000004100 */
[----:B0-----:R-:W-:-:S07]  /*9e10*/  @!P6 FMUL R130, R127, UR6 ;  /* 0x000000067f82ec20 */ /* 0x001fce0008400000 */
.L_x_7988:
[----:B------:R-:W-:Y:S05]  /*9e20*/  BSYNC B1 ;  /* 0x0000000000017941 */ /* 0x000fea0003800000 */
.L_x_7987:
        /* <DEDUP_REMOVED lines=26> */
[----:B------:R-:W-:Y:S02]  /*9fd0*/  ISETP.GT.AND P4, PT, R131, R122, PT ;  /* 0x0000007a8300720c */ /* 0x000fe40003f84270 */
[----:B------:R-:W-:-:S11]  /*9fe0*/  MOV R131, 0xc61c4000 ;  /* 0xc61c400000837802 */ /* 0x000fd60000000f00 */
[----:B------:R-:W-:-:S05]  /*9ff0*/  @!P4 SHF.R.U32.HI R127, RZ, 0x10, R127 ;  /* 0x00000010ff7fc819 */ /* 0x000fca000001167f */
[----:B------:R-:W-:-:S05]  /*a000*/  @!P4 HADD2.F32 R127, -RZ, R127.H0_H0 ;  /* 0x2000007fff7fc230 */ /* 0x000fca0000004100 */
[----:B-1----:R-:W-:-:S07]  /*a010*/  @!P4 FMUL R131, R127, UR6 ;  /* 0x000000067f83cc20 */ /* 0x002fce0008400000 */
.L_x_7990:
[----:B------:R-:W-:Y:S05]  /*a020*/  BSYNC B1 ;  /* 0x0000000000017941 */ /* 0x000fea0003800000 */
.L_x_7989:
        /* <DEDUP_REMOVED lines=10> */
[----:B0-----:R-:W-:Y:S01]  /*a0d0*/  IADD3 R126, R123, 0x2502, RZ ;  /* 0x000025027b7e7810 */ /* 0x001fe20007ffe0ff */
[----:B------:R-:W-:-:S03]  /*a0e0*/  ULDC UR6, c[0x0][0x220] ;  /* 0x0000880000067ab9 */ /* 0x000fc60000000800 */
[----:B------:R-:W-:Y:S02]  /*a0f0*/  ISETP.GT.AND P3, PT, R126, R122, PT ;  /* 0x0000007a7e00720c */ /* 0x000fe40003f64270 */
[----:B------:R-:W2:Y:S01]  /*a100*/  LDG.E.64 R126, desc[UR4][R124.64+0x4a00] ;  /* 0x004a00047c7e7981 */ /* 0x000ea2000c1e1b00 */
[----:B------:R-:W-:Y:S02]  /*a110*/  MOV R133, 0xc61c4000 ;  /* 0xc61c400000857802 */ /* 0x000fe40000000f00 */
[----:B------:R-:W-:-:S08]  /*a120*/  MOV R136, 0xc61c4000 ;  /* 0xc61c400000887802 */ /* 0x000fd00000000f00 */
        /* <DEDUP_REMOVED lines=16> */
[----:B-1----:R-:W-:-:S07]  /*a230*/  @!P3 FMUL R136, R127, UR6 ;  /* 0x000000067f88bc20 */ /* 0x002fce0008400000 */
.L_x_7992:
[----:B------:R-:W-:Y:S05]  /*a240*/  BSYNC B1 ;  /* 0x0000000000017941 */ /* 0x000fea0003800000 */
.L_x_7991:
        /* <DEDUP_REMOVED lines=31> */
.L_x_7994:
[----:B------:R-:W-:Y:S05]  /*a440*/  BSYNC B1 ;  /* 0x0000000000017941 */ /* 0x000fea0003800000 */
.L_x_7993:
        /* <DEDUP_REMOVED lines=33> */
.L_x_7996:
[----:B------:R-:W-:Y:S05]  /*a660*/  BSYNC B1 ;  /* 0x0000000000017941 */ /* 0x000fea0003800000 */
.L_x_7995:
        /* <DEDUP_REMOVED lines=31> */
.L_x_7998:
[----:B------:R-:W-:Y:S05]  /*a860*/  BSYNC B1 ;  /* 0x0000000000017941 */ /* 0x000fea0003800000 */
.L_x_7997:
        /* <DEDUP_REMOVED lines=33> */
.L_x_8000:
[----:B------:R-:W-:Y:S05]  /*aa80*/  BSYNC B1 ;  /* 0x0000000000017941 */ /* 0x000fea0003800000 */
.L_x_7999:
        /* <DEDUP_REMOVED lines=31> */
.L_x_8002:
[----:B------:R-:W-:Y:S05]  /*ac80*/  BSYNC B1 ;  /* 0x0000000000017941 */ /* 0x000fea0003800000 */
.L_x_8001:
        /* <DEDUP_REMOVED lines=33> */
.L_x_8004:
[----:B------:R-:W-:Y:S05]  /*aea0*/  BSYNC B1 ;  /* 0x0000000000017941 */ /* 0x000fea0003800000 */
.L_x_8003:
        /* <DEDUP_REMOVED lines=31> */
.L_x_8006:
[----:B------:R-:W-:Y:S05]  /*b0a0*/  BSYNC B1 ;  /* 0x0000000000017941 */ /* 0x000fea0003800000 */
.L_x_8005:
        /* <DEDUP_REMOVED lines=33> */
.L_x_8008:
[----:B------:R-:W-:Y:S05]  /*b2c0*/  BSYNC B1 ;  /* 0x0000000000017941 */ /* 0x000fea0003800000 */
.L_x_8007:
        /* <DEDUP_REMOVED lines=31> */
.L_x_8010:
[----:B------:R-:W-:Y:S05]  /*b4c0*/  BSYNC B1 ;  /* 0x0000000000017941 */ /* 0x000fea0003800000 */
.L_x_8009:
[----:B0-----:R-:W-:Y:S01]  /*b4d0*/  HFMA2.MMA R126, -RZ, RZ, -6.109375, 2 ;  /* 0xc61c4000ff7e7435 */ /* 0x001fe200000001ff */
[----:B------:R-:W-:Y:S01]  /*b4e0*/  ISETP.GT.AND P0, PT, R162, R122, PT ;  /* 0x0000007aa200720c */ /* 0x000fe20003f04270 */
[----:B------:R-:W-:Y:S01]  /*b4f0*/  BSSY B1, `(.L_x_8011) ;  /* 0x000001f000017945 */ /* 0x000fe20003800000 */
[----:B------:R-:W-:Y:S01]  /*b500*/  HFMA2.MMA R167, -RZ, RZ, -6.109375, 2 ;  /* 0xc61c4000ffa77435 */ /* 0x000fe200000001ff */
[----:B------:R-:W-:Y:S01]  /*b510*/  MOV R166, 0xc61c4000 ;  /* 0xc61c400000a67802 */ /* 0x000fe20000000f00 */
[----:B------:R-:W-:Y:S01]  /*b520*/  HFMA2.MMA R162, -RZ, RZ, -6.109375, 2 ;  /* 0xc61c4000ffa27435 */ /* 0x000fe200000001ff */
[----:B------:R-:W-:Y:S01]  /*b530*/  MOV R163, 0xc61c4000 ;  /* 0xc61c400000a37802 */ /* 0x000fe20000000f00 */
[----:B------:R0:W-:Y:S01]  /*b540*/  STL [R1+0x3c8], R126 ;  /* 0x0003c87e01007387 */ /* 0x0001e20000100800 */
        /* <DEDUP_REMOVED lines=25> */
.L_x_8012:
[----:B------:R-:W-:Y:S05]  /*b6e0*/  BSYNC B1 ;  /* 0x0000000000017941 */ /* 0x000fea0003800000 */
.L_x_8011:
        /* <DEDUP_REMOVED lines=31> */
.L_x_8014:
[----:B------:R-:W-:Y:S05]  /*b8e0*/  BSYNC B1 ;  /* 0x0000000000017941 */ /* 0x000fea0003800000 */
.L_x_8013:
        /* <DEDUP_REMOVED lines=33> */
.L_x_8016:
[----:B------:R-:W-:Y:S05]  /*bb00*/  BSYNC B1 ;  /* 0x0000000000017941 */ /* 0x000fea0003800000 */
.L_x_8015:
        /* <DEDUP_REMOVED lines=30> */
[----:B------:R-:W-:-:S05]  /*bcf0*/  @!P2 FMUL R176, R127, UR6 ;  /* 0x000000067fb0ac20 */ /* 0x000fca0008400000 */
[----:B------:R1:W-:Y:S02]  /*bd00*/  STL [R1+0x1d4], R176 ;  /* 0x0001d4b001007387 */ /* 0x0003e40000100800 */
.L_x_8018:
[----:B------:R-:W-:Y:S05]  /*bd10*/  BSYNC B1 ;  /* 0x0000000000017941 */ /* 0x000fea0003800000 */
.L_x_8017:
[----:B------:R-:W-:Y:S01]  /*bd20*/  MOV R127, 0xc61c4000 ;  /* 0xc61c4000007f7802 */ /* 0x000fe20000000f00 */
[----:B------:R-:W-:Y:S01]  /*bd30*/  BSSY B1, `(.L_x_8019) ;  /* 0x0000022000017945 */ /* 0x000fe20003800000 */
[----:B01----:R-:W-:Y:S01]  /*bd40*/  MOV R126, 0xc61c4000 ;  /* 0xc61c4000007e7802 */ /* 0x003fe20000000f00 */
[----:B------:R-:W-:Y:S01]  /*bd50*/  HFMA2.MMA R174, -RZ, RZ, -6.109375, 2 ;  /* 0xc61c4000ffae7435 */ /* 0x000fe200000001ff */
[----:B------:R-:W-:Y:S01]  /*bd60*/  ISETP.GT.AND P2, PT, R175, R122, PT ;  /* 0x0000007aaf00720c */ /* 0x000fe20003f44270 */
[----:B------:R0:W-:Y:S01]  /*bd70*/  STL [R1+0x1c8], R127 ;  /* 0x0001c87f01007387 */ /* 0x0001e20000100800 */
[----:B------:R-:W-:Y:S01]  /*bd80*/  HFMA2.MMA R175, -RZ, RZ, -6.109375, 2 ;  /* 0xc61c4000ffaf7435 */ /* 0x000fe200000001ff */
[----:B------:R-:W-:Y:S02]  /*bd90*/  IADD3 R176, R123, 0x2f00, RZ ;  /* 0x00002f007bb07810 */ /* 0x000fe40007ffe0ff */
        /* <DEDUP_REMOVED lines=12> */
[----:B------:R-:W-:Y:S01]  /*be60*/  ISETP.GT.AND P1, PT, R174, R122, PT ;  /* 0x0000007aae00720c */ /* 0x000fe20003f24270 */
[----:B------:R1:W-:Y:S01]  /*be70*/  STL [R1+0x1dc], R178 ;  /* 0x0001dcb201007387 */ /* 0x0003e20000100800 */
        /* <DEDUP_REMOVED lines=13> */
.L_x_8020:
[----:B------:R-:W-:Y:S05]  /*bf50*/  BSYNC B1 ;  /* 0x0000000000017941 */ /* 0x000fea0003800000 */
.L_x_8019:
[----:B0-----:R-:W-:Y:S01]  /*bf60*/  MOV R126, 0xc61c4000 ;  /* 0xc61c4000007e7802 */ /* 0x001fe20000000f00 */
[----:B------:R-:W-:Y:S01]  /*bf70*/  BSSY B1, `(.L_x_8021) ;  /* 0x0000020000017945 */ /* 0x000fe20003800000 */
[----:B------:R-:W-:Y:S01]  /*bf80*/  ISETP.GT.AND P1, PT, R176, R122, PT ;  /* 0x0000007ab000720c */ /* 0x000fe20003f24270 */
[----:B------:R-:W-:Y:S01]  /*bf90*/  HFMA2.MMA R176, -RZ, RZ, -6.109375, 2 ;  /* 0xc61c4000ffb07435 */ /* 0x000fe200000001ff */
        /* <DEDUP_REMOVED lines=15> */
[----:B------:R-:W-:Y:S02]  /*c090*/  MOV R176, 0xc61c4000 ;  /* 0xc61c400000b07802 */ /* 0x000fe40000000f00 */
[----:B0-----:R-:W-:-:S09]  /*c0a0*/  MOV R186, 0xc61c4000 ;  /* 0xc61c400000ba7802 */ /* 0x001fd20000000f00 */
        /* <DEDUP_REMOVED lines=12> */
.L_x_8022:
[----:B------:R-:W-:Y:S05]  /*c170*/  BSYNC B1 ;  /* 0x0000000000017941 */ /* 0x000fea0003800000 */
.L_x_8021:
[----:B------:R-:W-:Y:S01]  /*c180*/  HFMA2.MMA R127, -RZ, RZ, -6.109375, 2 ;  /* 0xc61c4000ff7f7435 */ /* 0x000fe200000001ff */
[----:B------:R-:W-:Y:S01]  /*c190*/  MOV R178, 0xc61c4000 ;  /* 0xc61c400000b27802 */ /* 0x000fe20000000f00 */
[----:B------:R-:W-:Y:S01]  /*c1a0*/  BSSY B1, `(.L_x_8023) ;  /* 0x0000022000017945 */ /* 0x000fe20003800000 */
[----:B01----:R-:W-:Y:S02]  /*c1b0*/  MOV R126, 0xc61c4000 ;  /* 0xc61c4000007e7802 */ /* 0x003fe40000000f00 */
[----:B------:R-:W-:Y:S01]  /*c1c0*/  ISETP.GT.AND P0, PT, R182, R122, PT ;  /* 0x0000007ab600720c */ /* 0x000fe20003f04270 */
[----:B------:R0:W-:Y:S01]  /*c1d0*/  STL [R1+0x1c4], R178 ;  /* 0x0001c4b201007387 */ /* 0x0001e20000100800 */
[----:B------:R-:W-:-:S03]  /*c1e0*/  IADD3 R186, R123, 0x3000, RZ ;  /* 0x000030007bba7810 */ /* 0x000fc60007ffe0ff */
        /* <DEDUP_REMOVED lines=29> */
.L_x_8024:
[----:B------:R-:W-:Y:S05]  /*c3c0*/  BSYNC B1 ;  /* 0x0000000000017941 */ /* 0x000fea0003800000 */
.L_x_8023:
        /* <DEDUP_REMOVED lines=17> */
[----:B------:R-:W-:Y:S02]  /*c4e0*/  IADD3 R182, R123, 0x2d81, RZ ;  /* 0x00002d817bb67810 */ /* 0x000fe40007ffe0ff */
[----:B------:R-:W-:Y:S02]  /*c4f0*/  MOV R186, 0xc61c4000 ;  /* 0xc61c400000ba7802 */ /* 0x000fe40000000f00 */
[----:B------:R-:W-:Y:S01]  /*c500*/  ISETP.GT.AND P4, PT, R182, R122, PT ;  /* 0x0000007ab600720c */ /* 0x000fe20003f84270 */
[----:B------:R0:W-:Y:S02]  /*c510*/  STL [R1+0x1c0], R192 ;  /* 0x0001c0c001007387 */ /* 0x0001e40000100800 */
[----:B0-----:R-:W-:-:S10]  /*c520*/  MOV R192, 0xc61c4000 ;  /* 0xc61c400000c07802 */ /* 0x001fd40000000f00 */
[----:B------:R-:W-:Y:S01]  /*c530*/  @!P4 SHF.R.U64 R182, R126, 0x10, R127 ;  /* 0x000000107eb6c819 */ /* 0x000fe2000000127f */
[----:B------:R-:W-:-:S04]  /*c540*/  HADD2.F32 R126, -RZ, R126.H0_H0 ;  /* 0x2000007eff7e7230 */ /* 0x000fc80000004100 */
[----:B------:R-:W-:Y:S02]  /*c550*/  @!P4 HADD2.F32 R182, -RZ, R182.H0_H0 ;  /* 0x200000b6ffb6c230 */ /* 0x000fe40000004100 */
[----:B------:R-:W-:-:S03]  /*c560*/  FMUL R126, R126, UR6 ;  /* 0x000000067e7e7c20 */ /* 0x000fc60008400000 */
[----:B------:R-:W-:Y:S01]  /*c570*/  @!P4 FMUL R192, R182, UR6 ;  /* 0x00000006b6c0cc20 */ /* 0x000fe20008400000 */
[----:B------:R-:W-:-:S04]  /*c580*/  IADD3 R182, R123, 0x2d83, RZ ;  /* 0x00002d837bb67810 */ /* 0x000fc80007ffe0ff */
[----:B------:R-:W-:Y:S01]  /*c590*/  ISETP.GT.AND P4, PT, R182, R122, PT ;  /* 0x0000007ab600720c */ /* 0x000fe20003f84270 */
[----:B------:R1:W-:Y:S04]  /*c5a0*/  STL [R1+0x1ac], R192 ;  /* 0x0001acc001007387 */ /* 0x0003e80000100800 */
[----:B------:R1:W-:Y:S08]  /*c5b0*/  STL [R1+0x39c], R126 ;  /* 0x00039c7e01007387 */ /* 0x0003f00000100800 */
[----:B------:R-:W-:-:S05]  /*c5c0*/  @!P4 SHF.R.U32.HI R127, RZ, 0x10, R127 ;  /* 0x00000010ff7fc819 */ /* 0x000fca000001167f */
[----:B------:R-:W-:-:S05]  /*c5d0*/  @!P4 HADD2.F32 R127, -RZ, R127.H0_H0 ;  /* 0x2000007fff7fc230 */ /* 0x000fca0000004100 */
[----:B------:R-:W-:-:S05]  /*c5e0*/  @!P4 FMUL R186, R127, UR6 ;  /* 0x000000067fbacc20 */ /* 0x000fca0008400000 */
[----:B------:R1:W-:Y:S02]  /*c5f0*/  STL [R1+0x1c4], R186 ;  /* 0x0001c4ba01007387 */ /* 0x0003e40000100800 */
.L_x_8026:
[----:B------:R-:W-:Y:S05]  /*c600*/  BSYNC B1 ;  /* 0x0000000000017941 */ /* 0x000fea0003800000 */
.L_x_8025:
[----:B------:R-:W-:Y:S01]  /*c610*/  HFMA2.MMA R182, -RZ, RZ, -6.109375, 2 ;  /* 0xc61c4000ffb67435 */ /* 0x000fe200000001ff */
[----:B0-----:R-:W-:Y:S01]  /*c620*/  MOV R127, 0xc61c4000 ;  /* 0xc61c4000007f7802 */ /* 0x001fe20000000f00 */
[----:B-1----:R-:W-:Y:S01]  /*c630*/  HFMA2.MMA R126, -RZ, RZ, -6.109375, 2 ;  /* 0xc61c4000ff7e7435 */ /* 0x002fe200000001ff */
[----:B------:R-:W-:Y:S01]  /*c640*/  BSSY B1, `(.L_x_8027) ;  /* 0x0000021000017945 */ /* 0x000fe20003800000 */
[----:B------:R-:W-:Y:S02]  /*c650*/  ISETP.GT.AND P4, PT, R190, R122, PT ;  /* 0x0000007abe00720c */ /* 0x000fe40003f84270 */
[----:B------:R-:W-:Y:S01]  /*c660*/  IADD3 R190, R123, 0x3100, RZ ;  /* 0x000031007bbe7810 */ /* 0x000fe20007ffe0ff */
        /* <DEDUP_REMOVED lines=30> */
.L_x_8028:
[----:B------:R-:W-:Y:S05]  /*c850*/  BSYNC B1 ;  /* 0x0000000000017941 */ /* 0x000fea0003800000 */
.L_x_8027:
        /* <DEDUP_REMOVED lines=35> */
.L_x_8030:
[----:B------:R-:W-:Y:S05]  /*ca90*/  BSYNC B1 ;  /* 0x0000000000017941 */ /* 0x000fea0003800000 */
.L_x_8029:
[----:B0-----:R-:W-:Y:S01]  /*caa0*/  HFMA2.MMA R127, -RZ, RZ, -6.109375, 2 ;  /* 0xc61c4000ff7f7435 */ /* 0x001fe200000001ff */
[----:B------:R-:W-:Y:S01]  /*cab0*/  MOV R186, 0xc61c4000 ;  /* 0xc61c400000ba7802 */ /* 0x000fe20000000f00 */
[----:B------:R-:W-:Y:S01]  /*cac0*/  BSSY B1, `(.L_x_8031) ;  /* 0x0000022000017945 */ /* 0x000fe20003800000 */
[----:B-1----:R-:W-:Y:S02]  /*cad0*/  MOV R126, 0xc61c4000 ;  /* 0xc61c4000007e7802 */ /* 0x002fe40000000f00 */
        /* <DEDUP_REMOVED lines=32> */
.L_x_8032:
[----:B------:R-:W-:Y:S05]  /*cce0*/  BSYNC B1 ;  /* 0x0000000000017941 */ /* 0x000fea0003800000 */
.L_x_8031:
        /* <DEDUP_REMOVED lines=35> */
.L_x_8034:
[----:B------:R-:W-:Y:S05]  /*cf20*/  BSYNC B1 ;  /* 0x0000000000017941 */ /* 0x000fea0003800000 */
.L_x_8033:
        /* <DEDUP_REMOVED lines=36> */
.L_x_8036:
[----:B------:R-:W-:Y:S05]  /*d170*/  BSYNC B1 ;  /* 0x0000000000017941 */ /* 0x000fea0003800000 */
.L_x_8035:
        /* <DEDUP_REMOVED lines=33> */
.L_x_8038:
[----:B------:R-:W-:Y:S05]  /*d390*/  BSYNC B1 ;  /* 0x0000000000017941 */ /* 0x000fea0003800000 */
.L_x_8037:
        /* <DEDUP_REMOVED lines=38> */
.L_x_8040:
[----:B------:R-:W-:Y:S05]  /*d600*/  BSYNC B1 ;  /* 0x0000000000017941 */ /* 0x000fea0003800000 */
.L_x_8039:
        /* <DEDUP_REMOVED lines=33> */
.L_x_8042:
[----:B------:R-:W-:Y:S05]  /*d820*/  BSYNC B1 ;  /* 0x0000000000017941 */ /* 0x000fea0003800000 */
.L_x_8041:
[----:B------:R-:W-:Y:S01]  /*d830*/  HFMA2.MMA R127, -RZ, RZ, -6.109375, 2 ;  /* 0xc61c4000ff7f7435 */ /* 0x000fe200000001ff */
[----:B------:R-:W-:Y:S01]  /*d840*/  MOV R200, 0xc61c4000 ;  /* 0xc61c400000c87802 */ /* 0x000fe20000000f00 */
[----:B01----:R-:W-:Y:S01]  /*d850*/  HFMA2.MMA R126, -RZ, RZ, -6.109375, 2 ;  /* 0xc61c4000ff7e7435 */ /* 0x003fe200000001ff */
        /* <DEDUP_REMOVED lines=35> */
.L_x_8044:
[----:B------:R-:W-:Y:S05]  /*da90*/  BSYNC B1 ;  /* 0x0000000000017941 */ /* 0x000fea0003800000 */
.L_x_8043:
        /* <DEDUP_REMOVED lines=33> */
.L_x_8046:
[----:B------:R-:W-:Y:S05]  /*dcb0*/  BSYNC B1 ;  /* 0x0000000000017941 */ /* 0x000fea0003800000 */
.L_x_8045:
        /* <DEDUP_REMOVED lines=36> */
.L_x_8048:
[----:B------:R-:W-:Y:S05]  /*df00*/  BSYNC B1 ;  /* 0x0000000000017941 */ /* 0x000fea0003800000 */
.L_x_8047:
        /* <DEDUP_REMOVED lines=35> */
.L_x_8050:
[----:B------:R-:W-:Y:S05]  /*e140*/  BSYNC B1 ;  /* 0x0000000000017941 */ /* 0x000fea0003800000 */
.L_x_8049:
        /* <DEDUP_REMOVED lines=36> */
.L_x_8052:
[----:B------:R-:W-:Y:S05]  /*e390*/  BSYNC B1 ;  /* 0x0000000000017941 */ /* 0x000fea0003800000 */
.L_x_8051:
        /* <DEDUP_REMOVED lines=35> */
.L_x_8054:
[----:B------:R-:W-:Y:S05]  /*e5d0*/  BSYNC B1 ;  /* 0x0000000000017941 */ /* 0x000fea0003800000 */
.L_x_8053:
        /* <DEDUP_REMOVED lines=36> */
.L_x_8056:
[----:B------:R-:W-:Y:S05]  /*e820*/  BSYNC B1 ;  /* 0x0000000000017941 */ /* 0x000fea0003800000 */
.L_x_8055:
        /* <DEDUP_REMOVED lines=35> */
.L_x_8058:
[----:B------:R-:W-:Y:S05]  /*ea60*/  BSYNC B1 ;  /* 0x0000000000017941 */ /* 0x000fea0003800000 */
.L_x_8057:
        /* <DEDUP_REMOVED lines=36> */
.L_x_8060:
[----:B------:R-:W-:Y:S05]  /*ecb0*/  BSYNC B1 ;  /* 0x0000000000017941 */ /* 0x000fea0003800000 */
.L_x_8059:
        /* <DEDUP_REMOVED lines=35> */
.L_x_8062:
[----:B------:R-:W-:Y:S05]  /*eef0*/  BSYNC B1 ;  /* 0x0000000000017941 */ /* 0x000fea0003800000 */
.L_x_8061:
        /* <DEDUP_REMOVED lines=36> */
.L_x_8064:
[----:B------:R-:W-:Y:S05]  /*f140*/  BSYNC B1 ;  /* 0x0000000000017941 */ /* 0x000fea0003800000 */
.L_x_8063:
        /* <DEDUP_REMOVED lines=35> */
.L_x_8066:
[----:B------:R-:W-:Y:S05]  /*f380*/  BSYNC B1 ;  /* 0x0000000000017941 */ /* 0x000fea0003800000 */
.L_x_8065:
        /* <DEDUP_REMOVED lines=36> */
.L_x_8068:
[----:B------:R-:W-:Y:S05]  /*f5d0*/  BSYNC B1 ;  /* 0x0000000000017941 */ /* 0x000fea0003800000 */
.L_x_8067:
        /* <DEDUP_REMOVED lines=33> */
.L_x_8070:
[----:B------:R-:W-:Y:S05]  /*f7f0*/  BSYNC B1 ;  /* 0x0000000000017941 */ /* 0x000fea0003800000 */
.L_x_8069:
        /* <DEDUP_REMOVED lines=38> */
.L_x_8072:
[----:B------:R-:W-:Y:S05]  /*fa60*/  BSYNC B1 ;  /* 0x0000000000017941 */ /* 0x000fea0003800000 */
.L_x_8071:
        /* <DEDUP_REMOVED lines=33> */
.L_x_8074:
[----:B------:R-:W-:Y:S05]  /*fc80*/  BSYNC B1 ;  /* 0x0000000000017941 */ /* 0x000fea0003800000 */
.L_x_8073:
        /* <DEDUP_REMOVED lines=38> */
.L_x_8076:
[----:B------:R-:W-:Y:S05]  /*fef0*/  BSYNC B1 ;  /* 0x0000000000017941 */ /* 0x000fea0003800000 */
.L_x_8075:
        /* <DEDUP_REMOVED lines=33> */
.L_x_8078:
[----:B------:R-:W-:Y:S05]  /*10110*/  BSYNC B1 ;  /* 0x0000000000017941 */ /* 0x000fea0003800000 */
.L_x_8077:
        /* <DEDUP_REMOVED lines=36> */
.L_x_8080:
[----:B------:R-:W-:Y:S05]  /*10360*/  BSYNC B1 ;  /* 0x0000000000017941 */ /* 0x000fea0003800000 */
.L_x_8079:
        /* <DEDUP_REMOVED lines=35> */
.L_x_8082:
[----:B------:R-:W-:Y:S05]  /*105a0*/  BSYNC B1 ;  /* 0x0000000000017941 */ /* 0x000fea0003800000 */
.L_x_8081:
        /* <DEDUP_REMOVED lines=36> */
.L_x_8084:
[----:B------:R-:W-:Y:S05]  /*107f0*/  BSYNC B1 ;  /* 0x0000000000017941 */ /* 0x000fea0003800000 */
.L_x_8083:
[----:B------:R-:W-:Y:S01]  /*10800*/  MOV R242, 0xc61c4000 ;  /* 0xc61c400000f27802 */ /* 0x000fe20000000f00 */
[----:B0-----:R-:W-:Y:S01]  /*10810*/  HFMA2.MMA R127, -RZ, RZ, -6.109375, 2 ;  /* 0xc61c4000ff7f7435 */ /* 0x001fe200000001ff */
[----:B-1----:R-:W-:Y:S01]  /*10820*/  MOV R126, 0xc61c4000 ;  /* 0xc61c4000007e7802 */ /* 0x002fe20000000f00 */
[----:B------:R-:W-:Y:S01]  /*10830*/  BSSY B1, `(.L_x_8085) ;  /* 0x0000020000017945 */ /* 0x000fe20003800000 */
[----:B------:R-:W-:Y:S01]  /*10840*/  ISETP.GT.AND P6, PT, R244, R122, PT ;  /* 0x0000007af400720c */ /* 0x000fe20003fc4270 */
        /* <DEDUP_REMOVED lines=30> */
.L_x_8086:
[----:B------:R-:W-:Y:S05]  /*10a30*/  BSYNC B1 ;  /* 0x0000000000017941 */ /* 0x000fea0003800000 */
.L_x_8085:
[----:B0-----:R-:W-:Y:S01]  /*10a40*/  HFMA2.MMA R242, -RZ, RZ, -6.109375, 2 ;  /* 0xc61c4000fff27435 */ /* 0x001fe200000001ff */
[----:B-1----:R-:W-:Y:S01]  /*10a50*/  MOV R126, 0xc61c4000 ;  /* 0xc61c4000007e7802 */ /* 0x002fe20000000f00 */
[----:B------:R-:W-:Y:S01]  /*10a60*/  HFMA2.MMA R127, -RZ, RZ, -6.109375, 2 ;  /* 0xc61c4000ff7f7435 */ /* 0x000fe200000001ff */
[----:B------:R-:W-:Y:S04]  /*10a70*/  BSSY B1, `(.L_x_8087) ;  /* 0x000001f000017945 */ /* 0x000fe80003800000 */
        /* <DEDUP_REMOVED lines=30> */
.L_x_8088:
[----:B------:R-:W-:Y:S05]  /*10c60*/  BSYNC B1 ;  /* 0x0000000000017941 */ /* 0x000fea0003800000 */
.L_x_8087:
[----:B0-----:R-:W-:Y:S01]  /*10c70*/  MOV R127, 0xc61c4000 ;  /* 0xc61c4000007f7802 */ /* 0x001fe20000000f00 */
[----:B------:R-:W-:Y:S01]  /*10c80*/  BSSY B1, `(.L_x_8089) ;  /* 0x000001f000017945 */ /* 0x000fe20003800000 */
[----:B-1----:R-:W-:Y:S01]  /*10c90*/  MOV R126, 0xc61c4000 ;  /* 0xc61c4000007e7802 */ /* 0x002fe20000000f00 */
[----:B------:R-:W-:Y:S02]  /*10ca0*/  HFMA2.MMA R244, -RZ, RZ, -6.109375, 2 ;  /* 0xc61c4000fff47435 */ /* 0x000fe400000001ff */
        /* <DEDUP_REMOVED lines=28> */
.L_x_8090:
[----:B------:R-:W-:Y:S05]  /*10e70*/  BSYNC B1 ;  /* 0x0000000000017941 */ /* 0x000fea0003800000 */
.L_x_8089:
[----:B------:R-:W-:Y:S01]  /*10e80*/  HFMA2.MMA R246, -RZ, RZ, -6.109375, 2 ;  /* 0xc61c4000fff67435 */ /* 0x000fe200000001ff */
[----:B01----:R-:W-:Y:S01]  /*10e90*/  MOV R126, 0xc61c4000 ;  /* 0xc61c4000007e7802 */ /* 0x003fe20000000f00 */
        /* <DEDUP_REMOVED lines=8> */
[C---:B------:R-:W-:Y:S01]  /*10f20*/  IADD3 R246, R123.reuse, 0x3e02, RZ ;  /* 0x00003e027bf67810 */ /* 0x040fe20007ffe0ff */
[----:B------:R-:W-:Y:S01]  /*10f30*/  ULDC UR6, c[0x0][0x220] ;  /* 0x0000880000067ab9 */ /* 0x000fe20000000800 */
[C---:B------:R-:W-:Y:S02]  /*10f40*/  IADD3 R248, R123.reuse, 0x3e01, RZ ;  /* 0x00003e017bf87810 */ /* 0x040fe40007ffe0ff */
[-C--:B------:R-:W-:Y:S02]  /*10f50*/  ISETP.GT.AND P2, PT, R246, R122.reuse, PT ;  /* 0x0000007af600720c */ /* 0x080fe40003f44270 */
[----:B------:R-:W-:Y:S02]  /*10f60*/  ISETP.GT.AND P1, PT, R248, R122, PT ;  /* 0x0000007af800720c */ /* 0x000fe40003f24270 */
[----:B------:R-:W-:Y:S02]  /*10f70*/  IADD3 R248, R123, 0x3e03, RZ ;  /* 0x00003e037bf87810 */ /* 0x000fe40007ffe0ff */
[----:B------:R-:W-:-:S02]  /*10f80*/  MOV R249, 0xc61c4000 ;  /* 0xc61c400000f97802 */ /* 0x000fc40000000f00 */
[----:B------:R-:W-:-:S05]  /*10f90*/  ISETP.GT.AND P3, PT, R248, R122, PT ;  /* 0x0000007af800720c */ /* 0x000fca0003f64270 */
[----:B------:R-:W0:Y:S01]  /*10fa0*/  @!P2 LDC R246, c[0x0][0x220] ;  /* 0x00008800fff6ab82 */ /* 0x000e220000000800 */
[----:B--2---:R-:W-:-:S05]  /*10fb0*/  @!P2 HADD2.F32 R248, -RZ, R127.H0_H0 ;  /* 0x2000007ffff8a230 */ /* 0x004fca0000004100 */
[----:B0-----:R-:W-:Y:S01]  /*10fc0*/  @!P2 FMUL R249, R248, R246 ;  /* 0x000000f6f8f9a220 */ /* 0x001fe20000400000 */
[--C-:B------:R-:W-:Y:S01]  /*10fd0*/  @!P1 SHF.R.U64 R248, R126, 0x10, R127.reuse ;  /* 0x000000107ef89819 */ /* 0x100fe2000000127f */
[----:B------:R-:W-:Y:S01]  /*10fe0*/  HADD2.F32 R126, -RZ, R126.H0_H0 ;  /* 0x2000007eff7e7230 */ /* 0x000fe20000004100 */
[----:B------:R-:W-:Y:S02]  /*10ff0*/  @!P3 SHF.R.U32.HI R127, RZ, 0x10, R127 ;  /* 0x00000010ff7fb819 */ /* 0x000fe4000001167f */
[----:B------:R0:W-:Y:S01]  /*11000*/  STL [R1+0x6c], R249 ;  /* 0x00006cf901007387 */ /* 0x0001e20000100800 */
[----:B------:R-:W-:Y:S02]  /*11010*/  @!P1 HADD2.F32 R248, -RZ, R248.H0_H0 ;  /* 0x200000f8fff89230 */ /* 0x000fe40000004100 */
[----:B------:R-:W-:Y:S01]  /*11020*/  FMUL R126, R126, UR6 ;  /* 0x000000067e7e7c20 */ /* 0x000fe20008400000 */
[----:B------:R-:W-:Y:S01]  /*11030*/  @!P3 HADD2.F32 R127, -RZ, R127.H0_H0 ;  /* 0x2000007fff7fb230 */ /* 0x000fe20000004100 */
[----:B------:R-:W-:Y:S01]  /*11040*/  MOV R246, 0xc61c4000 ;  /* 0xc61c400000f67802 */ /* 0x000fe20000000f00 */
[----:B------:R-:W-:-:S02]  /*11050*/  @!P1 FMUL R246, R248, UR6 ;  /* 0x00000006f8f69c20 */ /* 0x000fc40008400000 */
[----:B------:R1:W-:Y:S01]  /*11060*/  STL [R1+0x2d8], R126 ;  /* 0x0002d87e01007387 */ /* 0x0003e20000100800 */
[----:B0-----:R-:W-:Y:S01]  /*11070*/  MOV R249, 0xc61c4000 ;  /* 0xc61c400000f97802 */ /* 0x001fe20000000f00 */
[----:B------:R-:W-:-:S05]  /*11080*/  @!P3 FMUL R249, R127, UR6 ;  /* 0x000000067ff9bc20 */ /* 0x000fca0008400000 */
[----:B------:R1:W-:Y:S02]  /*11090*/  STL [R1+0x1c], R249 ;  /* 0x00001cf901007387 */ /* 0x0003e40000100800 */
.L_x_8092:
[----:B------:R-:W-:Y:S05]  /*110a0*/  BSYNC B1 ;  /* 0x0000000000017941 */ /* 0x000fea0003800000 */
.L_x_8091:
        /* <DEDUP_REMOVED lines=32> */
.L_x_8094:
[----:B------:R-:W-:Y:S05]  /*112b0*/  BSYNC B1 ;  /* 0x0000000000017941 */ /* 0x000fea0003800000 */
.L_x_8093:
        /* <DEDUP_REMOVED lines=10> */
[----:B------:R-:W-:Y:S01]  /*11360*/  ULDC UR6, c[0x0][0x220] ;  /* 0x0000880000067ab9 */ /* 0x000fe20000000800 */
[----:B------:R-:W-:Y:S02]  /*11370*/  IADD3 R127, R123, 0x3f01, RZ ;  /* 0x00003f017b7f7810 */ /* 0x000fe40007ffe0ff */
[-C--:B------:R-:W-:Y:S02]  /*11380*/  ISETP.GT.AND P1, PT, R126, R122.reuse, PT ;  /* 0x0000007a7e00720c */ /* 0x080fe40003f24270 */
[----:B------:R-:W-:Y:S02]  /*11390*/  ISETP.GT.AND P0, PT, R127, R122, PT ;  /* 0x0000007a7f00720c */ /* 0x000fe40003f04270 */
[----:B------:R-:W-:Y:S02]  /*113a0*/  IADD3 R127, R123, 0x3f03, RZ ;  /* 0x00003f037b7f7810 */ /* 0x000fe40007ffe0ff */
[----:B0-----:R-:W-:-:S02]  /*113b0*/  MOV R249, 0xc61c4000 ;  /* 0xc61c400000f97802 */ /* 0x001fc40000000f00 */
        /* <DEDUP_REMOVED lines=14> */
[----:B------:R-:W-:Y:S01]  /*114a0*/  MOV R127, 0xc61c4000 ;  /* 0xc61c4000007f7802 */ /* 0x000fe20000000f00 */
[----:B------:R-:W-:-:S07]  /*114b0*/  @!P2 FMUL R127, R125, UR6 ;  /* 0x000000067d7fac20 */ /* 0x000fce0008400000 */
.L_x_8096:
[----:B------:R-:W-:Y:S05]  /*114c0*/  BSYNC B1 ;  /* 0x0000000000017941 */ /* 0x000fea0003800000 */
.L_x_8095:
[----:B-1----:R-:W-:Y:S01]  /*114d0*/  IADD3 R124, R123, 0x3f80, RZ ;  /* 0x00003f807b7c7810 */ /* 0x002fe20007ffe0ff */
[----:B0-----:R-:W-:Y:S01]  /*114e0*/  HFMA2.MMA R251, -RZ, RZ, -6.109375, 2 ;  /* 0xc61c4000fffb7435 */ /* 0x001fe200000001ff */
[----:B------:R-:W-:Y:S01]  /*114f0*/  MOV R125, 0xc61c4000 ;  /* 0xc61c4000007d7802 */ /* 0x000fe20000000f00 */
[----:B------:R-:W-:Y:S01]  /*11500*/  HFMA2.MMA R249, -RZ, RZ, -6.109375, 2 ;  /* 0xc61c4000fff97435 */ /* 0x000fe200000001ff */
[----:B------:R-:W-:Y:S02]  /*11510*/  ISETP.GT.AND P0, PT, R124, R122, PT ;  /* 0x0000007a7c00720c */ /* 0x000fe40003f04270 */
[----:B------:R-:W-:Y:S01]  /*11520*/  MOV R124, 0xc61c4000 ;  /* 0xc61c4000007c7802 */ /* 0x000fe20000000f00 */
[----:B------:R0:W-:Y:S04]  /*11530*/  STL [R1+0x64], R125 ;  /* 0x0000647d01007387 */ /* 0x0001e80000100800 */
        /* <DEDUP_REMOVED lines=10> */
[----:B------:R-:W-:Y:S02]  /*115e0*/  ISETP.GT.AND P0, PT, R249, R122, PT ;  /* 0x0000007af900720c */ /* 0x000fe40003f04270 */
[----:B------:R-:W-:-:S04]  /*115f0*/  IADD3 R249, R123, 0x3f83, RZ ;  /* 0x00003f837bf97810 */ /* 0x000fc80007ffe0ff */
[----:B------:R-:W-:Y:S01]  /*11600*/  ISETP.GT.AND P2, PT, R249, R122, PT ;  /* 0x0000007af900720c */ /* 0x000fe20003f44270 */
[----:B------:R-:W0:Y:S01]  /*11610*/  @!P1 LDC R250, c[0x0][0x220] ;  /* 0x00008800fffa9b82 */ /* 0x000e220000000800 */
[----:B--2---:R-:W-:-:S05]  /*11620*/  @!P1 HADD2.F32 R249, -RZ, R125.H0_H0 ;  /* 0x2000007dfff99230 */ /* 0x004fca0000004100 */
[----:B0-----:R-:W-:Y:S01]  /*11630*/  @!P1 FMUL R251, R249, R250 ;  /* 0x000000faf9fb9220 */ /* 0x001fe20000400000 */
[----:B------:R-:W-:Y:S01]  /*11640*/  @!P0 SHF.R.U64 R250, R124, 0x10, R125 ;  /* 0x000000107cfa8819 */ /* 0x000fe2000000127d */
[----:B------:R-:W-:-:S04]  /*11650*/  HADD2.F32 R124, -RZ, R124.H0_H0 ;  /* 0x2000007cff7c7230 */ /* 0x000fc80000004100 */
[----:B------:R-:W-:Y:S01]  /*11660*/  @!P2 SHF.R.U32.HI R125, RZ, 0x10, R125 ;  /* 0x00000010ff7da819 */ /* 0x000fe2000001167d */
[----:B------:R0:W-:Y:S01]  /*11670*/  STL [R1+0x64], R251 ;  /* 0x000064fb01007387 */ /* 0x0001e20000100800 */
[----:B------:R-:W-:Y:S02]  /*11680*/  @!P0 HADD2.F32 R250, -RZ, R250.H0_H0 ;  /* 0x200000fafffa8230 */ /* 0x000fe40000004100 */
[----:B------:R-:W-:Y:S01]  /*11690*/  FMUL R124, R124, UR6 ;  /* 0x000000067c7c7c20 */ /* 0x000fe20008400000 */
[----:B------:R-:W-:Y:S01]  /*116a0*/  @!P2 HADD2.F32 R125, -RZ, R125.H0_H0 ;  /* 0x2000007dff7da230 */ /* 0x000fe20000004100 */
[----:B------:R-:W-:Y:S01]  /*116b0*/  MOV R249, 0xc61c4000 ;  /* 0xc61c400000f97802 */ /* 0x000fe20000000f00 */
[----:B------:R-:W-:Y:S02]  /*116c0*/  @!P0 FMUL R249, R250, UR6 ;  /* 0x00000006faf98c20 */ /* 0x000fe40008400000 */
[----:B------:R1:W-:Y:S01]  /*116d0*/  STL [R1+0x2c8], R124 ;  /* 0x0002c87c01007387 */ /* 0x0003e20000100800 */
[----:B0-----:R-:W-:Y:S01]  /*116e0*/  MOV R251, 0xc61c4000 ;  /* 0xc61c400000fb7802 */ /* 0x001fe20000000f00 */
[----:B------:R-:W-:-:S07]  /*116f0*/  @!P2 FMUL R251, R125, UR6 ;  /* 0x000000067dfbac20 */ /* 0x000fce0008400000 */
.L_x_7842:
[----:B------:R-:W-:Y:S05]  /*11700*/  BSYNC B0 ;  /* 0x0000000000007941 */ /* 0x000fea0003800000 */
.L_x_7841:
[----:B01----:R-:W3:Y:S04]  /*11710*/  LDL R124, [R1+0x4] ;  /* 0x00000400017c7983 */ /* 0x003ee80000100800 */
        /* <DEDUP_REMOVED lines=1338> */
[----:B------:R-:W-:Y:S02]  /*16ac0*/  MOV R252, R245 ;  /* 0x000000f500fc7202 */ /* 0x000fe40000000f00 */
        /* <DEDUP_REMOVED lines=62> */
[----:B------:R-:W-:-:S04]  /*16eb0*/  HFMA2.MMA R250, -RZ, RZ, 0.96630859375, -0.0022525787353515625 ;  /* 0x3bbb989dfffa7435 */ /* 0x000fc800000001ff */
[----:B------:R0:W-:Y:S01]  /*16ec0*/  STL [R1+0x450], R245 ;  /* 0x000450f501007387 */ /* 0x0001e20000100800 */
[----:B--2---:R-:W-:-:S05]  /*16ed0*/  FADD R252, -R125, R252 ;  /* 0x000000fc7dfc7221 */ /* 0x004fca0000000100 */
        /* <DEDUP_REMOVED lines=9> */
[----:B------:R-:W-:-:S04]  /*16f70*/  MOV R250, 0x3bbb989d ;  /* 0x3bbb989d00fa7802 */ /* 0x000fc80000000f00 */
        /* <DEDUP_REMOVED lines=9> */
[----:B------:R-:W-:-:S05]  /*17010*/  SHF.L.U32 R252, R245, 0x17, RZ ;  /* 0x00000017f5fc7819 */ /* 0x000fca00000006ff */
[----:B-1----:R-:W-:Y:S01]  /*17020*/  FMUL R252, R252, R250 ;  /* 0x000000fafcfc7220 */ /* 0x002fe20000400000 */
[----:B------:R-:W-:Y:S01]  /*17030*/  HFMA2.MMA R250, -RZ, RZ, 0.96630859375, -0.0022525787353515625 ;  /* 0x3bbb989dfffa7435 */ /* 0x000fe200000001ff */
[----:B----4-:R-:W-:-:S09]  /*17040*/  FADD R245, -R125, R239 ;  /* 0x000000ef7df57221 */ /* 0x010fd20000000100 */
[----:B------:R-:W-:Y:S02]  /*17050*/  FFMA.SAT R239, R245, R250, 0.5 ;  /* 0x3f000000f5ef7423 */ /* 0x000fe400000020fa */
[----:B------:R0:W1:Y:S02]  /*17060*/  MUFU.EX2 R250, R241 ;  /* 0x000000f100fa7308 */ /* 0x0000640000000800 */
[----:B------:R-:W-:Y:S01]  /*17070*/  FFMA.RM R239, R239, R124, 12582913 ;  /* 0x4b400001efef7423 */ /* 0x000fe2000000407c */
[----:B------:R2:W-:Y:S01]  /*17080*/  STL [R1+0x438], R252 ;  /* 0x000438fc01007387 */ /* 0x0005e20000100800 */
[----:B------:R-:W-:-:S03]  /*17090*/  SHF.L.U32 R247, R247, 0x17, RZ ;  /* 0x00000017f7f77819 */ /* 0x000fc600000006ff */
[----:B0-----:R-:W3:Y:S01]  /*170a0*/  LDL.LU R241, [R1+0x704] ;  /* 0x0007040001f17983 */ /* 0x001ee20000300800 */
[----:B--2---:R-:W-:-:S04]  /*170b0*/  FADD R252, R239, -12583039 ;  /* 0xcb40007feffc7421 */ /* 0x004fc80000000000 */
[----:B------:R-:W-:Y:S01]  /*170c0*/  FFMA R252, R245, 1.4426950216293334961, -R252 ;  /* 0x3fb8aa3bf5fc7823 */ /* 0x000fe200000008fc */
[----:B-1----:R-:W-:Y:S01]  /*170d0*/  FMUL R247, R247, R250 ;  /* 0x000000faf7f77220 */ /* 0x002fe20000400000 */
[----:B------:R-:W-:Y:S02]  /*170e0*/  MOV R250, 0x3bbb989d ;  /* 0x3bbb989d00fa7802 */ /* 0x000fe40000000f00 */
[----:B------:R-:W-:-:S03]  /*170f0*/  FFMA R252, R245, 1.925963033500011079e-08, R252 ;  /* 0x32a57060f5fc7823 */ /* 0x000fc600000000fc */
[----:B------:R-:W-:-:S03]  /*17100*/  FFMA.SAT R245, R240, R250, 0.5 ;  /* 0x3f000000f0f57423 */ /* 0x000fc600000020fa */
[----:B------:R-:W0:Y:S01]  /*17110*/  MUFU.EX2 R252, R252 ;  /* 0x000000fc00fc7308 */ /* 0x000e220000000800 */
[----:B------:R-:W-:Y:S01]  /*17120*/  FFMA.RM R245, R245, R124, 12582913 ;  /* 0x4b400001f5f57423 */ /* 0x000fe2000000407c */
[----:B------:R1:W-:Y:S01]  /*17130*/  STL [R1+0x480], R247 ;  /* 0x000480f701007387 */ /* 0x0003e20000100800 */
[----:B------:R-:W-:Y:S02]  /*17140*/  SHF.L.U32 R239, R239, 0x17, RZ ;  /* 0x00000017efef7819 */ /* 0x000fe400000006ff */
        /* <DEDUP_REMOVED lines=16> */
[----:B------:R-:W-:-:S02]  /*17250*/  SHF.L.U32 R245, R245, 0x17, RZ ;  /* 0x00000017f5f57819 */ /* 0x000fc400000006ff */
[----:B------:R-:W-:Y:S01]  /*17260*/  SHF.L.U32 R239, R239, 0x17, RZ ;  /* 0x00000017efef7819 */ /* 0x000fe200000006ff */
        /* <DEDUP_REMOVED lines=2900> */
[----:B------:R-:W-:Y:S01]  /*227b0*/  FFMA.SAT R0, R130, R250, 0.5 ;  /* 0x3f00000082007423 */ /* 0x000fe200000020fa */
[----:B------:R-:W-:-:S03]  /*227c0*/  SHF.L.U32 R2, R2, 0x17, RZ ;  /* 0x0000001702027819 */ /* 0x000fc600000006ff */
[----:B------:R-:W-:-:S04]  /*227d0*/  FFMA.RM R0, R0, R124, 12582913 ;  /* 0x4b40000100007423 */ /* 0x000fc8000000407c */
        /* <DEDUP_REMOVED lines=93> */
[----:B------:R-:W-:Y:S01]  /*22db0*/  SHF.L.U32 R0, R0, 0x17, RZ ;  /* 0x0000001700007819 */ /* 0x000fe200000006ff */
[----:B------:R-:W-:-:S04]  /*22dc0*/  FADD R134, -R125, R134 ;  /* 0x000000867d867221 */ /* 0x000fc80000000100 */
[----:B------:R-:W-:Y:S01]  /*22dd0*/  FMUL R229, R0, R229 ;  /* 0x000000e500e57220 */ /* 0x000fe20000400000 */
        /* <DEDUP_REMOVED lines=866> */
[----:B------:R-:W-:Y:S01]  /*26400*/  SHF.L.U32 R121, R121, 0x17, RZ ;  /* 0x0000001779797819 */ /* 0x000fe200000006ff */
[----:B------:R-:W3:Y:S01]  /*26410*/  LDL R118, [R1+0x450] ;  /* 0x0004500001767983 */ /* 0x000ee20000100800 */
[----:B------:R-:W-:-:S03]  /*26420*/  SHF.L.U32 R133, R133, 0x17, RZ ;  /* 0x0000001785857819 */ /* 0x000fc600000006ff */
[----:B------:R-:W4:Y:S02]  /*26430*/  LDL R119, [R1+0x438] ;  /* 0x0004380001777983 */ /* 0x000f240000100800 */
        /* <DEDUP_REMOVED lines=50> */
[----:B------:R-:W-:Y:S01]  /*26760*/  SHF.L.U32 R111, R111, 0x17, RZ ;  /* 0x000000176f6f7819 */ /* 0x000fe200000006ff */
[----:B0-----:R-:W-:Y:S01]  /*26770*/  FMUL R159, R133, R159 ;  /* 0x0000009f859f7220 */ /* 0x001fe20000400000 */
[----:B------:R-:W3:Y:S03]  /*26780*/  LDL R134, [R1+0x434] ;  /* 0x0004340001867983 */ /* 0x000ee60000100800 */
        /* <DEDUP_REMOVED lines=148> */
[----:B-1----:R-:W-:Y:S01]  /*270d0*/  FMUL R130, R74, R130 ;  /* 0x000000824a827220 */ /* 0x002fe20000400000 */
[----:B------:R-:W-:Y:S02]  /*270e0*/  SHF.L.U32 R65, R65, 0x17, RZ ;  /* 0x0000001741417819 */ /* 0x000fe400000006ff */
[----:B------:R-:W-:Y:S01]  /*270f0*/  FFMA R74, R2, 1.925963033500011079e-08, R61 ;  /* 0x32a57060024a7823 */ /* 0x000fe2000000003d */
[----:B------:R-:W-:-:S04]  /*27100*/  FFMA.SAT R61, R3, R250, 0.5 ;  /* 0x3f000000033d7423 */ /* 0x000fc800000020fa */
        /* <DEDUP_REMOVED lines=878> */
[----:B------:R-:W-:Y:S01]  /*2a7f0*/  SHF.L.U32 R86, R86, 0x17, RZ ;  /* 0x0000001756567819 */ /* 0x000fe200000006ff */
        /* <DEDUP_REMOVED lines=486> */
[----:B------:R-:W-:Y:S01]  /*2c660*/  FADD R103, R103, R235 ;  /* 0x000000eb67677221 */ /* 0x000fe20000000000 */
[----:B------:R-:W-:-:S03]  /*2c670*/  SHF.L.U32 R101, R101, 0x17, RZ ;  /* 0x0000001765657819 */ /* 0x000fc600000006ff */
[----:B------:R-:W-:-:S03]  /*2c680*/  FADD R103, R103, R233 ;  /* 0x000000e967677221 */ /* 0x000fc60000000000 */
[----:B------:R-:W1:Y:S01]  /*2c690*/  MUFU.EX2 R104, R104 ;  /* 0x0000006800687308 */ /* 0x000e620000000800 */
        /* <DEDUP_REMOVED lines=436> */
[----:B------:R-:W-:Y:S05]  /*2e1e0*/  CALL.REL.NOINC `($__internal_11_$__cuda_sm3x_div_rn_noftz_f32_slowpath) ;  /* 0x0000031400307944 */ /* 0x000fea0003c00000 */
[----:B------:R-:W-:-:S07]  /*2e1f0*/  MOV R216, R217 ;  /* 0x000000d900d87202 */ /* 0x000fce0000000f00 */
.L_x_8100:
[----:B------:R-:W-:Y:S05]  /*2e200*/  BSYNC B3 ;  /* 0x0000000000037941 */ /* 0x000fea0003800000 */
.L_x_8099:
[----:B------:R-:W-:Y:S01]  /*2e210*/  ISETP.GE.AND P0, PT, R123, R122, PT ;  /* 0x0000007a7b00720c */ /* 0x000fe20003f06270 */
[----:B------:R-:W0:Y:S01]  /*2e220*/  F2F.F16.F32 R216, R216 ;  /* 0x000000d800d87304 */ /* 0x000e220000200800 */
        /* <DEDUP_REMOVED lines=15> */
[----:B0-----:R-:W-:Y:S05]  /*2e320*/  CALL.REL.NOINC `($__internal_11_$__cuda_sm3x_div_rn_noftz_f32_slowpath) ;  /* 0x0000031000e07944 */ /* 0x001fea0003c00000 */
[----:B------:R-:W-:-:S07]  /*2e330*/  MOV R222, R217 ;  /* 0x000000d900de7202 */ /* 0x000fce0000000f00 */
.L_x_8104:
[----:B------:R-:W-:Y:S05]  /*2e340*/  BSYNC B4 ;  /* 0x0000000000047941 */ /* 0x000fea0003800000 */
.L_x_8103:
[----:B------:R-:W-:-:S07]  /*2e350*/  F2FP.F16.F32.PACK_AB R222, RZ, R222 ;  /* 0x000000deffde723e */ /* 0x000fce00000000ff */
.L_x_8102:
[----:B------:R-:W-:Y:S05]  /*2e360*/  BSYNC B3 ;  /* 0x0000000000037941 */ /* 0x000fea0003800000 */
.L_x_8101:
        /* <DEDUP_REMOVED lines=18> */
.L_x_8108:
[----:B------:R-:W-:Y:S05]  /*2e490*/  BSYNC B4 ;  /* 0x0000000000047941 */ /* 0x000fea0003800000 */
.L_x_8107:
[----:B------:R-:W-:Y:S01]  /*2e4a0*/  F2FP.F16.F32.PACK_AB R223, RZ, R223 ;  /* 0x000000dfffdf723e */ /* 0x000fe200000000ff */
[----:B------:R-:W-:Y:S06]  /*2e4b0*/  BRA `(.L_x_8109) ;  /* 0x0000000000047947 */ /* 0x000fec0003800000 */
.L_x_8106:
[----:B------:R-:W-:-:S07]  /*2e4c0*/  PRMT R223, RZ, 0x7610, R223 ;  /* 0x00007610ffdf7816 */ /* 0x000fce00000000df */
.L_x_8109:
[----:B------:R-:W-:Y:S05]  /*2e4d0*/  BSYNC B3 ;  /* 0x0000000000037941 */ /* 0x000fea0003800000 */
.L_x_8105:
        /* <DEDUP_REMOVED lines=18> */
.L_x_8113:
[----:B------:R-:W-:Y:S05]  /*2e600*/  BSYNC B4 ;  /* 0x0000000000047941 */ /* 0x000fea0003800000 */
.L_x_8112:
[----:B------:R-:W-:Y:S01]  /*2e610*/  F2FP.F16.F32.PACK_AB R126, RZ, R126 ;  /* 0x0000007eff7e723e */ /* 0x000fe200000000ff */
[----:B------:R-:W-:Y:S06]  /*2e620*/  BRA `(.L_x_8114) ;  /* 0x0000000000047947 */ /* 0x000fec0003800000 */
.L_x_8111:
[----:B------:R-:W-:-:S07]  /*2e630*/  PRMT R126, RZ, 0x7610, R126 ;  /* 0x00007610ff7e7816 */ /* 0x000fce000000007e */
.L_x_8114:
[----:B------:R-:W-:Y:S05]  /*2e640*/  BSYNC B3 ;  /* 0x0000000000037941 */ /* 0x000fea0003800000 */
.L_x_8110:
[----:B------:R-:W-:Y:S02]  /*2e650*/  LOP3.LUT R127, R222, 0xffff, RZ, 0xc0, !PT ;  /* 0x0000ffffde7f7812 */ /* 0x000fe400078ec0ff */
[----:B------:R-:W-:-:S03]  /*2e660*/  PRMT R223, R223, 0x5410, R126 ;  /* 0x00005410dfdf7816 */ /* 0x000fc6000000007e */
[----:B------:R-:W-:-:S05]  /*2e670*/  IMAD.WIDE.U32 R126, R127, 0x10000, RZ ;  /* 0x000100007f7e7825 */ /* 0x000fca00078e00ff */
[----:B------:R-:W-:Y:S02]  /*2e680*/  LOP3.LUT R127, R223, R127, RZ, 0xfc, !PT ;  /* 0x0000007fdf7f7212 */ /* 0x000fe400078efcff */
[----:B0-----:R-:W-:-:S05]  /*2e690*/  LOP3.LUT R126, R126, R216, RZ, 0xfc, !PT ;  /* 0x000000d87e7e7212 */ /* 0x001fca00078efcff */
[----:B------:R1:W-:Y:S01]  /*2e6a0*/  STG.E.64 desc[UR4][R124.64], R126 ;  /* 0x0000007e7c007986 */ /* 0x0003e2000c101b04 */
[----:B------:R-:W-:Y:S05]  /*2e6b0*/  BRA `(.L_x_8115) ;  /* 0x0000000000107947 */ /* 0x000fea0003800000 */
.L_x_8098:
[----:B------:R-:W2:Y:S02]  /*2e6c0*/  LDL.LU R126, [R1+0x6fc] ;  /* 0x0006fc00017e7983 */ /* 0x000ea40000300800 */
[----:B--2---:R-:W-:-:S13]  /*2e6d0*/  ISETP.GE.AND P0, PT, R123, R126, PT ;  /* 0x0000007e7b00720c */ /* 0x004fda0003f06270 */
[----:B------:R-:W-:Y:S05]  /*2e6e0*/  @P0 EXIT ;  /* 0x000000000000094d */ /* 0x000fea0003800000 */
[----:B------:R0:W-:Y:S02]  /*2e6f0*/  STG.E.64 desc[UR4][R124.64], RZ ;  /* 0x000000ff7c007986 */ /* 0x0001e4000c101b04 */
.L_x_8115:
[----:B------:R-:W-:Y:S05]  /*2e700*/  BSYNC B2 ;  /* 0x0000000000027941 */ /* 0x000fea0003800000 */
.L_x_8097:
        /* <DEDUP_REMOVED lines=18> */
.L_x_8119:
[----:B------:R-:W-:Y:S05]  /*2e830*/  BSYNC B3 ;  /* 0x0000000000037941 */ /* 0x000fea0003800000 */
.L_x_8118:
[----:B------:R-:W-:Y:S01]  /*2e840*/  IADD3 R126, R123, 0x81, RZ ;  /* 0x000000817b7e7810 */ /* 0x000fe20007ffe0ff */
[----:B------:R-:W1:Y:S01]  /*2e850*/  F2F.F16.F32 R216, R216 ;  /* 0x000000d800d87304 */ /* 0x000e620000200800 */
        /* <DEDUP_REMOVED lines=17> */
.L_x_8123:
[----:B------:R-:W-:Y:S05]  /*2e970*/  BSYNC B4 ;  /* 0x0000000000047941 */ /* 0x000fea0003800000 */
.L_x_8122:
[----:B------:R-:W-:Y:S01]  /*2e980*/  F2FP.F16.F32.PACK_AB R222, RZ, R222 ;  /* 0x000000deffde723e */ /* 0x000fe200000000ff */
[----:B------:R-:W-:Y:S06]  /*2e990*/  BRA `(.L_x_8124) ;  /* 0x0000000000047947 */ /* 0x000fec0003800000 */
.L_x_8121:
[----:B------:R-:W-:-:S07]  /*2e9a0*/  PRMT R222, RZ, 0x7610, R222 ;  /* 0x00007610ffde7816 */ /* 0x000fce00000000de */
.L_x_8124:
[----:B------:R-:W-:Y:S05]  /*2e9b0*/  BSYNC B3 ;  /* 0x0000000000037941 */ /* 0x000fea0003800000 */
.L_x_8120:
        /* <DEDUP_REMOVED lines=18> */
.L_x_8128:
[----:B------:R-:W-:Y:S05]  /*2eae0*/  BSYNC B4 ;  /* 0x0000000000047941 */ /* 0x000fea0003800000 */
.L_x_8127:
[----:B------:R-:W-:Y:S01]  /*2eaf0*/  F2FP.F16.F32.PACK_AB R223, RZ, R223 ;  /* 0x000000dfffdf723e */ /* 0x000fe200000000ff */
[----:B------:R-:W-:Y:S06]  /*2eb00*/  BRA `(.L_x_8129) ;  /* 0x0000000000047947 */ /* 0x000fec0003800000 */
.L_x_8126:
[----:B------:R-:W-:-:S07]  /*2eb10*/  PRMT R223, RZ, 0x7610, R223 ;  /* 0x00007610ffdf7816 */ /* 0x000fce00000000df */
.L_x_8129:
[----:B------:R-:W-:Y:S05]  /*2eb20*/  BSYNC B3 ;  /* 0x0000000000037941 */ /* 0x000fea0003800000 */
.L_x_8125:
        /* <DEDUP_REMOVED lines=18> */
.L_x_8133:
[----:B------:R-:W-:Y:S05]  /*2ec50*/  BSYNC B4 ;  /* 0x0000000000047941 */ /* 0x000fea0003800000 */
.L_x_8132:
[----:B------:R-:W-:Y:S01]  /*2ec60*/  F2FP.F16.F32.PACK_AB R126, RZ, R126 ;  /* 0x0000007eff7e723e */ /* 0x000fe200000000ff */
[----:B------:R-:W-:Y:S06]  /*2ec70*/  BRA `(.L_x_8134) ;  /* 0x0000000000047947 */ /* 0x000fec0003800000 */
.L_x_8131:
[----:B------:R-:W-:-:S07]  /*2ec80*/  PRMT R126, RZ, 0x7610, R126 ;  /* 0x00007610ff7e7816 */ /* 0x000fce000000007e */
.L_x_8134:
[----:B------:R-:W-:Y:S05]  /*2ec90*/  BSYNC B3 ;  /* 0x0000000000037941 */ /* 0x000fea0003800000 */
.L_x_8130:
[----:B------:R-:W-:Y:S02]  /*2eca0*/  LOP3.LUT R127, R222, 0xffff, RZ, 0xc0, !PT ;  /* 0x0000ffffde7f7812 */ /* 0x000fe400078ec0ff */
[----:B------:R-:W-:-:S03]  /*2ecb0*/  PRMT R223, R223, 0x5410, R126 ;  /* 0x00005410dfdf7816 */ /* 0x000fc6000000007e */
[----:B------:R-:W-:-:S05]  /*2ecc0*/  IMAD.WIDE.U32 R126, R127, 0x10000, RZ ;  /* 0x000100007f7e7825 */ /* 0x000fca00078e00ff */
[----:B------:R-:W-:Y:S02]  /*2ecd0*/  LOP3.LUT R127, R223, R127, RZ, 0xfc, !PT ;  /* 0x0000007fdf7f7212 */ /* 0x000fe400078efcff */
[----:B------:R-:W-:-:S05]  /*2ece0*/  LOP3.LUT R126, R126, R216, RZ, 0xfc, !PT ;  /* 0x000000d87e7e7212 */ /* 0x000fca00078efcff */
[----:B------:R1:W-:Y:S01]  /*2ecf0*/  STG.E.64 desc[UR4][R124.64+0x100], R126 ;  /* 0x0001007e7c007986 */ /* 0x0003e2000c101b04 */
[----:B------:R-:W-:Y:S05]  /*2ed00*/  BRA `(.L_x_8135) ;  /* 0x0000000000107947 */ /* 0x000fea0003800000 */
.L_x_8117:
[----:B------:R-:W-:Y:S02]  /*2ed10*/  ULDC UR6, c[0x0][0x22c] ;  /* 0x00008b0000067ab9 */ /* 0x000fe40000000800 */
[----:B------:R-:W-:-:S13]  /*2ed20*/  ISETP.GE.AND P0, PT, R126, UR6, PT ;  /* 0x000000067e007c0c */ /* 0x000fda000bf06270 */
[----:B------:R-:W-:Y:S05]  /*2ed30*/  @P0 EXIT ;  /* 0x000000000000094d */ /* 0x000fea0003800000 */
[----:B------:R2:W-:Y:S02]  /*2ed40*/  STG.E.64 desc[UR4][R124.64+0x100], RZ ;  /* 0x000100ff7c007986 */ /* 0x0005e4000c101b04 */
.L_x_8135:
[----:B------:R-:W-:Y:S05]  /*2ed50*/  BSYNC B2 ;  /* 0x0000000000027941 */ /* 0x000fea0003800000 */
.L_x_8116:
        /* <DEDUP_REMOVED lines=16> */
[----:B0-2---:R-:W-:Y:S05]  /*2ee60*/  CALL.REL.NOINC `($__internal_11_$__cuda_sm3x_div_rn_noftz_f32_slowpath) ;  /* 0x0000030800107944 */ /* 0x005fea0003c00000 */
[----:B------:R-:W-:-:S07]  /*2ee70*/  MOV R216, R217 ;  /* 0x000000d900d87202 */ /* 0x000fce0000000f00 */
.L_x_8139:
[----:B------:R-:W-:Y:S05]  /*2ee80*/  BSYNC B3 ;  /* 0x0000000000037941 */ /* 0x000fea0003800000 */
.L_x_8138:
[----:B------:R-:W-:Y:S01]  /*2ee90*/  IADD3 R126, R123, 0x101, RZ ;  /* 0x000001017b7e7810 */ /* 0x000fe20007ffe0ff */
[----:B------:R-:W1:Y:S01]  /*2eea0*/  F2F.F16.F32 R216, R216 ;  /* 0x000000d800d87304 */ /* 0x000e620000200800 */
        /* <DEDUP_REMOVED lines=17> */
.L_x_8143:
[----:B------:R-:W-:Y:S05]  /*2efc0*/  BSYNC B4 ;  /* 0x0000000000047941 */ /* 0x000fea0003800000 */
.L_x_8142:
[----:B------:R-:W-:Y:S01]  /*2efd0*/  F2FP.F16.F32.PACK_AB R222, RZ, R222 ;  /* 0x000000deffde723e */ /* 0x000fe200000000ff */
[----:B------:R-:W-:Y:S06]  /*2efe0*/  BRA `(.L_x_8144) ;  /* 0x0000000000047947 */ /* 0x000fec0003800000 */
.L_x_8141:
[----:B------:R-:W-:-:S07]  /*2eff0*/  PRMT R222, RZ, 0x7610, R222 ;  /* 0x00007610ffde7816 */ /* 0x000fce00000000de */
.L_x_8144:
[----:B------:R-:W-:Y:S05]  /*2f000*/  BSYNC B3 ;  /* 0x0000000000037941 */ /* 0x000fea0003800000 */
.L_x_8140:
        /* <DEDUP_REMOVED lines=18> */
.L_x_8148:
[----:B------:R-:W-:Y:S05]  /*2f130*/  BSYNC B4 ;  /* 0x0000000000047941 */ /* 0x000fea0003800000 */
.L_x_8147:
[----:B------:R-:W-:Y:S01]  /*2f140*/  F2FP.F16.F32.PACK_AB R223, RZ, R223 ;  /* 0x000000dfffdf723e */ /* 0x000fe200000000ff */
[----:B------:R-:W-:Y:S06]  /*2f150*/  BRA `(.L_x_8149) ;  /* 0x0000000000047947 */ /* 0x000fec0003800000 */
.L_x_8146:
[----:B------:R-:W-:-:S07]  /*2f160*/  PRMT R223, RZ, 0x7610, R223 ;  /* 0x00007610ffdf7816 */ /* 0x000fce00000000df */
.L_x_8149:
[----:B------:R-:W-:Y:S05]  /*2f170*/  BSYNC B3 ;  /* 0x0000000000037941 */ /* 0x000fea0003800000 */
.L_x_8145:
        /* <DEDUP_REMOVED lines=18> */
.L_x_8153:
[----:B------:R-:W-:Y:S05]  /*2f2a0*/  BSYNC B4 ;  /* 0x0000000000047941 */ /* 0x000fea0003800000 */
.L_x_8152:
[----:B------:R-:W-:Y:S01]  /*2f2b0*/  F2FP.F16.F32.PACK_AB R126, RZ, R126 ;  /* 0x0000007eff7e723e */ /* 0x000fe200000000ff */
[----:B------:R-:W-:Y:S06]  /*2f2c0*/  BRA `(.L_x_8154) ;  /* 0x0000000000047947 */ /* 0x000fec0003800000 */
.L_x_8151:
[----:B------:R-:W-:-:S07]  /*2f2d0*/  PRMT R126, RZ, 0x7610, R126 ;  /* 0x00007610ff7e7816 */ /* 0x000fce000000007e */
.L_x_8154:
[----:B------:R-:W-:Y:S05]  /*2f2e0*/  BSYNC B3 ;  /* 0x0000000000037941 */ /* 0x000fea0003800000 */
.L_x_8150:
[----:B------:R-:W-:Y:S02]  /*2f2f0*/  LOP3.LUT R127, R222, 0xffff, RZ, 0xc0, !PT ;  /* 0x0000ffffde7f7812 */ /* 0x000fe400078ec0ff */
[----:B------:R-:W-:-:S03]  /*2f300*/  PRMT R223, R223, 0x5410, R126 ;  /* 0x00005410dfdf7816 */ /* 0x000fc6000000007e */
[----:B------:R-:W-:-:S05]  /*2f310*/  IMAD.WIDE.U32 R126, R127, 0x10000, RZ ;  /* 0x000100007f7e7825 */ /* 0x000fca00078e00ff */
[----:B------:R-:W-:Y:S02]  /*2f320*/  LOP3.LUT R127, R223, R127, RZ, 0xfc, !PT ;  /* 0x0000007fdf7f7212 */ /* 0x000fe400078efcff */
[----:B------:R-:W-:-:S05]  /*2f330*/  LOP3.LUT R126, R126, R216, RZ, 0xfc, !PT ;  /* 0x000000d87e7e7212 */ /* 0x000fca00078efcff */
[----:B------:R1:W-:Y:S01]  /*2f340*/  STG.E.64 desc[UR4][R124.64+0x200], R126 ;  /* 0x0002007e7c007986 */ /* 0x0003e2000c101b04 */
[----:B------:R-:W-:Y:S05]  /*2f350*/  BRA `(.L_x_8155) ;  /* 0x0000000000107947 */ /* 0x000fea0003800000 */
.L_x_8137:
[----:B------:R-:W-:Y:S02]  /*2f360*/  ULDC UR6, c[0x0][0x22c] ;  /* 0x00008b0000067ab9 */ /* 0x000fe40000000800 */
[----:B------:R-:W-:-:S13]  /*2f370*/  ISETP.GE.AND P0, PT, R126, UR6, PT ;  /* 0x000000067e007c0c */ /* 0x000fda000bf06270 */
[----:B------:R-:W-:Y:S05]  /*2f380*/  @P0 EXIT ;  /* 0x000000000000094d */ /* 0x000fea0003800000 */
[----:B------:R3:W-:Y:S02]  /*2f390*/  STG.E.64 desc[UR4][R124.64+0x200], RZ ;  /* 0x000200ff7c007986 */ /* 0x0007e4000c101b04 */
.L_x_8155:
[----:B------:R-:W-:Y:S05]  /*2f3a0*/  BSYNC B2 ;  /* 0x0000000000027941 */ /* 0x000fea0003800000 */
.L_x_8136:
        /* <DEDUP_REMOVED lines=16> */
[----:B0-23--:R-:W-:Y:S05]  /*2f4b0*/  CALL.REL.NOINC `($__internal_11_$__cuda_sm3x_div_rn_noftz_f32_slowpath) ;  /* 0x00000300007c7944 */ /* 0x00dfea0003c00000 */
[----:B------:R-:W-:-:S07]  /*2f4c0*/  MOV R216, R217 ;  /* 0x000000d900d87202 */ /* 0x000fce0000000f00 */
.L_x_8159:
[----:B------:R-:W-:Y:S05]  /*2f4d0*/  BSYNC B3 ;  /* 0x0000000000037941 */ /* 0x000fea0003800000 */
.L_x_8158:
[----:B------:R-:W-:Y:S01]  /*2f4e0*/  IADD3 R126, R123, 0x181, RZ ;  /* 0x000001817b7e7810 */ /* 0x000fe20007ffe0ff */
[----:B------:R-:W1:Y:S01]  /*2f4f0*/  F2F.F16.F32 R216, R216 ;  /* 0x000000d800d87304 */ /* 0x000e620000200800 */
        /* <DEDUP_REMOVED lines=17> */
.L_x_8163:
[----:B------:R-:W-:Y:S05]  /*2f610*/  BSYNC B4 ;  /* 0x0000000000047941 */ /* 0x000fea0003800000 */
.L_x_8162:
[----:B------:R-:W-:Y:S01]  /*2f620*/  F2FP.F16.F32.PACK_AB R222, RZ, R222 ;  /* 0x000000deffde723e */ /* 0x000fe200000000ff */
[----:B------:R-:W-:Y:S06]  /*2f630*/  BRA `(.L_x_8164) ;  /* 0x0000000000047947 */ /* 0x000fec0003800000 */
.L_x_8161:
[----:B------:R-:W-:-:S07]  /*2f640*/  PRMT R222, RZ, 0x7610, R222 ;  /* 0x00007610ffde7816 */ /* 0x000fce00000000de */
.L_x_8164:
[----:B------:R-:W-:Y:S05]  /*2f650*/  BSYNC B3 ;  /* 0x0000000000037941 */ /* 0x000fea0003800000 */
.L_x_8160:
        /* <DEDUP_REMOVED lines=18> */
.L_x_8168:
[----:B------:R-:W-:Y:S05]  /*2f780*/  BSYNC B4 ;  /* 0x0000000000047941 */ /* 0x000fea0003800000 */
.L_x_8167:
[----:B------:R-:W-:Y:S01]  /*2f790*/  F2FP.F16.F32.PACK_AB R223, RZ, R223 ;  /* 0x000000dfffdf723e */ /* 0x000fe200000000ff */
[----:B------:R-:W-:Y:S06]  /*2f7a0*/  BRA `(.L_x_8169) ;  /* 0x0000000000047947 */ /* 0x000fec0003800000 */
.L_x_8166:
[----:B------:R-:W-:-:S07]  /*2f7b0*/  PRMT R223, RZ, 0x7610, R223 ;  /* 0x00007610ffdf7816 */ /* 0x000fce00000000df */
.L_x_8169:
[----:B------:R-:W-:Y:S05]  /*2f7c0*/  BSYNC B3 ;  /* 0x0000000000037941 */ /* 0x000fea0003800000 */
.L_x_8165:
        /* <DEDUP_REMOVED lines=18> */
.L_x_8173:
[----:B------:R-:W-:Y:S05]  /*2f8f0*/  BSYNC B4 ;  /* 0x0000000000047941 */ /* 0x000fea0003800000 */
.L_x_8172:
[----:B------:R-:W-:Y:S01]  /*2f900*/  F2FP.F16.F32.PACK_AB R126, RZ, R126 ;  /* 0x0000007eff7e723e */ /* 0x000fe200000000ff */
[----:B------:R-:W-:Y:S06]  /*2f910*/  BRA `(.L_x_8174) ;  /* 0x0000000000047947 */ /* 0x000fec0003800000 */
.L_x_8171:
[----:B------:R-:W-:-:S07]  /*2f920*/  PRMT R126, RZ, 0x7610, R126 ;  /* 0x00007610ff7e7816 */ /* 0x000fce000000007e */
.L_x_8174:
[----:B------:R-:W-:Y:S05]  /*2f930*/  BSYNC B3 ;  /* 0x0000000000037941 */ /* 0x000fea0003800000 */
.L_x_8170:
[----:B------:R-:W-:Y:S02]  /*2f940*/  LOP3.LUT R127, R222, 0xffff, RZ, 0xc0, !PT ;  /* 0x0000ffffde7f7812 */ /* 0x000fe400078ec0ff */
[----:B------:R-:W-:-:S03]  /*2f950*/  PRMT R223, R223, 0x5410, R126 ;  /* 0x00005410dfdf7816 */ /* 0x000fc6000000007e */
[----:B------:R-:W-:-:S05]  /*2f960*/  IMAD.WIDE.U32 R126, R127, 0x10000, RZ ;  /* 0x000100007f7e7825 */ /* 0x000fca00078e00ff */
[----:B------:R-:W-:Y:S02]  /*2f970*/  LOP3.LUT R127, R223, R127, RZ, 0xfc, !PT ;  /* 0x0000007fdf7f7212 */ /* 0x000fe400078efcff */
[----:B------:R-:W-:-:S05]  /*2f980*/  LOP3.LUT R126, R126, R216, RZ, 0xfc, !PT ;  /* 0x000000d87e7e7212 */ /* 0x000fca00078efcff */
[----:B------:R1:W-:Y:S01]  /*2f990*/  STG.E.64 desc[UR4][R124.64+0x300], R126 ;  /* 0x0003007e7c007986 */ /* 0x0003e2000c101b04 */
[----:B------:R-:W-:Y:S05]  /*2f9a0*/  BRA `(.L_x_8175) ;  /* 0x0000000000107947 */ /* 0x000fea0003800000 */
.L_x_8157:
[----:B------:R-:W-:Y:S02]  /*2f9b0*/  ULDC UR6, c[0x0][0x22c] ;  /* 0x00008b0000067ab9 */ /* 0x000fe40000000800 */
[----:B------:R-:W-:-:S13]  /*2f9c0*/  ISETP.GE.AND P0, PT, R126, UR6, PT ;  /* 0x000000067e007c0c */ /* 0x000fda000bf06270 */
[----:B------:R-:W-:Y:S05]  /*2f9d0*/  @P0 EXIT ;  /* 0x000000000000094d */ /* 0x000fea0003800000 */
[----:B------:R4:W-:Y:S02]  /*2f9e0*/  STG.E.64 desc[UR4][R124.64+0x300], RZ ;  /* 0x000300ff7c007986 */ /* 0x0009e4000c101b04 */
.L_x_8175:
[----:B------:R-:W-:Y:S05]  /*2f9f0*/  BSYNC B2 ;  /* 0x0000000000027941 */ /* 0x000fea0003800000 */
.L_x_8156:
        /* <DEDUP_REMOVED lines=16> */
[----:B0-234-:R-:W-:Y:S05]  /*2fb00*/  CALL.REL.NOINC `($__internal_11_$__cuda_sm3x_div_rn_noftz_f32_slowpath) ;  /* 0x000002f800e87944 */ /* 0x01dfea0003c00000 */
[----:B------:R-:W-:-:S07]  /*2fb10*/  MOV R216, R217 ;  /* 0x000000d900d87202 */ /* 0x000fce0000000f00 */
.L_x_8179:
[----:B------:R-:W-:Y:S05]  /*2fb20*/  BSYNC B3 ;  /* 0x0000000000037941 */ /* 0x000fea0003800000 */
.L_x_8178:
[----:B------:R-:W-:Y:S01]  /*2fb30*/  IADD3 R126, R123, 0x201, RZ ;  /* 0x000002017b7e7810 */ /* 0x000fe20007ffe0ff */
[----:B------:R-:W1:Y:S01]  /*2fb40*/  F2F.F16.F32 R216, R216 ;  /* 0x000000d800d87304 */ /* 0x000e620000200800 */
        /* <DEDUP_REMOVED lines=17> */
.L_x_8183:
[----:B------:R-:W-:Y:S05]  /*2fc60*/  BSYNC B4 ;  /* 0x0000000000047941 */ /* 0x000fea0003800000 */
.L_x_8182:
[----:B------:R-:W-:Y:S01]  /*2fc70*/  F2FP.F16.F32.PACK_AB R222, RZ, R222 ;  /* 0x000000deffde723e */ /* 0x000fe200000000ff */
[----:B------:R-:W-:Y:S06]  /*2fc80*/  BRA `(.L_x_8184) ;  /* 0x0000000000047947 */ /* 0x000fec0003800000 */
.L_x_8181:
[----:B------:R-:W-:-:S07]  /*2fc90*/  PRMT R222, RZ, 0x7610, R222 ;  /* 0x00007610ffde7816 */ /* 0x000fce00000000de */
.L_x_8184:
[----:B------:R-:W-:Y:S05]  /*2fca0*/  BSYNC B3 ;  /* 0x0000000000037941 */ /* 0x000fea0003800000 */
.L_x_8180:
        /* <DEDUP_REMOVED lines=18> */
.L_x_8188:
[----:B------:R-:W-:Y:S05]  /*2fdd0*/  BSYNC B4 ;  /* 0x0000000000047941 */ /* 0x000fea0003800000 */
.L_x_8187:
[----:B------:R-:W-:Y:S01]  /*2fde0*/  F2FP.F16.F32.PACK_AB R223, RZ, R223 ;  /* 0x000000dfffdf723e */ /* 0x000fe200000000ff */
[----:B------:R-:W-:Y:S06]  /*2fdf0*/  BRA `(.L_x_8189) ;  /* 0x0000000000047947 */ /* 0x000fec0003800000 */
.L_x_8186:
[----:B------:R-:W-:-:S07]  /*2fe00*/  PRMT R223, RZ, 0x7610, R223 ;  /* 0x00007610ffdf7816 */ /* 0x000fce00000000df */
.L_x_8189:
[----:B------:R-:W-:Y:S05]  /*2fe10*/  BSYNC B3 ;  /* 0x0000000000037941 */ /* 0x000fea0003800000 */
.L_x_8185:
        /* <DEDUP_REMOVED lines=18> */
.L_x_8193:
[----:B------:R-:W-:Y:S05]  /*2ff40*/  BSYNC B4 ;  /* 0x0000000000047941 */ /* 0x000fea0003800000 */
.L_x_8192:
[----:B------:R-:W-:Y:S01]  /*2ff50*/  F2FP.F16.F32.PACK_AB R126, RZ, R126 ;  /* 0x0000007eff7e723e */ /* 0x000fe200000000ff */
[----:B------:R-:W-:Y:S06]  /*2ff60*/  BRA `(.L_x_8194) ;  /* 0x0000000000047947 */ /* 0x000fec0003800000 */
.L_x_8191:
[----:B------:R-:W-:-:S07]  /*2ff70*/  PRMT R126, RZ, 0x7610, R126 ;  /* 0x00007610ff7e7816 */ /* 0x000fce000000007e */
.L_x_8194:
[----:B------:R-:W-:Y:S05]  /*2ff80*/  BSYNC B3 ;  /* 0x0000000000037941 */ /* 0x000fea0003800000 */
.L_x_8190:
[----:B------:R-:W-:Y:S02]  /*2ff90*/  LOP3.LUT R127, R222, 0xffff, RZ, 0xc0, !PT ;  /* 0x0000ffffde7f7812 */ /* 0x000fe400078ec0ff */
[----:B------:R-:W-:-:S03]  /*2ffa0*/  PRMT R223, R223, 0x5410, R126 ;  /* 0x00005410dfdf7816 */ /* 0x000fc6000000007e */
[----:B------:R-:W-:-:S05]  /*2ffb0*/  IMAD.WIDE.U32 R126, R127, 0x10000, RZ ;  /* 0x000100007f7e7825 */ /* 0x000fca00078e00ff */
[----:B------:R-:W-:Y:S02]  /*2ffc0*/  LOP3.LUT R127, R223, R127, RZ, 0xfc, !PT ;  /* 0x0000007fdf7f7212 */ /* 0x000fe400078efcff */
[----:B------:R-:W-:-:S05]  /*2ffd0*/  LOP3.LUT R126, R126, R216, RZ, 0xfc, !PT ;  /* 0x000000d87e7e7212 */ /* 0x000fca00078efcff */
[----:B------:R1:W-:Y:S01]  /*2ffe0*/  STG.E.64 desc[UR4][R124.64+0x400], R126 ;  /* 0x0004007e7c007986 */ /* 0x0003e2000c101b04 */
[----:B------:R-:W-:Y:S05]  /*2fff0*/  BRA `(.L_x_8195) ;  /* 0x0000000000107947 */ /* 0x000fea0003800000 */
.L_x_8177:
[----:B------:R-:W-:Y:S02]  /*30000*/  ULDC UR6, c[0x0][0x22c] ;  /* 0x00008b0000067ab9 */ /* 0x000fe40000000800 */
[----:B------:R-:W-:-:S13]  /*30010*/  ISETP.GE.AND P0, PT, R126, UR6, PT ;  /* 0x000000067e007c0c */ /* 0x000fda000bf06270 */
[----:B------:R-:W-:Y:S05]  /*30020*/  @P0 EXIT ;  /* 0x000000000000094d */ /* 0x000fea0003800000 */
[----:B------:R1:W-:Y:S02]  /*30030*/  STG.E.64 desc[UR4][R124.64+0x400], RZ ;  /* 0x000400ff7c007986 */ /* 0x0003e4000c101b04 */
.L_x_8195:
[----:B------:R-:W-:Y:S05]  /*30040*/  BSYNC B2 ;  /* 0x0000000000027941 */ /* 0x000fea0003800000 */
.L_x_8176:
        /* <DEDUP_REMOVED lines=18> */
.L_x_8199:
[----:B------:R-:W-:Y:S05]  /*30170*/  BSYNC B3 ;  /* 0x0000000000037941 */ /* 0x000fea0003800000 */
.L_x_8198:
        /* <DEDUP_REMOVED lines=19> */
.L_x_8203:
[----:B------:R-:W-:Y:S05]  /*302b0*/  BSYNC B4 ;  /* 0x0000000000047941 */ /* 0x000fea0003800000 */
.L_x_8202:
[----:B------:R-:W-:Y:S01]  /*302c0*/  F2FP.F16.F32.PACK_AB R222, RZ, R222 ;  /* 0x000000deffde723e */ /* 0x000fe200000000ff */
[----:B------:R-:W-:Y:S06]  /*302d0*/  BRA `(.L_x_8204) ;  /* 0x0000000000047947 */ /* 0x000fec0003800000 */
.L_x_8201:
[----:B------:R-:W-:-:S07]  /*302e0*/  PRMT R222, RZ, 0x7610, R222 ;  /* 0x00007610ffde7816 */ /* 0x000fce00000000de */
.L_x_8204:
[----:B------:R-:W-:Y:S05]  /*302f0*/  BSYNC B3 ;  /* 0x0000000000037941 */ /* 0x000fea0003800000 */
.L_x_8200:
        /* <DEDUP_REMOVED lines=18> */
.L_x_8208:
[----:B------:R-:W-:Y:S05]  /*30420*/  BSYNC B4 ;  /* 0x0000000000047941 */ /* 0x000fea0003800000 */
.L_x_8207:
[----:B------:R-:W-:Y:S01]  /*30430*/  F2FP.F16.F32.PACK_AB R223, RZ, R223 ;  /* 0x000000dfffdf723e */ /* 0x000fe200000000ff */
[----:B------:R-:W-:Y:S06]  /*30440*/  BRA `(.L_x_8209) ;  /* 0x0000000000047947 */ /* 0x000fec0003800000 */
.L_x_8206:
[----:B------:R-:W-:-:S07]  /*30450*/  PRMT R223, RZ, 0x7610, R223 ;  /* 0x00007610ffdf7816 */ /* 0x000fce00000000df */
.L_x_8209:
[----:B------:R-:W-:Y:S05]  /*30460*/  BSYNC B3 ;  /* 0x0000000000037941 */ /* 0x000fea0003800000 */
.L_x_8205:
        /* <DEDUP_REMOVED lines=18> */
.L_x_8213:
[----:B------:R-:W-:Y:S05]  /*30590*/  BSYNC B4 ;  /* 0x0000000000047941 */ /* 0x000fea0003800000 */
.L_x_8212:
[----:B------:R-:W-:Y:S01]  /*305a0*/  F2FP.F16.F32.PACK_AB R126, RZ, R126 ;  /* 0x0000007eff7e723e */ /* 0x000fe200000000ff */
[----:B------:R-:W-:Y:S06]  /*305b0*/  BRA `(.L_x_8214) ;  /* 0x0000000000047947 */ /* 0x000fec0003800000 */
.L_x_8211:
[----:B------:R-:W-:-:S07]  /*305c0*/  PRMT R126, RZ, 0x7610, R126 ;  /* 0x00007610ff7e7816 */ /* 0x000fce000000007e */
.L_x_8214:
[----:B------:R-:W-:Y:S05]  /*305d0*/  BSYNC B3 ;  /* 0x0000000000037941 */ /* 0x000fea0003800000 */
.L_x_8210:
[----:B------:R-:W-:Y:S02]  /*305e0*/  LOP3.LUT R127, R222, 0xffff, RZ, 0xc0, !PT ;  /* 0x0000ffffde7f7812 */ /* 0x000fe400078ec0ff */
[----:B------:R-:W-:-:S03]  /*305f0*/  PRMT R223, R223, 0x5410, R126 ;  /* 0x00005410dfdf7816 */ /* 0x000fc6000000007e */
[----:B------:R-:W-:-:S05]  /*30600*/  IMAD.WIDE.U32 R126, R127, 0x10000, RZ ;  /* 0x000100007f7e7825 */ /* 0x000fca00078e00ff */
[----:B------:R-:W-:Y:S02]  /*30610*/  LOP3.LUT R127, R223, R127, RZ, 0xfc, !PT ;  /* 0x0000007fdf7f7212 */ /* 0x000fe400078efcff */
[----:B------:R-:W-:-:S05]  /*30620*/  LOP3.LUT R126, R126, R216, RZ, 0xfc, !PT ;  /* 0x000000d87e7e7212 */ /* 0x000fca00078efcff */
[----:B------:R1:W-:Y:S01]  /*30630*/  STG.E.64 desc[UR4][R124.64+0x500], R126 ;  /* 0x0005007e7c007986 */ /* 0x0003e2000c101b04 */
[----:B------:R-:W-:Y:S05]  /*30640*/  BRA `(.L_x_8215) ;  /* 0x0000000000107947 */ /* 0x000fea0003800000 */
.L_x_8197:
[----:B------:R-:W-:Y:S02]  /*30650*/  ULDC UR6, c[0x0][0x22c] ;  /* 0x00008b0000067ab9 */ /* 0x000fe40000000800 */
[----:B------:R-:W-:-:S13]  /*30660*/  ISETP.GE.AND P0, PT, R126, UR6, PT ;  /* 0x000000067e007c0c */ /* 0x000fda000bf06270 */
[----:B------:R-:W-:Y:S05]  /*30670*/  @P0 EXIT ;  /* 0x000000000000094d */ /* 0x000fea0003800000 */
[----:B------:R1:W-:Y:S02]  /*30680*/  STG.E.64 desc[UR4][R124.64+0x500], RZ ;  /* 0x000500ff7c007986 */ /* 0x0003e4000c101b04 */
.L_x_8215:
[----:B------:R-:W-:Y:S05]  /*30690*/  BSYNC B2 ;  /* 0x0000000000027941 */ /* 0x000fea0003800000 */
.L_x_8196:
        /* <DEDUP_REMOVED lines=18> */
.L_x_8219:
[----:B------:R-:W-:Y:S05]  /*307c0*/  BSYNC B3 ;  /* 0x0000000000037941 */ /* 0x000fea0003800000 */
.L_x_8218:
        /* <DEDUP_REMOVED lines=19> */
.L_x_8223:
[----:B------:R-:W-:Y:S05]  /*30900*/  BSYNC B4 ;  /* 0x0000000000047941 */ /* 0x000fea0003800000 */
.L_x_8222:
[----:B------:R-:W-:Y:S01]  /*30910*/  F2FP.F16.F32.PACK_AB R222, RZ, R222 ;  /* 0x000000deffde723e */ /* 0x000fe200000000ff */
[----:B------:R-:W-:Y:S06]  /*30920*/  BRA `(.L_x_8224) ;  /* 0x0000000000047947 */ /* 0x000fec0003800000 */
.L_x_8221:
[----:B------:R-:W-:-:S07]  /*30930*/  PRMT R222, RZ, 0x7610, R222 ;  /* 0x00007610ffde7816 */ /* 0x000fce00000000de */
.L_x_8224:
[----:B------:R-:W-:Y:S05]  /*30940*/  BSYNC B3 ;  /* 0x0000000000037941 */ /* 0x000fea0003800000 */
.L_x_8220:
        /* <DEDUP_REMOVED lines=18> */
.L_x_8228:
[----:B------:R-:W-:Y:S05]  /*30a70*/  BSYNC B4 ;  /* 0x0000000000047941 */ /* 0x000fea0003800000 */
.L_x_8227:
[----:B------:R-:W-:Y:S01]  /*30a80*/  F2FP.F16.F32.PACK_AB R223, RZ, R223 ;  /* 0x000000dfffdf723e */ /* 0x000fe200000000ff */
[----:B------:R-:W-:Y:S06]  /*30a90*/  BRA `(.L_x_8229) ;  /* 0x0000000000047947 */ /* 0x000fec0003800000 */
.L_x_8226:
[----:B------:R-:W-:-:S07]  /*30aa0*/  PRMT R223, RZ, 0x7610, R223 ;  /* 0x00007610ffdf7816 */ /* 0x000fce00000000df */
.L_x_8229:
[----:B------:R-:W-:Y:S05]  /*30ab0*/  BSYNC B3 ;  /* 0x0000000000037941 */ /* 0x000fea0003800000 */
.L_x_8225:
        /* <DEDUP_REMOVED lines=18> */
.L_x_8233:
[----:B------:R-:W-:Y:S05]  /*30be0*/  BSYNC B4 ;  /* 0x0000000000047941 */ /* 0x000fea0003800000 */
.L_x_8232:
[----:B------:R-:W-:Y:S01]  /*30bf0*/  F2FP.F16.F32.PACK_AB R126, RZ, R126 ;  /* 0x0000007eff7e723e */ /* 0x000fe200000000ff */
[----:B------:R-:W-:Y:S06]  /*30c00*/  BRA `(.L_x_8234) ;  /* 0x0000000000047947 */ /* 0x000fec0003800000 */
.L_x_8231:
[----:B------:R-:W-:-:S07]  /*30c10*/  PRMT R126, RZ, 0x7610, R126 ;  /* 0x00007610ff7e7816 */ /* 0x000fce000000007e */
.L_x_8234:
[----:B------:R-:W-:Y:S05]  /*30c20*/  BSYNC B3 ;  /* 0x0000000000037941 */ /* 0x000fea0003800000 */
.L_x_8230:
[----:B------:R-:W-:Y:S02]  /*30c30*/  LOP3.LUT R127, R222, 0xffff, RZ, 0xc0, !PT ;  /* 0x0000ffffde7f7812 */ /* 0x000fe400078ec0ff */
[----:B------:R-:W-:-:S03]  /*30c40*/  PRMT R223, R223, 0x5410, R126 ;  /* 0x00005410dfdf7816 */ /* 0x000fc6000000007e */
[----:B------:R-:W-:-:S05]  /*30c50*/  IMAD.WIDE.U32 R126, R127, 0x10000, RZ ;  /* 0x000100007f7e7825 */ /* 0x000fca00078e00ff */
[----:B------:R-:W-:Y:S02]  /*30c60*/  LOP3.LUT R127, R223, R127, RZ, 0xfc, !PT ;  /* 0x0000007fdf7f7212 */ /* 0x000fe400078efcff */
[----:B------:R-:W-:-:S05]  /*30c70*/  LOP3.LUT R126, R126, R216, RZ, 0xfc, !PT ;  /* 0x000000d87e7e7212 */ /* 0x000fca00078efcff */
[----:B------:R1:W-:Y:S01]  /*30c80*/  STG.E.64 desc[UR4][R124.64+0x600], R126 ;  /* 0x0006007e7c007986 */ /* 0x0003e2000c101b04 */
[----:B------:R-:W-:Y:S05]  /*30c90*/  BRA `(.L_x_8235) ;  /* 0x0000000000107947 */ /* 0x000fea0003800000 */
.L_x_8217:
[----:B------:R-:W-:Y:S02]  /*30ca0*/  ULDC UR6, c[0x0][0x22c] ;  /* 0x00008b0000067ab9 */ /* 0x000fe40000000800 */
[----:B------:R-:W-:-:S13]  /*30cb0*/  ISETP.GE.AND P0, PT, R126, UR6, PT ;  /* 0x000000067e007c0c */ /* 0x000fda000bf06270 */
[----:B------:R-:W-:Y:S05]  /*30cc0*/  @P0 EXIT ;  /* 0x000000000000094d */ /* 0x000fea0003800000 */
[----:B------:R1:W-:Y:S02]  /*30cd0*/  STG.E.64 desc[UR4][R124.64+0x600], RZ ;  /* 0x000600ff7c007986 */ /* 0x0003e4000c101b04 */
.L_x_8235:
[----:B------:R-:W-:Y:S05]  /*30ce0*/  BSYNC B2 ;  /* 0x0000000000027941 */ /* 0x000fea0003800000 */
.L_x_8216:
        /* <DEDUP_REMOVED lines=18> */
.L_x_8239:
[----:B------:R-:W-:Y:S05]  /*30e10*/  BSYNC B3 ;  /* 0x0000000000037941 */ /* 0x000fea0003800000 */
.L_x_8238:
        /* <DEDUP_REMOVED lines=19> */
.L_x_8243:
[----:B------:R-:W-:Y:S05]  /*30f50*/  BSYNC B4 ;  /* 0x0000000000047941 */ /* 0x000fea0003800000 */
.L_x_8242:
[----:B------:R-:W-:Y:S01]  /*30f60*/  F2FP.F16.F32.PACK_AB R222, RZ, R222 ;  /* 0x000000deffde723e */ /* 0x000fe200000000ff */
[----:B------:R-:W-:Y:S06]  /*30f70*/  BRA `(.L_x_8244) ;  /* 0x0000000000047947 */ /* 0x000fec0003800000 */
.L_x_8241:
[----:B------:R-:W-:-:S07]  /*30f80*/  PRMT R222, RZ, 0x7610, R222 ;  /* 0x00007610ffde7816 */ /* 0x000fce00000000de */
.L_x_8244:
[----:B------:R-:W-:Y:S05]  /*30f90*/  BSYNC B3 ;  /* 0x0000000000037941 */ /* 0x000fea0003800000 */
.L_x_8240:
        /* <DEDUP_REMOVED lines=18> */
.L_x_8248:
[----:B------:R-:W-:Y:S05]  /*310c0*/  BSYNC B4 ;  /* 0x0000000000047941 */ /* 0x000fea0003800000 */
.L_x_8247:
[----:B------:R-:W-:Y:S01]  /*310d0*/  F2FP.F16.F32.PACK_AB R223, RZ, R223 ;  /* 0x000000dfffdf723e */ /* 0x000fe200000000ff */
[----:B------:R-:W-:Y:S06]  /*310e0*/  BRA `(.L_x_8249) ;  /* 0x0000000000047947 */ /* 0x000fec0003800000 */
.L_x_8246:
[----:B------:R-:W-:-:S07]  /*310f0*/  PRMT R223, RZ, 0x7610, R223 ;  /* 0x00007610ffdf7816 */ /* 0x000fce00000000df */
.L_x_8249:
[----:B------:R-:W-:Y:S05]  /*31100*/  BSYNC B3 ;  /* 0x0000000000037941 */ /* 0x000fea0003800000 */
.L_x_8245:
        /* <DEDUP_REMOVED lines=18> */
.L_x_8253:
[----:B------:R-:W-:Y:S05]  /*31230*/  BSYNC B4 ;  /* 0x0000000000047941 */ /* 0x000fea0003800000 */
.L_x_8252:
[----:B------:R-:W-:Y:S01]  /*31240*/  F2FP.F16.F32.PACK_AB R126, RZ, R126 ;  /* 0x0000007eff7e723e */ /* 0x000fe200000000ff */
[----:B------:R-:W-:Y:S06]  /*31250*/  BRA `(.L_x_8254) ;  /* 0x0000000000047947 */ /* 0x000fec0003800000 */
.L_x_8251:
[----:B------:R-:W-:-:S07]  /*31260*/  PRMT R126, RZ, 0x7610, R126 ;  /* 0x00007610ff7e7816 */ /* 0x000fce000000007e */
.L_x_8254:
[----:B------:R-:W-:Y:S05]  /*31270*/  BSYNC B3 ;  /* 0x0000000000037941 */ /* 0x000fea0003800000 */
.L_x_8250:
[----:B------:R-:W-:Y:S02]  /*31280*/  LOP3.LUT R127, R222, 0xffff, RZ, 0xc0, !PT ;  /* 0x0000ffffde7f7812 */ /* 0x000fe400078ec0ff */
[----:B------:R-:W-:-:S03]  /*31290*/  PRMT R223, R223, 0x5410, R126 ;  /* 0x00005410dfdf7816 */ /* 0x000fc6000000007e */
[----:B------:R-:W-:-:S05]  /*312a0*/  IMAD.WIDE.U32 R126, R127, 0x10000, RZ ;  /* 0x000100007f7e7825 */ /* 0x000fca00078e00ff */
[----:B------:R-:W-:Y:S02]  /*312b0*/  LOP3.LUT R127, R223, R127, RZ, 0xfc, !PT ;  /* 0x0000007fdf7f7212 */ /* 0x000fe400078efcff */
[----:B------:R-:W-:-:S05]  /*312c0*/  LOP3.LUT R126, R126, R216, RZ, 0xfc, !PT ;  /* 0x000000d87e7e7212 */ /* 0x000fca00078efcff */
[----:B------:R1:W-:Y:S01]  /*312d0*/  STG.E.64 desc[UR4][R124.64+0x700], R126 ;  /* 0x0007007e7c007986 */ /* 0x0003e2000c101b04 */
[----:B------:R-:W-:Y:S05]  /*312e0*/  BRA `(.L_x_8255) ;  /* 0x0000000000107947 */ /* 0x000fea0003800000 */
.L_x_8237:
[----:B------:R-:W-:Y:S02]  /*312f0*/  ULDC UR6, c[0x0][0x22c] ;  /* 0x00008b0000067ab9 */ /* 0x000fe40000000800 */
[----:B------:R-:W-:-:S13]  /*31300*/  ISETP.GE.AND P0, PT, R126, UR6, PT ;  /* 0x000000067e007c0c */ /* 0x000fda000bf06270 */
[----:B------:R-:W-:Y:S05]  /*31310*/  @P0 EXIT ;  /* 0x000000000000094d */ /* 0x000fea0003800000 */
[----:B------:R1:W-:Y:S02]  /*31320*/  STG.E.64 desc[UR4][R124.64+0x700], RZ ;  /* 0x000700ff7c007986 */ /* 0x0003e4000c101b04 */
.L_x_8255:
[----:B------:R-:W-:Y:S05]  /*31330*/  BSYNC B2 ;  /* 0x0000000000027941 */ /* 0x000fea0003800000 */
.L_x_8236:
        /* <DEDUP_REMOVED lines=18> */
.L_x_8259:
[----:B------:R-:W-:Y:S05]  /*31460*/  BSYNC B3 ;  /* 0x0000000000037941 */ /* 0x000fea0003800000 */
.L_x_8258:
        /* <DEDUP_REMOVED lines=19> */
.L_x_8263:
[----:B------:R-:W-:Y:S05]  /*315a0*/  BSYNC B4 ;  /* 0x0000000000047941 */ /* 0x000fea0003800000 */
.L_x_8262:
[----:B------:R-:W-:Y:S01]  /*315b0*/  F2FP.F16.F32.PACK_AB R222, RZ, R222 ;  /* 0x000000deffde723e */ /* 0x000fe200000000ff */
[----:B------:R-:W-:Y:S06]  /*315c0*/  BRA `(.L_x_8264) ;  /* 0x0000000000047947 */ /* 0x000fec0003800000 */
.L_x_8261:
[----:B------:R-:W-:-:S07]  /*315d0*/  PRMT R222, RZ, 0x7610, R222 ;  /* 0x00007610ffde7816 */ /* 0x000fce00000000de */
.L_x_8264:
[----:B------:R-:W-:Y:S05]  /*315e0*/  BSYNC B3 ;  /* 0x0000000000037941 */ /* 0x000fea0003800000 */
.L_x_8260:
        /* <DEDUP_REMOVED lines=18> */
.L_x_8268:
[----:B------:R-:W-:Y:S05]  /*31710*/  BSYNC B4 ;  /* 0x0000000000047941 */ /* 0x000fea0003800000 */
.L_x_8267:
[----:B------:R-:W-:Y:S01]  /*31720*/  F2FP.F16.F32.PACK_AB R223, RZ, R223 ;  /* 0x000000dfffdf723e */ /* 0x000fe200000000ff */
[----:B------:R-:W-:Y:S06]  /*31730*/  BRA `(.L_x_8269) ;  /* 0x0000000000047947 */ /* 0x000fec0003800000 */
.L_x_8266:
[----:B------:R-:W-:-:S07]  /*31740*/  PRMT R223, RZ, 0x7610, R223 ;  /* 0x00007610ffdf7816 */ /* 0x000fce00000000df */
.L_x_8269:
[----:B------:R-:W-:Y:S05]  /*31750*/  BSYNC B3 ;  /* 0x0000000000037941 */ /* 0x000fea0003800000 */
.L_x_8265:
        /* <DEDUP_REMOVED lines=18> */
.L_x_8273:
[----:B------:R-:W-:Y:S05]  /*31880*/  BSYNC B4 ;  /* 0x0000000000047941 */ /* 0x000fea0003800000 */
.L_x_8272:
[----:B------:R-:W-:Y:S01]  /*31890*/  F2FP.F16.F32.PACK_AB R126, RZ, R126 ;  /* 0x0000007eff7e723e */ /* 0x000fe200000000ff */
[----:B------:R-:W-:Y:S06]  /*318a0*/  BRA `(.L_x_8274) ;  /* 0x0000000000047947 */ /* 0x000fec0003800000 */
.L_x_8271:
[----:B------:R-:W-:-:S07]  /*318b0*/  PRMT R126, RZ, 0x7610, R126 ;  /* 0x00007610ff7e7816 */ /* 0x000fce000000007e */
.L_x_8274:
[----:B------:R-:W-:Y:S05]  /*318c0*/  BSYNC B3 ;  /* 0x0000000000037941 */ /* 0x000fea0003800000 */
.L_x_8270:
[----:B------:R-:W-:Y:S02]  /*318d0*/  LOP3.LUT R127, R222, 0xffff, RZ, 0xc0, !PT ;  /* 0x0000ffffde7f7812 */ /* 0x000fe400078ec0ff */
[----:B------:R-:W-:-:S03]  /*318e0*/  PRMT R223, R223, 0x5410, R126 ;  /* 0x00005410dfdf7816 */ /* 0x000fc6000000007e */
[----:B------:R-:W-:-:S05]  /*318f0*/  IMAD.WIDE.U32 R126, R127, 0x10000, RZ ;  /* 0x000100007f7e7825 */ /* 0x000fca00078e00ff */
[----:B------:R-:W-:Y:S02]  /*31900*/  LOP3.LUT R127, R223, R127, RZ, 0xfc, !PT ;  /* 0x0000007fdf7f7212 */ /* 0x000fe400078efcff */
[----:B------:R-:W-:-:S05]  /*31910*/  LOP3.LUT R126, R126, R216, RZ, 0xfc, !PT ;  /* 0x000000d87e7e7212 */ /* 0x000fca00078efcff */
[----:B------:R1:W-:Y:S01]  /*31920*/  STG.E.64 desc[UR4][R124.64+0x800], R126 ;  /* 0x0008007e7c007986 */ /* 0x0003e2000c101b04 */
[----:B------:R-:W-:Y:S05]  /*31930*/  BRA `(.L_x_8275) ;  /* 0x0000000000107947 */ /* 0x000fea0003800000 */
.L_x_8257:
[----:B------:R-:W-:Y:S02]  /*31940*/  ULDC UR6, c[0x0][0x22c] ;  /* 0x00008b0000067ab9 */ /* 0x000fe40000000800 */
[----:B------:R-:W-:-:S13]  /*31950*/  ISETP.GE.AND P0, PT, R126, UR6, PT ;  /* 0x000000067e007c0c */ /* 0x000fda000bf06270 */
[----:B------:R-:W-:Y:S05]  /*31960*/  @P0 EXIT ;  /* 0x000000000000094d */ /* 0x000fea0003800000 */
[----:B------:R1:W-:Y:S02]  /*31970*/  STG.E.64 desc[UR4][R124.64+0x800], RZ ;  /* 0x000800ff7c007986 */ /* 0x0003e4000c101b04 */
.L_x_8275:
[----:B------:R-:W-:Y:S05]  /*31980*/  BSYNC B2 ;  /* 0x0000000000027941 */ /* 0x000fea0003800000 */
.L_x_8256:
        /* <DEDUP_REMOVED lines=18> */
.L_x_8279:
[----:B------:R-:W-:Y:S05]  /*31ab0*/  BSYNC B3 ;  /* 0x0000000000037941 */ /* 0x000fea0003800000 */
.L_x_8278:
        /* <DEDUP_REMOVED lines=19> */
.L_x_8283:
[----:B------:R-:W-:Y:S05]  /*31bf0*/  BSYNC B4 ;  /* 0x0000000000047941 */ /* 0x000fea0003800000 */
.L_x_8282:
[----:B------:R-:W-:Y:S01]  /*31c00*/  F2FP.F16.F32.PACK_AB R222, RZ, R222 ;  /* 0x000000deffde723e */ /* 0x000fe200000000ff */
[----:B------:R-:W-:Y:S06]  /*31c10*/  BRA `(.L_x_8284) ;  /* 0x0000000000047947 */ /* 0x000fec0003800000 */
.L_x_8281:
[----:B------:R-:W-:-:S07]  /*31c20*/  PRMT R222, RZ, 0x7610, R222 ;  /* 0x00007610ffde7816 */ /* 0x000fce00000000de */
.L_x_8284:
[----:B------:R-:W-:Y:S05]  /*31c30*/  BSYNC B3 ;  /* 0x0000000000037941 */ /* 0x000fea0003800000 */
.L_x_8280:
        /* <DEDUP_REMOVED lines=18> */
.L_x_8288:
[----:B------:R-:W-:Y:S05]  /*31d60*/  BSYNC B4 ;  /* 0x0000000000047941 */ /* 0x000fea0003800000 */
.L_x_8287:
[----:B------:R-:W-:Y:S01]  /*31d70*/  F2FP.F16.F32.PACK_AB R223, RZ, R223 ;  /* 0x000000dfffdf723e */ /* 0x000fe200000000ff */
[----:B------:R-:W-:Y:S06]  /*31d80*/  BRA `(.L_x_8289) ;  /* 0x0000000000047947 */ /* 0x000fec0003800000 */
.L_x_8286:
[----:B------:R-:W-:-:S07]  /*31d90*/  PRMT R223, RZ, 0x7610, R223 ;  /* 0x00007610ffdf7816 */ /* 0x000fce00000000df */
.L_x_8289:
[----:B------:R-:W-:Y:S05]  /*31da0*/  BSYNC B3 ;  /* 0x0000000000037941 */ /* 0x000fea0003800000 */
.L_x_8285:
        /* <DEDUP_REMOVED lines=18> */
.L_x_8293:
[----:B------:R-:W-:Y:S05]  /*31ed0*/  BSYNC B4 ;  /* 0x0000000000047941 */ /* 0x000fea0003800000 */
.L_x_8292:
[----:B------:R-:W-:Y:S01]  /*31ee0*/  F2FP.F16.F32.PACK_AB R126, RZ, R126 ;  /* 0x0000007eff7e723e */ /* 0x000fe200000000ff */
[----:B------:R-:W-:Y:S06]  /*31ef0*/  BRA `(.L_x_8294) ;  /* 0x0000000000047947 */ /* 0x000fec0003800000 */
.L_x_8291:
[----:B------:R-:W-:-:S07]  /*31f00*/  PRMT R126, RZ, 0x7610, R126 ;  /* 0x00007610ff7e7816 */ /* 0x000fce000000007e */
.L_x_8294:
[----:B------:R-:W-:Y:S05]  /*31f10*/  BSYNC B3 ;  /* 0x0000000000037941 */ /* 0x000fea0003800000 */
.L_x_8290:
[----:B------:R-:W-:Y:S02]  /*31f20*/  LOP3.LUT R127, R222, 0xffff, RZ, 0xc0, !PT ;  /* 0x0000ffffde7f7812 */ /* 0x000fe400078ec0ff */
[----:B------:R-:W-:-:S03]  /*31f30*/  PRMT R223, R223, 0x5410, R126 ;  /* 0x00005410dfdf7816 */ /* 0x000fc6000000007e */
[----:B------:R-:W-:-:S05]  /*31f40*/  IMAD.WIDE.U32 R126, R127, 0x10000, RZ ;  /* 0x000100007f7e7825 */ /* 0x000fca00078e00ff */
[----:B------:R-:W-:Y:S02]  /*31f50*/  LOP3.LUT R127, R223, R127, RZ, 0xfc, !PT ;  /* 0x0000007fdf7f7212 */ /* 0x000fe400078efcff */
[----:B------:R-:W-:-:S05]  /*31f60*/  LOP3.LUT R126, R126, R216, RZ, 0xfc, !PT ;  /* 0x000000d87e7e7212 */ /* 0x000fca00078efcff */
[----:B------:R1:W-:Y:S01]  /*31f70*/  STG.E.64 desc[UR4][R124.64+0x900], R126 ;  /* 0x0009007e7c007986 */ /* 0x0003e2000c101b04 */
[----:B------:R-:W-:Y:S05]  /*31f80*/  BRA `(.L_x_8295) ;  /* 0x0000000000107947 */ /* 0x000fea0003800000 */
.L_x_8277:
[----:B------:R-:W-:Y:S02]  /*31f90*/  ULDC UR6, c[0x0][0x22c] ;  /* 0x00008b0000067ab9 */ /* 0x000fe40000000800 */
[----:B------:R-:W-:-:S13]  /*31fa0*/  ISETP.GE.AND P0, PT, R126, UR6, PT ;  /* 0x000000067e007c0c */ /* 0x000fda000bf06270 */
[----:B------:R-:W-:Y:S05]  /*31fb0*/  @P0 EXIT ;  /* 0x000000000000094d */ /* 0x000fea0003800000 */
[----:B------:R1:W-:Y:S02]  /*31fc0*/  STG.E.64 desc[UR4][R124.64+0x900], RZ ;  /* 0x000900ff7c007986 */ /* 0x0003e4000c101b04 */
.L_x_8295:
[----:B------:R-:W-:Y:S05]  /*31fd0*/  BSYNC B2 ;  /* 0x0000000000027941 */ /* 0x000fea0003800000 */
.L_x_8276:
        /* <DEDUP_REMOVED lines=18> */
.L_x_8299:
[----:B------:R-:W-:Y:S05]  /*32100*/  BSYNC B3 ;  /* 0x0000000000037941 */ /* 0x000fea0003800000 */
.L_x_8298:
        /* <DEDUP_REMOVED lines=19> */
.L_x_8303:
[----:B------:R-:W-:Y:S05]  /*32240*/  BSYNC B4 ;  /* 0x0000000000047941 */ /* 0x000fea0003800000 */
.L_x_8302:
[----:B------:R-:W-:Y:S01]  /*32250*/  F2FP.F16.F32.PACK_AB R222, RZ, R222 ;  /* 0x000000deffde723e */ /* 0x000fe200000000ff */
[----:B------:R-:W-:Y:S06]  /*32260*/  BRA `(.L_x_8304) ;  /* 0x0000000000047947 */ /* 0x000fec0003800000 */
.L_x_8301:
[----:B------:R-:W-:-:S07]  /*32270*/  PRMT R222, RZ, 0x7610, R222 ;  /* 0x00007610ffde7816 */ /* 0x000fce00000000de */
.L_x_8304:
[----:B------:R-:W-:Y:S05]  /*32280*/  BSYNC B3 ;  /* 0x0000000000037941 */ /* 0x000fea0003800000 */
.L_x_8300:
        /* <DEDUP_REMOVED lines=18> */
.L_x_8308:
[----:B------:R-:W-:Y:S05]  /*323b0*/  BSYNC B4 ;  /* 0x0000000000047941 */ /* 0x000fea0003800000 */
.L_x_8307:
[----:B------:R-:W-:Y:S01]  /*323c0*/  F2FP.F16.F32.PACK_AB R223, RZ, R223 ;  /* 0x000000dfffdf723e */ /* 0x000fe200000000ff */
[----:B------:R-:W-:Y:S06]  /*323d0*/  BRA `(.L_x_8309) ;  /* 0x0000000000047947 */ /* 0x000fec0003800000 */
.L_x_8306:
[----:B------:R-:W-:-:S07]  /*323e0*/  PRMT R223, RZ, 0x7610, R223 ;  /* 0x00007610ffdf7816 */ /* 0x000fce00000000df */
.L_x_8309:
[----:B------:R-:W-:Y:S05]  /*323f0*/  BSYNC B3 ;  /* 0x0000000000037941 */ /* 0x000fea0003800000 */
.L_x_8305:
        /* <DEDUP_REMOVED lines=18> */
.L_x_8313:
[----:B------:R-:W-:Y:S05]  /*32520*/  BSYNC B4 ;  /* 0x0000000000047941 */ /* 0x000fea0003800000 */
.L_x_8312:
[----:B------:R-:W-:Y:S01]  /*32530*/  F2FP.F16.F32.PACK_AB R126, RZ, R126 ;  /* 0x0000007eff7e723e */ /* 0x000fe200000000ff */
[----:B------:R-:W-:Y:S06]  /*32540*/  BRA `(.L_x_8314) ;  /* 0x0000000000047947 */ /* 0x000fec0003800000 */
.L_x_8311:
[----:B------:R-:W-:-:S07]  /*32550*/  PRMT R126, RZ, 0x7610, R126 ;  /* 0x00007610ff7e7816 */ /* 0x000fce000000007e */
.L_x_8314:
[----:B------:R-:W-:Y:S05]  /*32560*/  BSYNC B3 ;  /* 0x0000000000037941 */ /* 0x000fea0003800000 */
.L_x_8310:
[----:B------:R-:W-:Y:S02]  /*32570*/  LOP3.LUT R127, R222, 0xffff, RZ, 0xc0, !PT ;  /* 0x0000ffffde7f7812 */ /* 0x000fe400078ec0ff */
[----:B------:R-:W-:-:S03]  /*32580*/  PRMT R223, R223, 0x5410, R126 ;  /* 0x00005410dfdf7816 */ /* 0x000fc6000000007e */
[----:B------:R-:W-:-:S05]  /*32590*/  IMAD.WIDE.U32 R126, R127, 0x10000, RZ ;  /* 0x000100007f7e7825 */ /* 0x000fca00078e00ff */
[----:B------:R-:W-:Y:S02]  /*325a0*/  LOP3.LUT R127, R223, R127, RZ, 0xfc, !PT ;  /* 0x0000007fdf7f7212 */ /* 0x000fe400078efcff */
[----:B------:R-:W-:-:S05]  /*325b0*/  LOP3.LUT R126, R126, R216, RZ, 0xfc, !PT ;  /* 0x000000d87e7e7212 */ /* 0x000fca00078efcff */
[----:B------:R1:W-:Y:S01]  /*325c0*/  STG.E.64 desc[UR4][R124.64+0xa00], R126 ;  /* 0x000a007e7c007986 */ /* 0x0003e2000c101b04 */
[----:B------:R-:W-:Y:S05]  /*325d0*/  BRA `(.L_x_8315) ;  /* 0x0000000000107947 */ /* 0x000fea0003800000 */
.L_x_8297:
[----:B------:R-:W-:Y:S02]  /*325e0*/  ULDC UR6, c[0x0][0x22c] ;  /* 0x00008b0000067ab9 */ /* 0x000fe40000000800 */
[----:B------:R-:W-:-:S13]  /*325f0*/  ISETP.GE.AND P0, PT, R126, UR6, PT ;  /* 0x000000067e007c0c */ /* 0x000fda000bf06270 */
[----:B------:R-:W-:Y:S05]  /*32600*/  @P0 EXIT ;  /* 0x000000000000094d */ /* 0x000fea0003800000 */
[----:B------:R1:W-:Y:S02]  /*32610*/  STG.E.64 desc[UR4][R124.64+0xa00], RZ ;  /* 0x000a00ff7c007986 */ /* 0x0003e4000c101b04 */
.L_x_8315:
[----:B------:R-:W-:Y:S05]  /*32620*/  BSYNC B2 ;  /* 0x0000000000027941 */ /* 0x000fea0003800000 */
.L_x_8296:
        /* <DEDUP_REMOVED lines=18> */
.L_x_8319:
[----:B------:R-:W-:Y:S05]  /*32750*/  BSYNC B3 ;  /* 0x0000000000037941 */ /* 0x000fea0003800000 */
.L_x_8318:
        /* <DEDUP_REMOVED lines=19> */
.L_x_8323:
[----:B------:R-:W-:Y:S05]  /*32890*/  BSYNC B4 ;  /* 0x0000000000047941 */ /* 0x000fea0003800000 */
.L_x_8322:
[----:B------:R-:W-:Y:S01]  /*328a0*/  F2FP.F16.F32.PACK_AB R222, RZ, R222 ;  /* 0x000000deffde723e */ /* 0x000fe200000000ff */
[----:B------:R-:W-:Y:S06]  /*328b0*/  BRA `(.L_x_8324) ;  /* 0x0000000000047947 */ /* 0x000fec0003800000 */
.L_x_8321:
[----:B------:R-:W-:-:S07]  /*328c0*/  PRMT R222, RZ, 0x7610, R222 ;  /* 0x00007610ffde7816 */ /* 0x000fce00000000de */
.L_x_8324:
[----:B------:R-:W-:Y:S05]  /*328d0*/  BSYNC B3 ;  /* 0x0000000000037941 */ /* 0x000fea0003800000 */
.L_x_8320:
        /* <DEDUP_REMOVED lines=18> */
.L_x_8328:
[----:B------:R-:W-:Y:S05]  /*32a00*/  BSYNC B4 ;  /* 0x0000000000047941 */ /* 0x000fea0003800000 */
.L_x_8327:
[----:B------:R-:W-:Y:S01]  /*32a10*/  F2FP.F16.F32.PACK_AB R223, RZ, R223 ;  /* 0x000000dfffdf723e */ /* 0x000fe200000000ff */
[----:B------:R-:W-:Y:S06]  /*32a20*/  BRA `(.L_x_8329) ;  /* 0x0000000000047947 */ /* 0x000fec0003800000 */
.L_x_8326:
[----:B------:R-:W-:-:S07]  /*32a30*/  PRMT R223, RZ, 0x7610, R223 ;  /* 0x00007610ffdf7816 */ /* 0x000fce00000000df */
.L_x_8329:
[----:B------:R-:W-:Y:S05]  /*32a40*/  BSYNC B3 ;  /* 0x0000000000037941 */ /* 0x000fea0003800000 */
.L_x_8325:
        /* <DEDUP_REMOVED lines=18> */
.L_x_8333:
[----:B------:R-:W-:Y:S05]  /*32b70*/  BSYNC B4 ;  /* 0x0000000000047941 */ /* 0x000fea0003800000 */
.L_x_8332:
[----:B------:R-:W-:Y:S01]  /*32b80*/  F2FP.F16.F32.PACK_AB R126, RZ, R126 ;  /* 0x0000007eff7e723e */ /* 0x000fe200000000ff */
[----:B------:R-:W-:Y:S06]  /*32b90*/  BRA `(.L_x_8334) ;  /* 0x0000000000047947 */ /* 0x000fec0003800000 */
.L_x_8331:
[----:B------:R-:W-:-:S07]  /*32ba0*/  PRMT R126, RZ, 0x7610, R126 ;  /* 0x00007610ff7e7816 */ /* 0x000fce000000007e */
.L_x_8334:
[----:B------:R-:W-:Y:S05]  /*32bb0*/  BSYNC B3 ;  /* 0x0000000000037941 */ /* 0x000fea0003800000 */
.L_x_8330:
[----:B------:R-:W-:Y:S02]  /*32bc0*/  LOP3.LUT R127, R222, 0xffff, RZ, 0xc0, !PT ;  /* 0x0000ffffde7f7812 */ /* 0x000fe400078ec0ff */
[----:B------:R-:W-:-:S03]  /*32bd0*/  PRMT R223, R223, 0x5410, R126 ;  /* 0x00005410dfdf7816 */ /* 0x000fc6000000007e */
[----:B------:R-:W-:-:S05]  /*32be0*/  IMAD.WIDE.U32 R126, R127, 0x10000, RZ ;  /* 0x000100007f7e7825 */ /* 0x000fca00078e00ff */
[----:B------:R-:W-:Y:S02]  /*32bf0*/  LOP3.LUT R127, R223, R127, RZ, 0xfc, !PT ;  /* 0x0000007fdf7f7212 */ /* 0x000fe400078efcff */
[----:B------:R-:W-:-:S05]  /*32c00*/  LOP3.LUT R126, R126, R216, RZ, 0xfc, !PT ;  /* 0x000000d87e7e7212 */ /* 0x000fca00078efcff */
[----:B------:R1:W-:Y:S01]  /*32c10*/  STG.E.64 desc[UR4][R124.64+0xb00], R126 ;  /* 0x000b007e7c007986 */ /* 0x0003e2000c101b04 */
[----:B------:R-:W-:Y:S05]  /*32c20*/  BRA `(.L_x_8335) ;  /* 0x0000000000107947 */ /* 0x000fea0003800000 */
.L_x_8317:
[----:B------:R-:W-:Y:S02]  /*32c30*/  ULDC UR6, c[0x0][0x22c] ;  /* 0x00008b0000067ab9 */ /* 0x000fe40000000800 */
[----:B------:R-:W-:-:S13]  /*32c40*/  ISETP.GE.AND P0, PT, R126, UR6, PT ;  /* 0x000000067e007c0c */ /* 0x000fda000bf06270 */
[----:B------:R-:W-:Y:S05]  /*32c50*/  @P0 EXIT ;  /* 0x000000000000094d */ /* 0x000fea0003800000 */
[----:B------:R1:W-:Y:S02]  /*32c60*/  STG.E.64 desc[UR4][R124.64+0xb00], RZ ;  /* 0x000b00ff7c007986 */ /* 0x0003e4000c101b04 */
.L_x_8335:
[----:B------:R-:W-:Y:S05]  /*32c70*/  BSYNC B2 ;  /* 0x0000000000027941 */ /* 0x000fea0003800000 */
.L_x_8316:
        /* <DEDUP_REMOVED lines=18> */
.L_x_8339:
[----:B------:R-:W-:Y:S05]  /*32da0*/  BSYNC B3 ;  /* 0x0000000000037941 */ /* 0x000fea0003800000 */
.L_x_8338:
        /* <DEDUP_REMOVED lines=19> */
.L_x_8343:
[----:B------:R-:W-:Y:S05]  /*32ee0*/  BSYNC B4 ;  /* 0x0000000000047941 */ /* 0x000fea0003800000 */
.L_x_8342:
[----:B------:R-:W-:Y:S01]  /*32ef0*/  F2FP.F16.F32.PACK_AB R222, RZ, R222 ;  /* 0x000000deffde723e */ /* 0x000fe200000000ff */
[----:B------:R-:W-:Y:S06]  /*32f00*/  BRA `(.L_x_8344) ;  /* 0x0000000000047947 */ /* 0x000fec0003800000 */
.L_x_8341:
[----:B------:R-:W-:-:S07]  /*32f10*/  PRMT R222, RZ, 0x7610, R222 ;  /* 0x00007610ffde7816 */ /* 0x000fce00000000de */
.L_x_8344:
[----:B------:R-:W-:Y:S05]  /*32f20*/  BSYNC B3 ;  /* 0x0000000000037941 */ /* 0x000fea0003800000 */
.L_x_8340:
        /* <DEDUP_REMOVED lines=18> */
.L_x_8348:
[----:B------:R-:W-:Y:S05]  /*33050*/  BSYNC B4 ;  /* 0x0000000000047941 */ /* 0x000fea0003800000 */
.L_x_8347:
[----:B------:R-:W-:Y:S01]  /*33060*/  F2FP.F16.F32.PACK_AB R223, RZ, R223 ;  /* 0x000000dfffdf723e */ /* 0x000fe200000000ff */
[----:B------:R-:W-:Y:S06]  /*33070*/  BRA `(.L_x_8349) ;  /* 0x0000000000047947 */ /* 0x000fec0003800000 */
.L_x_8346:
[----:B------:R-:W-:-:S07]  /*33080*/  PRMT R223, RZ, 0x7610, R223 ;  /* 0x00007610ffdf7816 */ /* 0x000fce00000000df */
.L_x_8349:
[----:B------:R-:W-:Y:S05]  /*33090*/  BSYNC B3 ;  /* 0x0000000000037941 */ /* 0x000fea0003800000 */
.L_x_8345:
        /* <DEDUP_REMOVED lines=18> */
.L_x_8353:
[----:B------:R-:W-:Y:S05]  /*331c0*/  BSYNC B4 ;  /* 0x0000000000047941 */ /* 0x000fea0003800000 */
.L_x_8352:
[----:B------:R-:W-:Y:S01]  /*331d0*/  F2FP.F16.F32.PACK_AB R126, RZ, R126 ;  /* 0x0000007eff7e723e */ /* 0x000fe200000000ff */
[----:B------:R-:W-:Y:S06]  /*331e0*/  BRA `(.L_x_8354) ;  /* 0x0000000000047947 */ /* 0x000fec0003800000 */
.L_x_8351:
[----:B------:R-:W-:-:S07]  /*331f0*/  PRMT R126, RZ, 0x7610, R126 ;  /* 0x00007610ff7e7816 */ /* 0x000fce000000007e */
.L_x_8354:
[----:B------:R-:W-:Y:S05]  /*33200*/  BSYNC B3 ;  /* 0x0000000000037941 */ /* 0x000fea0003800000 */
.L_x_8350:
[----:B------:R-:W-:Y:S02]  /*33210*/  LOP3.LUT R127, R222, 0xffff, RZ, 0xc0, !PT ;  /* 0x0000ffffde7f7812 */ /* 0x000fe400078ec0ff */
[----:B------:R-:W-:-:S03]  /*33220*/  PRMT R223, R223, 0x5410, R126 ;  /* 0x00005410dfdf7816 */ /* 0x000fc6000000007e */
[----:B------:R-:W-:-:S05]  /*33230*/  IMAD.WIDE.U32 R126, R127, 0x10000, RZ ;  /* 0x000100007f7e7825 */ /* 0x000fca00078e00ff */
[----:B------:R-:W-:Y:S02]  /*33240*/  LOP3.LUT R127, R223, R127, RZ, 0xfc, !PT ;  /* 0x0000007fdf7f7212 */ /* 0x000fe400078efcff */
[----:B------:R-:W-:-:S05]  /*33250*/  LOP3.LUT R126, R126, R216, RZ, 0xfc, !PT ;  /* 0x000000d87e7e7212 */ /* 0x000fca00078efcff */
[----:B------:R1:W-:Y:S01]  /*33260*/  STG.E.64 desc[UR4][R124.64+0xc00], R126 ;  /* 0x000c007e7c007986 */ /* 0x0003e2000c101b04 */
[----:B------:R-:W-:Y:S05]  /*33270*/  BRA `(.L_x_8355) ;  /* 0x0000000000107947 */ /* 0x000fea0003800000 */
.L_x_8337:
[----:B------:R-:W-:Y:S02]  /*33280*/  ULDC UR6, c[0x0][0x22c] ;  /* 0x00008b0000067ab9 */ /* 0x000fe40000000800 */
[----:B------:R-:W-:-:S13]  /*33290*/  ISETP.GE.AND P0, PT, R126, UR6, PT ;  /* 0x000000067e007c0c */ /* 0x000fda000bf06270 */
[----:B------:R-:W-:Y:S05]  /*332a0*/  @P0 EXIT ;  /* 0x000000000000094d */ /* 0x000fea0003800000 */
[----:B------:R1:W-:Y:S02]  /*332b0*/  STG.E.64 desc[UR4][R124.64+0xc00], RZ ;  /* 0x000c00ff7c007986 */ /* 0x0003e4000c101b04 */
.L_x_8355:
[----:B------:R-:W-:Y:S05]  /*332c0*/  BSYNC B2 ;  /* 0x0000000000027941 */ /* 0x000fea0003800000 */
.L_x_8336:
        /* <DEDUP_REMOVED lines=18> */
.L_x_8359:
[----:B------:R-:W-:Y:S05]  /*333f0*/  BSYNC B3 ;  /* 0x0000000000037941 */ /* 0x000fea0003800000 */
.L_x_8358:
        /* <DEDUP_REMOVED lines=19> */
.L_x_8363:
[----:B------:R-:W-:Y:S05]  /*33530*/  BSYNC B4 ;  /* 0x0000000000047941 */ /* 0x000fea0003800000 */
.L_x_8362:
[----:B------:R-:W-:Y:S01]  /*33540*/  F2FP.F16.F32.PACK_AB R222, RZ, R222 ;  /* 0x000000deffde723e */ /* 0x000fe200000000ff */
[----:B------:R-:W-:Y:S06]  /*33550*/  BRA `(.L_x_8364) ;  /* 0x0000000000047947 */ /* 0x000fec0003800000 */
.L_x_8361:
[----:B------:R-:W-:-:S07]  /*33560*/  PRMT R222, RZ, 0x7610, R222 ;  /* 0x00007610ffde7816 */ /* 0x000fce00000000de */
.L_x_8364:
[----:B------:R-:W-:Y:S05]  /*33570*/  BSYNC B3 ;  /* 0x0000000000037941 */ /* 0x000fea0003800000 */
.L_x_8360:
        /* <DEDUP_REMOVED lines=18> */
.L_x_8368:
[----:B------:R-:W-:Y:S05]  /*336a0*/  BSYNC B4 ;  /* 0x0000000000047941 */ /* 0x000fea0003800000 */
.L_x_8367:
[----:B------:R-:W-:Y:S01]  /*336b0*/  F2FP.F16.F32.PACK_AB R223, RZ, R223 ;  /* 0x000000dfffdf723e */ /* 0x000fe200000000ff */
[----:B------:R-:W-:Y:S06]  /*336c0*/  BRA `(.L_x_8369) ;  /* 0x0000000000047947 */ /* 0x000fec0003800000 */
.L_x_8366:
[----:B------:R-:W-:-:S07]  /*336d0*/  PRMT R223, RZ, 0x7610, R223 ;  /* 0x00007610ffdf7816 */ /* 0x000fce00000000df */
.L_x_8369:
[----:B------:R-:W-:Y:S05]  /*336e0*/  BSYNC B3 ;  /* 0x0000000000037941 */ /* 0x000fea0003800000 */
.L_x_8365:
        /* <DEDUP_REMOVED lines=18> */
.L_x_8373:
[----:B------:R-:W-:Y:S05]  /*33810*/  BSYNC B4 ;  /* 0x0000000000047941 */ /* 0x000fea0003800000 */
.L_x_8372:
[----:B------:R-:W-:Y:S01]  /*33820*/  F2FP.F16.F32.PACK_AB R126, RZ, R126 ;  /* 0x0000007eff7e723e */ /* 0x000fe200000000ff */
[----:B------:R-:W-:Y:S06]  /*33830*/  BRA `(.L_x_8374) ;  /* 0x0000000000047947 */ /* 0x000fec0003800000 */
.L_x_8371:
[----:B------:R-:W-:-:S07]  /*33840*/  PRMT R126, RZ, 0x7610, R126 ;  /* 0x00007610ff7e7816 */ /* 0x000fce000000007e */
.L_x_8374:
[----:B------:R-:W-:Y:S05]  /*33850*/  BSYNC B3 ;  /* 0x0000000000037941 */ /* 0x000fea0003800000 */
.L_x_8370:
[----:B------:R-:W-:Y:S02]  /*33860*/  LOP3.LUT R127, R222, 0xffff, RZ, 0xc0, !PT ;  /* 0x0000ffffde7f7812 */ /* 0x000fe400078ec0ff */
[----:B------:R-:W-:-:S03]  /*33870*/  PRMT R223, R223, 0x5410, R126 ;  /* 0x00005410dfdf7816 */ /* 0x000fc6000000007e */
[----:B------:R-:W-:-:S05]  /*33880*/  IMAD.WIDE.U32 R126, R127, 0x10000, RZ ;  /* 0x000100007f7e7825 */ /* 0x000fca00078e00ff */
[----:B------:R-:W-:Y:S02]  /*33890*/  LOP3.LUT R127, R223, R127, RZ, 0xfc, !PT ;  /* 0x0000007fdf7f7212 */ /* 0x000fe400078efcff */
[----:B------:R-:W-:-:S05]  /*338a0*/  LOP3.LUT R126, R126, R216, RZ, 0xfc, !PT ;  /* 0x000000d87e7e7212 */ /* 0x000fca00078efcff */
[----:B------:R1:W-:Y:S01]  /*338b0*/  STG.E.64 desc[UR4][R124.64+0xd00], R126 ;  /* 0x000d007e7c007986 */ /* 0x0003e2000c101b04 */
[----:B------:R-:W-:Y:S05]  /*338c0*/  BRA `(.L_x_8375) ;  /* 0x0000000000107947 */ /* 0x000fea0003800000 */
.L_x_8357:
[----:B------:R-:W-:Y:S02]  /*338d0*/  ULDC UR6, c[0x0][0x22c] ;  /* 0x00008b0000067ab9 */ /* 0x000fe40000000800 */
[----:B------:R-:W-:-:S13]  /*338e0*/  ISETP.GE.AND P0, PT, R126, UR6, PT ;  /* 0x000000067e007c0c */ /* 0x000fda000bf06270 */
[----:B------:R-:W-:Y:S05]  /*338f0*/  @P0 EXIT ;  /* 0x000000000000094d */ /* 0x000fea0003800000 */
[----:B------:R1:W-:Y:S02]  /*33900*/  STG.E.64 desc[UR4][R124.64+0xd00], RZ ;  /* 0x000d00ff7c007986 */ /* 0x0003e4000c101b04 */
.L_x_8375:
[----:B------:R-:W-:Y:S05]  /*33910*/  BSYNC B2 ;  /* 0x0000000000027941 */ /* 0x000fea0003800000 */
.L_x_8356:
        /* <DEDUP_REMOVED lines=18> */
.L_x_8379:
[----:B------:R-:W-:Y:S05]  /*33a40*/  BSYNC B3 ;  /* 0x0000000000037941 */ /* 0x000fea0003800000 */
.L_x_8378:
        /* <DEDUP_REMOVED lines=19> */
.L_x_8383:
[----:B------:R-:W-:Y:S05]  /*33b80*/  BSYNC B4 ;  /* 0x0000000000047941 */ /* 0x000fea0003800000 */
.L_x_8382:
[----:B------:R-:W-:Y:S01]  /*33b90*/  F2FP.F16.F32.PACK_AB R222, RZ, R222 ;  /* 0x000000deffde723e */ /* 0x000fe200000000ff */
[----:B------:R-:W-:Y:S06]  /*33ba0*/  BRA `(.L_x_8384) ;  /* 0x0000000000047947 */ /* 0x000fec0003800000 */
.L_x_8381:
[----:B------:R-:W-:-:S07]  /*33bb0*/  PRMT R222, RZ, 0x7610, R222 ;  /* 0x00007610ffde7816 */ /* 0x000fce00000000de */
.L_x_8384:
[----:B------:R-:W-:Y:S05]  /*33bc0*/  BSYNC B3 ;  /* 0x0000000000037941 */ /* 0x000fea0003800000 */
.L_x_8380:
        /* <DEDUP_REMOVED lines=18> */
.L_x_8388:
[----:B------:R-:W-:Y:S05]  /*33cf0*/  BSYNC B4 ;  /* 0x0000000000047941 */ /* 0x000fea0003800000 */
.L_x_8387:
[----:B------:R-:W-:Y:S01]  /*33d00*/  F2FP.F16.F32.PACK_AB R223, RZ, R223 ;  /* 0x000000dfffdf723e */ /* 0x000fe200000000ff */
[----:B------:R-:W-:Y:S06]  /*33d10*/  BRA `(.L_x_8389) ;  /* 0x0000000000047947 */ /* 0x000fec0003800000 */
.L_x_8386:
[----:B------:R-:W-:-:S07]  /*33d20*/  PRMT R223, RZ, 0x7610, R223 ;  /* 0x00007610ffdf7816 */ /* 0x000fce00000000df */
.L_x_8389:
[----:B------:R-:W-:Y:S05]  /*33d30*/  BSYNC B3 ;  /* 0x0000000000037941 */ /* 0x000fea0003800000 */
.L_x_8385:
        /* <DEDUP_REMOVED lines=18> */
.L_x_8393:
[----:B------:R-:W-:Y:S05]  /*33e60*/  BSYNC B4 ;  /* 0x0000000000047941 */ /* 0x000fea0003800000 */
.L_x_8392:
[----:B------:R-:W-:Y:S01]  /*33e70*/  F2FP.F16.F32.PACK_AB R126, RZ, R126 ;  /* 0x0000007eff7e723e */ /* 0x000fe200000000ff */
[----:B------:R-:W-:Y:S06]  /*33e80*/  BRA `(.L_x_8394) ;  /* 0x0000000000047947 */ /* 0x000fec0003800000 */
.L_x_8391:
[----:B------:R-:W-:-:S07]  /*33e90*/  PRMT R126, RZ, 0x7610, R126 ;  /* 0x00007610ff7e7816 */ /* 0x000fce000000007e */
.L_x_8394:
[----:B------:R-:W-:Y:S05]  /*33ea0*/  BSYNC B3 ;  /* 0x0000000000037941 */ /* 0x000fea0003800000 */
.L_x_8390:
[----:B------:R-:W-:Y:S02]  /*33eb0*/  LOP3.LUT R127, R222, 0xffff, RZ, 0xc0, !PT ;  /* 0x0000ffffde7f7812 */ /* 0x000fe400078ec0ff */
[----:B------:R-:W-:-:S03]  /*33ec0*/  PRMT R223, R223, 0x5410, R126 ;  /* 0x00005410dfdf7816 */ /* 0x000fc6000000007e */
[----:B------:R-:W-:-:S05]  /*33ed0*/  IMAD.WIDE.U32 R126, R127, 0x10000, RZ ;  /* 0x000100007f7e7825 */ /* 0x000fca00078e00ff */
[----:B------:R-:W-:Y:S02]  /*33ee0*/  LOP3.LUT R127, R223, R127, RZ, 0xfc, !PT ;  /* 0x0000007fdf7f7212 */ /* 0x000fe400078efcff */
[----:B------:R-:W-:-:S05]  /*33ef0*/  LOP3.LUT R126, R126, R216, RZ, 0xfc, !PT ;  /* 0x000000d87e7e7212 */ /* 0x000fca00078efcff */
[----:B------:R1:W-:Y:S01]  /*33f00*/  STG.E.64 desc[UR4][R124.64+0xe00], R126 ;  /* 0x000e007e7c007986 */ /* 0x0003e2000c101b04 */
[----:B------:R-:W-:Y:S05]  /*33f10*/  BRA `(.L_x_8395) ;  /* 0x0000000000107947 */ /* 0x000fea0003800000 */
.L_x_8377:
[----:B------:R-:W-:Y:S02]  /*33f20*/  ULDC UR6, c[0x0][0x22c] ;  /* 0x00008b0000067ab9 */ /* 0x000fe40000000800 */
[----:B------:R-:W-:-:S13]  /*33f30*/  ISETP.GE.AND P0, PT, R126, UR6, PT ;  /* 0x000000067e007c0c */ /* 0x000fda000bf06270 */
[----:B------:R-:W-:Y:S05]  /*33f40*/  @P0 EXIT ;  /* 0x000000000000094d */ /* 0x000fea0003800000 */
[----:B------:R1:W-:Y:S02]  /*33f50*/  STG.E.64 desc[UR4][R124.64+0xe00], RZ ;  /* 0x000e00ff7c007986 */ /* 0x0003e4000c101b04 */
.L_x_8395:
[----:B------:R-:W-:Y:S05]  /*33f60*/  BSYNC B2 ;  /* 0x0000000000027941 */ /* 0x000fea0003800000 */
.L_x_8376:
        /* <DEDUP_REMOVED lines=18> */
.L_x_8399:
[----:B------:R-:W-:Y:S05]  /*34090*/  BSYNC B3 ;  /* 0x0000000000037941 */ /* 0x000fea0003800000 */
.L_x_8398:
        /* <DEDUP_REMOVED lines=19> */
.L_x_8403:
[----:B------:R-:W-:Y:S05]  /*341d0*/  BSYNC B4 ;  /* 0x0000000000047941 */ /* 0x000fea0003800000 */
.L_x_8402:
[----:B------:R-:W-:Y:S01]  /*341e0*/  F2FP.F16.F32.PACK_AB R222, RZ, R222 ;  /* 0x000000deffde723e */ /* 0x000fe200000000ff */
[----:B------:R-:W-:Y:S06]  /*341f0*/  BRA `(.L_x_8404) ;  /* 0x0000000000047947 */ /* 0x000fec0003800000 */
.L_x_8401:
[----:B------:R-:W-:-:S07]  /*34200*/  PRMT R222, RZ, 0x7610, R222 ;  /* 0x00007610ffde7816 */ /* 0x000fce00000000de */
.L_x_8404:
[----:B------:R-:W-:Y:S05]  /*34210*/  BSYNC B3 ;  /* 0x0000000000037941 */ /* 0x000fea0003800000 */
.L_x_8400:
        /* <DEDUP_REMOVED lines=18> */
.L_x_8408:
[----:B------:R-:W-:Y:S05]  /*34340*/  BSYNC B4 ;  /* 0x0000000000047941 */ /* 0x000fea0003800000 */
.L_x_8407:
[----:B------:R-:W-:Y:S01]  /*34350*/  F2FP.F16.F32.PACK_AB R223, RZ, R223 ;  /* 0x000000dfffdf723e */ /* 0x000fe200000000ff */
[----:B------:R-:W-:Y:S06]  /*34360*/  BRA `(.L_x_8409) ;  /* 0x0000000000047947 */ /* 0x000fec0003800000 */
.L_x_8406:
[----:B------:R-:W-:-:S07]  /*34370*/  PRMT R223, RZ, 0x7610, R223 ;  /* 0x00007610ffdf7816 */ /* 0x000fce00000000df */
.L_x_8409:
[----:B------:R-:W-:Y:S05]  /*34380*/  BSYNC B3 ;  /* 0x0000000000037941 */ /* 0x000fea0003800000 */
.L_x_8405:
        /* <DEDUP_REMOVED lines=18> */
.L_x_8413:
[----:B------:R-:W-:Y:S05]  /*344b0*/  BSYNC B4 ;  /* 0x0000000000047941 */ /* 0x000fea0003800000 */
.L_x_8412:
[----:B------:R-:W-:Y:S01]  /*344c0*/  F2FP.F16.F32.PACK_AB R126, RZ, R126 ;  /* 0x0000007eff7e723e */ /* 0x000fe200000000ff */
[----:B------:R-:W-:Y:S06]  /*344d0*/  BRA `(.L_x_8414) ;  /* 0x0000000000047947 */ /* 0x000fec0003800000 */
.L_x_8411:
[----:B------:R-:W-:-:S07]  /*344e0*/  PRMT R126, RZ, 0x7610, R126 ;  /* 0x00007610ff7e7816 */ /* 0x000fce000000007e */
.L_x_8414:
[----:B------:R-:W-:Y:S05]  /*344f0*/  BSYNC B3 ;  /* 0x0000000000037941 */ /* 0x000fea0003800000 */
.L_x_8410:
[----:B------:R-:W-:Y:S02]  /*34500*/  LOP3.LUT R127, R222, 0xffff, RZ, 0xc0, !PT ;  /* 0x0000ffffde7f7812 */ /* 0x000fe400078ec0ff */
[----:B------:R-:W-:-:S03]  /*34510*/  PRMT R223, R223, 0x5410, R126 ;  /* 0x00005410dfdf7816 */ /* 0x000fc6000000007e */
[----:B------:R-:W-:-:S05]  /*34520*/  IMAD.WIDE.U32 R126, R127, 0x10000, RZ ;  /* 0x000100007f7e7825 */ /* 0x000fca00078e00ff */
[----:B------:R-:W-:Y:S02]  /*34530*/  LOP3.LUT R127, R223, R127, RZ, 0xfc, !PT ;  /* 0x0000007fdf7f7212 */ /* 0x000fe400078efcff */
[----:B------:R-:W-:-:S05]  /*34540*/  LOP3.LUT R126, R126, R216, RZ, 0xfc, !PT ;  /* 0x000000d87e7e7212 */ /* 0x000fca00078efcff */
[----:B------:R1:W-:Y:S01]  /*34550*/  STG.E.64 desc[UR4][R124.64+0xf00], R126 ;  /* 0x000f007e7c007986 */ /* 0x0003e2000c101b04 */
[----:B------:R-:W-:Y:S05]  /*34560*/  BRA `(.L_x_8415) ;  /* 0x0000000000107947 */ /* 0x000fea0003800000 */
.L_x_8397:
[----:B------:R-:W-:Y:S02]  /*34570*/  ULDC UR6, c[0x0][0x22c] ;  /* 0x00008b0000067ab9 */ /* 0x000fe40000000800 */
[----:B------:R-:W-:-:S13]  /*34580*/  ISETP.GE.AND P0, PT, R126, UR6, PT ;  /* 0x000000067e007c0c */ /* 0x000fda000bf06270 */
[----:B------:R-:W-:Y:S05]  /*34590*/  @P0 EXIT ;  /* 0x000000000000094d */ /* 0x000fea0003800000 */
[----:B------:R1:W-:Y:S02]  /*345a0*/  STG.E.64 desc[UR4][R124.64+0xf00], RZ ;  /* 0x000f00ff7c007986 */ /* 0x0003e4000c101b04 */
.L_x_8415:
[----:B------:R-:W-:Y:S05]  /*345b0*/  BSYNC B2 ;  /* 0x0000000000027941 */ /* 0x000fea0003800000 */
.L_x_8396:
        /* <DEDUP_REMOVED lines=18> */
.L_x_8419:
[----:B------:R-:W-:Y:S05]  /*346e0*/  BSYNC B3 ;  /* 0x0000000000037941 */ /* 0x000fea0003800000 */
.L_x_8418:
        /* <DEDUP_REMOVED lines=19> */
.L_x_8423:
[----:B------:R-:W-:Y:S05]  /*34820*/  BSYNC B4 ;  /* 0x0000000000047941 */ /* 0x000fea0003800000 */
.L_x_8422:
[----:B------:R-:W-:Y:S01]  /*34830*/  F2FP.F16.F32.PACK_AB R222, RZ, R222 ;  /* 0x000000deffde723e */ /* 0x000fe200000000ff */
[----:B------:R-:W-:Y:S06]  /*34840*/  BRA `(.L_x_8424) ;  /* 0x0000000000047947 */ /* 0x000fec0003800000 */
.L_x_8421:
[----:B------:R-:W-:-:S07]  /*34850*/  PRMT R222, RZ, 0x7610, R222 ;  /* 0x00007610ffde7816 */ /* 0x000fce00000000de */
.L_x_8424:
[----:B------:R-:W-:Y:S05]  /*34860*/  BSYNC B3 ;  /* 0x0000000000037941 */ /* 0x000fea0003800000 */
.L_x_8420:
        /* <DEDUP_REMOVED lines=18> */
.L_x_8428:
[----:B------:R-:W-:Y:S05]  /*34990*/  BSYNC B4 ;  /* 0x0000000000047941 */ /* 0x000fea0003800000 */
.L_x_8427:
[----:B------:R-:W-:Y:S01]  /*349a0*/  F2FP.F16.F32.PACK_AB R223, RZ, R223 ;  /* 0x000000dfffdf723e */ /* 0x000fe200000000ff */
[----:B------:R-:W-:Y:S06]  /*349b0*/  BRA `(.L_x_8429) ;  /* 0x0000000000047947 */ /* 0x000fec0003800000 */
.L_x_8426:
[----:B------:R-:W-:-:S07]  /*349c0*/  PRMT R223, RZ, 0x7610, R223 ;  /* 0x00007610ffdf7816 */ /* 0x000fce00000000df */
.L_x_8429:
[----:B------:R-:W-:Y:S05]  /*349d0*/  BSYNC B3 ;  /* 0x0000000000037941 */ /* 0x000fea0003800000 */
.L_x_8425:
        /* <DEDUP_REMOVED lines=18> */
.L_x_8433:
[----:B------:R-:W-:Y:S05]  /*34b00*/  BSYNC B4 ;  /* 0x0000000000047941 */ /* 0x000fea0003800000 */
.L_x_8432:
[----:B------:R-:W-:Y:S01]  /*34b10*/  F2FP.F16.F32.PACK_AB R126, RZ, R126 ;  /* 0x0000007eff7e723e */ /* 0x000fe200000000ff */
[----:B------:R-:W-:Y:S06]  /*34b20*/  BRA `(.L_x_8434) ;  /* 0x0000000000047947 */ /* 0x000fec0003800000 */
.L_x_8431:
[----:B------:R-:W-:-:S07]  /*34b30*/  PRMT R126, RZ, 0x7610, R126 ;  /* 0x00007610ff7e7816 */ /* 0x000fce000000007e */
.L_x_8434:
[----:B------:R-:W-:Y:S05]  /*34b40*/  BSYNC B3 ;  /* 0x0000000000037941 */ /* 0x000fea0003800000 */
.L_x_8430:
[----:B------:R-:W-:Y:S02]  /*34b50*/  LOP3.LUT R127, R222, 0xffff, RZ, 0xc0, !PT ;  /* 0x0000ffffde7f7812 */ /* 0x000fe400078ec0ff */
[----:B------:R-:W-:-:S03]  /*34b60*/  PRMT R223, R223, 0x5410, R126 ;  /* 0x00005410dfdf7816 */ /* 0x000fc6000000007e */
[----:B------:R-:W-:-:S05]  /*34b70*/  IMAD.WIDE.U32 R126, R127, 0x10000, RZ ;  /* 0x000100007f7e7825 */ /* 0x000fca00078e00ff */
[----:B------:R-:W-:Y:S02]  /*34b80*/  LOP3.LUT R127, R223, R127, RZ, 0xfc, !PT ;  /* 0x0000007fdf7f7212 */ /* 0x000fe400078efcff */
[----:B------:R-:W-:-:S05]  /*34b90*/  LOP3.LUT R126, R126, R216, RZ, 0xfc, !PT ;  /* 0x000000d87e7e7212 */ /* 0x000fca00078efcff */
[----:B------:R1:W-:Y:S01]  /*34ba0*/  STG.E.64 desc[UR4][R124.64+0x1000], R126 ;  /* 0x0010007e7c007986 */ /* 0x0003e2000c101b04 */
[----:B------:R-:W-:Y:S05]  /*34bb0*/  BRA `(.L_x_8435) ;  /* 0x0000000000107947 */ /* 0x000fea0003800000 */
.L_x_8417:
[----:B------:R-:W-:Y:S02]  /*34bc0*/  ULDC UR6, c[0x0][0x22c] ;  /* 0x00008b0000067ab9 */ /* 0x000fe40000000800 */
[----:B------:R-:W-:-:S13]  /*34bd0*/  ISETP.GE.AND P0, PT, R126, UR6, PT ;  /* 0x000000067e007c0c */ /* 0x000fda000bf06270 */
[----:B------:R-:W-:Y:S05]  /*34be0*/  @P0 EXIT ;  /* 0x000000000000094d */ /* 0x000fea0003800000 */
[----:B------:R1:W-:Y:S02]  /*34bf0*/  STG.E.64 desc[UR4][R124.64+0x1000], RZ ;  /* 0x001000ff7c007986 */ /* 0x0003e4000c101b04 */
.L_x_8435:
[----:B------:R-:W-:Y:S05]  /*34c00*/  BSYNC B2 ;  /* 0x0000000000027941 */ /* 0x000fea0003800000 */
.L_x_8416:
        /* <DEDUP_REMOVED lines=18> */
.L_x_8439:
[----:B------:R-:W-:Y:S05]  /*34d30*/  BSYNC B3 ;  /* 0x0000000000037941 */ /* 0x000fea0003800000 */
.L_x_8438:
        /* <DEDUP_REMOVED lines=19> */
.L_x_8443:
[----:B------:R-:W-:Y:S05]  /*34e70*/  BSYNC B4 ;  /* 0x0000000000047941 */ /* 0x000fea0003800000 */
.L_x_8442:
[----:B------:R-:W-:Y:S01]  /*34e80*/  F2FP.F16.F32.PACK_AB R222, RZ, R222 ;  /* 0x000000deffde723e */ /* 0x000fe200000000ff */
[----:B------:R-:W-:Y:S06]  /*34e90*/  BRA `(.L_x_8444) ;  /* 0x0000000000047947 */ /* 0x000fec0003800000 */
.L_x_8441:
[----:B------:R-:W-:-:S07]  /*34ea0*/  PRMT R222, RZ, 0x7610, R222 ;  /* 0x00007610ffde7816 */ /* 0x000fce00000000de */
.L_x_8444:
[----:B------:R-:W-:Y:S05]  /*34eb0*/  BSYNC B3 ;  /* 0x0000000000037941 */ /* 0x000fea0003800000 */
.L_x_8440:
        /* <DEDUP_REMOVED lines=18> */
.L_x_8448:
[----:B------:R-:W-:Y:S05]  /*34fe0*/  BSYNC B4 ;  /* 0x0000000000047941 */ /* 0x000fea0003800000 */
.L_x_8447:
[----:B------:R-:W-:Y:S01]  /*34ff0*/  F2FP.F16.F32.PACK_AB R223, RZ, R223 ;  /* 0x000000dfffdf723e */ /* 0x000fe200000000ff */
[----:B------:R-:W-:Y:S06]  /*35000*/  BRA `(.L_x_8449) ;  /* 0x0000000000047947 */ /* 0x000fec0003800000 */
.L_x_8446:
[----:B------:R-:W-:-:S07]  /*35010*/  PRMT R223, RZ, 0x7610, R223 ;  /* 0x00007610ffdf7816 */ /* 0x000fce00000000df */
.L_x_8449:
[----:B------:R-:W-:Y:S05]  /*35020*/  BSYNC B3 ;  /* 0x0000000000037941 */ /* 0x000fea0003800000 */
.L_x_8445:
        /* <DEDUP_REMOVED lines=18> */
.L_x_8453:
[----:B------:R-:W-:Y:S05]  /*35150*/  BSYNC B4 ;  /* 0x0000000000047941 */ /* 0x000fea0003800000 */
.L_x_8452:
[----:B------:R-:W-:Y:S01]  /*35160*/  F2FP.F16.F32.PACK_AB R126, RZ, R126 ;  /* 0x0000007eff7e723e */ /* 0x000fe200000000ff */
[----:B------:R-:W-:Y:S06]  /*35170*/  BRA `(.L_x_8454) ;  /* 0x0000000000047947 */ /* 0x000fec0003800000 */
.L_x_8451:
[----:B------:R-:W-:-:S07]  /*35180*/  PRMT R126, RZ, 0x7610, R126 ;  /* 0x00007610ff7e7816 */ /* 0x000fce000000007e */
.L_x_8454:
[----:B------:R-:W-:Y:S05]  /*35190*/  BSYNC B3 ;  /* 0x0000000000037941 */ /* 0x000fea0003800000 */
.L_x_8450:
[----:B------:R-:W-:Y:S02]  /*351a0*/  LOP3.LUT R127, R222, 0xffff, RZ, 0xc0, !PT ;  /* 0x0000ffffde7f7812 */ /* 0x000fe400078ec0ff */
[----:B------:R-:W-:-:S03]  /*351b0*/  PRMT R223, R223, 0x5410, R126 ;  /* 0x00005410dfdf7816 */ /* 0x000fc6000000007e */
[----:B------:R-:W-:-:S05]  /*351c0*/  IMAD.WIDE.U32 R126, R127, 0x10000, RZ ;  /* 0x000100007f7e7825 */ /* 0x000fca00078e00ff */
[----:B------:R-:W-:Y:S02]  /*351d0*/  LOP3.LUT R127, R223, R127, RZ, 0xfc, !PT ;  /* 0x0000007fdf7f7212 */ /* 0x000fe400078efcff */
[----:B------:R-:W-:-:S05]  /*351e0*/  LOP3.LUT R126, R126, R216, RZ, 0xfc, !PT ;  /* 0x000000d87e7e7212 */ /* 0x000fca00078efcff */
[----:B------:R1:W-:Y:S01]  /*351f0*/  STG.E.64 desc[UR4][R124.64+0x1100], R126 ;  /* 0x0011007e7c007986 */ /* 0x0003e2000c101b04 */
[----:B------:R-:W-:Y:S05]  /*35200*/  BRA `(.L_x_8455) ;  /* 0x0000000000107947 */ /* 0x000fea0003800000 */
.L_x_8437:
[----:B------:R-:W-:Y:S02]  /*35210*/  ULDC UR6, c[0x0][0x22c] ;  /* 0x00008b0000067ab9 */ /* 0x000fe40000000800 */
[----:B------:R-:W-:-:S13]  /*35220*/  ISETP.GE.AND P0, PT, R126, UR6, PT ;  /* 0x000000067e007c0c */ /* 0x000fda000bf06270 */
[----:B------:R-:W-:Y:S05]  /*35230*/  @P0 EXIT ;  /* 0x000000000000094d */ /* 0x000fea0003800000 */
[----:B------:R1:W-:Y:S02]  /*35240*/  STG.E.64 desc[UR4][R124.64+0x1100], RZ ;  /* 0x001100ff7c007986 */ /* 0x0003e4000c101b04 */
.L_x_8455:
[----:B------:R-:W-:Y:S05]  /*35250*/  BSYNC B2 ;  /* 0x0000000000027941 */ /* 0x000fea0003800000 */
.L_x_8436:
        /* <DEDUP_REMOVED lines=18> */
.L_x_8459:
[----:B------:R-:W-:Y:S05]  /*35380*/  BSYNC B3 ;  /* 0x0000000000037941 */ /* 0x000fea0003800000 */
.L_x_8458:
        /* <DEDUP_REMOVED lines=19> */
.L_x_8463:
[----:B------:R-:W-:Y:S05]  /*354c0*/  BSYNC B4 ;  /* 0x0000000000047941 */ /* 0x000fea0003800000 */
.L_x_8462:
[----:B------:R-:W-:Y:S01]  /*354d0*/  F2FP.F16.F32.PACK_AB R222, RZ, R222 ;  /* 0x000000deffde723e */ /* 0x000fe200000000ff */
[----:B------:R-:W-:Y:S06]  /*354e0*/  BRA `(.L_x_8464) ;  /* 0x0000000000047947 */ /* 0x000fec0003800000 */
.L_x_8461:
[----:B------:R-:W-:-:S07]  /*354f0*/  PRMT R222, RZ, 0x7610, R222 ;  /* 0x00007610ffde7816 */ /* 0x000fce00000000de */
.L_x_8464:
[----:B------:R-:W-:Y:S05]  /*35500*/  BSYNC B3 ;  /* 0x0000000000037941 */ /* 0x000fea0003800000 */
.L_x_8460:
        /* <DEDUP_REMOVED lines=18> */
.L_x_8468:
[----:B------:R-:W-:Y:S05]  /*35630*/  BSYNC B4 ;  /* 0x0000000000047941 */ /* 0x000fea0003800000 */
.L_x_8467:
[----:B------:R-:W-:Y:S01]  /*35640*/  F2FP.F16.F32.PACK_AB R223, RZ, R223 ;  /* 0x000000dfffdf723e */ /* 0x000fe200000000ff */
[----:B------:R-:W-:Y:S06]  /*35650*/  BRA `(.L_x_8469) ;  /* 0x0000000000047947 */ /* 0x000fec0003800000 */
.L_x_8466:
[----:B------:R-:W-:-:S07]  /*35660*/  PRMT R223, RZ, 0x7610, R223 ;  /* 0x00007610ffdf7816 */ /* 0x000fce00000000df */
.L_x_8469:
[----:B------:R-:W-:Y:S05]  /*35670*/  BSYNC B3 ;  /* 0x0000000000037941 */ /* 0x000fea0003800000 */
.L_x_8465:
        /* <DEDUP_REMOVED lines=18> */
.L_x_8473:
[----:B------:R-:W-:Y:S05]  /*357a0*/  BSYNC B4 ;  /* 0x0000000000047941 */ /* 0x000fea0003800000 */
.L_x_8472:
[----:B------:R-:W-:Y:S01]  /*357b0*/  F2FP.F16.F32.PACK_AB R126, RZ, R126 ;  /* 0x0000007eff7e723e */ /* 0x000fe200000000ff */
[----:B------:R-:W-:Y:S06]  /*357c0*/  BRA `(.L_x_8474) ;  /* 0x0000000000047947 */ /* 0x000fec0003800000 */
.L_x_8471:
[----:B------:R-:W-:-:S07]  /*357d0*/  PRMT R126, RZ, 0x7610, R126 ;  /* 0x00007610ff7e7816 */ /* 0x000fce000000007e */
.L_x_8474:
[----:B------:R-:W-:Y:S05]  /*357e0*/  BSYNC B3 ;  /* 0x0000000000037941 */ /* 0x000fea0003800000 */
.L_x_8470:
[----:B------:R-:W-:Y:S02]  /*357f0*/  LOP3.LUT R127, R222, 0xffff, RZ, 0xc0, !PT ;  /* 0x0000ffffde7f7812 */ /* 0x000fe400078ec0ff */
[----:B------:R-:W-:-:S03]  /*35800*/  PRMT R223, R223, 0x5410, R126 ;  /* 0x00005410dfdf7816 */ /* 0x000fc6000000007e */
[----:B------:R-:W-:-:S05]  /*35810*/  IMAD.WIDE.U32 R126, R127, 0x10000, RZ ;  /* 0x000100007f7e7825 */ /* 0x000fca00078e00ff */
[----:B------:R-:W-:Y:S02]  /*35820*/  LOP3.LUT R127, R223, R127, RZ, 0xfc, !PT ;  /* 0x0000007fdf7f7212 */ /* 0x000fe400078efcff */
[----:B------:R-:W-:-:S05]  /*35830*/  LOP3.LUT R126, R126, R216, RZ, 0xfc, !PT ;  /* 0x000000d87e7e7212 */ /* 0x000fca00078efcff */
[----:B------:R1:W-:Y:S01]  /*35840*/  STG.E.64 desc[UR4][R124.64+0x1200], R126 ;  /* 0x0012007e7c007986 */ /* 0x0003e2000c101b04 */
[----:B------:R-:W-:Y:S05]  /*35850*/  BRA `(.L_x_8475) ;  /* 0x0000000000107947 */ /* 0x000fea0003800000 */
.L_x_8457:
[----:B------:R-:W-:Y:S02]  /*35860*/  ULDC UR6, c[0x0][0x22c] ;  /* 0x00008b0000067ab9 */ /* 0x000fe40000000800 */
[----:B------:R-:W-:-:S13]  /*35870*/  ISETP.GE.AND P0, PT, R126, UR6, PT ;  /* 0x000000067e007c0c */ /* 0x000fda000bf06270 */
[----:B------:R-:W-:Y:S05]  /*35880*/  @P0 EXIT ;  /* 0x000000000000094d */ /* 0x000fea0003800000 */
[----:B------:R1:W-:Y:S02]  /*35890*/  STG.E.64 desc[UR4][R124.64+0x1200], RZ ;  /* 0x001200ff7c007986 */ /* 0x0003e4000c101b04 */
.L_x_8475:
[----:B------:R-:W-:Y:S05]  /*358a0*/  BSYNC B2 ;  /* 0x0000000000027941 */ /* 0x000fea0003800000 */
.L_x_8456:
        /* <DEDUP_REMOVED lines=18> */
.L_x_8479:
[----:B------:R-:W-:Y:S05]  /*359d0*/  BSYNC B3 ;  /* 0x0000000000037941 */ /* 0x000fea0003800000 */
.L_x_8478:
        /* <DEDUP_REMOVED lines=19> */
.L_x_8483:
[----:B------:R-:W-:Y:S05]  /*35b10*/  BSYNC B4 ;  /* 0x0000000000047941 */ /* 0x000fea0003800000 */
.L_x_8482:
[----:B------:R-:W-:Y:S01]  /*35b20*/  F2FP.F16.F32.PACK_AB R222, RZ, R222 ;  /* 0x000000deffde723e */ /* 0x000fe200000000ff */
[----:B------:R-:W-:Y:S06]  /*35b30*/  BRA `(.L_x_8484) ;  /* 0x0000000000047947 */ /* 0x000fec0003800000 */
.L_x_8481:
[----:B------:R-:W-:-:S07]  /*35b40*/  PRMT R222, RZ, 0x7610, R222 ;  /* 0x00007610ffde7816 */ /* 0x000fce00000000de */
.L_x_8484:
[----:B------:R-:W-:Y:S05]  /*35b50*/  BSYNC B3 ;  /* 0x0000000000037941 */ /* 0x000fea0003800000 */
.L_x_8480:
        /* <DEDUP_REMOVED lines=18> */
.L_x_8488:
[----:B------:R-:W-:Y:S05]  /*35c80*/  BSYNC B4 ;  /* 0x0000000000047941 */ /* 0x000fea0003800000 */
.L_x_8487:
[----:B------:R-:W-:Y:S01]  /*35c90*/  F2FP.F16.F32.PACK_AB R223, RZ, R223 ;  /* 0x000000dfffdf723e */ /* 0x000fe200000000ff */
[----:B------:R-:W-:Y:S06]  /*35ca0*/  BRA `(.L_x_8489) ;  /* 0x0000000000047947 */ /* 0x000fec0003800000 */
.L_x_8486:
[----:B------:R-:W-:-:S07]  /*35cb0*/  PRMT R223, RZ, 0x7610, R223 ;  /* 0x00007610ffdf7816 */ /* 0x000fce00000000df */
.L_x_8489:
[----:B------:R-:W-:Y:S05]  /*35cc0*/  BSYNC B3 ;  /* 0x0000000000037941 */ /* 0x000fea0003800000 */
.L_x_8485:
        /* <DEDUP_REMOVED lines=18> */
.L_x_8493:
[----:B------:R-:W-:Y:S05]  /*35df0*/  BSYNC B4 ;  /* 0x0000000000047941 */ /* 0x000fea0003800000 */
.L_x_8492:
[----:B------:R-:W-:Y:S01]  /*35e00*/  F2FP.F16.F32.PACK_AB R126, RZ, R126 ;  /* 0x0000007eff7e723e */ /* 0x000fe200000000ff */
[----:B------:R-:W-:Y:S06]  /*35e10*/  BRA `(.L_x_8494) ;  /* 0x0000000000047947 */ /* 0x000fec0003800000 */
.L_x_8491:
[----:B------:R-:W-:-:S07]  /*35e20*/  PRMT R126, RZ, 0x7610, R126 ;  /* 0x00007610ff7e7816 */ /* 0x000fce000000007e */
.L_x_8494:
[----:B------:R-:W-:Y:S05]  /*35e30*/  BSYNC B3 ;  /* 0x0000000000037941 */ /* 0x000fea0003800000 */
.L_x_8490:
[----:B------:R-:W-:Y:S02]  /*35e40*/  PRMT R223, R223, 0x5410, R126 ;  /* 0x00005410dfdf7816 */ /* 0x000fe4000000007e */
[----:B------:R-:W-:-:S05]  /*35e50*/  LOP3.LUT R126, R222, 0xffff, RZ, 0xc0, !PT ;  /* 0x0000ffffde7e7812 */ /* 0x000fca00078ec0ff */
[----:B------:R-:W-:-:S05]  /*35e60*/  IMAD.WIDE.U32 R126, R126, 0x10000, RZ ;  /* 0x000100007e7e7825 */ /* 0x000fca00078e00ff */
[----:B------:R-:W-:Y:S02]  /*35e70*/  LOP3.LUT R127, R223, R127, RZ, 0xfc, !PT ;  /* 0x0000007fdf7f7212 */ /* 0x000fe400078efcff */
[----:B------:R-:W-:-:S05]  /*35e80*/  LOP3.LUT R126, R126, R216, RZ, 0xfc, !PT ;  /* 0x000000d87e7e7212 */ /* 0x000fca00078efcff */
[----:B------:R1:W-:Y:S01]  /*35e90*/  STG.E.64 desc[UR4][R124.64+0x1300], R126 ;  /* 0x0013007e7c007986 */ /* 0x0003e2000c101b04 */
[----:B------:R-:W-:Y:S05]  /*35ea0*/  BRA `(.L_x_8495) ;  /* 0x0000000000107947 */ /* 0x000fea0003800000 */
.L_x_8477:
[----:B------:R-:W-:Y:S02]  /*35eb0*/  ULDC UR6, c[0x0][0x22c] ;  /* 0x00008b0000067ab9 */ /* 0x000fe40000000800 */
[----:B------:R-:W-:-:S13]  /*35ec0*/  ISETP.GE.AND P0, PT, R126, UR6, PT ;  /* 0x000000067e007c0c */ /* 0x000fda000bf06270 */
[----:B------:R-:W-:Y:S05]  /*35ed0*/  @P0 EXIT ;  /* 0x000000000000094d */ /* 0x000fea0003800000 */
[----:B------:R1:W-:Y:S02]  /*35ee0*/  STG.E.64 desc[UR4][R124.64+0x1300], RZ ;  /* 0x001300ff7c007986 */ /* 0x0003e4000c101b04 */
.L_x_8495:
[----:B------:R-:W-:Y:S05]  /*35ef0*/  BSYNC B2 ;  /* 0x0000000000027941 */ /* 0x000fea0003800000 */
.L_x_8476:
        /* <DEDUP_REMOVED lines=18> */
.L_x_8499:
[----:B------:R-:W-:Y:S05]  /*36020*/  BSYNC B3 ;  /* 0x0000000000037941 */ /* 0x000fea0003800000 */
.L_x_8498:
        /* <DEDUP_REMOVED lines=19> */
.L_x_8503:
[----:B------:R-:W-:Y:S05]  /*36160*/  BSYNC B4 ;  /* 0x0000000000047941 */ /* 0x000fea0003800000 */
.L_x_8502:
[----:B------:R-:W-:Y:S01]  /*36170*/  F2FP.F16.F32.PACK_AB R222, RZ, R222 ;  /* 0x000000deffde723e */ /* 0x000fe200000000ff */
[----:B------:R-:W-:Y:S06]  /*36180*/  BRA `(.L_x_8504) ;  /* 0x0000000000047947 */ /* 0x000fec0003800000 */
.L_x_8501:
[----:B------:R-:W-:-:S07]  /*36190*/  PRMT R222, RZ, 0x7610, R222 ;  /* 0x00007610ffde7816 */ /* 0x000fce00000000de */
.L_x_8504:
[----:B------:R-:W-:Y:S05]  /*361a0*/  BSYNC B3 ;  /* 0x0000000000037941 */ /* 0x000fea0003800000 */
.L_x_8500:
        /* <DEDUP_REMOVED lines=18> */
.L_x_8508:
[----:B------:R-:W-:Y:S05]  /*362d0*/  BSYNC B4 ;  /* 0x0000000000047941 */ /* 0x000fea0003800000 */
.L_x_8507:
[----:B------:R-:W-:Y:S01]  /*362e0*/  F2FP.F16.F32.PACK_AB R223, RZ, R223 ;  /* 0x000000dfffdf723e */ /* 0x000fe200000000ff */
[----:B------:R-:W-:Y:S06]  /*362f0*/  BRA `(.L_x_8509) ;  /* 0x0000000000047947 */ /* 0x000fec0003800000 */
.L_x_8506:
[----:B------:R-:W-:-:S07]  /*36300*/  PRMT R223, RZ, 0x7610, R223 ;  /* 0x00007610ffdf7816 */ /* 0x000fce00000000df */
.L_x_8509:
[----:B------:R-:W-:Y:S05]  /*36310*/  BSYNC B3 ;  /* 0x0000000000037941 */ /* 0x000fea0003800000 */
.L_x_8505:
        /* <DEDUP_REMOVED lines=18> */
.L_x_8513:
[----:B------:R-:W-:Y:S05]  /*36440*/  BSYNC B4 ;  /* 0x0000000000047941 */ /* 0x000fea0003800000 */
.L_x_8512:
[----:B------:R-:W-:Y:S01]  /*36450*/  F2FP.F16.F32.PACK_AB R126, RZ, R126 ;  /* 0x0000007eff7e723e */ /* 0x000fe200000000ff */
[----:B------:R-:W-:Y:S06]  /*36460*/  BRA `(.L_x_8514) ;  /* 0x0000000000047947 */ /* 0x000fec0003800000 */
.L_x_8511:
[----:B------:R-:W-:-:S07]  /*36470*/  PRMT R126, RZ, 0x7610, R126 ;  /* 0x00007610ff7e7816 */ /* 0x000fce000000007e */
.L_x_8514:
[----:B------:R-:W-:Y:S05]  /*36480*/  BSYNC B3 ;  /* 0x0000000000037941 */ /* 0x000fea0003800000 */
.L_x_8510:
[----:B------:R-:W-:Y:S02]  /*36490*/  PRMT R223, R223, 0x5410, R126 ;  /* 0x00005410dfdf7816 */ /* 0x000fe4000000007e */
[----:B------:R-:W-:-:S05]  /*364a0*/  LOP3.LUT R126, R222, 0xffff, RZ, 0xc0, !PT ;  /* 0x0000ffffde7e7812 */ /* 0x000fca00078ec0ff */
[----:B------:R-:W-:-:S05]  /*364b0*/  IMAD.WIDE.U32 R126, R126, 0x10000, RZ ;  /* 0x000100007e7e7825 */ /* 0x000fca00078e00ff */
[----:B------:R-:W-:Y:S02]  /*364c0*/  LOP3.LUT R127, R223, R127, RZ, 0xfc, !PT ;  /* 0x0000007fdf7f7212 */ /* 0x000fe400078efcff */
[----:B------:R-:W-:-:S05]  /*364d0*/  LOP3.LUT R126, R126, R216, RZ, 0xfc, !PT ;  /* 0x000000d87e7e7212 */ /* 0x000fca00078efcff */
[----:B------:R1:W-:Y:S01]  /*364e0*/  STG.E.64 desc[UR4][R124.64+0x1400], R126 ;  /* 0x0014007e7c007986 */ /* 0x0003e2000c101b04 */
[----:B------:R-:W-:Y:S05]  /*364f0*/  BRA `(.L_x_8515) ;  /* 0x0000000000107947 */ /* 0x000fea0003800000 */
.L_x_8497:
[----:B------:R-:W-:Y:S02]  /*36500*/  ULDC UR6, c[0x0][0x22c] ;  /* 0x00008b0000067ab9 */ /* 0x000fe40000000800 */
[----:B------:R-:W-:-:S13]  /*36510*/  ISETP.GE.AND P0, PT, R126, UR6, PT ;  /* 0x000000067e007c0c */ /* 0x000fda000bf06270 */
[----:B------:R-:W-:Y:S05]  /*36520*/  @P0 EXIT ;  /* 0x000000000000094d */ /* 0x000fea0003800000 */
[----:B------:R1:W-:Y:S02]  /*36530*/  STG.E.64 desc[UR4][R124.64+0x1400], RZ ;  /* 0x001400ff7c007986 */ /* 0x0003e4000c101b04 */
.L_x_8515:
[----:B------:R-:W-:Y:S05]  /*36540*/  BSYNC B2 ;  /* 0x0000000000027941 */ /* 0x000fea0003800000 */
.L_x_8496:
        /* <DEDUP_REMOVED lines=18> */
.L_x_8519:
[----:B------:R-:W-:Y:S05]  /*36670*/  BSYNC B3 ;  /* 0x0000000000037941 */ /* 0x000fea0003800000 */
.L_x_8518:
        /* <DEDUP_REMOVED lines=19> */
.L_x_8523:
[----:B------:R-:W-:Y:S05]  /*367b0*/  BSYNC B4 ;  /* 0x0000000000047941 */ /* 0x000fea0003800000 */
.L_x_8522:
[----:B------:R-:W-:Y:S01]  /*367c0*/  F2FP.F16.F32.PACK_AB R222, RZ, R222 ;  /* 0x000000deffde723e */ /* 0x000fe200000000ff */
[----:B------:R-:W-:Y:S06]  /*367d0*/  BRA `(.L_x_8524) ;  /* 0x0000000000047947 */ /* 0x000fec0003800000 */
.L_x_8521:
[----:B------:R-:W-:-:S07]  /*367e0*/  PRMT R222, RZ, 0x7610, R222 ;  /* 0x00007610ffde7816 */ /* 0x000fce00000000de */
.L_x_8524:
[----:B------:R-:W-:Y:S05]  /*367f0*/  BSYNC B3 ;  /* 0x0000000000037941 */ /* 0x000fea0003800000 */
.L_x_8520:
        /* <DEDUP_REMOVED lines=18> */
.L_x_8528:
[----:B------:R-:W-:Y:S05]  /*36920*/  BSYNC B4 ;  /* 0x0000000000047941 */ /* 0x000fea0003800000 */
.L_x_8527:
[----:B------:R-:W-:Y:S01]  /*36930*/  F2FP.F16.F32.PACK_AB R223, RZ, R223 ;  /* 0x000000dfffdf723e */ /* 0x000fe200000000ff */
[----:B------:R-:W-:Y:S06]  /*36940*/  BRA `(.L_x_8529) ;  /* 0x0000000000047947 */ /* 0x000fec0003800000 */
.L_x_8526:
[----:B------:R-:W-:-:S07]  /*36950*/  PRMT R223, RZ, 0x7610, R223 ;  /* 0x00007610ffdf7816 */ /* 0x000fce00000000df */
.L_x_8529:
[----:B------:R-:W-:Y:S05]  /*36960*/  BSYNC B3 ;  /* 0x0000000000037941 */ /* 0x000fea0003800000 */
.L_x_8525:
        /* <DEDUP_REMOVED lines=18> */
.L_x_8533:
[----:B------:R-:W-:Y:S05]  /*36a90*/  BSYNC B4 ;  /* 0x0000000000047941 */ /* 0x000fea0003800000 */
.L_x_8532:
[----:B------:R-:W-:Y:S01]  /*36aa0*/  F2FP.F16.F32.PACK_AB R126, RZ, R126 ;  /* 0x0000007eff7e723e */ /* 0x000fe200000000ff */
[----:B------:R-:W-:Y:S06]  /*36ab0*/  BRA `(.L_x_8534) ;  /* 0x0000000000047947 */ /* 0x000fec0003800000 */
.L_x_8531:
[----:B------:R-:W-:-:S07]  /*36ac0*/  PRMT R126, RZ, 0x7610, R126 ;  /* 0x00007610ff7e7816 */ /* 0x000fce000000007e */
.L_x_8534:
[----:B------:R-:W-:Y:S05]  /*36ad0*/  BSYNC B3 ;  /* 0x0000000000037941 */ /* 0x000fea0003800000 */
.L_x_8530:
[----:B------:R-:W-:Y:S02]  /*36ae0*/  PRMT R223, R223, 0x5410, R126 ;  /* 0x00005410dfdf7816 */ /* 0x000fe4000000007e */
[----:B------:R-:W-:-:S05]  /*36af0*/  LOP3.LUT R126, R222, 0xffff, RZ, 0xc0, !PT ;  /* 0x0000ffffde7e7812 */ /* 0x000fca00078ec0ff */
[----:B------:R-:W-:-:S05]  /*36b00*/  IMAD.WIDE.U32 R126, R126, 0x10000, RZ ;  /* 0x000100007e7e7825 */ /* 0x000fca00078e00ff */
[----:B------:R-:W-:Y:S02]  /*36b10*/  LOP3.LUT R127, R223, R127, RZ, 0xfc, !PT ;  /* 0x0000007fdf7f7212 */ /* 0x000fe400078efcff */
[----:B------:R-:W-:-:S05]  /*36b20*/  LOP3.LUT R126, R126, R216, RZ, 0xfc, !PT ;  /* 0x000000d87e7e7212 */ /* 0x000fca00078efcff */
[----:B------:R1:W-:Y:S01]  /*36b30*/  STG.E.64 desc[UR4][R124.64+0x1500], R126 ;  /* 0x0015007e7c007986 */ /* 0x0003e2000c101b04 */
[----:B------:R-:W-:Y:S05]  /*36b40*/  BRA `(.L_x_8535) ;  /* 0x0000000000107947 */ /* 0x000fea0003800000 */
.L_x_8517:
[----:B------:R-:W-:Y:S02]  /*36b50*/  ULDC UR6, c[0x0][0x22c] ;  /* 0x00008b0000067ab9 */ /* 0x000fe40000000800 */
[----:B------:R-:W-:-:S13]  /*36b60*/  ISETP.GE.AND P0, PT, R126, UR6, PT ;  /* 0x000000067e007c0c */ /* 0x000fda000bf06270 */
[----:B------:R-:W-:Y:S05]  /*36b70*/  @P0 EXIT ;  /* 0x000000000000094d */ /* 0x000fea0003800000 */
[----:B------:R1:W-:Y:S02]  /*36b80*/  STG.E.64 desc[UR4][R124.64+0x1500], RZ ;  /* 0x001500ff7c007986 */ /* 0x0003e4000c101b04 */
.L_x_8535:
[----:B------:R-:W-:Y:S05]  /*36b90*/  BSYNC B2 ;  /* 0x0000000000027941 */ /* 0x000fea0003800000 */
.L_x_8516:
        /* <DEDUP_REMOVED lines=18> */
.L_x_8539:
[----:B------:R-:W-:Y:S05]  /*36cc0*/  BSYNC B3 ;  /* 0x0000000000037941 */ /* 0x000fea0003800000 */
.L_x_8538:
        /* <DEDUP_REMOVED lines=19> */
.L_x_8543:
[----:B------:R-:W-:Y:S05]  /*36e00*/  BSYNC B4 ;  /* 0x0000000000047941 */ /* 0x000fea0003800000 */
.L_x_8542:
[----:B------:R-:W-:Y:S01]  /*36e10*/  F2FP.F16.F32.PACK_AB R222, RZ, R222 ;  /* 0x000000deffde723e */ /* 0x000fe200000000ff */
[----:B------:R-:W-:Y:S06]  /*36e20*/  BRA `(.L_x_8544) ;  /* 0x0000000000047947 */ /* 0x000fec0003800000 */
.L_x_8541:
[----:B------:R-:W-:-:S07]  /*36e30*/  PRMT R222, RZ, 0x7610, R222 ;  /* 0x00007610ffde7816 */ /* 0x000fce00000000de */
.L_x_8544:
[----:B------:R-:W-:Y:S05]  /*36e40*/  BSYNC B3 ;  /* 0x0000000000037941 */ /* 0x000fea0003800000 */
.L_x_8540:
        /* <DEDUP_REMOVED lines=18> */
.L_x_8548:
[----:B------:R-:W-:Y:S05]  /*36f70*/  BSYNC B4 ;  /* 0x0000000000047941 */ /* 0x000fea0003800000 */
.L_x_8547:
[----:B------:R-:W-:Y:S01]  /*36f80*/  F2FP.F16.F32.PACK_AB R223, RZ, R223 ;  /* 0x000000dfffdf723e */ /* 0x000fe200000000ff */
[----:B------:R-:W-:Y:S06]  /*36f90*/  BRA `(.L_x_8549) ;  /* 0x0000000000047947 */ /* 0x000fec0003800000 */
.L_x_8546:
[----:B------:R-:W-:-:S07]  /*36fa0*/  PRMT R223, RZ, 0x7610, R223 ;  /* 0x00007610ffdf7816 */ /* 0x000fce00000000df */
.L_x_8549:
[----:B------:R-:W-:Y:S05]  /*36fb0*/  BSYNC B3 ;  /* 0x0000000000037941 */ /* 0x000fea0003800000 */
.L_x_8545:
        /* <DEDUP_REMOVED lines=18> */
.L_x_8553:
[----:B------:R-:W-:Y:S05]  /*370e0*/  BSYNC B4 ;  /* 0x0000000000047941 */ /* 0x000fea0003800000 */
.L_x_8552:
[----:B------:R-:W-:Y:S01]  /*370f0*/  F2FP.F16.F32.PACK_AB R126, RZ, R126 ;  /* 0x0000007eff7e723e */ /* 0x000fe200000000ff */
[----:B------:R-:W-:Y:S06]  /*37100*/  BRA `(.L_x_8554) ;  /* 0x0000000000047947 */ /* 0x000fec0003800000 */
.L_x_8551:
[----:B------:R-:W-:-:S07]  /*37110*/  PRMT R126, RZ, 0x7610, R126 ;  /* 0x00007610ff7e7816 */ /* 0x000fce000000007e */
.L_x_8554:
[----:B------:R-:W-:Y:S05]  /*37120*/  BSYNC B3 ;  /* 0x0000000000037941 */ /* 0x000fea0003800000 */
.L_x_8550:
[----:B------:R-:W-:Y:S02]  /*37130*/  PRMT R223, R223, 0x5410, R126 ;  /* 0x00005410dfdf7816 */ /* 0x000fe4000000007e */
[----:B------:R-:W-:-:S05]  /*37140*/  LOP3.LUT R126, R222, 0xffff, RZ, 0xc0, !PT ;  /* 0x0000ffffde7e7812 */ /* 0x000fca00078ec0ff */
[----:B------:R-:W-:-:S05]  /*37150*/  IMAD.WIDE.U32 R126, R126, 0x10000, RZ ;  /* 0x000100007e7e7825 */ /* 0x000fca00078e00ff */
[----:B------:R-:W-:Y:S02]  /*37160*/  LOP3.LUT R127, R223, R127, RZ, 0xfc, !PT ;  /* 0x0000007fdf7f7212 */ /* 0x000fe400078efcff */
[----:B------:R-:W-:-:S05]  /*37170*/  LOP3.LUT R126, R126, R216, RZ, 0xfc, !PT ;  /* 0x000000d87e7e7212 */ /* 0x000fca00078efcff */
[----:B------:R1:W-:Y:S01]  /*37180*/  STG.E.64 desc[UR4][R124.64+0x1600], R126 ;  /* 0x0016007e7c007986 */ /* 0x0003e2000c101b04 */
[----:B------:R-:W-:Y:S05]  /*37190*/  BRA `(.L_x_8555) ;  /* 0x0000000000107947 */ /* 0x000fea0003800000 */
.L_x_8537:
[----:B------:R-:W-:Y:S02]  /*371a0*/  ULDC UR6, c[0x0][0x22c] ;  /* 0x00008b0000067ab9 */ /* 0x000fe40000000800 */
[----:B------:R-:W-:-:S13]  /*371b0*/  ISETP.GE.AND P0, PT, R126, UR6, PT ;  /* 0x000000067e007c0c */ /* 0x000fda000bf06270 */
[----:B------:R-:W-:Y:S05]  /*371c0*/  @P0 EXIT ;  /* 0x000000000000094d */ /* 0x000fea0003800000 */
[----:B------:R1:W-:Y:S02]  /*371d0*/  STG.E.64 desc[UR4][R124.64+0x1600], RZ ;  /* 0x001600ff7c007986 */ /* 0x0003e4000c101b04 */
.L_x_8555:
[----:B------:R-:W-:Y:S05]  /*371e0*/  BSYNC B2 ;  /* 0x0000000000027941 */ /* 0x000fea0003800000 */
.L_x_8536:
        /* <DEDUP_REMOVED lines=18> */
.L_x_8559:
[----:B------:R-:W-:Y:S05]  /*37310*/  BSYNC B3 ;  /* 0x0000000000037941 */ /* 0x000fea0003800000 */
.L_x_8558:
        /* <DEDUP_REMOVED lines=19> */
.L_x_8563:
[----:B------:R-:W-:Y:S05]  /*37450*/  BSYNC B4 ;  /* 0x0000000000047941 */ /* 0x000fea0003800000 */
.L_x_8562:
[----:B------:R-:W-:Y:S01]  /*37460*/  F2FP.F16.F32.PACK_AB R222, RZ, R222 ;  /* 0x000000deffde723e */ /* 0x000fe200000000ff */
[----:B------:R-:W-:Y:S06]  /*37470*/  BRA `(.L_x_8564) ;  /* 0x0000000000047947 */ /* 0x000fec0003800000 */
.L_x_8561:
[----:B------:R-:W-:-:S07]  /*37480*/  PRMT R222, RZ, 0x7610, R222 ;  /* 0x00007610ffde7816 */ /* 0x000fce00000000de */
.L_x_8564:
[----:B------:R-:W-:Y:S05]  /*37490*/  BSYNC B3 ;  /* 0x0000000000037941 */ /* 0x000fea0003800000 */
.L_x_8560:
        /* <DEDUP_REMOVED lines=18> */
.L_x_8568:
[----:B------:R-:W-:Y:S05]  /*375c0*/  BSYNC B4 ;  /* 0x0000000000047941 */ /* 0x000fea0003800000 */
.L_x_8567:
[----:B------:R-:W-:Y:S01]  /*375d0*/  F2FP.F16.F32.PACK_AB R223, RZ, R223 ;  /* 0x000000dfffdf723e */ /* 0x000fe200000000ff */
[----:B------:R-:W-:Y:S06]  /*375e0*/  BRA `(.L_x_8569) ;  /* 0x0000000000047947 */ /* 0x000fec0003800000 */
.L_x_8566:
[----:B------:R-:W-:-:S07]  /*375f0*/  PRMT R223, RZ, 0x7610, R223 ;  /* 0x00007610ffdf7816 */ /* 0x000fce00000000df */
.L_x_8569:
[----:B------:R-:W-:Y:S05]  /*37600*/  BSYNC B3 ;  /* 0x0000000000037941 */ /* 0x000fea0003800000 */
.L_x_8565:
        /* <DEDUP_REMOVED lines=18> */
.L_x_8573:
[----:B------:R-:W-:Y:S05]  /*37730*/  BSYNC B4 ;  /* 0x0000000000047941 */ /* 0x000fea0003800000 */
.L_x_8572:
[----:B------:R-:W-:Y:S01]  /*37740*/  F2FP.F16.F32.PACK_AB R126, RZ, R126 ;  /* 0x0000007eff7e723e */ /* 0x000fe200000000ff */
[----:B------:R-:W-:Y:S06]  /*37750*/  BRA `(.L_x_8574) ;  /* 0x0000000000047947 */ /* 0x000fec0003800000 */
.L_x_8571:
[----:B------:R-:W-:-:S07]  /*37760*/  PRMT R126, RZ, 0x7610, R126 ;  /* 0x00007610ff7e7816 */ /* 0x000fce000000007e */
.L_x_8574:
[----:B------:R-:W-:Y:S05]  /*37770*/  BSYNC B3 ;  /* 0x0000000000037941 */ /* 0x000fea0003800000 */
.L_x_8570:
[----:B------:R-:W-:Y:S02]  /*37780*/  PRMT R223, R223, 0x5410, R126 ;  /* 0x00005410dfdf7816 */ /* 0x000fe4000000007e */
[----:B------:R-:W-:-:S05]  /*37790*/  LOP3.LUT R126, R222, 0xffff, RZ, 0xc0, !PT ;  /* 0x0000ffffde7e7812 */ /* 0x000fca00078ec0ff */
[----:B------:R-:W-:-:S05]  /*377a0*/  IMAD.WIDE.U32 R126, R126, 0x10000, RZ ;  /* 0x000100007e7e7825 */ /* 0x000fca00078e00ff */
[----:B------:R-:W-:Y:S02]  /*377b0*/  LOP3.LUT R127, R223, R127, RZ, 0xfc, !PT ;  /* 0x0000007fdf7f7212 */ /* 0x000fe400078efcff */
[----:B------:R-:W-:-:S05]  /*377c0*/  LOP3.LUT R126, R126, R216, RZ, 0xfc, !PT ;  /* 0x000000d87e7e7212 */ /* 0x000fca00078efcff */
[----:B------:R1:W-:Y:S01]  /*377d0*/  STG.E.64 desc[UR4][R124.64+0x1700], R126 ;  /* 0x0017007e7c007986 */ /* 0x0003e2000c101b04 */
[----:B------:R-:W-:Y:S05]  /*377e0*/  BRA `(.L_x_8575) ;  /* 0x0000000000107947 */ /* 0x000fea0003800000 */
.L_x_8557:
[----:B------:R-:W-:Y:S02]  /*377f0*/  ULDC UR6, c[0x0][0x22c] ;  /* 0x00008b0000067ab9 */ /* 0x000fe40000000800 */
[----:B------:R-:W-:-:S13]  /*37800*/  ISETP.GE.AND P0, PT, R126, UR6, PT ;  /* 0x000000067e007c0c */ /* 0x000fda000bf06270 */
[----:B------:R-:W-:Y:S05]  /*37810*/  @P0 EXIT ;  /* 0x000000000000094d */ /* 0x000fea0003800000 */
[----:B------:R1:W-:Y:S02]  /*37820*/  STG.E.64 desc[UR4][R124.64+0x1700], RZ ;  /* 0x001700ff7c007986 */ /* 0x0003e4000c101b04 */
.L_x_8575:
[----:B------:R-:W-:Y:S05]  /*37830*/  BSYNC B2 ;  /* 0x0000000000027941 */ /* 0x000fea0003800000 */
.L_x_8556:
        /* <DEDUP_REMOVED lines=18> */
.L_x_8579:
[----:B------:R-:W-:Y:S05]  /*37960*/  BSYNC B3 ;  /* 0x0000000000037941 */ /* 0x000fea0003800000 */
.L_x_8578:
        /* <DEDUP_REMOVED lines=19> */
.L_x_8583:
[----:B------:R-:W-:Y:S05]  /*37aa0*/  BSYNC B4 ;  /* 0x0000000000047941 */ /* 0x000fea0003800000 */
.L_x_8582:
[----:B------:R-:W-:Y:S01]  /*37ab0*/  F2FP.F16.F32.PACK_AB R222, RZ, R222 ;  /* 0x000000deffde723e */ /* 0x000fe200000000ff */
[----:B------:R-:W-:Y:S06]  /*37ac0*/  BRA `(.L_x_8584) ;  /* 0x0000000000047947 */ /* 0x000fec0003800000 */
.L_x_8581:
[----:B------:R-:W-:-:S07]  /*37ad0*/  PRMT R222, RZ, 0x7610, R222 ;  /* 0x00007610ffde7816 */ /* 0x000fce00000000de */
.L_x_8584:
[----:B------:R-:W-:Y:S05]  /*37ae0*/  BSYNC B3 ;  /* 0x0000000000037941 */ /* 0x000fea0003800000 */
.L_x_8580:
        /* <DEDUP_REMOVED lines=18> */
.L_x_8588:
[----:B------:R-:W-:Y:S05]  /*37c10*/  BSYNC B4 ;  /* 0x0000000000047941 */ /* 0x000fea0003800000 */
.L_x_8587:
[----:B------:R-:W-:Y:S01]  /*37c20*/  F2FP.F16.F32.PACK_AB R223, RZ, R223 ;  /* 0x000000dfffdf723e */ /* 0x000fe200000000ff */
[----:B------:R-:W-:Y:S06]  /*37c30*/  BRA `(.L_x_8589) ;  /* 0x0000000000047947 */ /* 0x000fec0003800000 */
.L_x_8586:
[----:B------:R-:W-:-:S07]  /*37c40*/  PRMT R223, RZ, 0x7610, R223 ;  /* 0x00007610ffdf7816 */ /* 0x000fce00000000df */
.L_x_8589:
[----:B------:R-:W-:Y:S05]  /*37c50*/  BSYNC B3 ;  /* 0x0000000000037941 */ /* 0x000fea0003800000 */
.L_x_8585:
        /* <DEDUP_REMOVED lines=18> */
.L_x_8593:
[----:B------:R-:W-:Y:S05]  /*37d80*/  BSYNC B4 ;  /* 0x0000000000047941 */ /* 0x000fea0003800000 */
.L_x_8592:
[----:B------:R-:W-:Y:S01]  /*37d90*/  F2FP.F16.F32.PACK_AB R126, RZ, R126 ;  /* 0x0000007eff7e723e */ /* 0x000fe200000000ff */
[----:B------:R-:W-:Y:S06]  /*37da0*/  BRA `(.L_x_8594) ;  /* 0x0000000000047947 */ /* 0x000fec0003800000 */
.L_x_8591:
[----:B------:R-:W-:-:S07]  /*37db0*/  PRMT R126, RZ, 0x7610, R126 ;  /* 0x00007610ff7e7816 */ /* 0x000fce000000007e */
.L_x_8594:
[----:B------:R-:W-:Y:S05]  /*37dc0*/  BSYNC B3 ;  /* 0x0000000000037941 */ /* 0x000fea0003800000 */
.L_x_8590:
[----:B------:R-:W-:Y:S02]  /*37dd0*/  PRMT R223, R223, 0x5410, R126 ;  /* 0x00005410dfdf7816 */ /* 0x000fe4000000007e */
[----:B------:R-:W-:-:S05]  /*37de0*/  LOP3.LUT R126, R222, 0xffff, RZ, 0xc0, !PT ;  /* 0x0000ffffde7e7812 */ /* 0x000fca00078ec0ff */
[----:B------:R-:W-:-:S05]  /*37df0*/  IMAD.WIDE.U32 R126, R126, 0x10000, RZ ;  /* 0x000100007e7e7825 */ /* 0x000fca00078e00ff */
[----:B------:R-:W-:Y:S02]  /*37e00*/  LOP3.LUT R127, R223, R127, RZ, 0xfc, !PT ;  /* 0x0000007fdf7f7212 */ /* 0x000fe400078efcff */
[----:B------:R-:W-:-:S05]  /*37e10*/  LOP3.LUT R126, R126, R216, RZ, 0xfc, !PT ;  /* 0x000000d87e7e7212 */ /* 0x000fca00078efcff */
[----:B------:R1:W-:Y:S01]  /*37e20*/  STG.E.64 desc[UR4][R124.64+0x1800], R126 ;  /* 0x0018007e7c007986 */ /* 0x0003e2000c101b04 */
[----:B------:R-:W-:Y:S05]  /*37e30*/  BRA `(.L_x_8595) ;  /* 0x0000000000107947 */ /* 0x000fea0003800000 */
.L_x_8577:
[----:B------:R-:W-:Y:S02]  /*37e40*/  ULDC UR6, c[0x0][0x22c] ;  /* 0x00008b0000067ab9 */ /* 0x000fe40000000800 */
[----:B------:R-:W-:-:S13]  /*37e50*/  ISETP.GE.AND P0, PT, R126, UR6, PT ;  /* 0x000000067e007c0c */ /* 0x000fda000bf06270 */
[----:B------:R-:W-:Y:S05]  /*37e60*/  @P0 EXIT ;  /* 0x000000000000094d */ /* 0x000fea0003800000 */
[----:B------:R1:W-:Y:S02]  /*37e70*/  STG.E.64 desc[UR4][R124.64+0x1800], RZ ;  /* 0x001800ff7c007986 */ /* 0x0003e4000c101b04 */
.L_x_8595:
[----:B------:R-:W-:Y:S05]  /*37e80*/  BSYNC B2 ;  /* 0x0000000000027941 */ /* 0x000fea0003800000 */
.L_x_8576:
        /* <DEDUP_REMOVED lines=18> */
.L_x_8599:
[----:B------:R-:W-:Y:S05]  /*37fb0*/  BSYNC B3 ;  /* 0x0000000000037941 */ /* 0x000fea0003800000 */
.L_x_8598:
        /* <DEDUP_REMOVED lines=19> */
.L_x_8603:
[----:B------:R-:W-:Y:S05]  /*380f0*/  BSYNC B4 ;  /* 0x0000000000047941 */ /* 0x000fea0003800000 */
.L_x_8602:
[----:B------:R-:W-:Y:S01]  /*38100*/  F2FP.F16.F32.PACK_AB R222, RZ, R222 ;  /* 0x000000deffde723e */ /* 0x000fe200000000ff */
[----:B------:R-:W-:Y:S06]  /*38110*/  BRA `(.L_x_8604) ;  /* 0x0000000000047947 */ /* 0x000fec0003800000 */
.L_x_8601:
[----:B------:R-:W-:-:S07]  /*38120*/  PRMT R222, RZ, 0x7610, R222 ;  /* 0x00007610ffde7816 */ /* 0x000fce00000000de */
.L_x_8604:
[----:B------:R-:W-:Y:S05]  /*38130*/  BSYNC B3 ;  /* 0x0000000000037941 */ /* 0x000fea0003800000 */
.L_x_8600:
        /* <DEDUP_REMOVED lines=18> */
.L_x_8608:
[----:B------:R-:W-:Y:S05]  /*38260*/  BSYNC B4 ;  /* 0x0000000000047941 */ /* 0x000fea0003800000 */
.L_x_8607:
[----:B------:R-:W-:Y:S01]  /*38270*/  F2FP.F16.F32.PACK_AB R223, RZ, R223 ;  /* 0x000000dfffdf723e */ /* 0x000fe200000000ff */
[----:B------:R-:W-:Y:S06]  /*38280*/  BRA `(.L_x_8609) ;  /* 0x0000000000047947 */ /* 0x000fec0003800000 */
.L_x_8606:
[----:B------:R-:W-:-:S07]  /*38290*/  PRMT R223, RZ, 0x7610, R223 ;  /* 0x00007610ffdf7816 */ /* 0x000fce00000000df */
.L_x_8609:
[----:B------:R-:W-:Y:S05]  /*382a0*/  BSYNC B3 ;  /* 0x0000000000037941 */ /* 0x000fea0003800000 */
.L_x_8605:
        /* <DEDUP_REMOVED lines=18> */
.L_x_8613:
[----:B------:R-:W-:Y:S05]  /*383d0*/  BSYNC B4 ;  /* 0x0000000000047941 */ /* 0x000fea0003800000 */
.L_x_8612:
[----:B------:R-:W-:Y:S01]  /*383e0*/  F2FP.F16.F32.PACK_AB R126, RZ, R126 ;  /* 0x0000007eff7e723e */ /* 0x000fe200000000ff */
[----:B------:R-:W-:Y:S06]  /*383f0*/  BRA `(.L_x_8614) ;  /* 0x0000000000047947 */ /* 0x000fec0003800000 */
.L_x_8611:
[----:B------:R-:W-:-:S07]  /*38400*/  PRMT R126, RZ, 0x7610, R126 ;  /* 0x00007610ff7e7816 */ /* 0x000fce000000007e */
.L_x_8614:
[----:B------:R-:W-:Y:S05]  /*38410*/  BSYNC B3 ;  /* 0x0000000000037941 */ /* 0x000fea0003800000 */
.L_x_8610:
[----:B------:R-:W-:Y:S02]  /*38420*/  PRMT R223, R223, 0x5410, R126 ;  /* 0x00005410dfdf7816 */ /* 0x000fe4000000007e */
[----:B------:R-:W-:-:S05]  /*38430*/  LOP3.LUT R126, R222, 0xffff, RZ, 0xc0, !PT ;  /* 0x0000ffffde7e7812 */ /* 0x000fca00078ec0ff */
[----:B------:R-:W-:-:S05]  /*38440*/  IMAD.WIDE.U32 R126, R126, 0x10000, RZ ;  /* 0x000100007e7e7825 */ /* 0x000fca00078e00ff */
[----:B------:R-:W-:Y:S02]  /*38450*/  LOP3.LUT R127, R223, R127, RZ, 0xfc, !PT ;  /* 0x0000007fdf7f7212 */ /* 0x000fe400078efcff */
[----:B------:R-:W-:-:S05]  /*38460*/  LOP3.LUT R126, R126, R216, RZ, 0xfc, !PT ;  /* 0x000000d87e7e7212 */ /* 0x000fca00078efcff */
[----:B------:R1:W-:Y:S01]  /*38470*/  STG.E.64 desc[UR4][R124.64+0x1900], R126 ;  /* 0x0019007e7c007986 */ /* 0x0003e2000c101b04 */
[----:B------:R-:W-:Y:S05]  /*38480*/  BRA `(.L_x_8615) ;  /* 0x0000000000107947 */ /* 0x000fea0003800000 */
.L_x_8597:
[----:B------:R-:W-:Y:S02]  /*38490*/  ULDC UR6, c[0x0][0x22c] ;  /* 0x00008b0000067ab9 */ /* 0x000fe40000000800 */
[----:B------:R-:W-:-:S13]  /*384a0*/  ISETP.GE.AND P0, PT, R126, UR6, PT ;  /* 0x000000067e007c0c */ /* 0x000fda000bf06270 */
[----:B------:R-:W-:Y:S05]  /*384b0*/  @P0 EXIT ;  /* 0x000000000000094d */ /* 0x000fea0003800000 */
[----:B------:R1:W-:Y:S02]  /*384c0*/  STG.E.64 desc[UR4][R124.64+0x1900], RZ ;  /* 0x001900ff7c007986 */ /* 0x0003e4000c101b04 */
.L_x_8615:
[----:B------:R-:W-:Y:S05]  /*384d0*/  BSYNC B2 ;  /* 0x0000000000027941 */ /* 0x000fea0003800000 */
.L_x_8596:
        /* <DEDUP_REMOVED lines=18> */
.L_x_8619:
[----:B------:R-:W-:Y:S05]  /*38600*/  BSYNC B3 ;  /* 0x0000000000037941 */ /* 0x000fea0003800000 */
.L_x_8618:
        /* <DEDUP_REMOVED lines=19> */
.L_x_8623:
[----:B------:R-:W-:Y:S05]  /*38740*/  BSYNC B4 ;  /* 0x0000000000047941 */ /* 0x000fea0003800000 */
.L_x_8622:
[----:B------:R-:W-:Y:S01]  /*38750*/  F2FP.F16.F32.PACK_AB R222, RZ, R222 ;  /* 0x000000deffde723e */ /* 0x000fe200000000ff */
[----:B------:R-:W-:Y:S06]  /*38760*/  BRA `(.L_x_8624) ;  /* 0x0000000000047947 */ /* 0x000fec0003800000 */
.L_x_8621:
[----:B------:R-:W-:-:S07]  /*38770*/  PRMT R222, RZ, 0x7610, R222 ;  /* 0x00007610ffde7816 */ /* 0x000fce00000000de */
.L_x_8624:
[----:B------:R-:W-:Y:S05]  /*38780*/  BSYNC B3 ;  /* 0x0000000000037941 */ /* 0x000fea0003800000 */
.L_x_8620:
        /* <DEDUP_REMOVED lines=18> */
.L_x_8628:
[----:B------:R-:W-:Y:S05]  /*388b0*/  BSYNC B4 ;  /* 0x0000000000047941 */ /* 0x000fea0003800000 */
.L_x_8627:
[----:B------:R-:W-:Y:S01]  /*388c0*/  F2FP.F16.F32.PACK_AB R223, RZ, R223 ;  /* 0x000000dfffdf723e */ /* 0x000fe200000000ff */
[----:B------:R-:W-:Y:S06]  /*388d0*/  BRA `(.L_x_8629) ;  /* 0x0000000000047947 */ /* 0x000fec0003800000 */
.L_x_8626:
[----:B------:R-:W-:-:S07]  /*388e0*/  PRMT R223, RZ, 0x7610, R223 ;  /* 0x00007610ffdf7816 */ /* 0x000fce00000000df */
.L_x_8629:
[----:B------:R-:W-:Y:S05]  /*388f0*/  BSYNC B3 ;  /* 0x0000000000037941 */ /* 0x000fea0003800000 */
.L_x_8625:
        /* <DEDUP_REMOVED lines=18> */
.L_x_8633:
[----:B------:R-:W-:Y:S05]  /*38a20*/  BSYNC B4 ;  /* 0x0000000000047941 */ /* 0x000fea0003800000 */
.L_x_8632:
[----:B------:R-:W-:Y:S01]  /*38a30*/  F2FP.F16.F32.PACK_AB R126, RZ, R126 ;  /* 0x0000007eff7e723e */ /* 0x000fe200000000ff */
[----:B------:R-:W-:Y:S06]  /*38a40*/  BRA `(.L_x_8634) ;  /* 0x0000000000047947 */ /* 0x000fec0003800000 */
.L_x_8631:
[----:B------:R-:W-:-:S07]  /*38a50*/  PRMT R126, RZ, 0x7610, R126 ;  /* 0x00007610ff7e7816 */ /* 0x000fce000000007e */
.L_x_8634:
[----:B------:R-:W-:Y:S05]  /*38a60*/  BSYNC B3 ;  /* 0x0000000000037941 */ /* 0x000fea0003800000 */
.L_x_8630:
[----:B------:R-:W-:Y:S02]  /*38a70*/  PRMT R223, R223, 0x5410, R126 ;  /* 0x00005410dfdf7816 */ /* 0x000fe4000000007e */
[----:B------:R-:W-:-:S05]  /*38a80*/  LOP3.LUT R126, R222, 0xffff, RZ, 0xc0, !PT ;  /* 0x0000ffffde7e7812 */ /* 0x000fca00078ec0ff */
[----:B------:R-:W-:-:S05]  /*38a90*/  IMAD.WIDE.U32 R126, R126, 0x10000, RZ ;  /* 0x000100007e7e7825 */ /* 0x000fca00078e00ff */
[----:B------:R-:W-:Y:S02]  /*38aa0*/  LOP3.LUT R127, R223, R127, RZ, 0xfc, !PT ;  /* 0x0000007fdf7f7212 */ /* 0x000fe400078efcff */
[----:B------:R-:W-:-:S05]  /*38ab0*/  LOP3.LUT R126, R126, R216, RZ, 0xfc, !PT ;  /* 0x000000d87e7e7212 */ /* 0x000fca00078efcff */
[----:B------:R1:W-:Y:S01]  /*38ac0*/  STG.E.64 desc[UR4][R124.64+0x1a00], R126 ;  /* 0x001a007e7c007986 */ /* 0x0003e2000c101b04 */
[----:B------:R-:W-:Y:S05]  /*38ad0*/  BRA `(.L_x_8635) ;  /* 0x0000000000107947 */ /* 0x000fea0003800000 */
.L_x_8617:
[----:B------:R-:W-:Y:S02]  /*38ae0*/  ULDC UR6, c[0x0][0x22c] ;  /* 0x00008b0000067ab9 */ /* 0x000fe40000000800 */
[----:B------:R-:W-:-:S13]  /*38af0*/  ISETP.GE.AND P0, PT, R126, UR6, PT ;  /* 0x000000067e007c0c */ /* 0x000fda000bf06270 */
[----:B------:R-:W-:Y:S05]  /*38b00*/  @P0 EXIT ;  /* 0x000000000000094d */ /* 0x000fea0003800000 */
[----:B------:R1:W-:Y:S02]  /*38b10*/  STG.E.64 desc[UR4][R124.64+0x1a00], RZ ;  /* 0x001a00ff7c007986 */ /* 0x0003e4000c101b04 */
.L_x_8635:
[----:B------:R-:W-:Y:S05]  /*38b20*/  BSYNC B2 ;  /* 0x0000000000027941 */ /* 0x000fea0003800000 */
.L_x_8616:
        /* <DEDUP_REMOVED lines=18> */
.L_x_8639:
[----:B------:R-:W-:Y:S05]  /*38c50*/  BSYNC B3 ;  /* 0x0000000000037941 */ /* 0x000fea0003800000 */
.L_x_8638:
        /* <DEDUP_REMOVED lines=19> */
.L_x_8643:
[----:B------:R-:W-:Y:S05]  /*38d90*/  BSYNC B4 ;  /* 0x0000000000047941 */ /* 0x000fea0003800000 */
.L_x_8642:
[----:B------:R-:W-:Y:S01]  /*38da0*/  F2FP.F16.F32.PACK_AB R222, RZ, R222 ;  /* 0x000000deffde723e */ /* 0x000fe200000000ff */
[----:B------:R-:W-:Y:S06]  /*38db0*/  BRA `(.L_x_8644) ;  /* 0x0000000000047947 */ /* 0x000fec0003800000 */
.L_x_8641:
[----:B------:R-:W-:-:S07]  /*38dc0*/  PRMT R222, RZ, 0x7610, R222 ;  /* 0x00007610ffde7816 */ /* 0x000fce00000000de */
.L_x_8644:
[----:B------:R-:W-:Y:S05]  /*38dd0*/  BSYNC B3 ;  /* 0x0000000000037941 */ /* 0x000fea0003800000 */
.L_x_8640:
        /* <DEDUP_REMOVED lines=18> */
.L_x_8648:
[----:B------:R-:W-:Y:S05]  /*38f00*/  BSYNC B4 ;  /* 0x0000000000047941 */ /* 0x000fea0003800000 */
.L_x_8647:
[----:B------:R-:W-:Y:S01]  /*38f10*/  F2FP.F16.F32.PACK_AB R223, RZ, R223 ;  /* 0x000000dfffdf723e */ /* 0x000fe200000000ff */
[----:B------:R-:W-:Y:S06]  /*38f20*/  BRA `(.L_x_8649) ;  /* 0x0000000000047947 */ /* 0x000fec0003800000 */
.L_x_8646:
[----:B------:R-:W-:-:S07]  /*38f30*/  PRMT R223, RZ, 0x7610, R223 ;  /* 0x00007610ffdf7816 */ /* 0x000fce00000000df */
.L_x_8649:
[----:B------:R-:W-:Y:S05]  /*38f40*/  BSYNC B3 ;  /* 0x0000000000037941 */ /* 0x000fea0003800000 */
.L_x_8645:
        /* <DEDUP_REMOVED lines=18> */
.L_x_8653:
[----:B------:R-:W-:Y:S05]  /*39070*/  BSYNC B4 ;  /* 0x0000000000047941 */ /* 0x000fea0003800000 */
.L_x_8652:
[----:B------:R-:W-:Y:S01]  /*39080*/  F2FP.F16.F32.PACK_AB R126, RZ, R126 ;  /* 0x0000007eff7e723e */ /* 0x000fe200000000ff */
[----:B------:R-:W-:Y:S06]  /*39090*/  BRA `(.L_x_8654) ;  /* 0x0000000000047947 */ /* 0x000fec0003800000 */
.L_x_8651:
[----:B------:R-:W-:-:S07]  /*390a0*/  PRMT R126, RZ, 0x7610, R126 ;  /* 0x00007610ff7e7816 */ /* 0x000fce000000007e */
.L_x_8654:
[----:B------:R-:W-:Y:S05]  /*390b0*/  BSYNC B3 ;  /* 0x0000000000037941 */ /* 0x000fea0003800000 */
.L_x_8650:
[----:B------:R-:W-:Y:S02]  /*390c0*/  PRMT R223, R223, 0x5410, R126 ;  /* 0x00005410dfdf7816 */ /* 0x000fe4000000007e */
[----:B------:R-:W-:-:S05]  /*390d0*/  LOP3.LUT R126, R222, 0xffff, RZ, 0xc0, !PT ;  /* 0x0000ffffde7e7812 */ /* 0x000fca00078ec0ff */
[----:B------:R-:W-:-:S05]  /*390e0*/  IMAD.WIDE.U32 R126, R126, 0x10000, RZ ;  /* 0x000100007e7e7825 */ /* 0x000fca00078e00ff */
[----:B------:R-:W-:Y:S02]  /*390f0*/  LOP3.LUT R127, R223, R127, RZ, 0xfc, !PT ;  /* 0x0000007fdf7f7212 */ /* 0x000fe400078efcff */
[----:B------:R-:W-:-:S05]  /*39100*/  LOP3.LUT R126, R126, R216, RZ, 0xfc, !PT ;  /* 0x000000d87e7e7212 */ /* 0x000fca00078efcff */
[----:B------:R1:W-:Y:S01]  /*39110*/  STG.E.64 desc[UR4][R124.64+0x1b00], R126 ;  /* 0x001b007e7c007986 */ /* 0x0003e2000c101b04 */
[----:B------:R-:W-:Y:S05]  /*39120*/  BRA `(.L_x_8655) ;  /* 0x0000000000107947 */ /* 0x000fea0003800000 */
.L_x_8637:
[----:B------:R-:W-:Y:S02]  /*39130*/  ULDC UR6, c[0x0][0x22c] ;  /* 0x00008b0000067ab9 */ /* 0x000fe40000000800 */
[----:B------:R-:W-:-:S13]  /*39140*/  ISETP.GE.AND P0, PT, R126, UR6, PT ;  /* 0x000000067e007c0c */ /* 0x000fda000bf06270 */
[----:B------:R-:W-:Y:S05]  /*39150*/  @P0 EXIT ;  /* 0x000000000000094d */ /* 0x000fea0003800000 */
[----:B------:R1:W-:Y:S02]  /*39160*/  STG.E.64 desc[UR4][R124.64+0x1b00], RZ ;  /* 0x001b00ff7c007986 */ /* 0x0003e4000c101b04 */
.L_x_8655:
[----:B------:R-:W-:Y:S05]  /*39170*/  BSYNC B2 ;  /* 0x0000000000027941 */ /* 0x000fea0003800000 */
.L_x_8636:
        /* <DEDUP_REMOVED lines=18> */
.L_x_8659:
[----:B------:R-:W-:Y:S05]  /*392a0*/  BSYNC B3 ;  /* 0x0000000000037941 */ /* 0x000fea0003800000 */
.L_x_8658:
        /* <DEDUP_REMOVED lines=19> */
.L_x_8663:
[----:B------:R-:W-:Y:S05]  /*393e0*/  BSYNC B4 ;  /* 0x0000000000047941 */ /* 0x000fea0003800000 */
.L_x_8662:
[----:B------:R-:W-:Y:S01]  /*393f0*/  F2FP.F16.F32.PACK_AB R222, RZ, R222 ;  /* 0x000000deffde723e */ /* 0x000fe200000000ff */
[----:B------:R-:W-:Y:S06]  /*39400*/  BRA `(.L_x_8664) ;  /* 0x0000000000047947 */ /* 0x000fec0003800000 */
.L_x_8661:
[----:B------:R-:W-:-:S07]  /*39410*/  PRMT R222, RZ, 0x7610, R222 ;  /* 0x00007610ffde7816 */ /* 0x000fce00000000de */
.L_x_8664:
[----:B------:R-:W-:Y:S05]  /*39420*/  BSYNC B3 ;  /* 0x0000000000037941 */ /* 0x000fea0003800000 */
.L_x_8660:
        /* <DEDUP_REMOVED lines=18> */
.L_x_8668:
[----:B------:R-:W-:Y:S05]  /*39550*/  BSYNC B4 ;  /* 0x0000000000047941 */ /* 0x000fea0003800000 */
.L_x_8667:
[----:B------:R-:W-:Y:S01]  /*39560*/  F2FP.F16.F32.PACK_AB R223, RZ, R223 ;  /* 0x000000dfffdf723e */ /* 0x000fe200000000ff */
[----:B------:R-:W-:Y:S06]  /*39570*/  BRA `(.L_x_8669) ;  /* 0x0000000000047947 */ /* 0x000fec0003800000 */
.L_x_8666:
[----:B------:R-:W-:-:S07]  /*39580*/  PRMT R223, RZ, 0x7610, R223 ;  /* 0x00007610ffdf7816 */ /* 0x000fce00000000df */
.L_x_8669:
[----:B------:R-:W-:Y:S05]  /*39590*/  BSYNC B3 ;  /* 0x0000000000037941 */ /* 0x000fea0003800000 */
.L_x_8665:
        /* <DEDUP_REMOVED lines=18> */
.L_x_8673:
[----:B------:R-:W-:Y:S05]  /*396c0*/  BSYNC B4 ;  /* 0x0000000000047941 */ /* 0x000fea0003800000 */
.L_x_8672:
[----:B------:R-:W-:Y:S01]  /*396d0*/  F2FP.F16.F32.PACK_AB R126, RZ, R126 ;  /* 0x0000007eff7e723e */ /* 0x000fe200000000ff */
[----:B------:R-:W-:Y:S06]  /*396e0*/  BRA `(.L_x_8674) ;  /* 0x0000000000047947 */ /* 0x000fec0003800000 */
.L_x_8671:
[----:B------:R-:W-:-:S07]  /*396f0*/  PRMT R126, RZ, 0x7610, R126 ;  /* 0x00007610ff7e7816 */ /* 0x000fce000000007e */
.L_x_8674:
[----:B------:R-:W-:Y:S05]  /*39700*/  BSYNC B3 ;  /* 0x0000000000037941 */ /* 0x000fea0003800000 */
.L_x_8670:
[----:B------:R-:W-:Y:S02]  /*39710*/  PRMT R223, R223, 0x5410, R126 ;  /* 0x00005410dfdf7816 */ /* 0x000fe4000000007e */
[----:B------:R-:W-:-:S05]  /*39720*/  LOP3.LUT R126, R222, 0xffff, RZ, 0xc0, !PT ;  /* 0x0000ffffde7e7812 */ /* 0x000fca00078ec0ff */
[----:B------:R-:W-:-:S05]  /*39730*/  IMAD.WIDE.U32 R126, R126, 0x10000, RZ ;  /* 0x000100007e7e7825 */ /* 0x000fca00078e00ff */
[----:B------:R-:W-:Y:S02]  /*39740*/  LOP3.LUT R127, R223, R127, RZ, 0xfc, !PT ;  /* 0x0000007fdf7f7212 */ /* 0x000fe400078efcff */
[----:B------:R-:W-:-:S05]  /*39750*/  LOP3.LUT R126, R126, R216, RZ, 0xfc, !PT ;  /* 0x000000d87e7e7212 */ /* 0x000fca00078efcff */
[----:B------:R1:W-:Y:S01]  /*39760*/  STG.E.64 desc[UR4][R124.64+0x1c00], R126 ;  /* 0x001c007e7c007986 */ /* 0x0003e2000c101b04 */
[----:B------:R-:W-:Y:S05]  /*39770*/  BRA `(.L_x_8675) ;  /* 0x0000000000107947 */ /* 0x000fea0003800000 */
.L_x_8657:
[----:B------:R-:W-:Y:S02]  /*39780*/  ULDC UR6, c[0x0][0x22c] ;  /* 0x00008b0000067ab9 */ /* 0x000fe40000000800 */
[----:B------:R-:W-:-:S13]  /*39790*/  ISETP.GE.AND P0, PT, R126, UR6, PT ;  /* 0x000000067e007c0c */ /* 0x000fda000bf06270 */
[----:B------:R-:W-:Y:S05]  /*397a0*/  @P0 EXIT ;  /* 0x000000000000094d */ /* 0x000fea0003800000 */
[----:B------:R1:W-:Y:S02]  /*397b0*/  STG.E.64 desc[UR4][R124.64+0x1c00], RZ ;  /* 0x001c00ff7c007986 */ /* 0x0003e4000c101b04 */
.L_x_8675:
[----:B------:R-:W-:Y:S05]  /*397c0*/  BSYNC B2 ;  /* 0x0000000000027941 */ /* 0x000fea0003800000 */
.L_x_8656:
        /* <DEDUP_REMOVED lines=18> */
.L_x_8679:
[----:B------:R-:W-:Y:S05]  /*398f0*/  BSYNC B3 ;  /* 0x0000000000037941 */ /* 0x000fea0003800000 */
.L_x_8678:
        /* <DEDUP_REMOVED lines=19> */
.L_x_8683:
[----:B------:R-:W-:Y:S05]  /*39a30*/  BSYNC B4 ;  /* 0x0000000000047941 */ /* 0x000fea0003800000 */
.L_x_8682:
[----:B------:R-:W-:Y:S01]  /*39a40*/  F2FP.F16.F32.PACK_AB R222, RZ, R222 ;  /* 0x000000deffde723e */ /* 0x000fe200000000ff */
[----:B------:R-:W-:Y:S06]  /*39a50*/  BRA `(.L_x_8684) ;  /* 0x0000000000047947 */ /* 0x000fec0003800000 */
.L_x_8681:
[----:B------:R-:W-:-:S07]  /*39a60*/  PRMT R222, RZ, 0x7610, R222 ;  /* 0x00007610ffde7816 */ /* 0x000fce00000000de */
.L_x_8684:
[----:B------:R-:W-:Y:S05]  /*39a70*/  BSYNC B3 ;  /* 0x0000000000037941 */ /* 0x000fea0003800000 */
.L_x_8680:
        /* <DEDUP_REMOVED lines=18> */
.L_x_8688:
[----:B------:R-:W-:Y:S05]  /*39ba0*/  BSYNC B4 ;  /* 0x0000000000047941 */ /* 0x000fea0003800000 */
.L_x_8687:
[----:B------:R-:W-:Y:S01]  /*39bb0*/  F2FP.F16.F32.PACK_AB R223, RZ, R223 ;  /* 0x000000dfffdf723e */ /* 0x000fe200000000ff */
[----:B------:R-:W-:Y:S06]  /*39bc0*/  BRA `(.L_x_8689) ;  /* 0x0000000000047947 */ /* 0x000fec0003800000 */
.L_x_8686:
[----:B------:R-:W-:-:S07]  /*39bd0*/  PRMT R223, RZ, 0x7610, R223 ;  /* 0x00007610ffdf7816 */ /* 0x000fce00000000df */
.L_x_8689:
[----:B------:R-:W-:Y:S05]  /*39be0*/  BSYNC B3 ;  /* 0x0000000000037941 */ /* 0x000fea0003800000 */
.L_x_8685:
        /* <DEDUP_REMOVED lines=18> */
.L_x_8693:
[----:B------:R-:W-:Y:S05]  /*39d10*/  BSYNC B4 ;  /* 0x0000000000047941 */ /* 0x000fea0003800000 */
.L_x_8692:
[----:B------:R-:W-:Y:S01]  /*39d20*/  F2FP.F16.F32.PACK_AB R126, RZ, R126 ;  /* 0x0000007eff7e723e */ /* 0x000fe200000000ff */
[----:B------:R-:W-:Y:S06]  /*39d30*/  BRA `(.L_x_8694) ;  /* 0x0000000000047947 */ /* 0x000fec0003800000 */
.L_x_8691:
[----:B------:R-:W-:-:S07]  /*39d40*/  PRMT R126, RZ, 0x7610, R126 ;  /* 0x00007610ff7e7816 */ /* 0x000fce000000007e */
.L_x_8694:
[----:B------:R-:W-:Y:S05]  /*39d50*/  BSYNC B3 ;  /* 0x0000000000037941 */ /* 0x000fea0003800000 */
.L_x_8690:
[----:B------:R-:W-:Y:S02]  /*39d60*/  PRMT R223, R223, 0x5410, R126 ;  /* 0x00005410dfdf7816 */ /* 0x000fe4000000007e */
[----:B------:R-:W-:-:S05]  /*39d70*/  LOP3.LUT R126, R222, 0xffff, RZ, 0xc0, !PT ;  /* 0x0000ffffde7e7812 */ /* 0x000fca00078ec0ff */
[----:B------:R-:W-:-:S05]  /*39d80*/  IMAD.WIDE.U32 R126, R126, 0x10000, RZ ;  /* 0x000100007e7e7825 */ /* 0x000fca00078e00ff */
[----:B------:R-:W-:Y:S02]  /*39d90*/  LOP3.LUT R127, R223, R127, RZ, 0xfc, !PT ;  /* 0x0000007fdf7f7212 */ /* 0x000fe400078efcff */
[----:B------:R-:W-:-:S05]  /*39da0*/  LOP3.LUT R126, R126, R216, RZ, 0xfc, !PT ;  /* 0x000000d87e7e7212 */ /* 0x000fca00078efcff */
[----:B------:R1:W-:Y:S01]  /*39db0*/  STG.E.64 desc[UR4][R124.64+0x1d00], R126 ;  /* 0x001d007e7c007986 */ /* 0x0003e2000c101b04 */
[----:B------:R-:W-:Y:S05]  /*39dc0*/  BRA `(.L_x_8695) ;  /* 0x0000000000107947 */ /* 0x000fea0003800000 */
.L_x_8677:
[----:B------:R-:W-:Y:S02]  /*39dd0*/  ULDC UR6, c[0x0][0x22c] ;  /* 0x00008b0000067ab9 */ /* 0x000fe40000000800 */
[----:B------:R-:W-:-:S13]  /*39de0*/  ISETP.GE.AND P0, PT, R126, UR6, PT ;  /* 0x000000067e007c0c */ /* 0x000fda000bf06270 */
[----:B------:R-:W-:Y:S05]  /*39df0*/  @P0 EXIT ;  /* 0x000000000000094d */ /* 0x000fea0003800000 */
[----:B------:R1:W-:Y:S02]  /*39e00*/  STG.E.64 desc[UR4][R124.64+0x1d00], RZ ;  /* 0x001d00ff7c007986 */ /* 0x0003e4000c101b04 */
.L_x_8695:
[----:B------:R-:W-:Y:S05]  /*39e10*/  BSYNC B2 ;  /* 0x0000000000027941 */ /* 0x000fea0003800000 */
.L_x_8676:
        /* <DEDUP_REMOVED lines=18> */
.L_x_8699:
[----:B------:R-:W-:Y:S05]  /*39f40*/  BSYNC B3 ;  /* 0x0000000000037941 */ /* 0x000fea0003800000 */
.L_x_8698:
        /* <DEDUP_REMOVED lines=19> */
.L_x_8703:
[----:B------:R-:W-:Y:S05]  /*3a080*/  BSYNC B4 ;  /* 0x0000000000047941 */ /* 0x000fea0003800000 */
.L_x_8702:
[----:B------:R-:W-:Y:S01]  /*3a090*/  F2FP.F16.F32.PACK_AB R222, RZ, R222 ;  /* 0x000000deffde723e */ /* 0x000fe200000000ff */
[----:B------:R-:W-:Y:S06]  /*3a0a0*/  BRA `(.L_x_8704) ;  /* 0x0000000000047947 */ /* 0x000fec0003800000 */
.L_x_8701:
[----:B------:R-:W-:-:S07]  /*3a0b0*/  PRMT R222, RZ, 0x7610, R222 ;  /* 0x00007610ffde7816 */ /* 0x000fce00000000de */
.L_x_8704:
[----:B------:R-:W-:Y:S05]  /*3a0c0*/  BSYNC B3 ;  /* 0x0000000000037941 */ /* 0x000fea0003800000 */
.L_x_8700:
        /* <DEDUP_REMOVED lines=18> */
.L_x_8708:
[----:B------:R-:W-:Y:S05]  /*3a1f0*/  BSYNC B4 ;  /* 0x0000000000047941 */ /* 0x000fea0003800000 */
.L_x_8707:
[----:B------:R-:W-:Y:S01]  /*3a200*/  F2FP.F16.F32.PACK_AB R223, RZ, R223 ;  /* 0x000000dfffdf723e */ /* 0x000fe200000000ff */
[----:B------:R-:W-:Y:S06]  /*3a210*/  BRA `(.L_x_8709) ;  /* 0x0000000000047947 */ /* 0x000fec0003800000 */
.L_x_8706:
[----:B------:R-:W-:-:S07]  /*3a220*/  PRMT R223, RZ, 0x7610, R223 ;  /* 0x00007610ffdf7816 */ /* 0x000fce00000000df */
.L_x_8709:
[----:B------:R-:W-:Y:S05]  /*3a230*/  BSYNC B3 ;  /* 0x0000000000037941 */ /* 0x000fea0003800000 */
.L_x_8705:
        /* <DEDUP_REMOVED lines=18> */
.L_x_8713:
[----:B------:R-:W-:Y:S05]  /*3a360*/  BSYNC B4 ;  /* 0x0000000000047941 */ /* 0x000fea0003800000 */
.L_x_8712:
[----:B------:R-:W-:Y:S01]  /*3a370*/  F2FP.F16.F32.PACK_AB R126, RZ, R126 ;  /* 0x0000007eff7e723e */ /* 0x000fe200000000ff */
[----:B------:R-:W-:Y:S06]  /*3a380*/  BRA `(.L_x_8714) ;  /* 0x0000000000047947 */ /* 0x000fec0003800000 */
.L_x_8711:
[----:B------:R-:W-:-:S07]  /*3a390*/  PRMT R126, RZ, 0x7610, R126 ;  /* 0x00007610ff7e7816 */ /* 0x000fce000000007e */
.L_x_8714:
[----:B------:R-:W-:Y:S05]  /*3a3a0*/  BSYNC B3 ;  /* 0x0000000000037941 */ /* 0x000fea0003800000 */
.L_x_8710:
[----:B------:R-:W-:Y:S02]  /*3a3b0*/  PRMT R223, R223, 0x5410, R126 ;  /* 0x00005410dfdf7816 */ /* 0x000fe4000000007e */
[----:B------:R-:W-:-:S05]  /*3a3c0*/  LOP3.LUT R126, R222, 0xffff, RZ, 0xc0, !PT ;  /* 0x0000ffffde7e7812 */ /* 0x000fca00078ec0ff */
[----:B------:R-:W-:-:S05]  /*3a3d0*/  IMAD.WIDE.U32 R126, R126, 0x10000, RZ ;  /* 0x000100007e7e7825 */ /* 0x000fca00078e00ff */
[----:B------:R-:W-:Y:S02]  /*3a3e0*/  LOP3.LUT R127, R223, R127, RZ, 0xfc, !PT ;  /* 0x0000007fdf7f7212 */ /* 0x000fe400078efcff */
[----:B------:R-:W-:-:S05]  /*3a3f0*/  LOP3.LUT R126, R126, R216, RZ, 0xfc, !PT ;  /* 0x000000d87e7e7212 */ /* 0x000fca00078efcff */
[----:B------:R1:W-:Y:S01]  /*3a400*/  STG.E.64 desc[UR4][R124.64+0x1e00], R126 ;  /* 0x001e007e7c007986 */ /* 0x0003e2000c101b04 */
[----:B------:R-:W-:Y:S05]  /*3a410*/  BRA `(.L_x_8715) ;  /* 0x0000000000107947 */ /* 0x000fea0003800000 */
.L_x_8697:
[----:B------:R-:W-:Y:S02]  /*3a420*/  ULDC UR6, c[0x0][0x22c] ;  /* 0x00008b0000067ab9 */ /* 0x000fe40000000800 */
[----:B------:R-:W-:-:S13]  /*3a430*/  ISETP.GE.AND P0, PT, R126, UR6, PT ;  /* 0x000000067e007c0c */ /* 0x000fda000bf06270 */
[----:B------:R-:W-:Y:S05]  /*3a440*/  @P0 EXIT ;  /* 0x000000000000094d */ /* 0x000fea0003800000 */
[----:B------:R1:W-:Y:S02]  /*3a450*/  STG.E.64 desc[UR4][R124.64+0x1e00], RZ ;  /* 0x001e00ff7c007986 */ /* 0x0003e4000c101b04 */
.L_x_8715:
[----:B------:R-:W-:Y:S05]  /*3a460*/  BSYNC B2 ;  /* 0x0000000000027941 */ /* 0x000fea0003800000 */
.L_x_8696:
        /* <DEDUP_REMOVED lines=18> */
.L_x_8719:
[----:B------:R-:W-:Y:S05]  /*3a590*/  BSYNC B3 ;  /* 0x0000000000037941 */ /* 0x000fea0003800000 */
.L_x_8718:
        /* <DEDUP_REMOVED lines=19> */
.L_x_8723:
[----:B------:R-:W-:Y:S05]  /*3a6d0*/  BSYNC B4 ;  /* 0x0000000000047941 */ /* 0x000fea0003800000 */
.L_x_8722:
[----:B------:R-:W-:Y:S01]  /*3a6e0*/  F2FP.F16.F32.PACK_AB R222, RZ, R222 ;  /* 0x000000deffde723e */ /* 0x000fe200000000ff */
[----:B------:R-:W-:Y:S06]  /*3a6f0*/  BRA `(.L_x_8724) ;  /* 0x0000000000047947 */ /* 0x000fec0003800000 */
.L_x_8721:
[----:B------:R-:W-:-:S07]  /*3a700*/  PRMT R222, RZ, 0x7610, R222 ;  /* 0x00007610ffde7816 */ /* 0x000fce00000000de */
.L_x_8724:
[----:B------:R-:W-:Y:S05]  /*3a710*/  BSYNC B3 ;  /* 0x0000000000037941 */ /* 0x000fea0003800000 */
.L_x_8720:
        /* <DEDUP_REMOVED lines=18> */
.L_x_8728:
[----:B------:R-:W-:Y:S05]  /*3a840*/  BSYNC B4 ;  /* 0x0000000000047941 */ /* 0x000fea0003800000 */
.L_x_8727:
[----:B------:R-:W-:Y:S01]  /*3a850*/  F2FP.F16.F32.PACK_AB R223, RZ, R223 ;  /* 0x000000dfffdf723e */ /* 0x000fe200000000ff */
[----:B------:R-:W-:Y:S06]  /*3a860*/  BRA `(.L_x_8729) ;  /* 0x0000000000047947 */ /* 0x000fec0003800000 */
.L_x_8726:
[----:B------:R-:W-:-:S07]  /*3a870*/  PRMT R223, RZ, 0x7610, R223 ;  /* 0x00007610ffdf7816 */ /* 0x000fce00000000df */
.L_x_8729:
[----:B------:R-:W-:Y:S05]  /*3a880*/  BSYNC B3 ;  /* 0x0000000000037941 */ /* 0x000fea0003800000 */
.L_x_8725:
        /* <DEDUP_REMOVED lines=18> */
.L_x_8733:
[----:B------:R-:W-:Y:S05]  /*3a9b0*/  BSYNC B4 ;  /* 0x0000000000047941 */ /* 0x000fea0003800000 */
.L_x_8732:
[----:B------:R-:W-:Y:S01]  /*3a9c0*/  F2FP.F16.F32.PACK_AB R126, RZ, R126 ;  /* 0x0000007eff7e723e */ /* 0x000fe200000000ff */
[----:B------:R-:W-:Y:S06]  /*3a9d0*/  BRA `(.L_x_8734) ;  /* 0x0000000000047947 */ /* 0x000fec0003800000 */
.L_x_8731:
[----:B------:R-:W-:-:S07]  /*3a9e0*/  PRMT R126, RZ, 0x7610, R126 ;  /* 0x00007610ff7e7816 */ /* 0x000fce000000007e */
.L_x_8734:
[----:B------:R-:W-:Y:S05]  /*3a9f0*/  BSYNC B3 ;  /* 0x0000000000037941 */ /* 0x000fea0003800000 */
.L_x_8730:
[----:B------:R-:W-:Y:S02]  /*3aa00*/  PRMT R223, R223, 0x5410, R126 ;  /* 0x00005410dfdf7816 */ /* 0x000fe4000000007e */
[----:B------:R-:W-:-:S05]  /*3aa10*/  LOP3.LUT R126, R222, 0xffff, RZ, 0xc0, !PT ;  /* 0x0000ffffde7e7812 */ /* 0x000fca00078ec0ff */
[----:B------:R-:W-:-:S05]  /*3aa20*/  IMAD.WIDE.U32 R126, R126, 0x10000, RZ ;  /* 0x000100007e7e7825 */ /* 0x000fca00078e00ff */
[----:B------:R-:W-:Y:S02]  /*3aa30*/  LOP3.LUT R127, R223, R127, RZ, 0xfc, !PT ;  /* 0x0000007fdf7f7212 */ /* 0x000fe400078efcff */
[----:B------:R-:W-:-:S05]  /*3aa40*/  LOP3.LUT R126, R126, R216, RZ, 0xfc, !PT ;  /* 0x000000d87e7e7212 */ /* 0x000fca00078efcff */
[----:B------:R1:W-:Y:S01]  /*3aa50*/  STG.E.64 desc[UR4][R124.64+0x1f00], R126 ;  /* 0x001f007e7c007986 */ /* 0x0003e2000c101b04 */
[----:B------:R-:W-:Y:S05]  /*3aa60*/  BRA `(.L_x_8735) ;  /* 0x0000000000107947 */ /* 0x000fea0003800000 */
.L_x_8717:
[----:B------:R-:W-:Y:S02]  /*3aa70*/  ULDC UR6, c[0x0][0x22c] ;  /* 0x00008b0000067ab9 */ /* 0x000fe40000000800 */
[----:B------:R-:W-:-:S13]  /*3aa80*/  ISETP.GE.AND P0, PT, R126, UR6, PT ;  /* 0x000000067e007c0c */ /* 0x000fda000bf06270 */
[----:B------:R-:W-:Y:S05]  /*3aa90*/  @P0 EXIT ;  /* 0x000000000000094d */ /* 0x000fea0003800000 */
[----:B------:R1:W-:Y:S02]  /*3aaa0*/  STG.E.64 desc[UR4][R124.64+0x1f00], RZ ;  /* 0x001f00ff7c007986 */ /* 0x0003e4000c101b04 */
.L_x_8735:
[----:B------:R-:W-:Y:S05]  /*3aab0*/  BSYNC B2 ;  /* 0x0000000000027941 */ /* 0x000fea0003800000 */
.L_x_8716:
        /* <DEDUP_REMOVED lines=18> */
.L_x_8739:
[----:B------:R-:W-:Y:S05]  /*3abe0*/  BSYNC B3 ;  /* 0x0000000000037941 */ /* 0x000fea0003800000 */
.L_x_8738:
        /* <DEDUP_REMOVED lines=19> */
.L_x_8743:
[----:B------:R-:W-:Y:S05]  /*3ad20*/  BSYNC B4 ;  /* 0x0000000000047941 */ /* 0x000fea0003800000 */
.L_x_8742:
[----:B------:R-:W-:Y:S01]  /*3ad30*/  F2FP.F16.F32.PACK_AB R222, RZ, R222 ;  /* 0x000000deffde723e */ /* 0x000fe200000000ff */
[----:B------:R-:W-:Y:S06]  /*3ad40*/  BRA `(.L_x_8744) ;  /* 0x0000000000047947 */ /* 0x000fec0003800000 */
.L_x_8741:
[----:B------:R-:W-:-:S07]  /*3ad50*/  PRMT R222, RZ, 0x7610, R222 ;  /* 0x00007610ffde7816 */ /* 0x000fce00000000de */
.L_x_8744:
[----:B------:R-:W-:Y:S05]  /*3ad60*/  BSYNC B3 ;  /* 0x0000000000037941 */ /* 0x000fea0003800000 */
.L_x_8740:
        /* <DEDUP_REMOVED lines=18> */
.L_x_8748:
[----:B------:R-:W-:Y:S05]  /*3ae90*/  BSYNC B4 ;  /* 0x0000000000047941 */ /* 0x000fea0003800000 */
.L_x_8747:
[----:B------:R-:W-:Y:S01]  /*3aea0*/  F2FP.F16.F32.PACK_AB R223, RZ, R223 ;  /* 0x000000dfffdf723e */ /* 0x000fe200000000ff */
[----:B------:R-:W-:Y:S06]  /*3aeb0*/  BRA `(.L_x_8749) ;  /* 0x0000000000047947 */ /* 0x000fec0003800000 */
.L_x_8746:
[----:B------:R-:W-:-:S07]  /*3aec0*/  PRMT R223, RZ, 0x7610, R223 ;  /* 0x00007610ffdf7816 */ /* 0x000fce00000000df */
.L_x_8749:
[----:B------:R-:W-:Y:S05]  /*3aed0*/  BSYNC B3 ;  /* 0x0000000000037941 */ /* 0x000fea0003800000 */
.L_x_8745:
        /* <DEDUP_REMOVED lines=18> */
.L_x_8753:
[----:B------:R-:W-:Y:S05]  /*3b000*/  BSYNC B4 ;  /* 0x0000000000047941 */ /* 0x000fea0003800000 */
.L_x_8752:
[----:B------:R-:W-:Y:S01]  /*3b010*/  F2FP.F16.F32.PACK_AB R126, RZ, R126 ;  /* 0x0000007eff7e723e */ /* 0x000fe200000000ff */
[----:B------:R-:W-:Y:S06]  /*3b020*/  BRA `(.L_x_8754) ;  /* 0x0000000000047947 */ /* 0x000fec0003800000 */
.L_x_8751:
[----:B------:R-:W-:-:S07]  /*3b030*/  PRMT R126, RZ, 0x7610, R126 ;  /* 0x00007610ff7e7816 */ /* 0x000fce000000007e */
.L_x_8754:
[----:B------:R-:W-:Y:S05]  /*3b040*/  BSYNC B3 ;  /* 0x0000000000037941 */ /* 0x000fea0003800000 */
.L_x_8750:
[----:B------:R-:W-:Y:S02]  /*3b050*/  PRMT R223, R223, 0x5410, R126 ;  /* 0x00005410dfdf7816 */ /* 0x000fe4000000007e */
[----:B------:R-:W-:-:S05]  /*3b060*/  LOP3.LUT R126, R222, 0xffff, RZ, 0xc0, !PT ;  /* 0x0000ffffde7e7812 */ /* 0x000fca00078ec0ff */
[----:B------:R-:W-:-:S05]  /*3b070*/  IMAD.WIDE.U32 R126, R126, 0x10000, RZ ;  /* 0x000100007e7e7825 */ /* 0x000fca00078e00ff */
[----:B------:R-:W-:Y:S02]  /*3b080*/  LOP3.LUT R127, R223, R127, RZ, 0xfc, !PT ;  /* 0x0000007fdf7f7212 */ /* 0x000fe400078efcff */
[----:B------:R-:W-:-:S05]  /*3b090*/  LOP3.LUT R126, R126, R216, RZ, 0xfc, !PT ;  /* 0x000000d87e7e7212 */ /* 0x000fca00078efcff */
[----:B------:R1:W-:Y:S01]  /*3b0a0*/  STG.E.64 desc[UR4][R124.64+0x2000], R126 ;  /* 0x0020007e7c007986 */ /* 0x0003e2000c101b04 */
[----:B------:R-:W-:Y:S05]  /*3b0b0*/  BRA `(.L_x_8755) ;  /* 0x0000000000107947 */ /* 0x000fea0003800000 */
.L_x_8737:
[----:B------:R-:W-:Y:S02]  /*3b0c0*/  ULDC UR6, c[0x0][0x22c] ;  /* 0x00008b0000067ab9 */ /* 0x000fe40000000800 */
[----:B------:R-:W-:-:S13]  /*3b0d0*/  ISETP.GE.AND P0, PT, R126, UR6, PT ;  /* 0x000000067e007c0c */ /* 0x000fda000bf06270 */
[----:B------:R-:W-:Y:S05]  /*3b0e0*/  @P0 EXIT ;  /* 0x000000000000094d */ /* 0x000fea0003800000 */
[----:B------:R1:W-:Y:S02]  /*3b0f0*/  STG.E.64 desc[UR4][R124.64+0x2000], RZ ;  /* 0x002000ff7c007986 */ /* 0x0003e4000c101b04 */
.L_x_8755:
[----:B------:R-:W-:Y:S05]  /*3b100*/  BSYNC B2 ;  /* 0x0000000000027941 */ /* 0x000fea0003800000 */
.L_x_8736:
        /* <DEDUP_REMOVED lines=18> */
.L_x_8759:
[----:B------:R-:W-:Y:S05]  /*3b230*/  BSYNC B3 ;  /* 0x0000000000037941 */ /* 0x000fea0003800000 */
.L_x_8758:
        /* <DEDUP_REMOVED lines=19> */
.L_x_8763:
[----:B------:R-:W-:Y:S05]  /*3b370*/  BSYNC B4 ;  /* 0x0000000000047941 */ /* 0x000fea0003800000 */
.L_x_8762:
[----:B------:R-:W-:Y:S01]  /*3b380*/  F2FP.F16.F32.PACK_AB R222, RZ, R222 ;  /* 0x000000deffde723e */ /* 0x000fe200000000ff */
[----:B------:R-:W-:Y:S06]  /*3b390*/  BRA `(.L_x_8764) ;  /* 0x0000000000047947 */ /* 0x000fec0003800000 */
.L_x_8761:
[----:B------:R-:W-:-:S07]  /*3b3a0*/  PRMT R222, RZ, 0x7610, R222 ;  /* 0x00007610ffde7816 */ /* 0x000fce00000000de */
.L_x_8764:
[----:B------:R-:W-:Y:S05]  /*3b3b0*/  BSYNC B3 ;  /* 0x0000000000037941 */ /* 0x000fea0003800000 */
.L_x_8760:
        /* <DEDUP_REMOVED lines=18> */
.L_x_8768:
[----:B------:R-:W-:Y:S05]  /*3b4e0*/  BSYNC B4 ;  /* 0x0000000000047941 */ /* 0x000fea0003800000 */
.L_x_8767:
[----:B------:R-:W-:Y:S01]  /*3b4f0*/  F2FP.F16.F32.PACK_AB R223, RZ, R223 ;  /* 0x000000dfffdf723e */ /* 0x000fe200000000ff */
[----:B------:R-:W-:Y:S06]  /*3b500*/  BRA `(.L_x_8769) ;  /* 0x0000000000047947 */ /* 0x000fec0003800000 */
.L_x_8766:
[----:B------:R-:W-:-:S07]  /*3b510*/  PRMT R223, RZ, 0x7610, R223 ;  /* 0x00007610ffdf7816 */ /* 0x000fce00000000df */
.L_x_8769:
[----:B------:R-:W-:Y:S05]  /*3b520*/  BSYNC B3 ;  /* 0x0000000000037941 */ /* 0x000fea0003800000 */
.L_x_8765:
        /* <DEDUP_REMOVED lines=18> */
.L_x_8773:
[----:B------:R-:W-:Y:S05]  /*3b650*/  BSYNC B4 ;  /* 0x0000000000047941 */ /* 0x000fea0003800000 */
.L_x_8772:
[----:B------:R-:W-:Y:S01]  /*3b660*/  F2FP.F16.F32.PACK_AB R126, RZ, R126 ;  /* 0x0000007eff7e723e */ /* 0x000fe200000000ff */
[----:B------:R-:W-:Y:S06]  /*3b670*/  BRA `(.L_x_8774) ;  /* 0x0000000000047947 */ /* 0x000fec0003800000 */
.L_x_8771:
[----:B------:R-:W-:-:S07]  /*3b680*/  PRMT R126, RZ, 0x7610, R126 ;  /* 0x00007610ff7e7816 */ /* 0x000fce000000007e */
.L_x_8774:
[----:B------:R-:W-:Y:S05]  /*3b690*/  BSYNC B3 ;  /* 0x0000000000037941 */ /* 0x000fea0003800000 */
.L_x_8770:
[----:B------:R-:W-:Y:S02]  /*3b6a0*/  PRMT R223, R223, 0x5410, R126 ;  /* 0x00005410dfdf7816 */ /* 0x000fe4000000007e */
[----:B------:R-:W-:-:S05]  /*3b6b0*/  LOP3.LUT R126, R222, 0xffff, RZ, 0xc0, !PT ;  /* 0x0000ffffde7e7812 */ /* 0x000fca00078ec0ff */
[----:B------:R-:W-:-:S05]  /*3b6c0*/  IMAD.WIDE.U32 R126, R126, 0x10000, RZ ;  /* 0x000100007e7e7825 */ /* 0x000fca00078e00ff */
[----:B------:R-:W-:Y:S02]  /*3b6d0*/  LOP3.LUT R127, R223, R127, RZ, 0xfc, !PT ;  /* 0x0000007fdf7f7212 */ /* 0x000fe400078efcff */
[----:B------:R-:W-:-:S05]  /*3b6e0*/  LOP3.LUT R126, R126, R216, RZ, 0xfc, !PT ;  /* 0x000000d87e7e7212 */ /* 0x000fca00078efcff */
[----:B------:R1:W-:Y:S01]  /*3b6f0*/  STG.E.64 desc[UR4][R124.64+0x2100], R126 ;  /* 0x0021007e7c007986 */ /* 0x0003e2000c101b04 */
[----:B------:R-:W-:Y:S05]  /*3b700*/  BRA `(.L_x_8775) ;  /* 0x0000000000107947 */ /* 0x000fea0003800000 */
.L_x_8757:
[----:B------:R-:W-:Y:S02]  /*3b710*/  ULDC UR6, c[0x0][0x22c] ;  /* 0x00008b0000067ab9 */ /* 0x000fe40000000800 */
[----:B------:R-:W-:-:S13]  /*3b720*/  ISETP.GE.AND P0, PT, R126, UR6, PT ;  /* 0x000000067e007c0c */ /* 0x000fda000bf06270 */
[----:B------:R-:W-:Y:S05]  /*3b730*/  @P0 EXIT ;  /* 0x000000000000094d */ /* 0x000fea0003800000 */
[----:B------:R1:W-:Y:S02]  /*3b740*/  STG.E.64 desc[UR4][R124.64+0x2100], RZ ;  /* 0x002100ff7c007986 */ /* 0x0003e4000c101b04 */
.L_x_8775:
[----:B------:R-:W-:Y:S05]  /*3b750*/  BSYNC B2 ;  /* 0x0000000000027941 */ /* 0x000fea0003800000 */
.L_x_8756:
        /* <DEDUP_REMOVED lines=18> */
.L_x_8779:
[----:B------:R-:W-:Y:S05]  /*3b880*/  BSYNC B3 ;  /* 0x0000000000037941 */ /* 0x000fea0003800000 */
.L_x_8778:
        /* <DEDUP_REMOVED lines=19> */
.L_x_8783:
[----:B------:R-:W-:Y:S05]  /*3b9c0*/  BSYNC B4 ;  /* 0x0000000000047941 */ /* 0x000fea0003800000 */
.L_x_8782:
[----:B------:R-:W-:Y:S01]  /*3b9d0*/  F2FP.F16.F32.PACK_AB R222, RZ, R222 ;  /* 0x000000deffde723e */ /* 0x000fe200000000ff */
[----:B------:R-:W-:Y:S06]  /*3b9e0*/  BRA `(.L_x_8784) ;  /* 0x0000000000047947 */ /* 0x000fec0003800000 */
.L_x_8781:
[----:B------:R-:W-:-:S07]  /*3b9f0*/  PRMT R222, RZ, 0x7610, R222 ;  /* 0x00007610ffde7816 */ /* 0x000fce00000000de */
.L_x_8784:
[----:B------:R-:W-:Y:S05]  /*3ba00*/  BSYNC B3 ;  /* 0x0000000000037941 */ /* 0x000fea0003800000 */
.L_x_8780:
        /* <DEDUP_REMOVED lines=18> */
.L_x_8788:
[----:B------:R-:W-:Y:S05]  /*3bb30*/  BSYNC B4 ;  /* 0x0000000000047941 */ /* 0x000fea0003800000 */
.L_x_8787:
[----:B------:R-:W-:Y:S01]  /*3bb40*/  F2FP.F16.F32.PACK_AB R223, RZ, R223 ;  /* 0x000000dfffdf723e */ /* 0x000fe200000000ff */
[----:B------:R-:W-:Y:S06]  /*3bb50*/  BRA `(.L_x_8789) ;  /* 0x0000000000047947 */ /* 0x000fec0003800000 */
.L_x_8786:
[----:B------:R-:W-:-:S07]  /*3bb60*/  PRMT R223, RZ, 0x7610, R223 ;  /* 0x00007610ffdf7816 */ /* 0x000fce00000000df */
.L_x_8789:
[----:B------:R-:W-:Y:S05]  /*3bb70*/  BSYNC B3 ;  /* 0x0000000000037941 */ /* 0x000fea0003800000 */
.L_x_8785:
        /* <DEDUP_REMOVED lines=18> */
.L_x_8793:
[----:B------:R-:W-:Y:S05]  /*3bca0*/  BSYNC B4 ;  /* 0x0000000000047941 */ /* 0x000fea0003800000 */
.L_x_8792:
[----:B------:R-:W-:Y:S01]  /*3bcb0*/  F2FP.F16.F32.PACK_AB R126, RZ, R126 ;  /* 0x0000007eff7e723e */ /* 0x000fe200000000ff */
[----:B------:R-:W-:Y:S06]  /*3bcc0*/  BRA `(.L_x_8794) ;  /* 0x0000000000047947 */ /* 0x000fec0003800000 */
.L_x_8791:
[----:B------:R-:W-:-:S07]  /*3bcd0*/  PRMT R126, RZ, 0x7610, R126 ;  /* 0x00007610ff7e7816 */ /* 0x000fce000000007e */
.L_x_8794:
[----:B------:R-:W-:Y:S05]  /*3bce0*/  BSYNC B3 ;  /* 0x0000000000037941 */ /* 0x000fea0003800000 */
.L_x_8790:
[----:B------:R-:W-:Y:S02]  /*3bcf0*/  PRMT R223, R223, 0x5410, R126 ;  /* 0x00005410dfdf7816 */ /* 0x000fe4000000007e */
[----:B------:R-:W-:-:S05]  /*3bd00*/  LOP3.LUT R126, R222, 0xffff, RZ, 0xc0, !PT ;  /* 0x0000ffffde7e7812 */ /* 0x000fca00078ec0ff */
[----:B------:R-:W-:-:S05]  /*3bd10*/  IMAD.WIDE.U32 R126, R126, 0x10000, RZ ;  /* 0x000100007e7e7825 */ /* 0x000fca00078e00ff */
[----:B------:R-:W-:Y:S02]  /*3bd20*/  LOP3.LUT R127, R223, R127, RZ, 0xfc, !PT ;  /* 0x0000007fdf7f7212 */ /* 0x000fe400078efcff */
[----:B------:R-:W-:-:S05]  /*3bd30*/  LOP3.LUT R126, R126, R216, RZ, 0xfc, !PT ;  /* 0x000000d87e7e7212 */ /* 0x000fca00078efcff */
[----:B------:R1:W-:Y:S01]  /*3bd40*/  STG.E.64 desc[UR4][R124.64+0x2200], R126 ;  /* 0x0022007e7c007986 */ /* 0x0003e2000c101b04 */
[----:B------:R-:W-:Y:S05]  /*3bd50*/  BRA `(.L_x_8795) ;  /* 0x0000000000107947 */ /* 0x000fea0003800000 */
.L_x_8777:
[----:B------:R-:W-:Y:S02]  /*3bd60*/  ULDC UR6, c[0x0][0x22c] ;  /* 0x00008b0000067ab9 */ /* 0x000fe40000000800 */
[----:B------:R-:W-:-:S13]  /*3bd70*/  ISETP.GE.AND P0, PT, R126, UR6, PT ;  /* 0x000000067e007c0c */ /* 0x000fda000bf06270 */
[----:B------:R-:W-:Y:S05]  /*3bd80*/  @P0 EXIT ;  /* 0x000000000000094d */ /* 0x000fea0003800000 */
[----:B------:R1:W-:Y:S02]  /*3bd90*/  STG.E.64 desc[UR4][R124.64+0x2200], RZ ;  /* 0x002200ff7c007986 */ /* 0x0003e4000c101b04 */
.L_x_8795:
[----:B------:R-:W-:Y:S05]  /*3bda0*/  BSYNC B2 ;  /* 0x0000000000027941 */ /* 0x000fea0003800000 */
.L_x_8776:
        /* <DEDUP_REMOVED lines=18> */
.L_x_8799:
[----:B------:R-:W-:Y:S05]  /*3bed0*/  BSYNC B3 ;  /* 0x0000000000037941 */ /* 0x000fea0003800000 */
.L_x_8798:
        /* <DEDUP_REMOVED lines=19> */
.L_x_8803:
[----:B------:R-:W-:Y:S05]  /*3c010*/  BSYNC B4 ;  /* 0x0000000000047941 */ /* 0x000fea0003800000 */
.L_x_8802:
[----:B------:R-:W-:Y:S01]  /*3c020*/  F2FP.F16.F32.PACK_AB R222, RZ, R222 ;  /* 0x000000deffde723e */ /* 0x000fe200000000ff */
[----:B------:R-:W-:Y:S06]  /*3c030*/  BRA `(.L_x_8804) ;  /* 0x0000000000047947 */ /* 0x000fec0003800000 */
.L_x_8801:
[----:B------:R-:W-:-:S07]  /*3c040*/  PRMT R222, RZ, 0x7610, R222 ;  /* 0x00007610ffde7816 */ /* 0x000fce00000000de */
.L_x_8804:
[----:B------:R-:W-:Y:S05]  /*3c050*/  BSYNC B3 ;  /* 0x0000000000037941 */ /* 0x000fea0003800000 */
.L_x_8800:
        /* <DEDUP_REMOVED lines=18> */
.L_x_8808:
[----:B------:R-:W-:Y:S05]  /*3c180*/  BSYNC B4 ;  /* 0x0000000000047941 */ /* 0x000fea0003800000 */
.L_x_8807:
[----:B------:R-:W-:Y:S01]  /*3c190*/  F2FP.F16.F32.PACK_AB R223, RZ, R223 ;  /* 0x000000dfffdf723e */ /* 0x000fe200000000ff */
[----:B------:R-:W-:Y:S06]  /*3c1a0*/  BRA `(.L_x_8809) ;  /* 0x0000000000047947 */ /* 0x000fec0003800000 */
.L_x_8806:
[----:B------:R-:W-:-:S07]  /*3c1b0*/  PRMT R223, RZ, 0x7610, R223 ;  /* 0x00007610ffdf7816 */ /* 0x000fce00000000df */
.L_x_8809:
[----:B------:R-:W-:Y:S05]  /*3c1c0*/  BSYNC B3 ;  /* 0x0000000000037941 */ /* 0x000fea0003800000 */
.L_x_8805:
        /* <DEDUP_REMOVED lines=18> */
.L_x_8813:
[----:B------:R-:W-:Y:S05]  /*3c2f0*/  BSYNC B4 ;  /* 0x0000000000047941 */ /* 0x000fea0003800000 */
.L_x_8812:
[----:B------:R-:W-:Y:S01]  /*3c300*/  F2FP.F16.F32.PACK_AB R126, RZ, R126 ;  /* 0x0000007eff7e723e */ /* 0x000fe200000000ff */
[----:B------:R-:W-:Y:S06]  /*3c310*/  BRA `(.L_x_8814) ;  /* 0x0000000000047947 */ /* 0x000fec0003800000 */
.L_x_8811:
[----:B------:R-:W-:-:S07]  /*3c320*/  PRMT R126, RZ, 0x7610, R126 ;  /* 0x00007610ff7e7816 */ /* 0x000fce000000007e */
.L_x_8814:
[----:B------:R-:W-:Y:S05]  /*3c330*/  BSYNC B3 ;  /* 0x0000000000037941 */ /* 0x000fea0003800000 */
.L_x_8810:
[----:B------:R-:W-:Y:S02]  /*3c340*/  PRMT R223, R223, 0x5410, R126 ;  /* 0x00005410dfdf7816 */ /* 0x000fe4000000007e */
[----:B------:R-:W-:-:S05]  /*3c350*/  LOP3.LUT R126, R222, 0xffff, RZ, 0xc0, !PT ;  /* 0x0000ffffde7e7812 */ /* 0x000fca00078ec0ff */
[----:B------:R-:W-:-:S05]  /*3c360*/  IMAD.WIDE.U32 R126, R126, 0x10000, RZ ;  /* 0x000100007e7e7825 */ /* 0x000fca00078e00ff */
[----:B------:R-:W-:Y:S02]  /*3c370*/  LOP3.LUT R127, R223, R127, RZ, 0xfc, !PT ;  /* 0x0000007fdf7f7212 */ /* 0x000fe400078efcff */
[----:B------:R-:W-:-:S05]  /*3c380*/  LOP3.LUT R126, R126, R216, RZ, 0xfc, !PT ;  /* 0x000000d87e7e7212 */ /* 0x000fca00078efcff */
[----:B------:R1:W-:Y:S01]  /*3c390*/  STG.E.64 desc[UR4][R124.64+0x2300], R126 ;  /* 0x0023007e7c007986 */ /* 0x0003e2000c101b04 */
[----:B------:R-:W-:Y:S05]  /*3c3a0*/  BRA `(.L_x_8815) ;  /* 0x0000000000107947 */ /* 0x000fea0003800000 */
.L_x_8797:
[----:B------:R-:W-:Y:S02]  /*3c3b0*/  ULDC UR6, c[0x0][0x22c] ;  /* 0x00008b0000067ab9 */ /* 0x000fe40000000800 */
[----:B------:R-:W-:-:S13]  /*3c3c0*/  ISETP.GE.AND P0, PT, R126, UR6, PT ;  /* 0x000000067e007c0c */ /* 0x000fda000bf06270 */
[----:B------:R-:W-:Y:S05]  /*3c3d0*/  @P0 EXIT ;  /* 0x000000000000094d */ /* 0x000fea0003800000 */
[----:B------:R1:W-:Y:S02]  /*3c3e0*/  STG.E.64 desc[UR4][R124.64+0x2300], RZ ;  /* 0x002300ff7c007986 */ /* 0x0003e4000c101b04 */
.L_x_8815:
[----:B------:R-:W-:Y:S05]  /*3c3f0*/  BSYNC B2 ;  /* 0x0000000000027941 */ /* 0x000fea0003800000 */
.L_x_8796:
        /* <DEDUP_REMOVED lines=18> */
.L_x_8819:
[----:B------:R-:W-:Y:S05]  /*3c520*/  BSYNC B3 ;  /* 0x0000000000037941 */ /* 0x000fea0003800000 */
.L_x_8818:
        /* <DEDUP_REMOVED lines=19> */
.L_x_8823:
[----:B------:R-:W-:Y:S05]  /*3c660*/  BSYNC B4 ;  /* 0x0000000000047941 */ /* 0x000fea0003800000 */
.L_x_8822:
[----:B------:R-:W-:Y:S01]  /*3c670*/  F2FP.F16.F32.PACK_AB R222, RZ, R222 ;  /* 0x000000deffde723e */ /* 0x000fe200000000ff */
[----:B------:R-:W-:Y:S06]  /*3c680*/  BRA `(.L_x_8824) ;  /* 0x0000000000047947 */ /* 0x000fec0003800000 */
.L_x_8821:
[----:B------:R-:W-:-:S07]  /*3c690*/  PRMT R222, RZ, 0x7610, R222 ;  /* 0x00007610ffde7816 */ /* 0x000fce00000000de */
.L_x_8824:
[----:B------:R-:W-:Y:S05]  /*3c6a0*/  BSYNC B3 ;  /* 0x0000000000037941 */ /* 0x000fea0003800000 */
.L_x_8820:
        /* <DEDUP_REMOVED lines=18> */
.L_x_8828:
[----:B------:R-:W-:Y:S05]  /*3c7d0*/  BSYNC B4 ;  /* 0x0000000000047941 */ /* 0x000fea0003800000 */
.L_x_8827:
[----:B------:R-:W-:Y:S01]  /*3c7e0*/  F2FP.F16.F32.PACK_AB R223, RZ, R223 ;  /* 0x000000dfffdf723e */ /* 0x000fe200000000ff */
[----:B------:R-:W-:Y:S06]  /*3c7f0*/  BRA `(.L_x_8829) ;  /* 0x0000000000047947 */ /* 0x000fec0003800000 */
.L_x_8826:
[----:B------:R-:W-:-:S07]  /*3c800*/  PRMT R223, RZ, 0x7610, R223 ;  /* 0x00007610ffdf7816 */ /* 0x000fce00000000df */
.L_x_8829:
[----:B------:R-:W-:Y:S05]  /*3c810*/  BSYNC B3 ;  /* 0x0000000000037941 */ /* 0x000fea0003800000 */
.L_x_8825:
        /* <DEDUP_REMOVED lines=18> */
.L_x_8833:
[----:B------:R-:W-:Y:S05]  /*3c940*/  BSYNC B4 ;  /* 0x0000000000047941 */ /* 0x000fea0003800000 */
.L_x_8832:
[----:B------:R-:W-:Y:S01]  /*3c950*/  F2FP.F16.F32.PACK_AB R126, RZ, R126 ;  /* 0x0000007eff7e723e */ /* 0x000fe200000000ff */
[----:B------:R-:W-:Y:S06]  /*3c960*/  BRA `(.L_x_8834) ;  /* 0x0000000000047947 */ /* 0x000fec0003800000 */
.L_x_8831:
[----:B------:R-:W-:-:S07]  /*3c970*/  PRMT R126, RZ, 0x7610, R126 ;  /* 0x00007610ff7e7816 */ /* 0x000fce000000007e */
.L_x_8834:
[----:B------:R-:W-:Y:S05]  /*3c980*/  BSYNC B3 ;  /* 0x0000000000037941 */ /* 0x000fea0003800000 */
.L_x_8830:
[----:B------:R-:W-:Y:S02]  /*3c990*/  PRMT R223, R223, 0x5410, R126 ;  /* 0x00005410dfdf7816 */ /* 0x000fe4000000007e */
[----:B------:R-:W-:-:S05]  /*3c9a0*/  LOP3.LUT R126, R222, 0xffff, RZ, 0xc0, !PT ;  /* 0x0000ffffde7e7812 */ /* 0x000fca00078ec0ff */
[----:B------:R-:W-:-:S05]  /*3c9b0*/  IMAD.WIDE.U32 R126, R126, 0x10000, RZ ;  /* 0x000100007e7e7825 */ /* 0x000fca00078e00ff */
[----:B------:R-:W-:Y:S02]  /*3c9c0*/  LOP3.LUT R127, R223, R127, RZ, 0xfc, !PT ;  /* 0x0000007fdf7f7212 */ /* 0x000fe400078efcff */
[----:B------:R-:W-:-:S05]  /*3c9d0*/  LOP3.LUT R126, R126, R216, RZ, 0xfc, !PT ;  /* 0x000000d87e7e7212 */ /* 0x000fca00078efcff */
[----:B------:R1:W-:Y:S01]  /*3c9e0*/  STG.E.64 desc[UR4][R124.64+0x2400], R126 ;  /* 0x0024007e7c007986 */ /* 0x0003e2000c101b04 */
[----:B------:R-:W-:Y:S05]  /*3c9f0*/  BRA `(.L_x_8835) ;  /* 0x0000000000107947 */ /* 0x000fea0003800000 */
.L_x_8817:
[----:B------:R-:W-:Y:S02]  /*3ca00*/  ULDC UR6, c[0x0][0x22c] ;  /* 0x00008b0000067ab9 */ /* 0x000fe40000000800 */
[----:B------:R-:W-:-:S13]  /*3ca10*/  ISETP.GE.AND P0, PT, R126, UR6, PT ;  /* 0x000000067e007c0c */ /* 0x000fda000bf06270 */
[----:B------:R-:W-:Y:S05]  /*3ca20*/  @P0 EXIT ;  /* 0x000000000000094d */ /* 0x000fea0003800000 */
[----:B------:R1:W-:Y:S02]  /*3ca30*/  STG.E.64 desc[UR4][R124.64+0x2400], RZ ;  /* 0x002400ff7c007986 */ /* 0x0003e4000c101b04 */
.L_x_8835:
[----:B------:R-:W-:Y:S05]  /*3ca40*/  BSYNC B2 ;  /* 0x0000000000027941 */ /* 0x000fea0003800000 */
.L_x_8816:
        /* <DEDUP_REMOVED lines=18> */
.L_x_8839:
[----:B------:R-:W-:Y:S05]  /*3cb70*/  BSYNC B3 ;  /* 0x0000000000037941 */ /* 0x000fea0003800000 */
.L_x_8838:
        /* <DEDUP_REMOVED lines=19> */
.L_x_8843:
[----:B------:R-:W-:Y:S05]  /*3ccb0*/  BSYNC B4 ;  /* 0x0000000000047941 */ /* 0x000fea0003800000 */
.L_x_8842:
[----:B------:R-:W-:Y:S01]  /*3ccc0*/  F2FP.F16.F32.PACK_AB R222, RZ, R222 ;  /* 0x000000deffde723e */ /* 0x000fe200000000ff */
[----:B------:R-:W-:Y:S06]  /*3ccd0*/  BRA `(.L_x_8844) ;  /* 0x0000000000047947 */ /* 0x000fec0003800000 */
.L_x_8841:
[----:B------:R-:W-:-:S07]  /*3cce0*/  PRMT R222, RZ, 0x7610, R222 ;  /* 0x00007610ffde7816 */ /* 0x000fce00000000de */
.L_x_8844:
[----:B------:R-:W-:Y:S05]  /*3ccf0*/  BSYNC B3 ;  /* 0x0000000000037941 */ /* 0x000fea0003800000 */
.L_x_8840:
        /* <DEDUP_REMOVED lines=18> */
.L_x_8848:
[----:B------:R-:W-:Y:S05]  /*3ce20*/  BSYNC B4 ;  /* 0x0000000000047941 */ /* 0x000fea0003800000 */
.L_x_8847:
[----:B------:R-:W-:Y:S01]  /*3ce30*/  F2FP.F16.F32.PACK_AB R223, RZ, R223 ;  /* 0x000000dfffdf723e */ /* 0x000fe200000000ff */
[----:B------:R-:W-:Y:S06]  /*3ce40*/  BRA `(.L_x_8849) ;  /* 0x0000000000047947 */ /* 0x000fec0003800000 */
.L_x_8846:
[----:B------:R-:W-:-:S07]  /*3ce50*/  PRMT R223, RZ, 0x7610, R223 ;  /* 0x00007610ffdf7816 */ /* 0x000fce00000000df */
.L_x_8849:
[----:B------:R-:W-:Y:S05]  /*3ce60*/  BSYNC B3 ;  /* 0x0000000000037941 */ /* 0x000fea0003800000 */
.L_x_8845:
        /* <DEDUP_REMOVED lines=18> */
.L_x_8853:
[----:B------:R-:W-:Y:S05]  /*3cf90*/  BSYNC B4 ;  /* 0x0000000000047941 */ /* 0x000fea0003800000 */
.L_x_8852:
[----:B------:R-:W-:Y:S01]  /*3cfa0*/  F2FP.F16.F32.PACK_AB R126, RZ, R126 ;  /* 0x0000007eff7e723e */ /* 0x000fe200000000ff */
[----:B------:R-:W-:Y:S06]  /*3cfb0*/  BRA `(.L_x_8854) ;  /* 0x0000000000047947 */ /* 0x000fec0003800000 */
.L_x_8851:
[----:B------:R-:W-:-:S07]  /*3cfc0*/  PRMT R126, RZ, 0x7610, R126 ;  /* 0x00007610ff7e7816 */ /* 0x000fce000000007e */
.L_x_8854:
[----:B------:R-:W-:Y:S05]  /*3cfd0*/  BSYNC B3 ;  /* 0x0000000000037941 */ /* 0x000fea0003800000 */
.L_x_8850:
[----:B------:R-:W-:Y:S02]  /*3cfe0*/  PRMT R223, R223, 0x5410, R126 ;  /* 0x00005410dfdf7816 */ /* 0x000fe4000000007e */
[----:B------:R-:W-:-:S05]  /*3cff0*/  LOP3.LUT R126, R222, 0xffff, RZ, 0xc0, !PT ;  /* 0x0000ffffde7e7812 */ /* 0x000fca00078ec0ff */
[----:B------:R-:W-:-:S05]  /*3d000*/  IMAD.WIDE.U32 R126, R126, 0x10000, RZ ;  /* 0x000100007e7e7825 */ /* 0x000fca00078e00ff */
[----:B------:R-:W-:Y:S02]  /*3d010*/  LOP3.LUT R127, R223, R127, RZ, 0xfc, !PT ;  /* 0x0000007fdf7f7212 */ /* 0x000fe400078efcff */
[----:B------:R-:W-:-:S05]  /*3d020*/  LOP3.LUT R126, R126, R216, RZ, 0xfc, !PT ;  /* 0x000000d87e7e7212 */ /* 0x000fca00078efcff */
[----:B------:R1:W-:Y:S01]  /*3d030*/  STG.E.64 desc[UR4][R124.64+0x2500], R126 ;  /* 0x0025007e7c007986 */ /* 0x0003e2000c101b04 */
[----:B------:R-:W-:Y:S05]  /*3d040*/  BRA `(.L_x_8855) ;  /* 0x0000000000107947 */ /* 0x000fea0003800000 */
.L_x_8837:
[----:B------:R-:W-:Y:S02]  /*3d050*/  ULDC UR6, c[0x0][0x22c] ;  /* 0x00008b0000067ab9 */ /* 0x000fe40000000800 */
[----:B------:R-:W-:-:S13]  /*3d060*/  ISETP.GE.AND P0, PT, R126, UR6, PT ;  /* 0x000000067e007c0c */ /* 0x000fda000bf06270 */
[----:B------:R-:W-:Y:S05]  /*3d070*/  @P0 EXIT ;  /* 0x000000000000094d */ /* 0x000fea0003800000 */
[----:B------:R1:W-:Y:S02]  /*3d080*/  STG.E.64 desc[UR4][R124.64+0x2500], RZ ;  /* 0x002500ff7c007986 */ /* 0x0003e4000c101b04 */
.L_x_8855:
[----:B------:R-:W-:Y:S05]  /*3d090*/  BSYNC B2 ;  /* 0x0000000000027941 */ /* 0x000fea0003800000 */
.L_x_8836:
        /* <DEDUP_REMOVED lines=18> */
.L_x_8859:
[----:B------:R-:W-:Y:S05]  /*3d1c0*/  BSYNC B3 ;  /* 0x0000000000037941 */ /* 0x000fea0003800000 */
.L_x_8858:
        /* <DEDUP_REMOVED lines=19> */
.L_x_8863:
[----:B------:R-:W-:Y:S05]  /*3d300*/  BSYNC B4 ;  /* 0x0000000000047941 */ /* 0x000fea0003800000 */
.L_x_8862:
[----:B------:R-:W-:Y:S01]  /*3d310*/  F2FP.F16.F32.PACK_AB R222, RZ, R222 ;  /* 0x000000deffde723e */ /* 0x000fe200000000ff */
[----:B------:R-:W-:Y:S06]  /*3d320*/  BRA `(.L_x_8864) ;  /* 0x0000000000047947 */ /* 0x000fec0003800000 */
.L_x_8861:
[----:B------:R-:W-:-:S07]  /*3d330*/  PRMT R222, RZ, 0x7610, R222 ;  /* 0x00007610ffde7816 */ /* 0x000fce00000000de */
.L_x_8864:
[----:B------:R-:W-:Y:S05]  /*3d340*/  BSYNC B3 ;  /* 0x0000000000037941 */ /* 0x000fea0003800000 */
.L_x_8860:
        /* <DEDUP_REMOVED lines=18> */
.L_x_8868:
[----:B------:R-:W-:Y:S05]  /*3d470*/  BSYNC B4 ;  /* 0x0000000000047941 */ /* 0x000fea0003800000 */
.L_x_8867:
[----:B------:R-:W-:Y:S01]  /*3d480*/  F2FP.F16.F32.PACK_AB R223, RZ, R223 ;  /* 0x000000dfffdf723e */ /* 0x000fe200000000ff */
[----:B------:R-:W-:Y:S06]  /*3d490*/  BRA `(.L_x_8869) ;  /* 0x0000000000047947 */ /* 0x000fec0003800000 */
.L_x_8866:
[----:B------:R-:W-:-:S07]  /*3d4a0*/  PRMT R223, RZ, 0x7610, R223 ;  /* 0x00007610ffdf7816 */ /* 0x000fce00000000df */
.L_x_8869:
[----:B------:R-:W-:Y:S05]  /*3d4b0*/  BSYNC B3 ;  /* 0x0000000000037941 */ /* 0x000fea0003800000 */
.L_x_8865:
        /* <DEDUP_REMOVED lines=18> */
.L_x_8873:
[----:B------:R-:W-:Y:S05]  /*3d5e0*/  BSYNC B4 ;  /* 0x0000000000047941 */ /* 0x000fea0003800000 */
.L_x_8872:
[----:B------:R-:W-:Y:S01]  /*3d5f0*/  F2FP.F16.F32.PACK_AB R126, RZ, R126 ;  /* 0x0000007eff7e723e */ /* 0x000fe200000000ff */
[----:B------:R-:W-:Y:S06]  /*3d600*/  BRA `(.L_x_8874) ;  /* 0x0000000000047947 */ /* 0x000fec0003800000 */
.L_x_8871:
[----:B------:R-:W-:-:S07]  /*3d610*/  PRMT R126, RZ, 0x7610, R126 ;  /* 0x00007610ff7e7816 */ /* 0x000fce000000007e */
.L_x_8874:
[----:B------:R-:W-:Y:S05]  /*3d620*/  BSYNC B3 ;  /* 0x0000000000037941 */ /* 0x000fea0003800000 */
.L_x_8870:
[----:B------:R-:W-:Y:S02]  /*3d630*/  PRMT R223, R223, 0x5410, R126 ;  /* 0x00005410dfdf7816 */ /* 0x000fe4000000007e */
[----:B------:R-:W-:-:S05]  /*3d640*/  LOP3.LUT R126, R222, 0xffff, RZ, 0xc0, !PT ;  /* 0x0000ffffde7e7812 */ /* 0x000fca00078ec0ff */
[----:B------:R-:W-:-:S05]  /*3d650*/  IMAD.WIDE.U32 R126, R126, 0x10000, RZ ;  /* 0x000100007e7e7825 */ /* 0x000fca00078e00ff */
[----:B------:R-:W-:Y:S02]  /*3d660*/  LOP3.LUT R127, R223, R127, RZ, 0xfc, !PT ;  /* 0x0000007fdf7f7212 */ /* 0x000fe400078efcff */
[----:B------:R-:W-:-:S05]  /*3d670*/  LOP3.LUT R126, R126, R216, RZ, 0xfc, !PT ;  /* 0x000000d87e7e7212 */ /* 0x000fca00078efcff */
[----:B------:R1:W-:Y:S01]  /*3d680*/  STG.E.64 desc[UR4][R124.64+0x2600], R126 ;  /* 0x0026007e7c007986 */ /* 0x0003e2000c101b04 */
[----:B------:R-:W-:Y:S05]  /*3d690*/  BRA `(.L_x_8875) ;  /* 0x0000000000107947 */ /* 0x000fea0003800000 */
.L_x_8857:
[----:B------:R-:W-:Y:S02]  /*3d6a0*/  ULDC UR6, c[0x0][0x22c] ;  /* 0x00008b0000067ab9 */ /* 0x000fe40000000800 */
[----:B------:R-:W-:-:S13]  /*3d6b0*/  ISETP.GE.AND P0, PT, R126, UR6, PT ;  /* 0x000000067e007c0c */ /* 0x000fda000bf06270 */
[----:B------:R-:W-:Y:S05]  /*3d6c0*/  @P0 EXIT ;  /* 0x000000000000094d */ /* 0x000fea0003800000 */
[----:B------:R1:W-:Y:S02]  /*3d6d0*/  STG.E.64 desc[UR4][R124.64+0x2600], RZ ;  /* 0x002600ff7c007986 */ /* 0x0003e4000c101b04 */
.L_x_8875:
[----:B------:R-:W-:Y:S05]  /*3d6e0*/  BSYNC B2 ;  /* 0x0000000000027941 */ /* 0x000fea0003800000 */
.L_x_8856:
        /* <DEDUP_REMOVED lines=18> */
.L_x_8879:
[----:B------:R-:W-:Y:S05]  /*3d810*/  BSYNC B3 ;  /* 0x0000000000037941 */ /* 0x000fea0003800000 */
.L_x_8878:
        /* <DEDUP_REMOVED lines=19> */
.L_x_8883:
[----:B------:R-:W-:Y:S05]  /*3d950*/  BSYNC B4 ;  /* 0x0000000000047941 */ /* 0x000fea0003800000 */
.L_x_8882:
[----:B------:R-:W-:Y:S01]  /*3d960*/  F2FP.F16.F32.PACK_AB R222, RZ, R222 ;  /* 0x000000deffde723e */ /* 0x000fe200000000ff */
[----:B------:R-:W-:Y:S06]  /*3d970*/  BRA `(.L_x_8884) ;  /* 0x0000000000047947 */ /* 0x000fec0003800000 */
.L_x_8881:
[----:B------:R-:W-:-:S07]  /*3d980*/  PRMT R222, RZ, 0x7610, R222 ;  /* 0x00007610ffde7816 */ /* 0x000fce00000000de */
.L_x_8884:
[----:B------:R-:W-:Y:S05]  /*3d990*/  BSYNC B3 ;  /* 0x0000000000037941 */ /* 0x000fea0003800000 */
.L_x_8880:
        /* <DEDUP_REMOVED lines=18> */
.L_x_8888:
[----:B------:R-:W-:Y:S05]  /*3dac0*/  BSYNC B4 ;  /* 0x0000000000047941 */ /* 0x000fea0003800000 */
.L_x_8887:
[----:B------:R-:W-:Y:S01]  /*3dad0*/  F2FP.F16.F32.PACK_AB R223, RZ, R223 ;  /* 0x000000dfffdf723e */ /* 0x000fe200000000ff */
[----:B------:R-:W-:Y:S06]  /*3dae0*/  BRA `(.L_x_8889) ;  /* 0x0000000000047947 */ /* 0x000fec0003800000 */
.L_x_8886:
[----:B------:R-:W-:-:S07]  /*3daf0*/  PRMT R223, RZ, 0x7610, R223 ;  /* 0x00007610ffdf7816 */ /* 0x000fce00000000df */
.L_x_8889:
[----:B------:R-:W-:Y:S05]  /*3db00*/  BSYNC B3 ;  /* 0x0000000000037941 */ /* 0x000fea0003800000 */
.L_x_8885:
        /* <DEDUP_REMOVED lines=18> */
.L_x_8893:
[----:B------:R-:W-:Y:S05]  /*3dc30*/  BSYNC B4 ;  /* 0x0000000000047941 */ /* 0x000fea0003800000 */
.L_x_8892:
[----:B------:R-:W-:Y:S01]  /*3dc40*/  F2FP.F16.F32.PACK_AB R126, RZ, R126 ;  /* 0x0000007eff7e723e */ /* 0x000fe200000000ff */
[----:B------:R-:W-:Y:S06]  /*3dc50*/  BRA `(.L_x_8894) ;  /* 0x0000000000047947 */ /* 0x000fec0003800000 */
.L_x_8891:
[----:B------:R-:W-:-:S07]  /*3dc60*/  PRMT R126, RZ, 0x7610, R126 ;  /* 0x00007610ff7e7816 */ /* 0x000fce000000007e */
.L_x_8894:
[----:B------:R-:W-:Y:S05]  /*3dc70*/  BSYNC B3 ;  /* 0x0000000000037941 */ /* 0x000fea0003800000 */
.L_x_8890:
[----:B------:R-:W-:Y:S02]  /*3dc80*/  PRMT R223, R223, 0x5410, R126 ;  /* 0x00005410dfdf7816 */ /* 0x000fe4000000007e */
[----:B------:R-:W-:-:S05]  /*3dc90*/  LOP3.LUT R126, R222, 0xffff, RZ, 0xc0, !PT ;  /* 0x0000ffffde7e7812 */ /* 0x000fca00078ec0ff */
[----:B------:R-:W-:-:S05]  /*3dca0*/  IMAD.WIDE.U32 R126, R126, 0x10000, RZ ;  /* 0x000100007e7e7825 */ /* 0x000fca00078e00ff */
[----:B------:R-:W-:Y:S02]  /*3dcb0*/  LOP3.LUT R127, R223, R127, RZ, 0xfc, !PT ;  /* 0x0000007fdf7f7212 */ /* 0x000fe400078efcff */
[----:B------:R-:W-:-:S05]  /*3dcc0*/  LOP3.LUT R126, R126, R216, RZ, 0xfc, !PT ;  /* 0x000000d87e7e7212 */ /* 0x000fca00078efcff */
[----:B------:R1:W-:Y:S01]  /*3dcd0*/  STG.E.64 desc[UR4][R124.64+0x2700], R126 ;  /* 0x0027007e7c007986 */ /* 0x0003e2000c101b04 */
[----:B------:R-:W-:Y:S05]  /*3dce0*/  BRA `(.L_x_8895) ;  /* 0x0000000000107947 */ /* 0x000fea0003800000 */
.L_x_8877:
[----:B------:R-:W-:Y:S02]  /*3dcf0*/  ULDC UR6, c[0x0][0x22c] ;  /* 0x00008b0000067ab9 */ /* 0x000fe40000000800 */
[----:B------:R-:W-:-:S13]  /*3dd00*/  ISETP.GE.AND P0, PT, R126, UR6, PT ;  /* 0x000000067e007c0c */ /* 0x000fda000bf06270 */
[----:B------:R-:W-:Y:S05]  /*3dd10*/  @P0 EXIT ;  /* 0x000000000000094d */ /* 0x000fea0003800000 */
[----:B------:R1:W-:Y:S02]  /*3dd20*/  STG.E.64 desc[UR4][R124.64+0x2700], RZ ;  /* 0x002700ff7c007986 */ /* 0x0003e4000c101b04 */
.L_x_8895:
[----:B------:R-:W-:Y:S05]  /*3dd30*/  BSYNC B2 ;  /* 0x0000000000027941 */ /* 0x000fea0003800000 */
.L_x_8876:
        /* <DEDUP_REMOVED lines=18> */
.L_x_8899:
[----:B------:R-:W-:Y:S05]  /*3de60*/  BSYNC B3 ;  /* 0x0000000000037941 */ /* 0x000fea0003800000 */
.L_x_8898:
        /* <DEDUP_REMOVED lines=19> */
.L_x_8903:
[----:B------:R-:W-:Y:S05]  /*3dfa0*/  BSYNC B4 ;  /* 0x0000000000047941 */ /* 0x000fea0003800000 */
.L_x_8902:
[----:B------:R-:W-:Y:S01]  /*3dfb0*/  F2FP.F16.F32.PACK_AB R222, RZ, R222 ;  /* 0x000000deffde723e */ /* 0x000fe200000000ff */
[----:B------:R-:W-:Y:S06]  /*3dfc0*/  BRA `(.L_x_8904) ;  /* 0x0000000000047947 */ /* 0x000fec0003800000 */
.L_x_8901:
[----:B------:R-:W-:-:S07]  /*3dfd0*/  PRMT R222, RZ, 0x7610, R222 ;  /* 0x00007610ffde7816 */ /* 0x000fce00000000de */
.L_x_8904:
[----:B------:R-:W-:Y:S05]  /*3dfe0*/  BSYNC B3 ;  /* 0x0000000000037941 */ /* 0x000fea0003800000 */
.L_x_8900:
        /* <DEDUP_REMOVED lines=18> */
.L_x_8908:
[----:B------:R-:W-:Y:S05]  /*3e110*/  BSYNC B4 ;  /* 0x0000000000047941 */ /* 0x000fea0003800000 */
.L_x_8907:
[----:B------:R-:W-:Y:S01]  /*3e120*/  F2FP.F16.F32.PACK_AB R223, RZ, R223 ;  /* 0x000000dfffdf723e */ /* 0x000fe200000000ff */
[----:B------:R-:W-:Y:S06]  /*3e130*/  BRA `(.L_x_8909) ;  /* 0x0000000000047947 */ /* 0x000fec0003800000 */
.L_x_8906:
[----:B------:R-:W-:-:S07]  /*3e140*/  PRMT R223, RZ, 0x7610, R223 ;  /* 0x00007610ffdf7816 */ /* 0x000fce00000000df */
.L_x_8909:
[----:B------:R-:W-:Y:S05]  /*3e150*/  BSYNC B3 ;  /* 0x0000000000037941 */ /* 0x000fea0003800000 */
.L_x_8905:
        /* <DEDUP_REMOVED lines=18> */
.L_x_8913:
[----:B------:R-:W-:Y:S05]  /*3e280*/  BSYNC B4 ;  /* 0x0000000000047941 */ /* 0x000fea0003800000 */
.L_x_8912:
[----:B------:R-:W-:Y:S01]  /*3e290*/  F2FP.F16.F32.PACK_AB R126, RZ, R126 ;  /* 0x0000007eff7e723e */ /* 0x000fe200000000ff */
[----:B------:R-:W-:Y:S06]  /*3e2a0*/  BRA `(.L_x_8914) ;  /* 0x0000000000047947 */ /* 0x000fec0003800000 */
.L_x_8911:
[----:B------:R-:W-:-:S07]  /*3e2b0*/  PRMT R126, RZ, 0x7610, R126 ;  /* 0x00007610ff7e7816 */ /* 0x000fce000000007e */
.L_x_8914:
[----:B------:R-:W-:Y:S05]  /*3e2c0*/  BSYNC B3 ;  /* 0x0000000000037941 */ /* 0x000fea0003800000 */
.L_x_8910:
[----:B------:R-:W-:Y:S02]  /*3e2d0*/  PRMT R223, R223, 0x5410, R126 ;  /* 0x00005410dfdf7816 */ /* 0x000fe4000000007e */
[----:B------:R-:W-:-:S05]  /*3e2e0*/  LOP3.LUT R126, R222, 0xffff, RZ, 0xc0, !PT ;  /* 0x0000ffffde7e7812 */ /* 0x000fca00078ec0ff */
[----:B------:R-:W-:-:S05]  /*3e2f0*/  IMAD.WIDE.U32 R126, R126, 0x10000, RZ ;  /* 0x000100007e7e7825 */ /* 0x000fca00078e00ff */
[----:B------:R-:W-:Y:S02]  /*3e300*/  LOP3.LUT R127, R223, R127, RZ, 0xfc, !PT ;  /* 0x0000007fdf7f7212 */ /* 0x000fe400078efcff */
[----:B------:R-:W-:-:S05]  /*3e310*/  LOP3.LUT R126, R126, R216, RZ, 0xfc, !PT ;  /* 0x000000d87e7e7212 */ /* 0x000fca00078efcff */
[----:B------:R1:W-:Y:S01]  /*3e320*/  STG.E.64 desc[UR4][R124.64+0x2800], R126 ;  /* 0x0028007e7c007986 */ /* 0x0003e2000c101b04 */
[----:B------:R-:W-:Y:S05]  /*3e330*/  BRA `(.L_x_8915) ;  /* 0x0000000000107947 */ /* 0x000fea0003800000 */
.L_x_8897:
[----:B------:R-:W-:Y:S02]  /*3e340*/  ULDC UR6, c[0x0][0x22c] ;  /* 0x00008b0000067ab9 */ /* 0x000fe40000000800 */
[----:B------:R-:W-:-:S13]  /*3e350*/  ISETP.GE.AND P0, PT, R126, UR6, PT ;  /* 0x000000067e007c0c */ /* 0x000fda000bf06270 */
[----:B------:R-:W-:Y:S05]  /*3e360*/  @P0 EXIT ;  /* 0x000000000000094d */ /* 0x000fea0003800000 */
[----:B------:R1:W-:Y:S02]  /*3e370*/  STG.E.64 desc[UR4][R124.64+0x2800], RZ ;  /* 0x002800ff7c007986 */ /* 0x0003e4000c101b04 */
.L_x_8915:
[----:B------:R-:W-:Y:S05]  /*3e380*/  BSYNC B2 ;  /* 0x0000000000027941 */ /* 0x000fea0003800000 */
.L_x_8896:
        /* <DEDUP_REMOVED lines=18> */
.L_x_8919:
[----:B------:R-:W-:Y:S05]  /*3e4b0*/  BSYNC B3 ;  /* 0x0000000000037941 */ /* 0x000fea0003800000 */
.L_x_8918:
        /* <DEDUP_REMOVED lines=19> */
.L_x_8923:
[----:B------:R-:W-:Y:S05]  /*3e5f0*/  BSYNC B4 ;  /* 0x0000000000047941 */ /* 0x000fea0003800000 */
.L_x_8922:
[----:B------:R-:W-:Y:S01]  /*3e600*/  F2FP.F16.F32.PACK_AB R222, RZ, R222 ;  /* 0x000000deffde723e */ /* 0x000fe200000000ff */
[----:B------:R-:W-:Y:S06]  /*3e610*/  BRA `(.L_x_8924) ;  /* 0x0000000000047947 */ /* 0x000fec0003800000 */
.L_x_8921:
[----:B------:R-:W-:-:S07]  /*3e620*/  PRMT R222, RZ, 0x7610, R222 ;  /* 0x00007610ffde7816 */ /* 0x000fce00000000de */
.L_x_8924:
[----:B------:R-:W-:Y:S05]  /*3e630*/  BSYNC B3 ;  /* 0x0000000000037941 */ /* 0x000fea0003800000 */
.L_x_8920:
        /* <DEDUP_REMOVED lines=18> */
.L_x_8928:
[----:B------:R-:W-:Y:S05]  /*3e760*/  BSYNC B4 ;  /* 0x0000000000047941 */ /* 0x000fea0003800000 */
.L_x_8927:
[----:B------:R-:W-:Y:S01]  /*3e770*/  F2FP.F16.F32.PACK_AB R223, RZ, R223 ;  /* 0x000000dfffdf723e */ /* 0x000fe200000000ff */
[----:B------:R-:W-:Y:S06]  /*3e780*/  BRA `(.L_x_8929) ;  /* 0x0000000000047947 */ /* 0x000fec0003800000 */
.L_x_8926:
[----:B------:R-:W-:-:S07]  /*3e790*/  PRMT R223, RZ, 0x7610, R223 ;  /* 0x00007610ffdf7816 */ /* 0x000fce00000000df */
.L_x_8929:
[----:B------:R-:W-:Y:S05]  /*3e7a0*/  BSYNC B3 ;  /* 0x0000000000037941 */ /* 0x000fea0003800000 */
.L_x_8925:
        /* <DEDUP_REMOVED lines=18> */
.L_x_8933:
[----:B------:R-:W-:Y:S05]  /*3e8d0*/  BSYNC B4 ;  /* 0x0000000000047941 */ /* 0x000fea0003800000 */
.L_x_8932:
[----:B------:R-:W-:Y:S01]  /*3e8e0*/  F2FP.F16.F32.PACK_AB R126, RZ, R126 ;  /* 0x0000007eff7e723e */ /* 0x000fe200000000ff */
[----:B------:R-:W-:Y:S06]  /*3e8f0*/  BRA `(.L_x_8934) ;  /* 0x0000000000047947 */ /* 0x000fec0003800000 */
.L_x_8931:
[----:B------:R-:W-:-:S07]  /*3e900*/  PRMT R126, RZ, 0x7610, R126 ;  /* 0x00007610ff7e7816 */ /* 0x000fce000000007e */
.L_x_8934:
[----:B------:R-:W-:Y:S05]  /*3e910*/  BSYNC B3 ;  /* 0x0000000000037941 */ /* 0x000fea0003800000 */
.L_x_8930:
[----:B------:R-:W-:Y:S02]  /*3e920*/  PRMT R223, R223, 0x5410, R126 ;  /* 0x00005410dfdf7816 */ /* 0x000fe4000000007e */
[----:B------:R-:W-:-:S05]  /*3e930*/  LOP3.LUT R126, R222, 0xffff, RZ, 0xc0, !PT ;  /* 0x0000ffffde7e7812 */ /* 0x000fca00078ec0ff */
[----:B------:R-:W-:-:S05]  /*3e940*/  IMAD.WIDE.U32 R126, R126, 0x10000, RZ ;  /* 0x000100007e7e7825 */ /* 0x000fca00078e00ff */
[----:B------:R-:W-:Y:S02]  /*3e950*/  LOP3.LUT R127, R223, R127, RZ, 0xfc, !PT ;  /* 0x0000007fdf7f7212 */ /* 0x000fe400078efcff */
[----:B------:R-:W-:-:S05]  /*3e960*/  LOP3.LUT R126, R126, R216, RZ, 0xfc, !PT ;  /* 0x000000d87e7e7212 */ /* 0x000fca00078efcff */
[----:B------:R1:W-:Y:S01]  /*3e970*/  STG.E.64 desc[UR4][R124.64+0x2900], R126 ;  /* 0x0029007e7c007986 */ /* 0x0003e2000c101b04 */
[----:B------:R-:W-:Y:S05]  /*3e980*/  BRA `(.L_x_8935) ;  /* 0x0000000000107947 */ /* 0x000fea0003800000 */
.L_x_8917:
[----:B------:R-:W-:Y:S02]  /*3e990*/  ULDC UR6, c[0x0][0x22c] ;  /* 0x00008b0000067ab9 */ /* 0x000fe40000000800 */
[----:B------:R-:W-:-:S13]  /*3e9a0*/  ISETP.GE.AND P0, PT, R126, UR6, PT ;  /* 0x000000067e007c0c */ /* 0x000fda000bf06270 */
[----:B------:R-:W-:Y:S05]  /*3e9b0*/  @P0 EXIT ;  /* 0x000000000000094d */ /* 0x000fea0003800000 */
[----:B------:R1:W-:Y:S02]  /*3e9c0*/  STG.E.64 desc[UR4][R124.64+0x2900], RZ ;  /* 0x002900ff7c007986 */ /* 0x0003e4000c101b04 */
.L_x_8935:
[----:B------:R-:W-:Y:S05]  /*3e9d0*/  BSYNC B2 ;  /* 0x0000000000027941 */ /* 0x000fea0003800000 */
.L_x_8916:
        /* <DEDUP_REMOVED lines=18> */
.L_x_8939:
[----:B------:R-:W-:Y:S05]  /*3eb00*/  BSYNC B3 ;  /* 0x0000000000037941 */ /* 0x000fea0003800000 */
.L_x_8938:
        /* <DEDUP_REMOVED lines=19> */
.L_x_8943:
[----:B------:R-:W-:Y:S05]  /*3ec40*/  BSYNC B4 ;  /* 0x0000000000047941 */ /* 0x000fea0003800000 */
.L_x_8942:
[----:B------:R-:W-:Y:S01]  /*3ec50*/  F2FP.F16.F32.PACK_AB R222, RZ, R222 ;  /* 0x000000deffde723e */ /* 0x000fe200000000ff */
[----:B------:R-:W-:Y:S06]  /*3ec60*/  BRA `(.L_x_8944) ;  /* 0x0000000000047947 */ /* 0x000fec0003800000 */
.L_x_8941:
[----:B------:R-:W-:-:S07]  /*3ec70*/  PRMT R222, RZ, 0x7610, R222 ;  /* 0x00007610ffde7816 */ /* 0x000fce00000000de */
.L_x_8944:
[----:B------:R-:W-:Y:S05]  /*3ec80*/  BSYNC B3 ;  /* 0x0000000000037941 */ /* 0x000fea0003800000 */
.L_x_8940:
        /* <DEDUP_REMOVED lines=18> */
.L_x_8948:
[----:B------:R-:W-:Y:S05]  /*3edb0*/  BSYNC B4 ;  /* 0x0000000000047941 */ /* 0x000fea0003800000 */
.L_x_8947:
[----:B------:R-:W-:Y:S01]  /*3edc0*/  F2FP.F16.F32.PACK_AB R223, RZ, R223 ;  /* 0x000000dfffdf723e */ /* 0x000fe200000000ff */
[----:B------:R-:W-:Y:S06]  /*3edd0*/  BRA `(.L_x_8949) ;  /* 0x0000000000047947 */ /* 0x000fec0003800000 */
.L_x_8946:
[----:B------:R-:W-:-:S07]  /*3ede0*/  PRMT R223, RZ, 0x7610, R223 ;  /* 0x00007610ffdf7816 */ /* 0x000fce00000000df */
.L_x_8949:
[----:B------:R-:W-:Y:S05]  /*3edf0*/  BSYNC B3 ;  /* 0x0000000000037941 */ /* 0x000fea0003800000 */
.L_x_8945:
        /* <DEDUP_REMOVED lines=18> */
.L_x_8953:
[----:B------:R-:W-:Y:S05]  /*3ef20*/  BSYNC B4 ;  /* 0x0000000000047941 */ /* 0x000fea0003800000 */
.L_x_8952:
[----:B------:R-:W-:Y:S01]  /*3ef30*/  F2FP.F16.F32.PACK_AB R126, RZ, R126 ;  /* 0x0000007eff7e723e */ /* 0x000fe200000000ff */
[----:B------:R-:W-:Y:S06]  /*3ef40*/  BRA `(.L_x_8954) ;  /* 0x0000000000047947 */ /* 0x000fec0003800000 */
.L_x_8951:
[----:B------:R-:W-:-:S07]  /*3ef50*/  PRMT R126, RZ, 0x7610, R126 ;  /* 0x00007610ff7e7816 */ /* 0x000fce000000007e */
.L_x_8954:
[----:B------:R-:W-:Y:S05]  /*3ef60*/  BSYNC B3 ;  /* 0x0000000000037941 */ /* 0x000fea0003800000 */
.L_x_8950:
[----:B------:R-:W-:Y:S02]  /*3ef70*/  PRMT R223, R223, 0x5410, R126 ;  /* 0x00005410dfdf7816 */ /* 0x000fe4000000007e */
[----:B------:R-:W-:-:S05]  /*3ef80*/  LOP3.LUT R126, R222, 0xffff, RZ, 0xc0, !PT ;  /* 0x0000ffffde7e7812 */ /* 0x000fca00078ec0ff */
[----:B------:R-:W-:-:S05]  /*3ef90*/  IMAD.WIDE.U32 R126, R126, 0x10000, RZ ;  /* 0x000100007e7e7825 */ /* 0x000fca00078e00ff */
[----:B------:R-:W-:Y:S02]  /*3efa0*/  LOP3.LUT R127, R223, R127, RZ, 0xfc, !PT ;  /* 0x0000007fdf7f7212 */ /* 0x000fe400078efcff */
[----:B------:R-:W-:-:S05]  /*3efb0*/  LOP3.LUT R126, R126, R216, RZ, 0xfc, !PT ;  /* 0x000000d87e7e7212 */ /* 0x000fca00078efcff */
[----:B------:R1:W-:Y:S01]  /*3efc0*/  STG.E.64 desc[UR4][R124.64+0x2a00], R126 ;  /* 0x002a007e7c007986 */ /* 0x0003e2000c101b04 */
[----:B------:R-:W-:Y:S05]  /*3efd0*/  BRA `(.L_x_8955) ;  /* 0x0000000000107947 */ /* 0x000fea0003800000 */
.L_x_8937:
[----:B------:R-:W-:Y:S02]  /*3efe0*/  ULDC UR6, c[0x0][0x22c] ;  /* 0x00008b0000067ab9 */ /* 0x000fe40000000800 */
[----:B------:R-:W-:-:S13]  /*3eff0*/  ISETP.GE.AND P0, PT, R126, UR6, PT ;  /* 0x000000067e007c0c */ /* 0x000fda000bf06270 */
[----:B------:R-:W-:Y:S05]  /*3f000*/  @P0 EXIT ;  /* 0x000000000000094d */ /* 0x000fea0003800000 */
[----:B------:R1:W-:Y:S02]  /*3f010*/  STG.E.64 desc[UR4][R124.64+0x2a00], RZ ;  /* 0x002a00ff7c007986 */ /* 0x0003e4000c101b04 */
.L_x_8955:
[----:B------:R-:W-:Y:S05]  /*3f020*/  BSYNC B2 ;  /* 0x0000000000027941 */ /* 0x000fea0003800000 */
.L_x_8936:
        /* <DEDUP_REMOVED lines=18> */
.L_x_8959:
[----:B------:R-:W-:Y:S05]  /*3f150*/  BSYNC B3 ;  /* 0x0000000000037941 */ /* 0x000fea0003800000 */
.L_x_8958:
        /* <DEDUP_REMOVED lines=19> */
.L_x_8963:
[----:B------:R-:W-:Y:S05]  /*3f290*/  BSYNC B4 ;  /* 0x0000000000047941 */ /* 0x000fea0003800000 */
.L_x_8962:
[----:B------:R-:W-:Y:S01]  /*3f2a0*/  F2FP.F16.F32.PACK_AB R222, RZ, R222 ;  /* 0x000000deffde723e */ /* 0x000fe200000000ff */
[----:B------:R-:W-:Y:S06]  /*3f2b0*/  BRA `(.L_x_8964) ;  /* 0x0000000000047947 */ /* 0x000fec0003800000 */
.L_x_8961:
[----:B------:R-:W-:-:S07]  /*3f2c0*/  PRMT R222, RZ, 0x7610, R222 ;  /* 0x00007610ffde7816 */ /* 0x000fce00000000de */
.L_x_8964:
[----:B------:R-:W-:Y:S05]  /*3f2d0*/  BSYNC B3 ;  /* 0x0000000000037941 */ /* 0x000fea0003800000 */
.L_x_8960:
        /* <DEDUP_REMOVED lines=18> */
.L_x_8968:
[----:B------:R-:W-:Y:S05]  /*3f400*/  BSYNC B4 ;  /* 0x0000000000047941 */ /* 0x000fea0003800000 */
.L_x_8967:
[----:B------:R-:W-:Y:S01]  /*3f410*/  F2FP.F16.F32.PACK_AB R223, RZ, R223 ;  /* 0x000000dfffdf723e */ /* 0x000fe200000000ff */
[----:B------:R-:W-:Y:S06]  /*3f420*/  BRA `(.L_x_8969) ;  /* 0x0000000000047947 */ /* 0x000fec0003800000 */
.L_x_8966:
[----:B------:R-:W-:-:S07]  /*3f430*/  PRMT R223, RZ, 0x7610, R223 ;  /* 0x00007610ffdf7816 */ /* 0x000fce00000000df */
.L_x_8969:
[----:B------:R-:W-:Y:S05]  /*3f440*/  BSYNC B3 ;  /* 0x0000000000037941 */ /* 0x000fea0003800000 */
.L_x_8965:
        /* <DEDUP_REMOVED lines=18> */
.L_x_8973:
[----:B------:R-:W-:Y:S05]  /*3f570*/  BSYNC B4 ;  /* 0x0000000000047941 */ /* 0x000fea0003800000 */
.L_x_8972:
[----:B------:R-:W-:Y:S01]  /*3f580*/  F2FP.F16.F32.PACK_AB R126, RZ, R126 ;  /* 0x0000007eff7e723e */ /* 0x000fe200000000ff */
[----:B------:R-:W-:Y:S06]  /*3f590*/  BRA `(.L_x_8974) ;  /* 0x0000000000047947 */ /* 0x000fec0003800000 */
.L_x_8971:
[----:B------:R-:W-:-:S07]  /*3f5a0*/  PRMT R126, RZ, 0x7610, R126 ;  /* 0x00007610ff7e7816 */ /* 0x000fce000000007e */
.L_x_8974:
[----:B------:R-:W-:Y:S05]  /*3f5b0*/  BSYNC B3 ;  /* 0x0000000000037941 */ /* 0x000fea0003800000 */
.L_x_8970:
[----:B------:R-:W-:Y:S02]  /*3f5c0*/  PRMT R223, R223, 0x5410, R126 ;  /* 0x00005410dfdf7816 */ /* 0x000fe4000000007e */
[----:B------:R-:W-:-:S05]  /*3f5d0*/  LOP3.LUT R126, R222, 0xffff, RZ, 0xc0, !PT ;  /* 0x0000ffffde7e7812 */ /* 0x000fca00078ec0ff */
[----:B------:R-:W-:-:S05]  /*3f5e0*/  IMAD.WIDE.U32 R126, R126, 0x10000, RZ ;  /* 0x000100007e7e7825 */ /* 0x000fca00078e00ff */
[----:B------:R-:W-:Y:S02]  /*3f5f0*/  LOP3.LUT R127, R223, R127, RZ, 0xfc, !PT ;  /* 0x0000007fdf7f7212 */ /* 0x000fe400078efcff */
[----:B------:R-:W-:-:S05]  /*3f600*/  LOP3.LUT R126, R126, R216, RZ, 0xfc, !PT ;  /* 0x000000d87e7e7212 */ /* 0x000fca00078efcff */
[----:B------:R1:W-:Y:S01]  /*3f610*/  STG.E.64 desc[UR4][R124.64+0x2b00], R126 ;  /* 0x002b007e7c007986 */ /* 0x0003e2000c101b04 */
[----:B------:R-:W-:Y:S05]  /*3f620*/  BRA `(.L_x_8975) ;  /* 0x0000000000107947 */ /* 0x000fea0003800000 */
.L_x_8957:
[----:B------:R-:W-:Y:S02]  /*3f630*/  ULDC UR6, c[0x0][0x22c] ;  /* 0x00008b0000067ab9 */ /* 0x000fe40000000800 */
[----:B------:R-:W-:-:S13]  /*3f640*/  ISETP.GE.AND P0, PT, R126, UR6, PT ;  /* 0x000000067e007c0c */ /* 0x000fda000bf06270 */
[----:B------:R-:W-:Y:S05]  /*3f650*/  @P0 EXIT ;  /* 0x000000000000094d */ /* 0x000fea0003800000 */
[----:B------:R1:W-:Y:S02]  /*3f660*/  STG.E.64 desc[UR4][R124.64+0x2b00], RZ ;  /* 0x002b00ff7c007986 */ /* 0x0003e4000c101b04 */
.L_x_8975:
[----:B------:R-:W-:Y:S05]  /*3f670*/  BSYNC B2 ;  /* 0x0000000000027941 */ /* 0x000fea0003800000 */
.L_x_8956:
        /* <DEDUP_REMOVED lines=18> */
.L_x_8979:
[----:B------:R-:W-:Y:S05]  /*3f7a0*/  BSYNC B3 ;  /* 0x0000000000037941 */ /* 0x000fea0003800000 */
.L_x_8978:
        /* <DEDUP_REMOVED lines=19> */
.L_x_8983:
[----:B------:R-:W-:Y:S05]  /*3f8e0*/  BSYNC B4 ;  /* 0x0000000000047941 */ /* 0x000fea0003800000 */
.L_x_8982:
[----:B------:R-:W-:Y:S01]  /*3f8f0*/  F2FP.F16.F32.PACK_AB R222, RZ, R222 ;  /* 0x000000deffde723e */ /* 0x000fe200000000ff */
[----:B------:R-:W-:Y:S06]  /*3f900*/  BRA `(.L_x_8984) ;  /* 0x0000000000047947 */ /* 0x000fec0003800000 */
.L_x_8981:
[----:B------:R-:W-:-:S07]  /*3f910*/  PRMT R222, RZ, 0x7610, R222 ;  /* 0x00007610ffde7816 */ /* 0x000fce00000000de */
.L_x_8984:
[----:B------:R-:W-:Y:S05]  /*3f920*/  BSYNC B3 ;  /* 0x0000000000037941 */ /* 0x000fea0003800000 */
.L_x_8980:
        /* <DEDUP_REMOVED lines=18> */
.L_x_8988:
[----:B------:R-:W-:Y:S05]  /*3fa50*/  BSYNC B4 ;  /* 0x0000000000047941 */ /* 0x000fea0003800000 */
.L_x_8987:
[----:B------:R-:W-:Y:S01]  /*3fa60*/  F2FP.F16.F32.PACK_AB R223, RZ, R223 ;  /* 0x000000dfffdf723e */ /* 0x000fe200000000ff */
[----:B------:R-:W-:Y:S06]  /*3fa70*/  BRA `(.L_x_8989) ;  /* 0x0000000000047947 */ /* 0x000fec0003800000 */
.L_x_8986:
[----:B------:R-:W-:-:S07]  /*3fa80*/  PRMT R223, RZ, 0x7610, R223 ;  /* 0x00007610ffdf7816 */ /* 0x000fce00000000df */
.L_x_8989:
[----:B------:R-:W-:Y:S05]  /*3fa90*/  BSYNC B3 ;  /* 0x0000000000037941 */ /* 0x000fea0003800000 */
.L_x_8985:
        /* <DEDUP_REMOVED lines=18> */
.L_x_8993:
[----:B------:R-:W-:Y:S05]  /*3fbc0*/  BSYNC B4 ;  /* 0x0000000000047941 */ /* 0x000fea0003800000 */
.L_x_8992:
[----:B------:R-:W-:Y:S01]  /*3fbd0*/  F2FP.F16.F32.PACK_AB R126, RZ, R126 ;  /* 0x0000007eff7e723e */ /* 0x000fe200000000ff */
[----:B------:R-:W-:Y:S06]  /*3fbe0*/  BRA `(.L_x_8994) ;  /* 0x0000000000047947 */ /* 0x000fec0003800000 */
.L_x_8991:
[----:B------:R-:W-:-:S07]  /*3fbf0*/  PRMT R126, RZ, 0x7610, R126 ;  /* 0x00007610ff7e7816 */ /* 0x000fce000000007e */
.L_x_8994:
[----:B------:R-:W-:Y:S05]  /*3fc00*/  BSYNC B3 ;  /* 0x0000000000037941 */ /* 0x000fea0003800000 */
.L_x_8990:
[----:B------:R-:W-:Y:S02]  /*3fc10*/  PRMT R223, R223, 0x5410, R126 ;  /* 0x00005410dfdf7816 */ /* 0x000fe4000000007e */
[----:B------:R-:W-:-:S05]  /*3fc20*/  LOP3.LUT R126, R222, 0xffff, RZ, 0xc0, !PT ;  /* 0x0000ffffde7e7812 */ /* 0x000fca00078ec0ff */
[----:B------:R-:W-:-:S05]  /*3fc30*/  IMAD.WIDE.U32 R126, R126, 0x10000, RZ ;  /* 0x000100007e7e7825 */ /* 0x000fca00078e00ff */
[----:B------:R-:W-:Y:S02]  /*3fc40*/  LOP3.LUT R127, R223, R127, RZ, 0xfc, !PT ;  /* 0x0000007fdf7f7212 */ /* 0x000fe400078efcff */
[----:B------:R-:W-:-:S05]  /*3fc50*/  LOP3.LUT R126, R126, R216, RZ, 0xfc, !PT ;  /* 0x000000d87e7e7212 */ /* 0x000fca00078efcff */
[----:B------:R1:W-:Y:S01]  /*3fc60*/  STG.E.64 desc[UR4][R124.64+0x2c00], R126 ;  /* 0x002c007e7c007986 */ /* 0x0003e2000c101b04 */
[----:B------:R-:W-:Y:S05]  /*3fc70*/  BRA `(.L_x_8995) ;  /* 0x0000000000107947 */ /* 0x000fea0003800000 */
.L_x_8977:
[----:B------:R-:W-:Y:S02]  /*3fc80*/  ULDC UR6, c[0x0][0x22c] ;  /* 0x00008b0000067ab9 */ /* 0x000fe40000000800 */
[----:B------:R-:W-:-:S13]  /*3fc90*/  ISETP.GE.AND P0, PT, R126, UR6, PT ;  /* 0x000000067e007c0c */ /* 0x000fda000bf06270 */
[----:B------:R-:W-:Y:S05]  /*3fca0*/  @P0 EXIT ;  /* 0x000000000000094d */ /* 0x000fea0003800000 */
[----:B------:R1:W-:Y:S02]  /*3fcb0*/  STG.E.64 desc[UR4][R124.64+0x2c00], RZ ;  /* 0x002c00ff7c007986 */ /* 0x0003e4000c101b04 */
.L_x_8995:
[----:B------:R-:W-:Y:S05]  /*3fcc0*/  BSYNC B2 ;  /* 0x0000000000027941 */ /* 0x000fea0003800000 */
.L_x_8976:
        /* <DEDUP_REMOVED lines=18> */
.L_x_8999:
[----:B------:R-:W-:Y:S05]  /*3fdf0*/  BSYNC B3 ;  /* 0x0000000000037941 */ /* 0x000fea0003800000 */
.L_x_8998:
        /* <DEDUP_REMOVED lines=19> */
.L_x_9003:
[----:B------:R-:W-:Y:S05]  /*3ff30*/  BSYNC B4 ;  /* 0x0000000000047941 */ /* 0x000fea0003800000 */
.L_x_9002:
[----:B------:R-:W-:Y:S01]  /*3ff40*/  F2FP.F16.F32.PACK_AB R222, RZ, R222 ;  /* 0x000000deffde723e */ /* 0x000fe200000000ff */
[----:B------:R-:W-:Y:S06]  /*3ff50*/  BRA `(.L_x_9004) ;  /* 0x0000000000047947 */ /* 0x000fec0003800000 */
.L_x_9001:
[----:B------:R-:W-:-:S07]  /*3ff60*/  PRMT R222, RZ, 0x7610, R222 ;  /* 0x00007610ffde7816 */ /* 0x000fce00000000de */
.L_x_9004:
[----:B------:R-:W-:Y:S05]  /*3ff70*/  BSYNC B3 ;  /* 0x0000000000037941 */ /* 0x000fea0003800000 */
.L_x_9000:
        /* <DEDUP_REMOVED lines=18> */
.L_x_9008:
[----:B------:R-:W-:Y:S05]  /*400a0*/  BSYNC B4 ;  /* 0x0000000000047941 */ /* 0x000fea0003800000 */
.L_x_9007:
[----:B------:R-:W-:Y:S01]  /*400b0*/  F2FP.F16.F32.PACK_AB R223, RZ, R223 ;  /* 0x000000dfffdf723e */ /* 0x000fe200000000ff */
[----:B------:R-:W-:Y:S06]  /*400c0*/  BRA `(.L_x_9009) ;  /* 0x0000000000047947 */ /* 0x000fec0003800000 */
.L_x_9006:
[----:B------:R-:W-:-:S07]  /*400d0*/  PRMT R223, RZ, 0x7610, R223 ;  /* 0x00007610ffdf7816 */ /* 0x000fce00000000df */
.L_x_9009:
[----:B------:R-:W-:Y:S05]  /*400e0*/  BSYNC B3 ;  /* 0x0000000000037941 */ /* 0x000fea0003800000 */
.L_x_9005:
        /* <DEDUP_REMOVED lines=18> */
.L_x_9013:
[----:B------:R-:W-:Y:S05]  /*40210*/  BSYNC B4 ;  /* 0x0000000000047941 */ /* 0x000fea0003800000 */
.L_x_9012:
[----:B------:R-:W-:Y:S01]  /*40220*/  F2FP.F16.F32.PACK_AB R126, RZ, R126 ;  /* 0x0000007eff7e723e */ /* 0x000fe200000000ff */
[----:B------:R-:W-:Y:S06]  /*40230*/  BRA `(.L_x_9014) ;  /* 0x0000000000047947 */ /* 0x000fec0003800000 */
.L_x_9011:
[----:B------:R-:W-:-:S07]  /*40240*/  PRMT R126, RZ, 0x7610, R126 ;  /* 0x00007610ff7e7816 */ /* 0x000fce000000007e */
.L_x_9014:
[----:B------:R-:W-:Y:S05]  /*40250*/  BSYNC B3 ;  /* 0x0000000000037941 */ /* 0x000fea0003800000 */
.L_x_9010:
[----:B------:R-:W-:Y:S02]  /*40260*/  PRMT R223, R223, 0x5410, R126 ;  /* 0x00005410dfdf7816 */ /* 0x000fe4000000007e */
[----:B------:R-:W-:-:S05]  /*40270*/  LOP3.LUT R126, R222, 0xffff, RZ, 0xc0, !PT ;  /* 0x0000ffffde7e7812 */ /* 0x000fca00078ec0ff */
[----:B------:R-:W-:-:S05]  /*40280*/  IMAD.WIDE.U32 R126, R126, 0x10000, RZ ;  /* 0x000100007e7e7825 */ /* 0x000fca00078e00ff */
[----:B------:R-:W-:Y:S02]  /*40290*/  LOP3.LUT R127, R223, R127, RZ, 0xfc, !PT ;  /* 0x0000007fdf7f7212 */ /* 0x000fe400078efcff */
[----:B------:R-:W-:-:S05]  /*402a0*/  LOP3.LUT R126, R126, R216, RZ, 0xfc, !PT ;  /* 0x000000d87e7e7212 */ /* 0x000fca00078efcff */
[----:B------:R1:W-:Y:S01]  /*402b0*/  STG.E.64 desc[UR4][R124.64+0x2d00], R126 ;  /* 0x002d007e7c007986 */ /* 0x0003e2000c101b04 */
[----:B------:R-:W-:Y:S05]  /*402c0*/  BRA `(.L_x_9015) ;  /* 0x0000000000107947 */ /* 0x000fea0003800000 */
.L_x_8997:
[----:B------:R-:W-:Y:S02]  /*402d0*/  ULDC UR6, c[0x0][0x22c] ;  /* 0x00008b0000067ab9 */ /* 0x000fe40000000800 */
[----:B------:R-:W-:-:S13]  /*402e0*/  ISETP.GE.AND P0, PT, R126, UR6, PT ;  /* 0x000000067e007c0c */ /* 0x000fda000bf06270 */
[----:B------:R-:W-:Y:S05]  /*402f0*/  @P0 EXIT ;  /* 0x000000000000094d */ /* 0x000fea0003800000 */
[----:B------:R1:W-:Y:S02]  /*40300*/  STG.E.64 desc[UR4][R124.64+0x2d00], RZ ;  /* 0x002d00ff7c007986 */ /* 0x0003e4000c101b04 */
.L_x_9015:
[----:B------:R-:W-:Y:S05]  /*40310*/  BSYNC B2 ;  /* 0x0000000000027941 */ /* 0x000fea0003800000 */
.L_x_8996:
        /* <DEDUP_REMOVED lines=18> */
.L_x_9019:
[----:B------:R-:W-:Y:S05]  /*40440*/  BSYNC B3 ;  /* 0x0000000000037941 */ /* 0x000fea0003800000 */
.L_x_9018:
        /* <DEDUP_REMOVED lines=19> */
.L_x_9023:
[----:B------:R-:W-:Y:S05]  /*40580*/  BSYNC B4 ;  /* 0x0000000000047941 */ /* 0x000fea0003800000 */
.L_x_9022:
[----:B------:R-:W-:Y:S01]  /*40590*/  F2FP.F16.F32.PACK_AB R222, RZ, R222 ;  /* 0x000000deffde723e */ /* 0x000fe200000000ff */
[----:B------:R-:W-:Y:S06]  /*405a0*/  BRA `(.L_x_9024) ;  /* 0x0000000000047947 */ /* 0x000fec0003800000 */
.L_x_9021:
[----:B------:R-:W-:-:S07]  /*405b0*/  PRMT R222, RZ, 0x7610, R222 ;  /* 0x00007610ffde7816 */ /* 0x000fce00000000de */
.L_x_9024:
[----:B------:R-:W-:Y:S05]  /*405c0*/  BSYNC B3 ;  /* 0x0000000000037941 */ /* 0x000fea0003800000 */
.L_x_9020:
        /* <DEDUP_REMOVED lines=18> */
.L_x_9028:
[----:B------:R-:W-:Y:S05]  /*406f0*/  BSYNC B4 ;  /* 0x0000000000047941 */ /* 0x000fea0003800000 */
.L_x_9027:
[----:B------:R-:W-:Y:S01]  /*40700*/  F2FP.F16.F32.PACK_AB R223, RZ, R223 ;  /* 0x000000dfffdf723e */ /* 0x000fe200000000ff */
[----:B------:R-:W-:Y:S06]  /*40710*/  BRA `(.L_x_9029) ;  /* 0x0000000000047947 */ /* 0x000fec0003800000 */
.L_x_9026:
[----:B------:R-:W-:-:S07]  /*40720*/  PRMT R223, RZ, 0x7610, R223 ;  /* 0x00007610ffdf7816 */ /* 0x000fce00000000df */
.L_x_9029:
[----:B------:R-:W-:Y:S05]  /*40730*/  BSYNC B3 ;  /* 0x0000000000037941 */ /* 0x000fea0003800000 */
.L_x_9025:
        /* <DEDUP_REMOVED lines=18> */
.L_x_9033:
[----:B------:R-:W-:Y:S05]  /*40860*/  BSYNC B4 ;  /* 0x0000000000047941 */ /* 0x000fea0003800000 */
.L_x_9032:
[----:B------:R-:W-:Y:S01]  /*40870*/  F2FP.F16.F32.PACK_AB R126, RZ, R126 ;  /* 0x0000007eff7e723e */ /* 0x000fe200000000ff */
[----:B------:R-:W-:Y:S06]  /*40880*/  BRA `(.L_x_9034) ;  /* 0x0000000000047947 */ /* 0x000fec0003800000 */
.L_x_9031:
[----:B------:R-:W-:-:S07]  /*40890*/  PRMT R126, RZ, 0x7610, R126 ;  /* 0x00007610ff7e7816 */ /* 0x000fce000000007e */
.L_x_9034:
[----:B------:R-:W-:Y:S05]  /*408a0*/  BSYNC B3 ;  /* 0x0000000000037941 */ /* 0x000fea0003800000 */
.L_x_9030:
[----:B------:R-:W-:Y:S02]  /*408b0*/  PRMT R223, R223, 0x5410, R126 ;  /* 0x00005410dfdf7816 */ /* 0x000fe4000000007e */
[----:B------:R-:W-:-:S05]  /*408c0*/  LOP3.LUT R126, R222, 0xffff, RZ, 0xc0, !PT ;  /* 0x0000ffffde7e7812 */ /* 0x000fca00078ec0ff */
[----:B------:R-:W-:-:S05]  /*408d0*/  IMAD.WIDE.U32 R126, R126, 0x10000, RZ ;  /* 0x000100007e7e7825 */ /* 0x000fca00078e00ff */
[----:B------:R-:W-:Y:S02]  /*408e0*/  LOP3.LUT R127, R223, R127, RZ, 0xfc, !PT ;  /* 0x0000007fdf7f7212 */ /* 0x000fe400078efcff */
[----:B------:R-:W-:-:S05]  /*408f0*/  LOP3.LUT R126, R126, R216, RZ, 0xfc, !PT ;  /* 0x000000d87e7e7212 */ /* 0x000fca00078efcff */
[----:B------:R1:W-:Y:S01]  /*40900*/  STG.E.64 desc[UR4][R124.64+0x2e00], R126 ;  /* 0x002e007e7c007986 */ /* 0x0003e2000c101b04 */
[----:B------:R-:W-:Y:S05]  /*40910*/  BRA `(.L_x_9035) ;  /* 0x0000000000107947 */ /* 0x000fea0003800000 */
.L_x_9017:
[----:B------:R-:W-:Y:S02]  /*40920*/  ULDC UR6, c[0x0][0x22c] ;  /* 0x00008b0000067ab9 */ /* 0x000fe40000000800 */
[----:B------:R-:W-:-:S13]  /*40930*/  ISETP.GE.AND P0, PT, R126, UR6, PT ;  /* 0x000000067e007c0c */ /* 0x000fda000bf06270 */
[----:B------:R-:W-:Y:S05]  /*40940*/  @P0 EXIT ;  /* 0x000000000000094d */ /* 0x000fea0003800000 */
[----:B------:R1:W-:Y:S02]  /*40950*/  STG.E.64 desc[UR4][R124.64+0x2e00], RZ ;  /* 0x002e00ff7c007986 */ /* 0x0003e4000c101b04 */
.L_x_9035:
[----:B------:R-:W-:Y:S05]  /*40960*/  BSYNC B2 ;  /* 0x0000000000027941 */ /* 0x000fea0003800000 */
.L_x_9016:
        /* <DEDUP_REMOVED lines=18> */
.L_x_9039:
[----:B------:R-:W-:Y:S05]  /*40a90*/  BSYNC B3 ;  /* 0x0000000000037941 */ /* 0x000fea0003800000 */
.L_x_9038:
        /* <DEDUP_REMOVED lines=19> */
.L_x_9043:
[----:B------:R-:W-:Y:S05]  /*40bd0*/  BSYNC B4 ;  /* 0x0000000000047941 */ /* 0x000fea0003800000 */
.L_x_9042:
[----:B------:R-:W-:Y:S01]  /*40be0*/  F2FP.F16.F32.PACK_AB R222, RZ, R222 ;  /* 0x000000deffde723e */ /* 0x000fe200000000ff */
[----:B------:R-:W-:Y:S06]  /*40bf0*/  BRA `(.L_x_9044) ;  /* 0x0000000000047947 */ /* 0x000fec0003800000 */
.L_x_9041:
[----:B------:R-:W-:-:S07]  /*40c00*/  PRMT R222, RZ, 0x7610, R222 ;  /* 0x00007610ffde7816 */ /* 0x000fce00000000de */
.L_x_9044:
[----:B------:R-:W-:Y:S05]  /*40c10*/  BSYNC B3 ;  /* 0x0000000000037941 */ /* 0x000fea0003800000 */
.L_x_9040:
        /* <DEDUP_REMOVED lines=18> */
.L_x_9048:
[----:B------:R-:W-:Y:S05]  /*40d40*/  BSYNC B4 ;  /* 0x0000000000047941 */ /* 0x000fea0003800000 */
.L_x_9047:
[----:B------:R-:W-:Y:S01]  /*40d50*/  F2FP.F16.F32.PACK_AB R223, RZ, R223 ;  /* 0x000000dfffdf723e */ /* 0x000fe200000000ff */
[----:B------:R-:W-:Y:S06]  /*40d60*/  BRA `(.L_x_9049) ;  /* 0x0000000000047947 */ /* 0x000fec0003800000 */
.L_x_9046:
[----:B------:R-:W-:-:S07]  /*40d70*/  PRMT R223, RZ, 0x7610, R223 ;  /* 0x00007610ffdf7816 */ /* 0x000fce00000000df */
.L_x_9049:
[----:B------:R-:W-:Y:S05]  /*40d80*/  BSYNC B3 ;  /* 0x0000000000037941 */ /* 0x000fea0003800000 */
.L_x_9045:
        /* <DEDUP_REMOVED lines=18> */
.L_x_9053:
[----:B------:R-:W-:Y:S05]  /*40eb0*/  BSYNC B4 ;  /* 0x0000000000047941 */ /* 0x000fea0003800000 */
.L_x_9052:
[----:B------:R-:W-:Y:S01]  /*40ec0*/  F2FP.F16.F32.PACK_AB R126, RZ, R126 ;  /* 0x0000007eff7e723e */ /* 0x000fe200000000ff */
[----:B------:R-:W-:Y:S06]  /*40ed0*/  BRA `(.L_x_9054) ;  /* 0x0000000000047947 */ /* 0x000fec0003800000 */
.L_x_9051:
[----:B------:R-:W-:-:S07]  /*40ee0*/  PRMT R126, RZ, 0x7610, R126 ;  /* 0x00007610ff7e7816 */ /* 0x000fce000000007e */
.L_x_9054:
[----:B------:R-:W-:Y:S05]  /*40ef0*/  BSYNC B3 ;  /* 0x0000000000037941 */ /* 0x000fea0003800000 */
.L_x_9050:
[----:B------:R-:W-:Y:S02]  /*40f00*/  PRMT R223, R223, 0x5410, R126 ;  /* 0x00005410dfdf7816 */ /* 0x000fe4000000007e */
[----:B------:R-:W-:-:S05]  /*40f10*/  LOP3.LUT R126, R222, 0xffff, RZ, 0xc0, !PT ;  /* 0x0000ffffde7e7812 */ /* 0x000fca00078ec0ff */
[----:B------:R-:W-:-:S05]  /*40f20*/  IMAD.WIDE.U32 R126, R126, 0x10000, RZ ;  /* 0x000100007e7e7825 */ /* 0x000fca00078e00ff */
[----:B------:R-:W-:Y:S02]  /*40f30*/  LOP3.LUT R127, R223, R127, RZ, 0xfc, !PT ;  /* 0x0000007fdf7f7212 */ /* 0x000fe400078efcff */
[----:B------:R-:W-:-:S05]  /*40f40*/  LOP3.LUT R126, R126, R216, RZ, 0xfc, !PT ;  /* 0x000000d87e7e7212 */ /* 0x000fca00078efcff */
[----:B------:R1:W-:Y:S01]  /*40f50*/  STG.E.64 desc[UR4][R124.64+0x2f00], R126 ;  /* 0x002f007e7c007986 */ /* 0x0003e2000c101b04 */
[----:B------:R-:W-:Y:S05]  /*40f60*/  BRA `(.L_x_9055) ;  /* 0x0000000000107947 */ /* 0x000fea0003800000 */
.L_x_9037:
[----:B------:R-:W-:Y:S02]  /*40f70*/  ULDC UR6, c[0x0][0x22c] ;  /* 0x00008b0000067ab9 */ /* 0x000fe40000000800 */
[----:B------:R-:W-:-:S13]  /*40f80*/  ISETP.GE.AND P0, PT, R126, UR6, PT ;  /* 0x000000067e007c0c */ /* 0x000fda000bf06270 */
[----:B------:R-:W-:Y:S05]  /*40f90*/  @P0 EXIT ;  /* 0x000000000000094d */ /* 0x000fea0003800000 */
[----:B------:R1:W-:Y:S02]  /*40fa0*/  STG.E.64 desc[UR4][R124.64+0x2f00], RZ ;  /* 0x002f00ff7c007986 */ /* 0x0003e4000c101b04 */
.L_x_9055:
[----:B------:R-:W-:Y:S05]  /*40fb0*/  BSYNC B2 ;  /* 0x0000000000027941 */ /* 0x000fea0003800000 */
.L_x_9036:
        /* <DEDUP_REMOVED lines=18> */
.L_x_9059:
[----:B------:R-:W-:Y:S05]  /*410e0*/  BSYNC B3 ;  /* 0x0000000000037941 */ /* 0x000fea0003800000 */
.L_x_9058:
        /* <DEDUP_REMOVED lines=19> */
.L_x_9063:
[----:B------:R-:W-:Y:S05]  /*41220*/  BSYNC B4 ;  /* 0x0000000000047941 */ /* 0x000fea0003800000 */
.L_x_9062:
[----:B------:R-:W-:Y:S01]  /*41230*/  F2FP.F16.F32.PACK_AB R222, RZ, R222 ;  /* 0x000000deffde723e */ /* 0x000fe200000000ff */
[----:B------:R-:W-:Y:S06]  /*41240*/  BRA `(.L_x_9064) ;  /* 0x0000000000047947 */ /* 0x000fec0003800000 */
.L_x_9061:
[----:B------:R-:W-:-:S07]  /*41250*/  PRMT R222, RZ, 0x7610, R222 ;  /* 0x00007610ffde7816 */ /* 0x000fce00000000de */
.L_x_9064:
[----:B------:R-:W-:Y:S05]  /*41260*/  BSYNC B3 ;  /* 0x0000000000037941 */ /* 0x000fea0003800000 */
.L_x_9060:
        /* <DEDUP_REMOVED lines=18> */
.L_x_9068:
[----:B------:R-:W-:Y:S05]  /*41390*/  BSYNC B4 ;  /* 0x0000000000047941 */ /* 0x000fea0003800000 */
.L_x_9067:
[----:B------:R-:W-:Y:S01]  /*413a0*/  F2FP.F16.F32.PACK_AB R223, RZ, R223 ;  /* 0x000000dfffdf723e */ /* 0x000fe200000000ff */
[----:B------:R-:W-:Y:S06]  /*413b0*/  BRA `(.L_x_9069) ;  /* 0x0000000000047947 */ /* 0x000fec0003800000 */
.L_x_9066:
[----:B------:R-:W-:-:S07]  /*413c0*/  PRMT R223, RZ, 0x7610, R223 ;  /* 0x00007610ffdf7816 */ /* 0x000fce00000000df */
.L_x_9069:
[----:B------:R-:W-:Y:S05]  /*413d0*/  BSYNC B3 ;  /* 0x0000000000037941 */ /* 0x000fea0003800000 */
.L_x_9065:
        /* <DEDUP_REMOVED lines=18> */
.L_x_9073:
[----:B------:R-:W-:Y:S05]  /*41500*/  BSYNC B4 ;  /* 0x0000000000047941 */ /* 0x000fea0003800000 */
.L_x_9072:
[----:B------:R-:W-:Y:S01]  /*41510*/  F2FP.F16.F32.PACK_AB R126, RZ, R126 ;  /* 0x0000007eff7e723e */ /* 0x000fe200000000ff */
[----:B------:R-:W-:Y:S06]  /*41520*/  BRA `(.L_x_9074) ;  /* 0x0000000000047947 */ /* 0x000fec0003800000 */
.L_x_9071:
[----:B------:R-:W-:-:S07]  /*41530*/  PRMT R126, RZ, 0x7610, R126 ;  /* 0x00007610ff7e7816 */ /* 0x000fce000000007e */
.L_x_9074:
[----:B------:R-:W-:Y:S05]  /*41540*/  BSYNC B3 ;  /* 0x0000000000037941 */ /* 0x000fea0003800000 */
.L_x_9070:
[----:B------:R-:W-:Y:S02]  /*41550*/  PRMT R223, R223, 0x5410, R126 ;  /* 0x00005410dfdf7816 */ /* 0x000fe4000000007e */
[----:B------:R-:W-:-:S05]  /*41560*/  LOP3.LUT R126, R222, 0xffff, RZ, 0xc0, !PT ;  /* 0x0000ffffde7e7812 */ /* 0x000fca00078ec0ff */
[----:B------:R-:W-:-:S05]  /*41570*/  IMAD.WIDE.U32 R126, R126, 0x10000, RZ ;  /* 0x000100007e7e7825 */ /* 0x000fca00078e00ff */
[----:B------:R-:W-:Y:S02]  /*41580*/  LOP3.LUT R127, R223, R127, RZ, 0xfc, !PT ;  /* 0x0000007fdf7f7212 */ /* 0x000fe400078efcff */
[----:B------:R-:W-:-:S05]  /*41590*/  LOP3.LUT R126, R126, R216, RZ, 0xfc, !PT ;  /* 0x000000d87e7e7212 */ /* 0x000fca00078efcff */
[----:B------:R1:W-:Y:S01]  /*415a0*/  STG.E.64 desc[UR4][R124.64+0x3000], R126 ;  /* 0x0030007e7c007986 */ /* 0x0003e2000c101b04 */
[----:B------:R-:W-:Y:S05]  /*415b0*/  BRA `(.L_x_9075) ;  /* 0x0000000000107947 */ /* 0x000fea0003800000 */
.L_x_9057:
[----:B------:R-:W-:Y:S02]  /*415c0*/  ULDC UR6, c[0x0][0x22c] ;  /* 0x00008b0000067ab9 */ /* 0x000fe40000000800 */
[----:B------:R-:W-:-:S13]  /*415d0*/  ISETP.GE.AND P0, PT, R126, UR6, PT ;  /* 0x000000067e007c0c */ /* 0x000fda000bf06270 */
[----:B------:R-:W-:Y:S05]  /*415e0*/  @P0 EXIT ;  /* 0x000000000000094d */ /* 0x000fea0003800000 */
[----:B------:R1:W-:Y:S02]  /*415f0*/  STG.E.64 desc[UR4][R124.64+0x3000], RZ ;  /* 0x003000ff7c007986 */ /* 0x0003e4000c101b04 */
.L_x_9075:
[----:B------:R-:W-:Y:S05]  /*41600*/  BSYNC B2 ;  /* 0x0000000000027941 */ /* 0x000fea0003800000 */
.L_x_9056:
        /* <DEDUP_REMOVED lines=18> */
.L_x_9079:
[----:B------:R-:W-:Y:S05]  /*41730*/  BSYNC B3 ;  /* 0x0000000000037941 */ /* 0x000fea0003800000 */
.L_x_9078:
        /* <DEDUP_REMOVED lines=19> */
.L_x_9083:
[----:B------:R-:W-:Y:S05]  /*41870*/  BSYNC B4 ;  /* 0x0000000000047941 */ /* 0x000fea0003800000 */
.L_x_9082:
[----:B------:R-:W-:Y:S01]  /*41880*/  F2FP.F16.F32.PACK_AB R222, RZ, R222 ;  /* 0x000000deffde723e */ /* 0x000fe200000000ff */
[----:B------:R-:W-:Y:S06]  /*41890*/  BRA `(.L_x_9084) ;  /* 0x0000000000047947 */ /* 0x000fec0003800000 */
.L_x_9081:
[----:B------:R-:W-:-:S07]  /*418a0*/  PRMT R222, RZ, 0x7610, R222 ;  /* 0x00007610ffde7816 */ /* 0x000fce00000000de */
.L_x_9084:
[----:B------:R-:W-:Y:S05]  /*418b0*/  BSYNC B3 ;  /* 0x0000000000037941 */ /* 0x000fea0003800000 */
.L_x_9080:
        /* <DEDUP_REMOVED lines=18> */
.L_x_9088:
[----:B------:R-:W-:Y:S05]  /*419e0*/  BSYNC B4 ;  /* 0x0000000000047941 */ /* 0x000fea0003800000 */
.L_x_9087:
[----:B------:R-:W-:Y:S01]  /*419f0*/  F2FP.F16.F32.PACK_AB R223, RZ, R223 ;  /* 0x000000dfffdf723e */ /* 0x000fe200000000ff */
[----:B------:R-:W-:Y:S06]  /*41a00*/  BRA `(.L_x_9089) ;  /* 0x0000000000047947 */ /* 0x000fec0003800000 */
.L_x_9086:
[----:B------:R-:W-:-:S07]  /*41a10*/  PRMT R223, RZ, 0x7610, R223 ;  /* 0x00007610ffdf7816 */ /* 0x000fce00000000df */
.L_x_9089:
[----:B------:R-:W-:Y:S05]  /*41a20*/  BSYNC B3 ;  /* 0x0000000000037941 */ /* 0x000fea0003800000 */
.L_x_9085:
        /* <DEDUP_REMOVED lines=18> */
.L_x_9093:
[----:B------:R-:W-:Y:S05]  /*41b50*/  BSYNC B4 ;  /* 0x0000000000047941 */ /* 0x000fea0003800000 */
.L_x_9092:
[----:B------:R-:W-:Y:S01]  /*41b60*/  F2FP.F16.F32.PACK_AB R126, RZ, R126 ;  /* 0x0000007eff7e723e */ /* 0x000fe200000000ff */
[----:B------:R-:W-:Y:S06]  /*41b70*/  BRA `(.L_x_9094) ;  /* 0x0000000000047947 */ /* 0x000fec0003800000 */
.L_x_9091:
[----:B------:R-:W-:-:S07]  /*41b80*/  PRMT R126, RZ, 0x7610, R126 ;  /* 0x00007610ff7e7816 */ /* 0x000fce000000007e */
.L_x_9094:
[----:B------:R-:W-:Y:S05]  /*41b90*/  BSYNC B3 ;  /* 0x0000000000037941 */ /* 0x000fea0003800000 */
.L_x_9090:
[----:B------:R-:W-:Y:S02]  /*41ba0*/  PRMT R223, R223, 0x5410, R126 ;  /* 0x00005410dfdf7816 */ /* 0x000fe4000000007e */
[----:B------:R-:W-:-:S05]  /*41bb0*/  LOP3.LUT R126, R222, 0xffff, RZ, 0xc0, !PT ;  /* 0x0000ffffde7e7812 */ /* 0x000fca00078ec0ff */
[----:B------:R-:W-:-:S05]  /*41bc0*/  IMAD.WIDE.U32 R126, R126, 0x10000, RZ ;  /* 0x000100007e7e7825 */ /* 0x000fca00078e00ff */
[----:B------:R-:W-:Y:S02]  /*41bd0*/  LOP3.LUT R127, R223, R127, RZ, 0xfc, !PT ;  /* 0x0000007fdf7f7212 */ /* 0x000fe400078efcff */
[----:B------:R-:W-:-:S05]  /*41be0*/  LOP3.LUT R126, R126, R216, RZ, 0xfc, !PT ;  /* 0x000000d87e7e7212 */ /* 0x000fca00078efcff */
[----:B------:R1:W-:Y:S01]  /*41bf0*/  STG.E.64 desc[UR4][R124.64+0x3100], R126 ;  /* 0x0031007e7c007986 */ /* 0x0003e2000c101b04 */
[----:B------:R-:W-:Y:S05]  /*41c00*/  BRA `(.L_x_9095) ;  /* 0x0000000000107947 */ /* 0x000fea0003800000 */
.L_x_9077:
[----:B------:R-:W-:Y:S02]  /*41c10*/  ULDC UR6, c[0x0][0x22c] ;  /* 0x00008b0000067ab9 */ /* 0x000fe40000000800 */
[----:B------:R-:W-:-:S13]  /*41c20*/  ISETP.GE.AND P0, PT, R126, UR6, PT ;  /* 0x000000067e007c0c */ /* 0x000fda000bf06270 */
[----:B------:R-:W-:Y:S05]  /*41c30*/  @P0 EXIT ;  /* 0x000000000000094d */ /* 0x000fea0003800000 */
[----:B------:R1:W-:Y:S02]  /*41c40*/  STG.E.64 desc[UR4][R124.64+0x3100], RZ ;  /* 0x003100ff7c007986 */ /* 0x0003e4000c101b04 */
.L_x_9095:
[----:B------:R-:W-:Y:S05]  /*41c50*/  BSYNC B2 ;  /* 0x0000000000027941 */ /* 0x000fea0003800000 */
.L_x_9076:
        /* <DEDUP_REMOVED lines=18> */
.L_x_9099:
[----:B------:R-:W-:Y:S05]  /*41d80*/  BSYNC B3 ;  /* 0x0000000000037941 */ /* 0x000fea0003800000 */
.L_x_9098:
        /* <DEDUP_REMOVED lines=19> */
.L_x_9103:
[----:B------:R-:W-:Y:S05]  /*41ec0*/  BSYNC B4 ;  /* 0x0000000000047941 */ /* 0x000fea0003800000 */
.L_x_9102:
[----:B------:R-:W-:Y:S01]  /*41ed0*/  F2FP.F16.F32.PACK_AB R222, RZ, R222 ;  /* 0x000000deffde723e */ /* 0x000fe200000000ff */
[----:B------:R-:W-:Y:S06]  /*41ee0*/  BRA `(.L_x_9104) ;  /* 0x0000000000047947 */ /* 0x000fec0003800000 */
.L_x_9101:
[----:B------:R-:W-:-:S07]  /*41ef0*/  PRMT R222, RZ, 0x7610, R222 ;  /* 0x00007610ffde7816 */ /* 0x000fce00000000de */
.L_x_9104:
[----:B------:R-:W-:Y:S05]  /*41f00*/  BSYNC B3 ;  /* 0x0000000000037941 */ /* 0x000fea0003800000 */
.L_x_9100:
        /* <DEDUP_REMOVED lines=18> */
.L_x_9108:
[----:B------:R-:W-:Y:S05]  /*42030*/  BSYNC B4 ;  /* 0x0000000000047941 */ /* 0x000fea0003800000 */
.L_x_9107:
[----:B------:R-:W-:Y:S01]  /*42040*/  F2FP.F16.F32.PACK_AB R223, RZ, R223 ;  /* 0x000000dfffdf723e */ /* 0x000fe200000000ff */
[----:B------:R-:W-:Y:S06]  /*42050*/  BRA `(.L_x_9109) ;  /* 0x0000000000047947 */ /* 0x000fec0003800000 */
.L_x_9106:
[----:B------:R-:W-:-:S07]  /*42060*/  PRMT R223, RZ, 0x7610, R223 ;  /* 0x00007610ffdf7816 */ /* 0x000fce00000000df */
.L_x_9109:
[----:B------:R-:W-:Y:S05]  /*42070*/  BSYNC B3 ;  /* 0x0000000000037941 */ /* 0x000fea0003800000 */
.L_x_9105:
        /* <DEDUP_REMOVED lines=18> */
.L_x_9113:
[----:B------:R-:W-:Y:S05]  /*421a0*/  BSYNC B4 ;  /* 0x0000000000047941 */ /* 0x000fea0003800000 */
.L_x_9112:
[----:B------:R-:W-:Y:S01]  /*421b0*/  F2FP.F16.F32.PACK_AB R126, RZ, R126 ;  /* 0x0000007eff7e723e */ /* 0x000fe200000000ff */
[----:B------:R-:W-:Y:S06]  /*421c0*/  BRA `(.L_x_9114) ;  /* 0x0000000000047947 */ /* 0x000fec0003800000 */
.L_x_9111:
[----:B------:R-:W-:-:S07]  /*421d0*/  PRMT R126, RZ, 0x7610, R126 ;  /* 0x00007610ff7e7816 */ /* 0x000fce000000007e */
.L_x_9114:
[----:B------:R-:W-:Y:S05]  /*421e0*/  BSYNC B3 ;  /* 0x0000000000037941 */ /* 0x000fea0003800000 */
.L_x_9110:
[----:B------:R-:W-:Y:S02]  /*421f0*/  PRMT R223, R223, 0x5410, R126 ;  /* 0x00005410dfdf7816 */ /* 0x000fe4000000007e */
[----:B------:R-:W-:-:S05]  /*42200*/  LOP3.LUT R126, R222, 0xffff, RZ, 0xc0, !PT ;  /* 0x0000ffffde7e7812 */ /* 0x000fca00078ec0ff */
[----:B------:R-:W-:-:S05]  /*42210*/  IMAD.WIDE.U32 R126, R126, 0x10000, RZ ;  /* 0x000100007e7e7825 */ /* 0x000fca00078e00ff */
[----:B------:R-:W-:Y:S02]  /*42220*/  LOP3.LUT R127, R223, R127, RZ, 0xfc, !PT ;  /* 0x0000007fdf7f7212 */ /* 0x000fe400078efcff */
[----:B------:R-:W-:-:S05]  /*42230*/  LOP3.LUT R126, R126, R216, RZ, 0xfc, !PT ;  /* 0x000000d87e7e7212 */ /* 0x000fca00078efcff */
[----:B------:R1:W-:Y:S01]  /*42240*/  STG.E.64 desc[UR4][R124.64+0x3200], R126 ;  /* 0x0032007e7c007986 */ /* 0x0003e2000c101b04 */
[----:B------:R-:W-:Y:S05]  /*42250*/  BRA `(.L_x_9115) ;  /* 0x0000000000107947 */ /* 0x000fea0003800000 */
.L_x_9097:
[----:B------:R-:W-:Y:S02]  /*42260*/  ULDC UR6, c[0x0][0x22c] ;  /* 0x00008b0000067ab9 */ /* 0x000fe40000000800 */
[----:B------:R-:W-:-:S13]  /*42270*/  ISETP.GE.AND P0, PT, R126, UR6, PT ;  /* 0x000000067e007c0c */ /* 0x000fda000bf06270 */
[----:B------:R-:W-:Y:S05]  /*42280*/  @P0 EXIT ;  /* 0x000000000000094d */ /* 0x000fea0003800000 */
[----:B------:R1:W-:Y:S02]  /*42290*/  STG.E.64 desc[UR4][R124.64+0x3200], RZ ;  /* 0x003200ff7c007986 */ /* 0x0003e4000c101b04 */
.L_x_9115:
[----:B------:R-:W-:Y:S05]  /*422a0*/  BSYNC B2 ;  /* 0x0000000000027941 */ /* 0x000fea0003800000 */
.L_x_9096:
        /* <DEDUP_REMOVED lines=18> */
.L_x_9119:
[----:B------:R-:W-:Y:S05]  /*423d0*/  BSYNC B3 ;  /* 0x0000000000037941 */ /* 0x000fea0003800000 */
.L_x_9118:
        /* <DEDUP_REMOVED lines=19> */
.L_x_9123:
[----:B------:R-:W-:Y:S05]  /*42510*/  BSYNC B4 ;  /* 0x0000000000047941 */ /* 0x000fea0003800000 */
.L_x_9122:
[----:B------:R-:W-:Y:S01]  /*42520*/  F2FP.F16.F32.PACK_AB R222, RZ, R222 ;  /* 0x000000deffde723e */ /* 0x000fe200000000ff */
[----:B------:R-:W-:Y:S06]  /*42530*/  BRA `(.L_x_9124) ;  /* 0x0000000000047947 */ /* 0x000fec0003800000 */
.L_x_9121:
[----:B------:R-:W-:-:S07]  /*42540*/  PRMT R222, RZ, 0x7610, R222 ;  /* 0x00007610ffde7816 */ /* 0x000fce00000000de */
.L_x_9124:
[----:B------:R-:W-:Y:S05]  /*42550*/  BSYNC B3 ;  /* 0x0000000000037941 */ /* 0x000fea0003800000 */
.L_x_9120:
        /* <DEDUP_REMOVED lines=18> */
.L_x_9128:
[----:B------:R-:W-:Y:S05]  /*42680*/  BSYNC B4 ;  /* 0x0000000000047941 */ /* 0x000fea0003800000 */
.L_x_9127:
[----:B------:R-:W-:Y:S01]  /*42690*/  F2FP.F16.F32.PACK_AB R223, RZ, R223 ;  /* 0x000000dfffdf723e */ /* 0x000fe200000000ff */
[----:B------:R-:W-:Y:S06]  /*426a0*/  BRA `(.L_x_9129) ;  /* 0x0000000000047947 */ /* 0x000fec0003800000 */
.L_x_9126:
[----:B------:R-:W-:-:S07]  /*426b0*/  PRMT R223, RZ, 0x7610, R223 ;  /* 0x00007610ffdf7816 */ /* 0x000fce00000000df */
.L_x_9129:
[----:B------:R-:W-:Y:S05]  /*426c0*/  BSYNC B3 ;  /* 0x0000000000037941 */ /* 0x000fea0003800000 */
.L_x_9125:
        /* <DEDUP_REMOVED lines=18> */
.L_x_9133:
[----:B------:R-:W-:Y:S05]  /*427f0*/  BSYNC B4 ;  /* 0x0000000000047941 */ /* 0x000fea0003800000 */
.L_x_9132:
[----:B------:R-:W-:Y:S01]  /*42800*/  F2FP.F16.F32.PACK_AB R126, RZ, R126 ;  /* 0x0000007eff7e723e */ /* 0x000fe200000000ff */
[----:B------:R-:W-:Y:S06]  /*42810*/  BRA `(.L_x_9134) ;  /* 0x0000000000047947 */ /* 0x000fec0003800000 */
.L_x_9131:
[----:B------:R-:W-:-:S07]  /*42820*/  PRMT R126, RZ, 0x7610, R126 ;  /* 0x00007610ff7e7816 */ /* 0x000fce000000007e */
.L_x_9134:
[----:B------:R-:W-:Y:S05]  /*42830*/  BSYNC B3 ;  /* 0x0000000000037941 */ /* 0x000fea0003800000 */
.L_x_9130:
[----:B------:R-:W-:Y:S02]  /*42840*/  PRMT R223, R223, 0x5410, R126 ;  /* 0x00005410dfdf7816 */ /* 0x000fe4000000007e */
[----:B------:R-:W-:-:S05]  /*42850*/  LOP3.LUT R126, R222, 0xffff, RZ, 0xc0, !PT ;  /* 0x0000ffffde7e7812 */ /* 0x000fca00078ec0ff */
[----:B------:R-:W-:-:S05]  /*42860*/  IMAD.WIDE.U32 R126, R126, 0x10000, RZ ;  /* 0x000100007e7e7825 */ /* 0x000fca00078e00ff */
[----:B------:R-:W-:Y:S02]  /*42870*/  LOP3.LUT R127, R223, R127, RZ, 0xfc, !PT ;  /* 0x0000007fdf7f7212 */ /* 0x000fe400078efcff */
[----:B------:R-:W-:-:S05]  /*42880*/  LOP3.LUT R126, R126, R216, RZ, 0xfc, !PT ;  /* 0x000000d87e7e7212 */ /* 0x000fca00078efcff */
[----:B------:R1:W-:Y:S01]  /*42890*/  STG.E.64 desc[UR4][R124.64+0x3300], R126 ;  /* 0x0033007e7c007986 */ /* 0x0003e2000c101b04 */
[----:B------:R-:W-:Y:S05]  /*428a0*/  BRA `(.L_x_9135) ;  /* 0x0000000000107947 */ /* 0x000fea0003800000 */
.L_x_9117:
[----:B------:R-:W-:Y:S02]  /*428b0*/  ULDC UR6, c[0x0][0x22c] ;  /* 0x00008b0000067ab9 */ /* 0x000fe40000000800 */
[----:B------:R-:W-:-:S13]  /*428c0*/  ISETP.GE.AND P0, PT, R126, UR6, PT ;  /* 0x000000067e007c0c */ /* 0x000fda000bf06270 */
[----:B------:R-:W-:Y:S05]  /*428d0*/  @P0 EXIT ;  /* 0x000000000000094d */ /* 0x000fea0003800000 */
[----:B------:R1:W-:Y:S02]  /*428e0*/  STG.E.64 desc[UR4][R124.64+0x3300], RZ ;  /* 0x003300ff7c007986 */ /* 0x0003e4000c101b04 */
.L_x_9135:
[----:B------:R-:W-:Y:S05]  /*428f0*/  BSYNC B2 ;  /* 0x0000000000027941 */ /* 0x000fea0003800000 */
.L_x_9116:
        /* <DEDUP_REMOVED lines=18> */
.L_x_9139:
[----:B------:R-:W-:Y:S05]  /*42a20*/  BSYNC B3 ;  /* 0x0000000000037941 */ /* 0x000fea0003800000 */
.L_x_9138:
        /* <DEDUP_REMOVED lines=19> */
.L_x_9143:
[----:B------:R-:W-:Y:S05]  /*42b60*/  BSYNC B4 ;  /* 0x0000000000047941 */ /* 0x000fea0003800000 */
.L_x_9142:
[----:B------:R-:W-:Y:S01]  /*42b70*/  F2FP.F16.F32.PACK_AB R222, RZ, R222 ;  /* 0x000000deffde723e */ /* 0x000fe200000000ff */
[----:B------:R-:W-:Y:S06]  /*42b80*/  BRA `(.L_x_9144) ;  /* 0x0000000000047947 */ /* 0x000fec0003800000 */
.L_x_9141:
[----:B------:R-:W-:-:S07]  /*42b90*/  PRMT R222, RZ, 0x7610, R222 ;  /* 0x00007610ffde7816 */ /* 0x000fce00000000de */
.L_x_9144:
[----:B------:R-:W-:Y:S05]  /*42ba0*/  BSYNC B3 ;  /* 0x0000000000037941 */ /* 0x000fea0003800000 */
.L_x_9140:
        /* <DEDUP_REMOVED lines=18> */
.L_x_9148:
[----:B------:R-:W-:Y:S05]  /*42cd0*/  BSYNC B4 ;  /* 0x0000000000047941 */ /* 0x000fea0003800000 */
.L_x_9147:
[----:B------:R-:W-:Y:S01]  /*42ce0*/  F2FP.F16.F32.PACK_AB R223, RZ, R223 ;  /* 0x000000dfffdf723e */ /* 0x000fe200000000ff */
[----:B------:R-:W-:Y:S06]  /*42cf0*/  BRA `(.L_x_9149) ;  /* 0x0000000000047947 */ /* 0x000fec0003800000 */
.L_x_9146:
[----:B------:R-:W-:-:S07]  /*42d00*/  PRMT R223, RZ, 0x7610, R223 ;  /* 0x00007610ffdf7816 */ /* 0x000fce00000000df */
.L_x_9149:
[----:B------:R-:W-:Y:S05]  /*42d10*/  BSYNC B3 ;  /* 0x0000000000037941 */ /* 0x000fea0003800000 */
.L_x_9145:
        /* <DEDUP_REMOVED lines=18> */
.L_x_9153:
[----:B------:R-:W-:Y:S05]  /*42e40*/  BSYNC B4 ;  /* 0x0000000000047941 */ /* 0x000fea0003800000 */
.L_x_9152:
[----:B------:R-:W-:Y:S01]  /*42e50*/  F2FP.F16.F32.PACK_AB R126, RZ, R126 ;  /* 0x0000007eff7e723e */ /* 0x000fe200000000ff */
[----:B------:R-:W-:Y:S06]  /*42e60*/  BRA `(.L_x_9154) ;  /* 0x0000000000047947 */ /* 0x000fec0003800000 */
.L_x_9151:
[----:B------:R-:W-:-:S07]  /*42e70*/  PRMT R126, RZ, 0x7610, R126 ;  /* 0x00007610ff7e7816 */ /* 0x000fce000000007e */
.L_x_9154:
[----:B------:R-:W-:Y:S05]  /*42e80*/  BSYNC B3 ;  /* 0x0000000000037941 */ /* 0x000fea0003800000 */
.L_x_9150:
[----:B------:R-:W-:Y:S02]  /*42e90*/  PRMT R223, R223, 0x5410, R126 ;  /* 0x00005410dfdf7816 */ /* 0x000fe4000000007e */
[----:B------:R-:W-:-:S05]  /*42ea0*/  LOP3.LUT R126, R222, 0xffff, RZ, 0xc0, !PT ;  /* 0x0000ffffde7e7812 */ /* 0x000fca00078ec0ff */
[----:B------:R-:W-:-:S05]  /*42eb0*/  IMAD.WIDE.U32 R126, R126, 0x10000, RZ ;  /* 0x000100007e7e7825 */ /* 0x000fca00078e00ff */
[----:B------:R-:W-:Y:S02]  /*42ec0*/  LOP3.LUT R127, R223, R127, RZ, 0xfc, !PT ;  /* 0x0000007fdf7f7212 */ /* 0x000fe400078efcff */
[----:B------:R-:W-:-:S05]  /*42ed0*/  LOP3.LUT R126, R126, R216, RZ, 0xfc, !PT ;  /* 0x000000d87e7e7212 */ /* 0x000fca00078efcff */
[----:B------:R1:W-:Y:S01]  /*42ee0*/  STG.E.64 desc[UR4][R124.64+0x3400], R126 ;  /* 0x0034007e7c007986 */ /* 0x0003e2000c101b04 */
[----:B------:R-:W-:Y:S05]  /*42ef0*/  BRA `(.L_x_9155) ;  /* 0x0000000000107947 */ /* 0x000fea0003800000 */
.L_x_9137:
[----:B------:R-:W-:Y:S02]  /*42f00*/  ULDC UR6, c[0x0][0x22c] ;  /* 0x00008b0000067ab9 */ /* 0x000fe40000000800 */
[----:B------:R-:W-:-:S13]  /*42f10*/  ISETP.GE.AND P0, PT, R126, UR6, PT ;  /* 0x000000067e007c0c */ /* 0x000fda000bf06270 */
[----:B------:R-:W-:Y:S05]  /*42f20*/  @P0 EXIT ;  /* 0x000000000000094d */ /* 0x000fea0003800000 */
[----:B------:R1:W-:Y:S02]  /*42f30*/  STG.E.64 desc[UR4][R124.64+0x3400], RZ ;  /* 0x003400ff7c007986 */ /* 0x0003e4000c101b04 */
.L_x_9155:
[----:B------:R-:W-:Y:S05]  /*42f40*/  BSYNC B2 ;  /* 0x0000000000027941 */ /* 0x000fea0003800000 */
.L_x_9136:
        /* <DEDUP_REMOVED lines=18> */
.L_x_9159:
[----:B------:R-:W-:Y:S05]  /*43070*/  BSYNC B3 ;  /* 0x0000000000037941 */ /* 0x000fea0003800000 */
.L_x_9158:
        /* <DEDUP_REMOVED lines=19> */
.L_x_9163:
[----:B------:R-:W-:Y:S05]  /*431b0*/  BSYNC B4 ;  /* 0x0000000000047941 */ /* 0x000fea0003800000 */
.L_x_9162:
[----:B------:R-:W-:Y:S01]  /*431c0*/  F2FP.F16.F32.PACK_AB R222, RZ, R222 ;  /* 0x000000deffde723e */ /* 0x000fe200000000ff */
[----:B------:R-:W-:Y:S06]  /*431d0*/  BRA `(.L_x_9164) ;  /* 0x0000000000047947 */ /* 0x000fec0003800000 */
.L_x_9161:
[----:B------:R-:W-:-:S07]  /*431e0*/  PRMT R222, RZ, 0x7610, R222 ;  /* 0x00007610ffde7816 */ /* 0x000fce00000000de */
.L_x_9164:
[----:B------:R-:W-:Y:S05]  /*431f0*/  BSYNC B3 ;  /* 0x0000000000037941 */ /* 0x000fea0003800000 */
.L_x_9160:
        /* <DEDUP_REMOVED lines=18> */
.L_x_9168:
[----:B------:R-:W-:Y:S05]  /*43320*/  BSYNC B4 ;  /* 0x0000000000047941 */ /* 0x000fea0003800000 */
.L_x_9167:
[----:B------:R-:W-:Y:S01]  /*43330*/  F2FP.F16.F32.PACK_AB R223, RZ, R223 ;  /* 0x000000dfffdf723e */ /* 0x000fe200000000ff */
[----:B------:R-:W-:Y:S06]  /*43340*/  BRA `(.L_x_9169) ;  /* 0x0000000000047947 */ /* 0x000fec0003800000 */
.L_x_9166:
[----:B------:R-:W-:-:S07]  /*43350*/  PRMT R223, RZ, 0x7610, R223 ;  /* 0x00007610ffdf7816 */ /* 0x000fce00000000df */
.L_x_9169:
[----:B------:R-:W-:Y:S05]  /*43360*/  BSYNC B3 ;  /* 0x0000000000037941 */ /* 0x000fea0003800000 */
.L_x_9165:
        /* <DEDUP_REMOVED lines=18> */
.L_x_9173:
[----:B------:R-:W-:Y:S05]  /*43490*/  BSYNC B4 ;  /* 0x0000000000047941 */ /* 0x000fea0003800000 */
.L_x_9172:
[----:B------:R-:W-:Y:S01]  /*434a0*/  F2FP.F16.F32.PACK_AB R126, RZ, R126 ;  /* 0x0000007eff7e723e */ /* 0x000fe200000000ff */
[----:B------:R-:W-:Y:S06]  /*434b0*/  BRA `(.L_x_9174) ;  /* 0x0000000000047947 */ /* 0x000fec0003800000 */
.L_x_9171:
[----:B------:R-:W-:-:S07]  /*434c0*/  PRMT R126, RZ, 0x7610, R126 ;  /* 0x00007610ff7e7816 */ /* 0x000fce000000007e */
.L_x_9174:
[----:B------:R-:W-:Y:S05]  /*434d0*/  BSYNC B3 ;  /* 0x0000000000037941 */ /* 0x000fea0003800000 */
.L_x_9170:
[----:B------:R-:W-:Y:S02]  /*434e0*/  PRMT R223, R223, 0x5410, R126 ;  /* 0x00005410dfdf7816 */ /* 0x000fe4000000007e */
[----:B------:R-:W-:-:S05]  /*434f0*/  LOP3.LUT R126, R222, 0xffff, RZ, 0xc0, !PT ;  /* 0x0000ffffde7e7812 */ /* 0x000fca00078ec0ff */
[----:B------:R-:W-:-:S05]  /*43500*/  IMAD.WIDE.U32 R126, R126, 0x10000, RZ ;  /* 0x000100007e7e7825 */ /* 0x000fca00078e00ff */
[----:B------:R-:W-:Y:S02]  /*43510*/  LOP3.LUT R127, R223, R127, RZ, 0xfc, !PT ;  /* 0x0000007fdf7f7212 */ /* 0x000fe400078efcff */
[----:B------:R-:W-:-:S05]  /*43520*/  LOP3.LUT R126, R126, R216, RZ, 0xfc, !PT ;  /* 0x000000d87e7e7212 */ /* 0x000fca00078efcff */
[----:B------:R1:W-:Y:S01]  /*43530*/  STG.E.64 desc[UR4][R124.64+0x3500], R126 ;  /* 0x0035007e7c007986 */ /* 0x0003e2000c101b04 */
[----:B------:R-:W-:Y:S05]  /*43540*/  BRA `(.L_x_9175) ;  /* 0x0000000000107947 */ /* 0x000fea0003800000 */
.L_x_9157:
[----:B------:R-:W-:Y:S02]  /*43550*/  ULDC UR6, c[0x0][0x22c] ;  /* 0x00008b0000067ab9 */ /* 0x000fe40000000800 */
[----:B------:R-:W-:-:S13]  /*43560*/  ISETP.GE.AND P0, PT, R126, UR6, PT ;  /* 0x000000067e007c0c */ /* 0x000fda000bf06270 */
[----:B------:R-:W-:Y:S05]  /*43570*/  @P0 EXIT ;  /* 0x000000000000094d */ /* 0x000fea0003800000 */
[----:B------:R1:W-:Y:S02]  /*43580*/  STG.E.64 desc[UR4][R124.64+0x3500], RZ ;  /* 0x003500ff7c007986 */ /* 0x0003e4000c101b04 */
.L_x_9175:
[----:B------:R-:W-:Y:S05]  /*43590*/  BSYNC B2 ;  /* 0x0000000000027941 */ /* 0x000fea0003800000 */
.L_x_9156:
        /* <DEDUP_REMOVED lines=18> */
.L_x_9179:
[----:B------:R-:W-:Y:S05]  /*436c0*/  BSYNC B3 ;  /* 0x0000000000037941 */ /* 0x000fea0003800000 */
.L_x_9178:
        /* <DEDUP_REMOVED lines=19> */
.L_x_9183:
[----:B------:R-:W-:Y:S05]  /*43800*/  BSYNC B4 ;  /* 0x0000000000047941 */ /* 0x000fea0003800000 */
.L_x_9182:
[----:B------:R-:W-:Y:S01]  /*43810*/  F2FP.F16.F32.PACK_AB R222, RZ, R222 ;  /* 0x000000deffde723e */ /* 0x000fe200000000ff */
[----:B------:R-:W-:Y:S06]  /*43820*/  BRA `(.L_x_9184) ;  /* 0x0000000000047947 */ /* 0x000fec0003800000 */
.L_x_9181:
[----:B------:R-:W-:-:S07]  /*43830*/  PRMT R222, RZ, 0x7610, R222 ;  /* 0x00007610ffde7816 */ /* 0x000fce00000000de */
.L_x_9184:
[----:B------:R-:W-:Y:S05]  /*43840*/  BSYNC B3 ;  /* 0x0000000000037941 */ /* 0x000fea0003800000 */
.L_x_9180:
        /* <DEDUP_REMOVED lines=18> */
.L_x_9188:
[----:B------:R-:W-:Y:S05]  /*43970*/  BSYNC B4 ;  /* 0x0000000000047941 */ /* 0x000fea0003800000 */
.L_x_9187:
[----:B------:R-:W-:Y:S01]  /*43980*/  F2FP.F16.F32.PACK_AB R223, RZ, R223 ;  /* 0x000000dfffdf723e */ /* 0x000fe200000000ff */
[----:B------:R-:W-:Y:S06]  /*43990*/  BRA `(.L_x_9189) ;  /* 0x0000000000047947 */ /* 0x000fec0003800000 */
.L_x_9186:
[----:B------:R-:W-:-:S07]  /*439a0*/  PRMT R223, RZ, 0x7610, R223 ;  /* 0x00007610ffdf7816 */ /* 0x000fce00000000df */
.L_x_9189:
[----:B------:R-:W-:Y:S05]  /*439b0*/  BSYNC B3 ;  /* 0x0000000000037941 */ /* 0x000fea0003800000 */
.L_x_9185:
        /* <DEDUP_REMOVED lines=18> */
.L_x_9193:
[----:B------:R-:W-:Y:S05]  /*43ae0*/  BSYNC B4 ;  /* 0x0000000000047941 */ /* 0x000fea0003800000 */
.L_x_9192:
[----:B------:R-:W-:Y:S01]  /*43af0*/  F2FP.F16.F32.PACK_AB R126, RZ, R126 ;  /* 0x0000007eff7e723e */ /* 0x000fe200000000ff */
[----:B------:R-:W-:Y:S06]  /*43b00*/  BRA `(.L_x_9194) ;  /* 0x0000000000047947 */ /* 0x000fec0003800000 */
.L_x_9191:
[----:B------:R-:W-:-:S07]  /*43b10*/  PRMT R126, RZ, 0x7610, R126 ;  /* 0x00007610ff7e7816 */ /* 0x000fce000000007e */
.L_x_9194:
[----:B------:R-:W-:Y:S05]  /*43b20*/  BSYNC B3 ;  /* 0x0000000000037941 */ /* 0x000fea0003800000 */
.L_x_9190:
[----:B------:R-:W-:Y:S02]  /*43b30*/  PRMT R223, R223, 0x5410, R126 ;  /* 0x00005410dfdf7816 */ /* 0x000fe4000000007e */
[----:B------:R-:W-:-:S05]  /*43b40*/  LOP3.LUT R126, R222, 0xffff, RZ, 0xc0, !PT ;  /* 0x0000ffffde7e7812 */ /* 0x000fca00078ec0ff */
[----:B------:R-:W-:-:S05]  /*43b50*/  IMAD.WIDE.U32 R126, R126, 0x10000, RZ ;  /* 0x000100007e7e7825 */ /* 0x000fca00078e00ff */
[----:B------:R-:W-:Y:S02]  /*43b60*/  LOP3.LUT R127, R223, R127, RZ, 0xfc, !PT ;  /* 0x0000007fdf7f7212 */ /* 0x000fe400078efcff */
[----:B------:R-:W-:-:S05]  /*43b70*/  LOP3.LUT R126, R126, R216, RZ, 0xfc, !PT ;  /* 0x000000d87e7e7212 */ /* 0x000fca00078efcff */
[----:B------:R1:W-:Y:S01]  /*43b80*/  STG.E.64 desc[UR4][R124.64+0x3600], R126 ;  /* 0x0036007e7c007986 */ /* 0x0003e2000c101b04 */
[----:B------:R-:W-:Y:S05]  /*43b90*/  BRA `(.L_x_9195) ;  /* 0x0000000000107947 */ /* 0x000fea0003800000 */
.L_x_9177:
[----:B------:R-:W-:Y:S02]  /*43ba0*/  ULDC UR6, c[0x0][0x22c] ;  /* 0x00008b0000067ab9 */ /* 0x000fe40000000800 */
[----:B------:R-:W-:-:S13]  /*43bb0*/  ISETP.GE.AND P0, PT, R126, UR6, PT ;  /* 0x000000067e007c0c */ /* 0x000fda000bf06270 */
[----:B------:R-:W-:Y:S05]  /*43bc0*/  @P0 EXIT ;  /* 0x000000000000094d */ /* 0x000fea0003800000 */
[----:B------:R1:W-:Y:S02]  /*43bd0*/  STG.E.64 desc[UR4][R124.64+0x3600], RZ ;  /* 0x003600ff7c007986 */ /* 0x0003e4000c101b04 */
.L_x_9195:
[----:B------:R-:W-:Y:S05]  /*43be0*/  BSYNC B2 ;  /* 0x0000000000027941 */ /* 0x000fea0003800000 */
.L_x_9176:
        /* <DEDUP_REMOVED lines=18> */
.L_x_9199:
[----:B------:R-:W-:Y:S05]  /*43d10*/  BSYNC B3 ;  /* 0x0000000000037941 */ /* 0x000fea0003800000 */
.L_x_9198:
        /* <DEDUP_REMOVED lines=19> */
.L_x_9203:
[----:B------:R-:W-:Y:S05]  /*43e50*/  BSYNC B4 ;  /* 0x0000000000047941 */ /* 0x000fea0003800000 */
.L_x_9202:
[----:B------:R-:W-:Y:S01]  /*43e60*/  F2FP.F16.F32.PACK_AB R222, RZ, R222 ;  /* 0x000000deffde723e */ /* 0x000fe200000000ff */
[----:B------:R-:W-:Y:S06]  /*43e70*/  BRA `(.L_x_9204) ;  /* 0x0000000000047947 */ /* 0x000fec0003800000 */
.L_x_9201:
[----:B------:R-:W-:-:S07]  /*43e80*/  PRMT R222, RZ, 0x7610, R222 ;  /* 0x00007610ffde7816 */ /* 0x000fce00000000de */
.L_x_9204:
[----:B------:R-:W-:Y:S05]  /*43e90*/  BSYNC B3 ;  /* 0x0000000000037941 */ /* 0x000fea0003800000 */
.L_x_9200:
        /* <DEDUP_REMOVED lines=18> */
.L_x_9208:
[----:B------:R-:W-:Y:S05]  /*43fc0*/  BSYNC B4 ;  /* 0x0000000000047941 */ /* 0x000fea0003800000 */
.L_x_9207:
[----:B------:R-:W-:Y:S01]  /*43fd0*/  F2FP.F16.F32.PACK_AB R223, RZ, R223 ;  /* 0x000000dfffdf723e */ /* 0x000fe200000000ff */
[----:B------:R-:W-:Y:S06]  /*43fe0*/  BRA `(.L_x_9209) ;  /* 0x0000000000047947 */ /* 0x000fec0003800000 */
.L_x_9206:
[----:B------:R-:W-:-:S07]  /*43ff0*/  PRMT R223, RZ, 0x7610, R223 ;  /* 0x00007610ffdf7816 */ /* 0x000fce00000000df */
.L_x_9209:
[----:B------:R-:W-:Y:S05]  /*44000*/  BSYNC B3 ;  /* 0x0000000000037941 */ /* 0x000fea0003800000 */
.L_x_9205:
        /* <DEDUP_REMOVED lines=18> */
.L_x_9213:
[----:B------:R-:W-:Y:S05]  /*44130*/  BSYNC B4 ;  /* 0x0000000000047941 */ /* 0x000fea0003800000 */
.L_x_9212:
[----:B------:R-:W-:Y:S01]  /*44140*/  F2FP.F16.F32.PACK_AB R126, RZ, R126 ;  /* 0x0000007eff7e723e */ /* 0x000fe200000000ff */
[----:B------:R-:W-:Y:S06]  /*44150*/  BRA `(.L_x_9214) ;  /* 0x0000000000047947 */ /* 0x000fec0003800000 */
.L_x_9211:
[----:B------:R-:W-:-:S07]  /*44160*/  PRMT R126, RZ, 0x7610, R126 ;  /* 0x00007610ff7e7816 */ /* 0x000fce000000007e */
.L_x_9214:
[----:B------:R-:W-:Y:S05]  /*44170*/  BSYNC B3 ;  /* 0x0000000000037941 */ /* 0x000fea0003800000 */
.L_x_9210:
[----:B------:R-:W-:Y:S02]  /*44180*/  PRMT R223, R223, 0x5410, R126 ;  /* 0x00005410dfdf7816 */ /* 0x000fe4000000007e */
[----:B------:R-:W-:-:S05]  /*44190*/  LOP3.LUT R126, R222, 0xffff, RZ, 0xc0, !PT ;  /* 0x0000ffffde7e7812 */ /* 0x000fca00078ec0ff */
[----:B------:R-:W-:-:S05]  /*441a0*/  IMAD.WIDE.U32 R126, R126, 0x10000, RZ ;  /* 0x000100007e7e7825 */ /* 0x000fca00078e00ff */
[----:B------:R-:W-:Y:S02]  /*441b0*/  LOP3.LUT R127, R223, R127, RZ, 0xfc, !PT ;  /* 0x0000007fdf7f7212 */ /* 0x000fe400078efcff */
[----:B------:R-:W-:-:S05]  /*441c0*/  LOP3.LUT R126, R126, R216, RZ, 0xfc, !PT ;  /* 0x000000d87e7e7212 */ /* 0x000fca00078efcff */
[----:B------:R1:W-:Y:S01]  /*441d0*/  STG.E.64 desc[UR4][R124.64+0x3700], R126 ;  /* 0x0037007e7c007986 */ /* 0x0003e2000c101b04 */
[----:B------:R-:W-:Y:S05]  /*441e0*/  BRA `(.L_x_9215) ;  /* 0x0000000000107947 */ /* 0x000fea0003800000 */
.L_x_9197:
[----:B------:R-:W-:Y:S02]  /*441f0*/  ULDC UR6, c[0x0][0x22c] ;  /* 0x00008b0000067ab9 */ /* 0x000fe40000000800 */
[----:B------:R-:W-:-:S13]  /*44200*/  ISETP.GE.AND P0, PT, R126, UR6, PT ;  /* 0x000000067e007c0c */ /* 0x000fda000bf06270 */
[----:B------:R-:W-:Y:S05]  /*44210*/  @P0 EXIT ;  /* 0x000000000000094d */ /* 0x000fea0003800000 */
[----:B------:R1:W-:Y:S02]  /*44220*/  STG.E.64 desc[UR4][R124.64+0x3700], RZ ;  /* 0x003700ff7c007986 */ /* 0x0003e4000c101b04 */
.L_x_9215:
[----:B------:R-:W-:Y:S05]  /*44230*/  BSYNC B2 ;  /* 0x0000000000027941 */ /* 0x000fea0003800000 */
.L_x_9196:
        /* <DEDUP_REMOVED lines=18> */
.L_x_9219:
[----:B------:R-:W-:Y:S05]  /*44360*/  BSYNC B3 ;  /* 0x0000000000037941 */ /* 0x000fea0003800000 */
.L_x_9218:
        /* <DEDUP_REMOVED lines=19> */
.L_x_9223:
[----:B------:R-:W-:Y:S05]  /*444a0*/  BSYNC B4 ;  /* 0x0000000000047941 */ /* 0x000fea0003800000 */
.L_x_9222:
[----:B------:R-:W-:Y:S01]  /*444b0*/  F2FP.F16.F32.PACK_AB R222, RZ, R222 ;  /* 0x000000deffde723e */ /* 0x000fe200000000ff */
[----:B------:R-:W-:Y:S06]  /*444c0*/  BRA `(.L_x_9224) ;  /* 0x0000000000047947 */ /* 0x000fec0003800000 */
.L_x_9221:
[----:B------:R-:W-:-:S07]  /*444d0*/  PRMT R222, RZ, 0x7610, R222 ;  /* 0x00007610ffde7816 */ /* 0x000fce00000000de */
.L_x_9224:
[----:B------:R-:W-:Y:S05]  /*444e0*/  BSYNC B3 ;  /* 0x0000000000037941 */ /* 0x000fea0003800000 */
.L_x_9220:
        /* <DEDUP_REMOVED lines=18> */
.L_x_9228:
[----:B------:R-:W-:Y:S05]  /*44610*/  BSYNC B4 ;  /* 0x0000000000047941 */ /* 0x000fea0003800000 */
.L_x_9227:
[----:B------:R-:W-:Y:S01]  /*44620*/  F2FP.F16.F32.PACK_AB R223, RZ, R223 ;  /* 0x000000dfffdf723e */ /* 0x000fe200000000ff */
[----:B------:R-:W-:Y:S06]  /*44630*/  BRA `(.L_x_9229) ;  /* 0x0000000000047947 */ /* 0x000fec0003800000 */
.L_x_9226:
[----:B------:R-:W-:-:S07]  /*44640*/  PRMT R223, RZ, 0x7610, R223 ;  /* 0x00007610ffdf7816 */ /* 0x000fce00000000df */
.L_x_9229:
[----:B------:R-:W-:Y:S05]  /*44650*/  BSYNC B3 ;  /* 0x0000000000037941 */ /* 0x000fea0003800000 */
.L_x_9225:
        /* <DEDUP_REMOVED lines=18> */
.L_x_9233:
[----:B------:R-:W-:Y:S05]  /*44780*/  BSYNC B4 ;  /* 0x0000000000047941 */ /* 0x000fea0003800000 */
.L_x_9232:
[----:B------:R-:W-:Y:S01]  /*44790*/  F2FP.F16.F32.PACK_AB R126, RZ, R126 ;  /* 0x0000007eff7e723e */ /* 0x000fe200000000ff */
[----:B------:R-:W-:Y:S06]  /*447a0*/  BRA `(.L_x_9234) ;  /* 0x0000000000047947 */ /* 0x000fec0003800000 */
.L_x_9231:
[----:B------:R-:W-:-:S07]  /*447b0*/  PRMT R126, RZ, 0x7610, R126 ;  /* 0x00007610ff7e7816 */ /* 0x000fce000000007e */
.L_x_9234:
[----:B------:R-:W-:Y:S05]  /*447c0*/  BSYNC B3 ;  /* 0x0000000000037941 */ /* 0x000fea0003800000 */
.L_x_9230:
[----:B------:R-:W-:Y:S02]  /*447d0*/  PRMT R223, R223, 0x5410, R126 ;  /* 0x00005410dfdf7816 */ /* 0x000fe4000000007e */
[----:B------:R-:W-:-:S05]  /*447e0*/  LOP3.LUT R126, R222, 0xffff, RZ, 0xc0, !PT ;  /* 0x0000ffffde7e7812 */ /* 0x000fca00078ec0ff */
[----:B------:R-:W-:-:S05]  /*447f0*/  IMAD.WIDE.U32 R126, R126, 0x10000, RZ ;  /* 0x000100007e7e7825 */ /* 0x000fca00078e00ff */
[----:B------:R-:W-:Y:S02]  /*44800*/  LOP3.LUT R127, R223, R127, RZ, 0xfc, !PT ;  /* 0x0000007fdf7f7212 */ /* 0x000fe400078efcff */
[----:B------:R-:W-:-:S05]  /*44810*/  LOP3.LUT R126, R126, R216, RZ, 0xfc, !PT ;  /* 0x000000d87e7e7212 */ /* 0x000fca00078efcff */
[----:B------:R1:W-:Y:S01]  /*44820*/  STG.E.64 desc[UR4][R124.64+0x3800], R126 ;  /* 0x0038007e7c007986 */ /* 0x0003e2000c101b04 */
[----:B------:R-:W-:Y:S05]  /*44830*/  BRA `(.L_x_9235) ;  /* 0x0000000000107947 */ /* 0x000fea0003800000 */
.L_x_9217:
[----:B------:R-:W-:Y:S02]  /*44840*/  ULDC UR6, c[0x0][0x22c] ;  /* 0x00008b0000067ab9 */ /* 0x000fe40000000800 */
[----:B------:R-:W-:-:S13]  /*44850*/  ISETP.GE.AND P0, PT, R126, UR6, PT ;  /* 0x000000067e007c0c */ /* 0x000fda000bf06270 */
[----:B------:R-:W-:Y:S05]  /*44860*/  @P0 EXIT ;  /* 0x000000000000094d */ /* 0x000fea0003800000 */
[----:B------:R1:W-:Y:S02]  /*44870*/  STG.E.64 desc[UR4][R124.64+0x3800], RZ ;  /* 0x003800ff7c007986 */ /* 0x0003e4000c101b04 */
.L_x_9235:
[----:B------:R-:W-:Y:S05]  /*44880*/  BSYNC B2 ;  /* 0x0000000000027941 */ /* 0x000fea0003800000 */
.L_x_9216:
        /* <DEDUP_REMOVED lines=18> */
.L_x_9239:
[----:B------:R-:W-:Y:S05]  /*449b0*/  BSYNC B3 ;  /* 0x0000000000037941 */ /* 0x000fea0003800000 */
.L_x_9238:
        /* <DEDUP_REMOVED lines=19> */
.L_x_9243:
[----:B------:R-:W-:Y:S05]  /*44af0*/  BSYNC B4 ;  /* 0x0000000000047941 */ /* 0x000fea0003800000 */
.L_x_9242:
[----:B------:R-:W-:Y:S01]  /*44b00*/  F2FP.F16.F32.PACK_AB R222, RZ, R222 ;  /* 0x000000deffde723e */ /* 0x000fe200000000ff */
[----:B------:R-:W-:Y:S06]  /*44b10*/  BRA `(.L_x_9244) ;  /* 0x0000000000047947 */ /* 0x000fec0003800000 */
.L_x_9241:
[----:B------:R-:W-:-:S07]  /*44b20*/  PRMT R222, RZ, 0x7610, R222 ;  /* 0x00007610ffde7816 */ /* 0x000fce00000000de */
.L_x_9244:
[----:B------:R-:W-:Y:S05]  /*44b30*/  BSYNC B3 ;  /* 0x0000000000037941 */ /* 0x000fea0003800000 */
.L_x_9240:
        /* <DEDUP_REMOVED lines=18> */
.L_x_9248:
[----:B------:R-:W-:Y:S05]  /*44c60*/  BSYNC B4 ;  /* 0x0000000000047941 */ /* 0x000fea0003800000 */
.L_x_9247:
[----:B------:R-:W-:Y:S01]  /*44c70*/  F2FP.F16.F32.PACK_AB R223, RZ, R223 ;  /* 0x000000dfffdf723e */ /* 0x000fe200000000ff */
[----:B------:R-:W-:Y:S06]  /*44c80*/  BRA `(.L_x_9249) ;  /* 0x0000000000047947 */ /* 0x000fec0003800000 */
.L_x_9246:
[----:B------:R-:W-:-:S07]  /*44c90*/  PRMT R223, RZ, 0x7610, R223 ;  /* 0x00007610ffdf7816 */ /* 0x000fce00000000df */
.L_x_9249:
[----:B------:R-:W-:Y:S05]  /*44ca0*/  BSYNC B3 ;  /* 0x0000000000037941 */ /* 0x000fea0003800000 */
.L_x_9245:
        /* <DEDUP_REMOVED lines=18> */
.L_x_9253:
[----:B------:R-:W-:Y:S05]  /*44dd0*/  BSYNC B4 ;  /* 0x0000000000047941 */ /* 0x000fea0003800000 */
.L_x_9252:
[----:B------:R-:W-:Y:S01]  /*44de0*/  F2FP.F16.F32.PACK_AB R126, RZ, R126 ;  /* 0x0000007eff7e723e */ /* 0x000fe200000000ff */
[----:B------:R-:W-:Y:S06]  /*44df0*/  BRA `(.L_x_9254) ;  /* 0x0000000000047947 */ /* 0x000fec0003800000 */
.L_x_9251:
[----:B------:R-:W-:-:S07]  /*44e00*/  PRMT R126, RZ, 0x7610, R126 ;  /* 0x00007610ff7e7816 */ /* 0x000fce000000007e */
.L_x_9254:
[----:B------:R-:W-:Y:S05]  /*44e10*/  BSYNC B3 ;  /* 0x0000000000037941 */ /* 0x000fea0003800000 */
.L_x_9250:
[----:B------:R-:W-:Y:S02]  /*44e20*/  PRMT R223, R223, 0x5410, R126 ;  /* 0x00005410dfdf7816 */ /* 0x000fe4000000007e */
[----:B------:R-:W-:-:S05]  /*44e30*/  LOP3.LUT R126, R222, 0xffff, RZ, 0xc0, !PT ;  /* 0x0000ffffde7e7812 */ /* 0x000fca00078ec0ff */
[----:B------:R-:W-:-:S05]  /*44e40*/  IMAD.WIDE.U32 R126, R126, 0x10000, RZ ;  /* 0x000100007e7e7825 */ /* 0x000fca00078e00ff */
[----:B------:R-:W-:Y:S02]  /*44e50*/  LOP3.LUT R127, R223, R127, RZ, 0xfc, !PT ;  /* 0x0000007fdf7f7212 */ /* 0x000fe400078efcff */
[----:B------:R-:W-:-:S05]  /*44e60*/  LOP3.LUT R126, R126, R216, RZ, 0xfc, !PT ;  /* 0x000000d87e7e7212 */ /* 0x000fca00078efcff */
[----:B------:R1:W-:Y:S01]  /*44e70*/  STG.E.64 desc[UR4][R124.64+0x3900], R126 ;  /* 0x0039007e7c007986 */ /* 0x0003e2000c101b04 */
[----:B------:R-:W-:Y:S05]  /*44e80*/  BRA `(.L_x_9255) ;  /* 0x0000000000107947 */ /* 0x000fea0003800000 */
.L_x_9237:
[----:B------:R-:W-:Y:S02]  /*44e90*/  ULDC UR6, c[0x0][0x22c] ;  /* 0x00008b0000067ab9 */ /* 0x000fe40000000800 */
[----:B------:R-:W-:-:S13]  /*44ea0*/  ISETP.GE.AND P0, PT, R126, UR6, PT ;  /* 0x000000067e007c0c */ /* 0x000fda000bf06270 */
[----:B------:R-:W-:Y:S05]  /*44eb0*/  @P0 EXIT ;  /* 0x000000000000094d */ /* 0x000fea0003800000 */
[----:B------:R1:W-:Y:S02]  /*44ec0*/  STG.E.64 desc[UR4][R124.64+0x3900], RZ ;  /* 0x003900ff7c007986 */ /* 0x0003e4000c101b04 */
.L_x_9255:
[----:B------:R-:W-:Y:S05]  /*44ed0*/  BSYNC B2 ;  /* 0x0000000000027941 */ /* 0x000fea0003800000 */
.L_x_9236:
        /* <DEDUP_REMOVED lines=18> */
.L_x_9259:
[----:B------:R-:W-:Y:S05]  /*45000*/  BSYNC B3 ;  /* 0x0000000000037941 */ /* 0x000fea0003800000 */
.L_x_9258:
        /* <DEDUP_REMOVED lines=19> */
.L_x_9263:
[----:B------:R-:W-:Y:S05]  /*45140*/  BSYNC B4 ;  /* 0x0000000000047941 */ /* 0x000fea0003800000 */
.L_x_9262:
[----:B------:R-:W-:Y:S01]  /*45150*/  F2FP.F16.F32.PACK_AB R222, RZ, R222 ;  /* 0x000000deffde723e */ /* 0x000fe200000000ff */
[----:B------:R-:W-:Y:S06]  /*45160*/  BRA `(.L_x_9264) ;  /* 0x0000000000047947 */ /* 0x000fec0003800000 */
.L_x_9261:
[----:B------:R-:W-:-:S07]  /*45170*/  PRMT R222, RZ, 0x7610, R222 ;  /* 0x00007610ffde7816 */ /* 0x000fce00000000de */
.L_x_9264:
[----:B------:R-:W-:Y:S05]  /*45180*/  BSYNC B3 ;  /* 0x0000000000037941 */ /* 0x000fea0003800000 */
.L_x_9260:
        /* <DEDUP_REMOVED lines=18> */
.L_x_9268:
[----:B------:R-:W-:Y:S05]  /*452b0*/  BSYNC B4 ;  /* 0x0000000000047941 */ /* 0x000fea0003800000 */
.L_x_9267:
[----:B------:R-:W-:Y:S01]  /*452c0*/  F2FP.F16.F32.PACK_AB R223, RZ, R223 ;  /* 0x000000dfffdf723e */ /* 0x000fe200000000ff */
[----:B------:R-:W-:Y:S06]  /*452d0*/  BRA `(.L_x_9269) ;  /* 0x0000000000047947 */ /* 0x000fec0003800000 */
.L_x_9266:
[----:B------:R-:W-:-:S07]  /*452e0*/  PRMT R223, RZ, 0x7610, R223 ;  /* 0x00007610ffdf7816 */ /* 0x000fce00000000df */
.L_x_9269:
[----:B------:R-:W-:Y:S05]  /*452f0*/  BSYNC B3 ;  /* 0x0000000000037941 */ /* 0x000fea0003800000 */
.L_x_9265:
        /* <DEDUP_REMOVED lines=18> */
.L_x_9273:
[----:B------:R-:W-:Y:S05]  /*45420*/  BSYNC B4 ;  /* 0x0000000000047941 */ /* 0x000fea0003800000 */
.L_x_9272:
[----:B------:R-:W-:Y:S01]  /*45430*/  F2FP.F16.F32.PACK_AB R126, RZ, R126 ;  /* 0x0000007eff7e723e */ /* 0x000fe200000000ff */
[----:B------:R-:W-:Y:S06]  /*45440*/  BRA `(.L_x_9274) ;  /* 0x0000000000047947 */ /* 0x000fec0003800000 */
.L_x_9271:
[----:B------:R-:W-:-:S07]  /*45450*/  PRMT R126, RZ, 0x7610, R126 ;  /* 0x00007610ff7e7816 */ /* 0x000fce000000007e */
.L_x_9274:
[----:B------:R-:W-:Y:S05]  /*45460*/  BSYNC B3 ;  /* 0x0000000000037941 */ /* 0x000fea0003800000 */
.L_x_9270:
[----:B------:R-:W-:Y:S02]  /*45470*/  PRMT R223, R223, 0x5410, R126 ;  /* 0x00005410dfdf7816 */ /* 0x000fe4000000007e */
[----:B------:R-:W-:-:S05]  /*45480*/  LOP3.LUT R126, R222, 0xffff, RZ, 0xc0, !PT ;  /* 0x0000ffffde7e7812 */ /* 0x000fca00078ec0ff */
[----:B------:R-:W-:-:S05]  /*45490*/  IMAD.WIDE.U32 R126, R126, 0x10000, RZ ;  /* 0x000100007e7e7825 */ /* 0x000fca00078e00ff */
[----:B------:R-:W-:Y:S02]  /*454a0*/  LOP3.LUT R127, R223, R127, RZ, 0xfc, !PT ;  /* 0x0000007fdf7f7212 */ /* 0x000fe400078efcff */
[----:B------:R-:W-:-:S05]  /*454b0*/  LOP3.LUT R126, R126, R216, RZ, 0xfc, !PT ;  /* 0x000000d87e7e7212 */ /* 0x000fca00078efcff */
[----:B------:R1:W-:Y:S01]  /*454c0*/  STG.E.64 desc[UR4][R124.64+0x3a00], R126 ;  /* 0x003a007e7c007986 */ /* 0x0003e2000c101b04 */
[----:B------:R-:W-:Y:S05]  /*454d0*/  BRA `(.L_x_9275) ;  /* 0x0000000000107947 */ /* 0x000fea0003800000 */
.L_x_9257:
[----:B------:R-:W-:Y:S02]  /*454e0*/  ULDC UR6, c[0x0][0x22c] ;  /* 0x00008b0000067ab9 */ /* 0x000fe40000000800 */
[----:B------:R-:W-:-:S13]  /*454f0*/  ISETP.GE.AND P0, PT, R126, UR6, PT ;  /* 0x000000067e007c0c */ /* 0x000fda000bf06270 */
[----:B------:R-:W-:Y:S05]  /*45500*/  @P0 EXIT ;  /* 0x000000000000094d */ /* 0x000fea0003800000 */
[----:B------:R1:W-:Y:S02]  /*45510*/  STG.E.64 desc[UR4][R124.64+0x3a00], RZ ;  /* 0x003a00ff7c007986 */ /* 0x0003e4000c101b04 */
.L_x_9275:
[----:B------:R-:W-:Y:S05]  /*45520*/  BSYNC B2 ;  /* 0x0000000000027941 */ /* 0x000fea0003800000 */
.L_x_9256:
        /* <DEDUP_REMOVED lines=18> */
.L_x_9279:
[----:B------:R-:W-:Y:S05]  /*45650*/  BSYNC B3 ;  /* 0x0000000000037941 */ /* 0x000fea0003800000 */
.L_x_9278:
        /* <DEDUP_REMOVED lines=19> */
.L_x_9283:
[----:B------:R-:W-:Y:S05]  /*45790*/  BSYNC B4 ;  /* 0x0000000000047941 */ /* 0x000fea0003800000 */
.L_x_9282:
[----:B------:R-:W-:Y:S01]  /*457a0*/  F2FP.F16.F32.PACK_AB R222, RZ, R222 ;  /* 0x000000deffde723e */ /* 0x000fe200000000ff */
[----:B------:R-:W-:Y:S06]  /*457b0*/  BRA `(.L_x_9284) ;  /* 0x0000000000047947 */ /* 0x000fec0003800000 */
.L_x_9281:
[----:B------:R-:W-:-:S07]  /*457c0*/  PRMT R222, RZ, 0x7610, R222 ;  /* 0x00007610ffde7816 */ /* 0x000fce00000000de */
.L_x_9284:
[----:B------:R-:W-:Y:S05]  /*457d0*/  BSYNC B3 ;  /* 0x0000000000037941 */ /* 0x000fea0003800000 */
.L_x_9280:
        /* <DEDUP_REMOVED lines=18> */
.L_x_9288:
[----:B------:R-:W-:Y:S05]  /*45900*/  BSYNC B4 ;  /* 0x0000000000047941 */ /* 0x000fea0003800000 */
.L_x_9287:
[----:B------:R-:W-:Y:S01]  /*45910*/  F2FP.F16.F32.PACK_AB R223, RZ, R223 ;  /* 0x000000dfffdf723e */ /* 0x000fe200000000ff */
[----:B------:R-:W-:Y:S06]  /*45920*/  BRA `(.L_x_9289) ;  /* 0x0000000000047947 */ /* 0x000fec0003800000 */
.L_x_9286:
[----:B------:R-:W-:-:S07]  /*45930*/  PRMT R223, RZ, 0x7610, R223 ;  /* 0x00007610ffdf7816 */ /* 0x000fce00000000df */
.L_x_9289:
[----:B------:R-:W-:Y:S05]  /*45940*/  BSYNC B3 ;  /* 0x0000000000037941 */ /* 0x000fea0003800000 */
.L_x_9285:
        /* <DEDUP_REMOVED lines=18> */
.L_x_9293:
[----:B------:R-:W-:Y:S05]  /*45a70*/  BSYNC B4 ;  /* 0x0000000000047941 */ /* 0x000fea0003800000 */
.L_x_9292:
[----:B------:R-:W-:Y:S01]  /*45a80*/  F2FP.F16.F32.PACK_AB R126, RZ, R126 ;  /* 0x0000007eff7e723e */ /* 0x000fe200000000ff */
[----:B------:R-:W-:Y:S06]  /*45a90*/  BRA `(.L_x_9294) ;  /* 0x0000000000047947 */ /* 0x000fec0003800000 */
.L_x_9291:
[----:B------:R-:W-:-:S07]  /*45aa0*/  PRMT R126, RZ, 0x7610, R126 ;  /* 0x00007610ff7e7816 */ /* 0x000fce000000007e */
.L_x_9294:
[----:B------:R-:W-:Y:S05]  /*45ab0*/  BSYNC B3 ;  /* 0x0000000000037941 */ /* 0x000fea0003800000 */
.L_x_9290:
[----:B------:R-:W-:Y:S02]  /*45ac0*/  PRMT R223, R223, 0x5410, R126 ;  /* 0x00005410dfdf7816 */ /* 0x000fe4000000007e */
[----:B------:R-:W-:-:S05]  /*45ad0*/  LOP3.LUT R126, R222, 0xffff, RZ, 0xc0, !PT ;  /* 0x0000ffffde7e7812 */ /* 0x000fca00078ec0ff */
[----:B------:R-:W-:-:S05]  /*45ae0*/  IMAD.WIDE.U32 R126, R126, 0x10000, RZ ;  /* 0x000100007e7e7825 */ /* 0x000fca00078e00ff */
[----:B------:R-:W-:Y:S02]  /*45af0*/  LOP3.LUT R127, R223, R127, RZ, 0xfc, !PT ;  /* 0x0000007fdf7f7212 */ /* 0x000fe400078efcff */
[----:B------:R-:W-:-:S05]  /*45b00*/  LOP3.LUT R126, R126, R216, RZ, 0xfc, !PT ;  /* 0x000000d87e7e7212 */ /* 0x000fca00078efcff */
[----:B------:R1:W-:Y:S01]  /*45b10*/  STG.E.64 desc[UR4][R124.64+0x3b00], R126 ;  /* 0x003b007e7c007986 */ /* 0x0003e2000c101b04 */
[----:B------:R-:W-:Y:S05]  /*45b20*/  BRA `(.L_x_9295) ;  /* 0x0000000000107947 */ /* 0x000fea0003800000 */
.L_x_9277:
[----:B------:R-:W-:Y:S02]  /*45b30*/  ULDC UR6, c[0x0][0x22c] ;  /* 0x00008b0000067ab9 */ /* 0x000fe40000000800 */
[----:B------:R-:W-:-:S13]  /*45b40*/  ISETP.GE.AND P0, PT, R126, UR6, PT ;  /* 0x000000067e007c0c */ /* 0x000fda000bf06270 */
[----:B------:R-:W-:Y:S05]  /*45b50*/  @P0 EXIT ;  /* 0x000000000000094d */ /* 0x000fea0003800000 */
[----:B------:R1:W-:Y:S02]  /*45b60*/  STG.E.64 desc[UR4][R124.64+0x3b00], RZ ;  /* 0x003b00ff7c007986 */ /* 0x0003e4000c101b04 */
.L_x_9295:
[----:B------:R-:W-:Y:S05]  /*45b70*/  BSYNC B2 ;  /* 0x0000000000027941 */ /* 0x000fea0003800000 */
.L_x_9276:
        /* <DEDUP_REMOVED lines=18> */
.L_x_9299:
[----:B------:R-:W-:Y:S05]  /*45ca0*/  BSYNC B3 ;  /* 0x0000000000037941 */ /* 0x000fea0003800000 */
.L_x_9298:
        /* <DEDUP_REMOVED lines=19> */
.L_x_9303:
[----:B------:R-:W-:Y:S05]  /*45de0*/  BSYNC B4 ;  /* 0x0000000000047941 */ /* 0x000fea0003800000 */
.L_x_9302:
[----:B------:R-:W-:Y:S01]  /*45df0*/  F2FP.F16.F32.PACK_AB R222, RZ, R222 ;  /* 0x000000deffde723e */ /* 0x000fe200000000ff */
[----:B------:R-:W-:Y:S06]  /*45e00*/  BRA `(.L_x_9304) ;  /* 0x0000000000047947 */ /* 0x000fec0003800000 */
.L_x_9301:
[----:B------:R-:W-:-:S07]  /*45e10*/  PRMT R222, RZ, 0x7610, R222 ;  /* 0x00007610ffde7816 */ /* 0x000fce00000000de */
.L_x_9304:
[----:B------:R-:W-:Y:S05]  /*45e20*/  BSYNC B3 ;  /* 0x0000000000037941 */ /* 0x000fea0003800000 */
.L_x_9300:
        /* <DEDUP_REMOVED lines=18> */
.L_x_9308:
[----:B------:R-:W-:Y:S05]  /*45f50*/  BSYNC B4 ;  /* 0x0000000000047941 */ /* 0x000fea0003800000 */
.L_x_9307:
[----:B------:R-:W-:Y:S01]  /*45f60*/  F2FP.F16.F32.PACK_AB R223, RZ, R223 ;  /* 0x000000dfffdf723e */ /* 0x000fe200000000ff */
[----:B------:R-:W-:Y:S06]  /*45f70*/  BRA `(.L_x_9309) ;  /* 0x0000000000047947 */ /* 0x000fec0003800000 */
.L_x_9306:
[----:B------:R-:W-:-:S07]  /*45f80*/  PRMT R223, RZ, 0x7610, R223 ;  /* 0x00007610ffdf7816 */ /* 0x000fce00000000df */
.L_x_9309:
[----:B------:R-:W-:Y:S05]  /*45f90*/  BSYNC B3 ;  /* 0x0000000000037941 */ /* 0x000fea0003800000 */
.L_x_9305:
        /* <DEDUP_REMOVED lines=18> */
.L_x_9313:
[----:B------:R-:W-:Y:S05]  /*460c0*/  BSYNC B4 ;  /* 0x0000000000047941 */ /* 0x000fea0003800000 */
.L_x_9312:
[----:B------:R-:W-:Y:S01]  /*460d0*/  F2FP.F16.F32.PACK_AB R126, RZ, R126 ;  /* 0x0000007eff7e723e */ /* 0x000fe200000000ff */
[----:B------:R-:W-:Y:S06]  /*460e0*/  BRA `(.L_x_9314) ;  /* 0x0000000000047947 */ /* 0x000fec0003800000 */
.L_x_9311:
[----:B------:R-:W-:-:S07]  /*460f0*/  PRMT R126, RZ, 0x7610, R126 ;  /* 0x00007610ff7e7816 */ /* 0x000fce000000007e */
.L_x_9314:
[----:B------:R-:W-:Y:S05]  /*46100*/  BSYNC B3 ;  /* 0x0000000000037941 */ /* 0x000fea0003800000 */
.L_x_9310:
[----:B------:R-:W-:Y:S02]  /*46110*/  PRMT R223, R223, 0x5410, R126 ;  /* 0x00005410dfdf7816 */ /* 0x000fe4000000007e */
[----:B------:R-:W-:-:S05]  /*46120*/  LOP3.LUT R126, R222, 0xffff, RZ, 0xc0, !PT ;  /* 0x0000ffffde7e7812 */ /* 0x000fca00078ec0ff */
[----:B------:R-:W-:-:S05]  /*46130*/  IMAD.WIDE.U32 R126, R126, 0x10000, RZ ;  /* 0x000100007e7e7825 */ /* 0x000fca00078e00ff */
[----:B------:R-:W-:Y:S02]  /*46140*/  LOP3.LUT R127, R223, R127, RZ, 0xfc, !PT ;  /* 0x0000007fdf7f7212 */ /* 0x000fe400078efcff */
[----:B------:R-:W-:-:S05]  /*46150*/  LOP3.LUT R126, R126, R216, RZ, 0xfc, !PT ;  /* 0x000000d87e7e7212 */ /* 0x000fca00078efcff */
[----:B------:R1:W-:Y:S01]  /*46160*/  STG.E.64 desc[UR4][R124.64+0x3c00], R126 ;  /* 0x003c007e7c007986 */ /* 0x0003e2000c101b04 */
[----:B------:R-:W-:Y:S05]  /*46170*/  BRA `(.L_x_9315) ;  /* 0x0000000000107947 */ /* 0x000fea0003800000 */
.L_x_9297:
[----:B------:R-:W-:Y:S02]  /*46180*/  ULDC UR6, c[0x0][0x22c] ;  /* 0x00008b0000067ab9 */ /* 0x000fe40000000800 */
[----:B------:R-:W-:-:S13]  /*46190*/  ISETP.GE.AND P0, PT, R126, UR6, PT ;  /* 0x000000067e007c0c */ /* 0x000fda000bf06270 */
[----:B------:R-:W-:Y:S05]  /*461a0*/  @P0 EXIT ;  /* 0x000000000000094d */ /* 0x000fea0003800000 */
[----:B------:R1:W-:Y:S02]  /*461b0*/  STG.E.64 desc[UR4][R124.64+0x3c00], RZ ;  /* 0x003c00ff7c007986 */ /* 0x0003e4000c101b04 */
.L_x_9315:
[----:B------:R-:W-:Y:S05]  /*461c0*/  BSYNC B2 ;  /* 0x0000000000027941 */ /* 0x000fea0003800000 */
.L_x_9296:
        /* <DEDUP_REMOVED lines=18> */
.L_x_9319:
[----:B------:R-:W-:Y:S05]  /*462f0*/  BSYNC B3 ;  /* 0x0000000000037941 */ /* 0x000fea0003800000 */
.L_x_9318:
        /* <DEDUP_REMOVED lines=19> */
.L_x_9323:
[----:B------:R-:W-:Y:S05]  /*46430*/  BSYNC B4 ;  /* 0x0000000000047941 */ /* 0x000fea0003800000 */
.L_x_9322:
[----:B------:R-:W-:Y:S01]  /*46440*/  F2FP.F16.F32.PACK_AB R222, RZ, R222 ;  /* 0x000000deffde723e */ /* 0x000fe200000000ff */
[----:B------:R-:W-:Y:S06]  /*46450*/  BRA `(.L_x_9324) ;  /* 0x0000000000047947 */ /* 0x000fec0003800000 */
.L_x_9321:
[----:B------:R-:W-:-:S07]  /*46460*/  PRMT R222, RZ, 0x7610, R222 ;  /* 0x00007610ffde7816 */ /* 0x000fce00000000de */
.L_x_9324:
[----:B------:R-:W-:Y:S05]  /*46470*/  BSYNC B3 ;  /* 0x0000000000037941 */ /* 0x000fea0003800000 */
.L_x_9320:
        /* <DEDUP_REMOVED lines=18> */
.L_x_9328:
[----:B------:R-:W-:Y:S05]  /*465a0*/  BSYNC B4 ;  /* 0x0000000000047941 */ /* 0x000fea0003800000 */
.L_x_9327:
[----:B------:R-:W-:Y:S01]  /*465b0*/  F2FP.F16.F32.PACK_AB R223, RZ, R223 ;  /* 0x000000dfffdf723e */ /* 0x000fe200000000ff */
[----:B------:R-:W-:Y:S06]  /*465c0*/  BRA `(.L_x_9329) ;  /* 0x0000000000047947 */ /* 0x000fec0003800000 */
.L_x_9326:
[----:B------:R-:W-:-:S07]  /*465d0*/  PRMT R223, RZ, 0x7610, R223 ;  /* 0x00007610ffdf7816 */ /* 0x000fce00000000df */
.L_x_9329:
[----:B------:R-:W-:Y:S05]  /*465e0*/  BSYNC B3 ;  /* 0x0000000000037941 */ /* 0x000fea0003800000 */
.L_x_9325:
        /* <DEDUP_REMOVED lines=18> */
.L_x_9333:
[----:B------:R-:W-:Y:S05]  /*46710*/  BSYNC B4 ;  /* 0x0000000000047941 */ /* 0x000fea0003800000 */
.L_x_9332:
[----:B------:R-:W-:Y:S01]  /*46720*/  F2FP.F16.F32.PACK_AB R126, RZ, R126 ;  /* 0x0000007eff7e723e */ /* 0x000fe200000000ff */
[----:B------:R-:W-:Y:S06]  /*46730*/  BRA `(.L_x_9334) ;  /* 0x0000000000047947 */ /* 0x000fec0003800000 */
.L_x_9331:
[----:B------:R-:W-:-:S07]  /*46740*/  PRMT R126, RZ, 0x7610, R126 ;  /* 0x00007610ff7e7816 */ /* 0x000fce000000007e */
.L_x_9334:
[----:B------:R-:W-:Y:S05]  /*46750*/  BSYNC B3 ;  /* 0x0000000000037941 */ /* 0x000fea0003800000 */
.L_x_9330:
[----:B------:R-:W-:Y:S02]  /*46760*/  PRMT R223, R223, 0x5410, R126 ;  /* 0x00005410dfdf7816 */ /* 0x000fe4000000007e */
[----:B------:R-:W-:-:S05]  /*46770*/  LOP3.LUT R126, R222, 0xffff, RZ, 0xc0, !PT ;  /* 0x0000ffffde7e7812 */ /* 0x000fca00078ec0ff */
[----:B------:R-:W-:-:S05]  /*46780*/  IMAD.WIDE.U32 R126, R126, 0x10000, RZ ;  /* 0x000100007e7e7825 */ /* 0x000fca00078e00ff */
[----:B------:R-:W-:Y:S02]  /*46790*/  LOP3.LUT R127, R223, R127, RZ, 0xfc, !PT ;  /* 0x0000007fdf7f7212 */ /* 0x000fe400078efcff */
[----:B------:R-:W-:-:S05]  /*467a0*/  LOP3.LUT R126, R126, R216, RZ, 0xfc, !PT ;  /* 0x000000d87e7e7212 */ /* 0x000fca00078efcff */
[----:B------:R1:W-:Y:S01]  /*467b0*/  STG.E.64 desc[UR4][R124.64+0x3d00], R126 ;  /* 0x003d007e7c007986 */ /* 0x0003e2000c101b04 */
[----:B------:R-:W-:Y:S05]  /*467c0*/  BRA `(.L_x_9335) ;  /* 0x0000000000107947 */ /* 0x000fea0003800000 */
.L_x_9317:
[----:B------:R-:W-:Y:S02]  /*467d0*/  ULDC UR6, c[0x0][0x22c] ;  /* 0x00008b0000067ab9 */ /* 0x000fe40000000800 */
[----:B------:R-:W-:-:S13]  /*467e0*/  ISETP.GE.AND P0, PT, R126, UR6, PT ;  /* 0x000000067e007c0c */ /* 0x000fda000bf06270 */
[----:B------:R-:W-:Y:S05]  /*467f0*/  @P0 EXIT ;  /* 0x000000000000094d */ /* 0x000fea0003800000 */
[----:B------:R1:W-:Y:S02]  /*46800*/  STG.E.64 desc[UR4][R124.64+0x3d00], RZ ;  /* 0x003d00ff7c007986 */ /* 0x0003e4000c101b04 */
.L_x_9335:
[----:B------:R-:W-:Y:S05]  /*46810*/  BSYNC B2 ;  /* 0x0000000000027941 */ /* 0x000fea0003800000 */
.L_x_9316:
        /* <DEDUP_REMOVED lines=18> */
.L_x_9339:
[----:B------:R-:W-:Y:S05]  /*46940*/  BSYNC B3 ;  /* 0x0000000000037941 */ /* 0x000fea0003800000 */
.L_x_9338:
        /* <DEDUP_REMOVED lines=19> */
.L_x_9343:
[----:B------:R-:W-:Y:S05]  /*46a80*/  BSYNC B4 ;  /* 0x0000000000047941 */ /* 0x000fea0003800000 */
.L_x_9342:
[----:B------:R-:W-:Y:S01]  /*46a90*/  F2FP.F16.F32.PACK_AB R222, RZ, R222 ;  /* 0x000000deffde723e */ /* 0x000fe200000000ff */
[----:B------:R-:W-:Y:S06]  /*46aa0*/  BRA `(.L_x_9344) ;  /* 0x0000000000047947 */ /* 0x000fec0003800000 */
.L_x_9341:
[----:B------:R-:W-:-:S07]  /*46ab0*/  PRMT R222, RZ, 0x7610, R222 ;  /* 0x00007610ffde7816 */ /* 0x000fce00000000de */
.L_x_9344:
[----:B------:R-:W-:Y:S05]  /*46ac0*/  BSYNC B3 ;  /* 0x0000000000037941 */ /* 0x000fea0003800000 */
.L_x_9340:
        /* <DEDUP_REMOVED lines=18> */
.L_x_9348:
[----:B------:R-:W-:Y:S05]  /*46bf0*/  BSYNC B4 ;  /* 0x0000000000047941 */ /* 0x000fea0003800000 */
.L_x_9347:
[----:B------:R-:W-:Y:S01]  /*46c00*/  F2FP.F16.F32.PACK_AB R223, RZ, R223 ;  /* 0x000000dfffdf723e */ /* 0x000fe200000000ff */
[----:B------:R-:W-:Y:S06]  /*46c10*/  BRA `(.L_x_9349) ;  /* 0x0000000000047947 */ /* 0x000fec0003800000 */
.L_x_9346:
[----:B------:R-:W-:-:S07]  /*46c20*/  PRMT R223, RZ, 0x7610, R223 ;  /* 0x00007610ffdf7816 */ /* 0x000fce00000000df */
.L_x_9349:
[----:B------:R-:W-:Y:S05]  /*46c30*/  BSYNC B3 ;  /* 0x0000000000037941 */ /* 0x000fea0003800000 */
.L_x_9345:
        /* <DEDUP_REMOVED lines=18> */
.L_x_9353:
[----:B------:R-:W-:Y:S05]  /*46d60*/  BSYNC B4 ;  /* 0x0000000000047941 */ /* 0x000fea0003800000 */
.L_x_9352:
[----:B------:R-:W-:Y:S01]  /*46d70*/  F2FP.F16.F32.PACK_AB R126, RZ, R126 ;  /* 0x0000007eff7e723e */ /* 0x000fe200000000ff */
[----:B------:R-:W-:Y:S06]  /*46d80*/  BRA `(.L_x_9354) ;  /* 0x0000000000047947 */ /* 0x000fec0003800000 */
.L_x_9351:
[----:B------:R-:W-:-:S07]  /*46d90*/  PRMT R126, RZ, 0x7610, R126 ;  /* 0x00007610ff7e7816 */ /* 0x000fce000000007e */
.L_x_9354:
[----:B------:R-:W-:Y:S05]  /*46da0*/  BSYNC B3 ;  /* 0x0000000000037941 */ /* 0x000fea0003800000 */
.L_x_9350:
[----:B------:R-:W-:Y:S02]  /*46db0*/  PRMT R223, R223, 0x5410, R126 ;  /* 0x00005410dfdf7816 */ /* 0x000fe4000000007e */
[----:B------:R-:W-:-:S05]  /*46dc0*/  LOP3.LUT R126, R222, 0xffff, RZ, 0xc0, !PT ;  /* 0x0000ffffde7e7812 */ /* 0x000fca00078ec0ff */
[----:B------:R-:W-:-:S05]  /*46dd0*/  IMAD.WIDE.U32 R126, R126, 0x10000, RZ ;  /* 0x000100007e7e7825 */ /* 0x000fca00078e00ff */
[----:B------:R-:W-:Y:S02]  /*46de0*/  LOP3.LUT R127, R223, R127, RZ, 0xfc, !PT ;  /* 0x0000007fdf7f7212 */ /* 0x000fe400078efcff */
[----:B------:R-:W-:-:S05]  /*46df0*/  LOP3.LUT R126, R126, R216, RZ, 0xfc, !PT ;  /* 0x000000d87e7e7212 */ /* 0x000fca00078efcff */
[----:B------:R1:W-:Y:S01]  /*46e00*/  STG.E.64 desc[UR4][R124.64+0x3e00], R126 ;  /* 0x003e007e7c007986 */ /* 0x0003e2000c101b04 */
[----:B------:R-:W-:Y:S05]  /*46e10*/  BRA `(.L_x_9355) ;  /* 0x0000000000107947 */ /* 0x000fea0003800000 */
.L_x_9337:
[----:B------:R-:W-:Y:S02]  /*46e20*/  ULDC UR6, c[0x0][0x22c] ;  /* 0x00008b0000067ab9 */ /* 0x000fe40000000800 */
[----:B------:R-:W-:-:S13]  /*46e30*/  ISETP.GE.AND P0, PT, R126, UR6, PT ;  /* 0x000000067e007c0c */ /* 0x000fda000bf06270 */
[----:B------:R-:W-:Y:S05]  /*46e40*/  @P0 EXIT ;  /* 0x000000000000094d */ /* 0x000fea0003800000 */
[----:B------:R1:W-:Y:S02]  /*46e50*/  STG.E.64 desc[UR4][R124.64+0x3e00], RZ ;  /* 0x003e00ff7c007986 */ /* 0x0003e4000c101b04 */
.L_x_9355:
[----:B------:R-:W-:Y:S05]  /*46e60*/  BSYNC B2 ;  /* 0x0000000000027941 */ /* 0x000fea0003800000 */
.L_x_9336:
        /* <DEDUP_REMOVED lines=18> */
.L_x_9359:
[----:B------:R-:W-:Y:S05]  /*46f90*/  BSYNC B3 ;  /* 0x0000000000037941 */ /* 0x000fea0003800000 */
.L_x_9358:
        /* <DEDUP_REMOVED lines=19> */
.L_x_9363:
[----:B------:R-:W-:Y:S05]  /*470d0*/  BSYNC B4 ;  /* 0x0000000000047941 */ /* 0x000fea0003800000 */
.L_x_9362:
[----:B------:R-:W-:Y:S01]  /*470e0*/  F2FP.F16.F32.PACK_AB R222, RZ, R222 ;  /* 0x000000deffde723e */ /* 0x000fe200000000ff */
[----:B------:R-:W-:Y:S06]  /*470f0*/  BRA `(.L_x_9364) ;  /* 0x0000000000047947 */ /* 0x000fec0003800000 */
.L_x_9361:
[----:B------:R-:W-:-:S07]  /*47100*/  PRMT R222, RZ, 0x7610, R222 ;  /* 0x00007610ffde7816 */ /* 0x000fce00000000de */
.L_x_9364:
[----:B------:R-:W-:Y:S05]  /*47110*/  BSYNC B3 ;  /* 0x0000000000037941 */ /* 0x000fea0003800000 */
.L_x_9360:
        /* <DEDUP_REMOVED lines=18> */
.L_x_9368:
[----:B------:R-:W-:Y:S05]  /*47240*/  BSYNC B4 ;  /* 0x0000000000047941 */ /* 0x000fea0003800000 */
.L_x_9367:
[----:B------:R-:W-:Y:S01]  /*47250*/  F2FP.F16.F32.PACK_AB R223, RZ, R223 ;  /* 0x000000dfffdf723e */ /* 0x000fe200000000ff */
[----:B------:R-:W-:Y:S06]  /*47260*/  BRA `(.L_x_9369) ;  /* 0x0000000000047947 */ /* 0x000fec0003800000 */
.L_x_9366:
[----:B------:R-:W-:-:S07]  /*47270*/  PRMT R223, RZ, 0x7610, R223 ;  /* 0x00007610ffdf7816 */ /* 0x000fce00000000df */
.L_x_9369:
[----:B------:R-:W-:Y:S05]  /*47280*/  BSYNC B3 ;  /* 0x0000000000037941 */ /* 0x000fea0003800000 */
.L_x_9365:
        /* <DEDUP_REMOVED lines=18> */
.L_x_9373:
[----:B------:R-:W-:Y:S05]  /*473b0*/  BSYNC B4 ;  /* 0x0000000000047941 */ /* 0x000fea0003800000 */
.L_x_9372:
[----:B------:R-:W-:Y:S01]  /*473c0*/  F2FP.F16.F32.PACK_AB R126, RZ, R126 ;  /* 0x0000007eff7e723e */ /* 0x000fe200000000ff */
[----:B------:R-:W-:Y:S06]  /*473d0*/  BRA `(.L_x_9374) ;  /* 0x0000000000047947 */ /* 0x000fec0003800000 */
.L_x_9371:
[----:B------:R-:W-:-:S07]  /*473e0*/  PRMT R126, RZ, 0x7610, R126 ;  /* 0x00007610ff7e7816 */ /* 0x000fce000000007e */
.L_x_9374:
[----:B------:R-:W-:Y:S05]  /*473f0*/  BSYNC B3 ;  /* 0x0000000000037941 */ /* 0x000fea0003800000 */
.L_x_9370:
[----:B------:R-:W-:Y:S02]  /*47400*/  PRMT R223, R223, 0x5410, R126 ;  /* 0x00005410dfdf7816 */ /* 0x000fe4000000007e */
[----:B------:R-:W-:-:S05]  /*47410*/  LOP3.LUT R126, R222, 0xffff, RZ, 0xc0, !PT ;  /* 0x0000ffffde7e7812 */ /* 0x000fca00078ec0ff */
[----:B------:R-:W-:-:S05]  /*47420*/  IMAD.WIDE.U32 R126, R126, 0x10000, RZ ;  /* 0x000100007e7e7825 */ /* 0x000fca00078e00ff */
[----:B------:R-:W-:Y:S02]  /*47430*/  LOP3.LUT R127, R223, R127, RZ, 0xfc, !PT ;  /* 0x0000007fdf7f7212 */ /* 0x000fe400078efcff */
[----:B------:R-:W-:-:S05]  /*47440*/  LOP3.LUT R126, R126, R216, RZ, 0xfc, !PT ;  /* 0x000000d87e7e7212 */ /* 0x000fca00078efcff */
[----:B------:R1:W-:Y:S01]  /*47450*/  STG.E.64 desc[UR4][R124.64+0x3f00], R126 ;  /* 0x003f007e7c007986 */ /* 0x0003e2000c101b04 */
[----:B------:R-:W-:Y:S05]  /*47460*/  BRA `(.L_x_9375) ;  /* 0x0000000000107947 */ /* 0x000fea0003800000 */
.L_x_9357:
[----:B------:R-:W-:Y:S02]  /*47470*/  ULDC UR6, c[0x0][0x22c] ;  /* 0x00008b0000067ab9 */ /* 0x000fe40000000800 */
[----:B------:R-:W-:-:S13]  /*47480*/  ISETP.GE.AND P0, PT, R126, UR6, PT ;  /* 0x000000067e007c0c */ /* 0x000fda000bf06270 */
[----:B------:R-:W-:Y:S05]  /*47490*/  @P0 EXIT ;  /* 0x000000000000094d */ /* 0x000fea0003800000 */
[----:B------:R1:W-:Y:S02]  /*474a0*/  STG.E.64 desc[UR4][R124.64+0x3f00], RZ ;  /* 0x003f00ff7c007986 */ /* 0x0003e4000c101b04 */
.L_x_9375:
[----:B------:R-:W-:Y:S05]  /*474b0*/  BSYNC B2 ;  /* 0x0000000000027941 */ /* 0x000fea0003800000 */
.L_x_9356:
        /* <DEDUP_REMOVED lines=18> */
.L_x_9379:
[----:B------:R-:W-:Y:S05]  /*475e0*/  BSYNC B3 ;  /* 0x0000000000037941 */ /* 0x000fea0003800000 */
.L_x_9378:
        /* <DEDUP_REMOVED lines=19> */
.L_x_9383:
[----:B------:R-:W-:Y:S05]  /*47720*/  BSYNC B4 ;  /* 0x0000000000047941 */ /* 0x000fea0003800000 */
.L_x_9382:
[----:B------:R-:W-:Y:S01]  /*47730*/  F2FP.F16.F32.PACK_AB R222, RZ, R222 ;  /* 0x000000deffde723e */ /* 0x000fe200000000ff */
[----:B------:R-:W-:Y:S06]  /*47740*/  BRA `(.L_x_9384) ;  /* 0x0000000000047947 */ /* 0x000fec0003800000 */
.L_x_9381:
[----:B------:R-:W-:-:S07]  /*47750*/  PRMT R222, RZ, 0x7610, R222 ;  /* 0x00007610ffde7816 */ /* 0x000fce00000000de */
.L_x_9384:
[----:B------:R-:W-:Y:S05]  /*47760*/  BSYNC B3 ;  /* 0x0000000000037941 */ /* 0x000fea0003800000 */
.L_x_9380:
        /* <DEDUP_REMOVED lines=18> */
.L_x_9388:
[----:B------:R-:W-:Y:S05]  /*47890*/  BSYNC B4 ;  /* 0x0000000000047941 */ /* 0x000fea0003800000 */
.L_x_9387:
[----:B------:R-:W-:Y:S01]  /*478a0*/  F2FP.F16.F32.PACK_AB R223, RZ, R223 ;  /* 0x000000dfffdf723e */ /* 0x000fe200000000ff */
[----:B------:R-:W-:Y:S06]  /*478b0*/  BRA `(.L_x_9389) ;  /* 0x0000000000047947 */ /* 0x000fec0003800000 */
.L_x_9386:
[----:B------:R-:W-:-:S07]  /*478c0*/  PRMT R223, RZ, 0x7610, R223 ;  /* 0x00007610ffdf7816 */ /* 0x000fce00000000df */
.L_x_9389:
[----:B------:R-:W-:Y:S05]  /*478d0*/  BSYNC B3 ;  /* 0x0000000000037941 */ /* 0x000fea0003800000 */
.L_x_9385:
        /* <DEDUP_REMOVED lines=18> */
.L_x_9393:
[----:B------:R-:W-:Y:S05]  /*47a00*/  BSYNC B4 ;  /* 0x0000000000047941 */ /* 0x000fea0003800000 */
.L_x_9392:
[----:B------:R-:W-:Y:S01]  /*47a10*/  F2FP.F16.F32.PACK_AB R126, RZ, R126 ;  /* 0x0000007eff7e723e */ /* 0x000fe200000000ff */
[----:B------:R-:W-:Y:S06]  /*47a20*/  BRA `(.L_x_9394) ;  /* 0x0000000000047947 */ /* 0x000fec0003800000 */
.L_x_9391:
[----:B------:R-:W-:-:S07]  /*47a30*/  PRMT R126, RZ, 0x7610, R126 ;  /* 0x00007610ff7e7816 */ /* 0x000fce000000007e */
.L_x_9394:
[----:B------:R-:W-:Y:S05]  /*47a40*/  BSYNC B3 ;  /* 0x0000000000037941 */ /* 0x000fea0003800000 */
.L_x_9390:
[----:B------:R-:W-:Y:S02]  /*47a50*/  PRMT R223, R223, 0x5410, R126 ;  /* 0x00005410dfdf7816 */ /* 0x000fe4000000007e */
[----:B------:R-:W-:-:S05]  /*47a60*/  LOP3.LUT R126, R222, 0xffff, RZ, 0xc0, !PT ;  /* 0x0000ffffde7e7812 */ /* 0x000fca00078ec0ff */
[----:B------:R-:W-:-:S05]  /*47a70*/  IMAD.WIDE.U32 R126, R126, 0x10000, RZ ;  /* 0x000100007e7e7825 */ /* 0x000fca00078e00ff */
[----:B------:R-:W-:Y:S02]  /*47a80*/  LOP3.LUT R127, R223, R127, RZ, 0xfc, !PT ;  /* 0x0000007fdf7f7212 */ /* 0x000fe400078efcff */
[----:B------:R-:W-:-:S05]  /*47a90*/  LOP3.LUT R126, R126, R216, RZ, 0xfc, !PT ;  /* 0x000000d87e7e7212 */ /* 0x000fca00078efcff */
[----:B------:R1:W-:Y:S01]  /*47aa0*/  STG.E.64 desc[UR4][R124.64+0x4000], R126 ;  /* 0x0040007e7c007986 */ /* 0x0003e2000c101b04 */
[----:B------:R-:W-:Y:S05]  /*47ab0*/  BRA `(.L_x_9395) ;  /* 0x0000000000107947 */ /* 0x000fea0003800000 */
.L_x_9377:
[----:B------:R-:W-:Y:S02]  /*47ac0*/  ULDC UR6, c[0x0][0x22c] ;  /* 0x00008b0000067ab9 */ /* 0x000fe40000000800 */
[----:B------:R-:W-:-:S13]  /*47ad0*/  ISETP.GE.AND P0, PT, R126, UR6, PT ;  /* 0x000000067e007c0c */ /* 0x000fda000bf06270 */
[----:B------:R-:W-:Y:S05]  /*47ae0*/  @P0 EXIT ;  /* 0x000000000000094d */ /* 0x000fea0003800000 */
[----:B------:R1:W-:Y:S02]  /*47af0*/  STG.E.64 desc[UR4][R124.64+0x4000], RZ ;  /* 0x004000ff7c007986 */ /* 0x0003e4000c101b04 */
.L_x_9395:
[----:B------:R-:W-:Y:S05]  /*47b00*/  BSYNC B2 ;  /* 0x0000000000027941 */ /* 0x000fea0003800000 */
.L_x_9376:
        /* <DEDUP_REMOVED lines=18> */
.L_x_9399:
[----:B------:R-:W-:Y:S05]  /*47c30*/  BSYNC B3 ;  /* 0x0000000000037941 */ /* 0x000fea0003800000 */
.L_x_9398:
        /* <DEDUP_REMOVED lines=19> */
.L_x_9403:
[----:B------:R-:W-:Y:S05]  /*47d70*/  BSYNC B4 ;  /* 0x0000000000047941 */ /* 0x000fea0003800000 */
.L_x_9402:
[----:B------:R-:W-:Y:S01]  /*47d80*/  F2FP.F16.F32.PACK_AB R222, RZ, R222 ;  /* 0x000000deffde723e */ /* 0x000fe200000000ff */
[----:B------:R-:W-:Y:S06]  /*47d90*/  BRA `(.L_x_9404) ;  /* 0x0000000000047947 */ /* 0x000fec0003800000 */
.L_x_9401:
[----:B------:R-:W-:-:S07]  /*47da0*/  PRMT R222, RZ, 0x7610, R222 ;  /* 0x00007610ffde7816 */ /* 0x000fce00000000de */
.L_x_9404:
[----:B------:R-:W-:Y:S05]  /*47db0*/  BSYNC B3 ;  /* 0x0000000000037941 */ /* 0x000fea0003800000 */
.L_x_9400:
        /* <DEDUP_REMOVED lines=18> */
.L_x_9408:
[----:B------:R-:W-:Y:S05]  /*47ee0*/  BSYNC B4 ;  /* 0x0000000000047941 */ /* 0x000fea0003800000 */
.L_x_9407:
[----:B------:R-:W-:Y:S01]  /*47ef0*/  F2FP.F16.F32.PACK_AB R223, RZ, R223 ;  /* 0x000000dfffdf723e */ /* 0x000fe200000000ff */
[----:B------:R-:W-:Y:S06]  /*47f00*/  BRA `(.L_x_9409) ;  /* 0x0000000000047947 */ /* 0x000fec0003800000 */
.L_x_9406:
[----:B------:R-:W-:-:S07]  /*47f10*/  PRMT R223, RZ, 0x7610, R223 ;  /* 0x00007610ffdf7816 */ /* 0x000fce00000000df */
.L_x_9409:
[----:B------:R-:W-:Y:S05]  /*47f20*/  BSYNC B3 ;  /* 0x0000000000037941 */ /* 0x000fea0003800000 */
.L_x_9405:
        /* <DEDUP_REMOVED lines=18> */
.L_x_9413:
[----:B------:R-:W-:Y:S05]  /*48050*/  BSYNC B4 ;  /* 0x0000000000047941 */ /* 0x000fea0003800000 */
.L_x_9412:
[----:B------:R-:W-:Y:S01]  /*48060*/  F2FP.F16.F32.PACK_AB R126, RZ, R126 ;  /* 0x0000007eff7e723e */ /* 0x000fe200000000ff */
[----:B------:R-:W-:Y:S06]  /*48070*/  BRA `(.L_x_9414) ;  /* 0x0000000000047947 */ /* 0x000fec0003800000 */
.L_x_9411:
[----:B------:R-:W-:-:S07]  /*48080*/  PRMT R126, RZ, 0x7610, R126 ;  /* 0x00007610ff7e7816 */ /* 0x000fce000000007e */
.L_x_9414:
[----:B------:R-:W-:Y:S05]  /*48090*/  BSYNC B3 ;  /* 0x0000000000037941 */ /* 0x000fea0003800000 */
.L_x_9410:
[----:B------:R-:W-:Y:S02]  /*480a0*/  PRMT R223, R223, 0x5410, R126 ;  /* 0x00005410dfdf7816 */ /* 0x000fe4000000007e */
[----:B------:R-:W-:-:S05]  /*480b0*/  LOP3.LUT R126, R222, 0xffff, RZ, 0xc0, !PT ;  /* 0x0000ffffde7e7812 */ /* 0x000fca00078ec0ff */
[----:B------:R-:W-:-:S05]  /*480c0*/  IMAD.WIDE.U32 R126, R126, 0x10000, RZ ;  /* 0x000100007e7e7825 */ /* 0x000fca00078e00ff */
[----:B------:R-:W-:Y:S02]  /*480d0*/  LOP3.LUT R127, R223, R127, RZ, 0xfc, !PT ;  /* 0x0000007fdf7f7212 */ /* 0x000fe400078efcff */
[----:B------:R-:W-:-:S05]  /*480e0*/  LOP3.LUT R126, R126, R216, RZ, 0xfc, !PT ;  /* 0x000000d87e7e7212 */ /* 0x000fca00078efcff */
[----:B------:R1:W-:Y:S01]  /*480f0*/  STG.E.64 desc[UR4][R124.64+0x4100], R126 ;  /* 0x0041007e7c007986 */ /* 0x0003e2000c101b04 */
[----:B------:R-:W-:Y:S05]  /*48100*/  BRA `(.L_x_9415) ;  /* 0x0000000000107947 */ /* 0x000fea0003800000 */
.L_x_9397:
[----:B------:R-:W-:Y:S02]  /*48110*/  ULDC UR6, c[0x0][0x22c] ;  /* 0x00008b0000067ab9 */ /* 0x000fe40000000800 */
[----:B------:R-:W-:-:S13]  /*48120*/  ISETP.GE.AND P0, PT, R126, UR6, PT ;  /* 0x000000067e007c0c */ /* 0x000fda000bf06270 */
[----:B------:R-:W-:Y:S05]  /*48130*/  @P0 EXIT ;  /* 0x000000000000094d */ /* 0x000fea0003800000 */
[----:B------:R1:W-:Y:S02]  /*48140*/  STG.E.64 desc[UR4][R124.64+0x4100], RZ ;  /* 0x004100ff7c007986 */ /* 0x0003e4000c101b04 */
.L_x_9415:
[----:B------:R-:W-:Y:S05]  /*48150*/  BSYNC B2 ;  /* 0x0000000000027941 */ /* 0x000fea0003800000 */
.L_x_9396:
        /* <DEDUP_REMOVED lines=18> */
.L_x_9419:
[----:B------:R-:W-:Y:S05]  /*48280*/  BSYNC B3 ;  /* 0x0000000000037941 */ /* 0x000fea0003800000 */
.L_x_9418:
        /* <DEDUP_REMOVED lines=19> */
.L_x_9423:
[----:B------:R-:W-:Y:S05]  /*483c0*/  BSYNC B4 ;  /* 0x0000000000047941 */ /* 0x000fea0003800000 */
.L_x_9422:
[----:B------:R-:W-:Y:S01]  /*483d0*/  F2FP.F16.F32.PACK_AB R222, RZ, R222 ;  /* 0x000000deffde723e */ /* 0x000fe200000000ff */
[----:B------:R-:W-:Y:S06]  /*483e0*/  BRA `(.L_x_9424) ;  /* 0x0000000000047947 */ /* 0x000fec0003800000 */
.L_x_9421:
[----:B------:R-:W-:-:S07]  /*483f0*/  PRMT R222, RZ, 0x7610, R222 ;  /* 0x00007610ffde7816 */ /* 0x000fce00000000de */
.L_x_9424:
[----:B------:R-:W-:Y:S05]  /*48400*/  BSYNC B3 ;  /* 0x0000000000037941 */ /* 0x000fea0003800000 */
.L_x_9420:
        /* <DEDUP_REMOVED lines=18> */
.L_x_9428:
[----:B------:R-:W-:Y:S05]  /*48530*/  BSYNC B4 ;  /* 0x0000000000047941 */ /* 0x000fea0003800000 */
.L_x_9427:
[----:B------:R-:W-:Y:S01]  /*48540*/  F2FP.F16.F32.PACK_AB R223, RZ, R223 ;  /* 0x000000dfffdf723e */ /* 0x000fe200000000ff */
[----:B------:R-:W-:Y:S06]  /*48550*/  BRA `(.L_x_9429) ;  /* 0x0000000000047947 */ /* 0x000fec0003800000 */
.L_x_9426:
[----:B------:R-:W-:-:S07]  /*48560*/  PRMT R223, RZ, 0x7610, R223 ;  /* 0x00007610ffdf7816 */ /* 0x000fce00000000df */
.L_x_9429:
[----:B------:R-:W-:Y:S05]  /*48570*/  BSYNC B3 ;  /* 0x0000000000037941 */ /* 0x000fea0003800000 */
.L_x_9425:
        /* <DEDUP_REMOVED lines=17> */
.L_x_9433:
[----:B------:R-:W-:Y:S05]  /*48690*/  BSYNC B4 ;  /* 0x0000000000047941 */ /* 0x000fea0003800000 */
.L_x_9432:
[----:B------:R-:W-:Y:S01]  /*486a0*/  F2FP.F16.F32.PACK_AB R217, RZ, R217 ;  /* 0x000000d9ffd9723e */ /* 0x000fe200000000ff */
[----:B------:R-:W-:Y:S06]  /*486b0*/  BRA `(.L_x_9434) ;  /* 0x0000000000047947 */ /* 0x000fec0003800000 */
.L_x_9431:
[----:B------:R-:W-:-:S07]  /*486c0*/  PRMT R217, RZ, 0x7610, R217 ;  /* 0x00007610ffd97816 */ /* 0x000fce00000000d9 */
.L_x_9434:
[----:B------:R-:W-:Y:S05]  /*486d0*/  BSYNC B3 ;  /* 0x0000000000037941 */ /* 0x000fea0003800000 */
.L_x_9430:
[----:B------:R-:W-:Y:S02]  /*486e0*/  LOP3.LUT R126, R222, 0xffff, RZ, 0xc0, !PT ;  /* 0x0000ffffde7e7812 */ /* 0x000fe400078ec0ff */
[----:B------:R-:W-:-:S03]  /*486f0*/  PRMT R223, R223, 0x5410, R217 ;  /* 0x00005410dfdf7816 */ /* 0x000fc600000000d9 */
[----:B------:R-:W-:-:S05]  /*48700*/  IMAD.WIDE.U32 R126, R126, 0x10000, RZ ;  /* 0x000100007e7e7825 */ /* 0x000fca00078e00ff */
[----:B------:R-:W-:Y:S02]  /*48710*/  LOP3.LUT R127, R223, R127, RZ, 0xfc, !PT ;  /* 0x0000007fdf7f7212 */ /* 0x000fe400078efcff */
[----:B------:R-:W-:-:S05]  /*48720*/  LOP3.LUT R126, R126, R216, RZ, 0xfc, !PT ;  /* 0x000000d87e7e7212 */ /* 0x000fca00078efcff */
[----:B------:R1:W-:Y:S01]  /*48730*/  STG.E.64 desc[UR4][R124.64+0x4200], R126 ;  /* 0x0042007e7c007986 */ /* 0x0003e2000c101b04 */
[----:B------:R-:W-:Y:S05]  /*48740*/  BRA `(.L_x_9435) ;  /* 0x0000000000107947 */ /* 0x000fea0003800000 */
.L_x_9417:
[----:B------:R-:W-:Y:S02]  /*48750*/  ULDC UR6, c[0x0][0x22c] ;  /* 0x00008b0000067ab9 */ /* 0x000fe40000000800 */
[----:B------:R-:W-:-:S13]  /*48760*/  ISETP.GE.AND P0, PT, R126, UR6, PT ;  /* 0x000000067e007c0c */ /* 0x000fda000bf06270 */
[----:B------:R-:W-:Y:S05]  /*48770*/  @P0 EXIT ;  /* 0x000000000000094d */ /* 0x000fea0003800000 */
[----:B------:R1:W-:Y:S02]  /*48780*/  STG.E.64 desc[UR4][R124.64+0x4200], RZ ;  /* 0x004200ff7c007986 */ /* 0x0003e4000c101b04 */
.L_x_9435:
[----:B------:R-:W-:Y:S05]  /*48790*/  BSYNC B2 ;  /* 0x0000000000027941 */ /* 0x000fea0003800000 */
.L_x_9416:
        /* <DEDUP_REMOVED lines=17> */
.L_x_9439:
[----:B------:R-:W-:Y:S05]  /*488b0*/  BSYNC B3 ;  /* 0x0000000000037941 */ /* 0x000fea0003800000 */
.L_x_9438:
[----:B------:R-:W-:Y:S01]  /*488c0*/  IADD3 R127, R123, 0x2181, RZ ;  /* 0x000021817b7f7810 */ /* 0x000fe20007ffe0ff */
[----:B------:R1:W0:Y:S01]  /*488d0*/  F2F.F16.F32 R216, R217 ;  /* 0x000000d900d87304 */ /* 0x0002220000200800 */
[----:B------:R-:W-:Y:S02]  /*488e0*/  BSSY B3, `(.L_x_9440) ;  /* 0x0000015000037945 */ /* 0x000fe40003800000 */
        /* <DEDUP_REMOVED lines=14> */
[----:B--234-:R-:W-:Y:S05]  /*489d0*/  CALL.REL.NOINC `($__internal_11_$__cuda_sm3x_div_rn_noftz_f32_slowpath) ;  /* 0x0000016c00347944 */ /* 0x01cfea0003c00000 */
.L_x_9443:
[----:B------:R-:W-:Y:S05]  /*489e0*/  BSYNC B4 ;  /* 0x0000000000047941 */ /* 0x000fea0003800000 */
.L_x_9442:
[----:B------:R-:W-:-:S04]  /*489f0*/  F2FP.F16.F32.PACK_AB R217, RZ, R217 ;  /* 0x000000d9ffd9723e */ /* 0x000fc800000000ff */
[----:B------:R-:W-:Y:S01]  /*48a00*/  PRMT R222, R217, 0x7610, R222 ;  /* 0x00007610d9de7816 */ /* 0x000fe200000000de */
[----:B------:R-:W-:Y:S06]  /*48a10*/  BRA `(.L_x_9444) ;  /* 0x0000000000047947 */ /* 0x000fec0003800000 */
.L_x_9441:
[----:B------:R-:W-:-:S07]  /*48a20*/  PRMT R222, RZ, 0x7610, R222 ;  /* 0x00007610ffde7816 */ /* 0x000fce00000000de */
.L_x_9444:
[----:B------:R-:W-:Y:S05]  /*48a30*/  BSYNC B3 ;  /* 0x0000000000037941 */ /* 0x000fea0003800000 */
.L_x_9440:
        /* <DEDUP_REMOVED lines=17> */
.L_x_9448:
[----:B------:R-:W-:Y:S05]  /*48b50*/  BSYNC B4 ;  /* 0x0000000000047941 */ /* 0x000fea0003800000 */
.L_x_9447:
[----:B------:R-:W-:-:S04]  /*48b60*/  F2FP.F16.F32.PACK_AB R217, RZ, R217 ;  /* 0x000000d9ffd9723e */ /* 0x000fc800000000ff */
[----:B------:R-:W-:Y:S01]  /*48b70*/  PRMT R223, R217, 0x7610, R223 ;  /* 0x00007610d9df7816 */ /* 0x000fe200000000df */
[----:B------:R-:W-:Y:S06]  /*48b80*/  BRA `(.L_x_9449) ;  /* 0x0000000000047947 */ /* 0x000fec0003800000 */
.L_x_9446:
[----:B------:R-:W-:-:S07]  /*48b90*/  PRMT R223, RZ, 0x7610, R223 ;  /* 0x00007610ffdf7816 */ /* 0x000fce00000000df */
.L_x_9449:
[----:B------:R-:W-:Y:S05]  /*48ba0*/  BSYNC B3 ;  /* 0x0000000000037941 */ /* 0x000fea0003800000 */
.L_x_9445:
        /* <DEDUP_REMOVED lines=17> */
.L_x_9453:
[----:B------:R-:W-:Y:S05]  /*48cc0*/  BSYNC B4 ;  /* 0x0000000000047941 */ /* 0x000fea0003800000 */
.L_x_9452:
[----:B------:R-:W-:-:S04]  /*48cd0*/  F2FP.F16.F32.PACK_AB R217, RZ, R217 ;  /* 0x000000d9ffd9723e */ /* 0x000fc800000000ff */
[----:B------:R-:W-:Y:S01]  /*48ce0*/  PRMT R126, R217, 0x7610, R126 ;  /* 0x00007610d97e7816 */ /* 0x000fe2000000007e */
[----:B------:R-:W-:Y:S06]  /*48cf0*/  BRA `(.L_x_9454) ;  /* 0x0000000000047947 */ /* 0x000fec0003800000 */
.L_x_9451:
[----:B------:R-:W-:-:S07]  /*48d00*/  PRMT R126, RZ, 0x7610, R126 ;  /* 0x00007610ff7e7816 */ /* 0x000fce000000007e */
.L_x_9454:
[----:B------:R-:W-:Y:S05]  /*48d10*/  BSYNC B3 ;  /* 0x0000000000037941 */ /* 0x000fea0003800000 */
.L_x_9450:
[----:B------:R-:W-:Y:S02]  /*48d20*/  LOP3.LUT R127, R222, 0xffff, RZ, 0xc0, !PT ;  /* 0x0000ffffde7f7812 */ /* 0x000fe400078ec0ff */
[----:B------:R-:W-:-:S03]  /*48d30*/  PRMT R223, R223, 0x5410, R126 ;  /* 0x00005410dfdf7816 */ /* 0x000fc6000000007e */
[----:B------:R-:W-:-:S05]  /*48d40*/  IMAD.WIDE.U32 R126, R127, 0x10000, RZ ;  /* 0x000100007f7e7825 */ /* 0x000fca00078e00ff */
[----:B------:R-:W-:Y:S02]  /*48d50*/  LOP3.LUT R127, R223, R127, RZ, 0xfc, !PT ;  /* 0x0000007fdf7f7212 */ /* 0x000fe400078efcff */
[----:B------:R-:W-:-:S05]  /*48d60*/  LOP3.LUT R126, R126, R216, RZ, 0xfc, !PT ;  /* 0x000000d87e7e7212 */ /* 0x000fca00078efcff */
[----:B------:R0:W-:Y:S01]  /*48d70*/  STG.E.64 desc[UR4][R124.64+0x4300], R126 ;  /* 0x0043007e7c007986 */ /* 0x0001e2000c101b04 */
[----:B------:R-:W-:Y:S05]  /*48d80*/  BRA `(.L_x_9455) ;  /* 0x0000000000107947 */ /* 0x000fea0003800000 */
.L_x_9437:
[----:B------:R-:W-:Y:S02]  /*48d90*/  ULDC UR6, c[0x0][0x22c] ;  /* 0x00008b0000067ab9 */ /* 0x000fe40000000800 */
[----:B------:R-:W-:-:S13]  /*48da0*/  ISETP.GE.AND P0, PT, R127, UR6, PT ;  /* 0x000000067f007c0c */ /* 0x000fda000bf06270 */
[----:B------:R-:W-:Y:S05]  /*48db0*/  @P0 EXIT ;  /* 0x000000000000094d */ /* 0x000fea0003800000 */
[----:B------:R1:W-:Y:S02]  /*48dc0*/  STG.E.64 desc[UR4][R124.64+0x4300], RZ ;  /* 0x004300ff7c007986 */ /* 0x0003e4000c101b04 */
.L_x_9455:
[----:B------:R-:W-:Y:S05]  /*48dd0*/  BSYNC B2 ;  /* 0x0000000000027941 */ /* 0x000fea0003800000 */
.L_x_9436:
        /* <DEDUP_REMOVED lines=16> */
[----:B-1234-:R-:W-:Y:S05]  /*48ee0*/  CALL.REL.NOINC `($__internal_11_$__cuda_sm3x_div_rn_noftz_f32_slowpath) ;  /* 0x0000016400f07944 */ /* 0x01efea0003c00000 */
.L_x_9459:
[----:B------:R-:W-:Y:S05]  /*48ef0*/  BSYNC B3 ;  /* 0x0000000000037941 */ /* 0x000fea0003800000 */
.L_x_9458:
[----:B------:R-:W-:Y:S01]  /*48f00*/  IADD3 R127, R123, 0x2201, RZ ;  /* 0x000022017b7f7810 */ /* 0x000fe20007ffe0ff */
[----:B------:R0:W0:Y:S01]  /*48f10*/  F2F.F16.F32 R216, R217 ;  /* 0x000000d900d87304 */ /* 0x0000220000200800 */
        /* <DEDUP_REMOVED lines=16> */
.L_x_9463:
[----:B------:R-:W-:Y:S05]  /*49020*/  BSYNC B4 ;  /* 0x0000000000047941 */ /* 0x000fea0003800000 */
.L_x_9462:
[----:B------:R-:W-:-:S04]  /*49030*/  F2FP.F16.F32.PACK_AB R217, RZ, R217 ;  /* 0x000000d9ffd9723e */ /* 0x000fc800000000ff */
[----:B------:R-:W-:Y:S01]  /*49040*/  PRMT R222, R217, 0x7610, R222 ;  /* 0x00007610d9de7816 */ /* 0x000fe200000000de */
[----:B------:R-:W-:Y:S06]  /*49050*/  BRA `(.L_x_9464) ;  /* 0x0000000000047947 */ /* 0x000fec0003800000 */
.L_x_9461:
[----:B------:R-:W-:-:S07]  /*49060*/  PRMT R222, RZ, 0x7610, R222 ;  /* 0x00007610ffde7816 */ /* 0x000fce00000000de */
.L_x_9464:
[----:B------:R-:W-:Y:S05]  /*49070*/  BSYNC B3 ;  /* 0x0000000000037941 */ /* 0x000fea0003800000 */
.L_x_9460:
        /* <DEDUP_REMOVED lines=17> */
.L_x_9468:
[----:B------:R-:W-:Y:S05]  /*49190*/  BSYNC B4 ;  /* 0x0000000000047941 */ /* 0x000fea0003800000 */
.L_x_9467:
[----:B------:R-:W-:-:S04]  /*491a0*/  F2FP.F16.F32.PACK_AB R217, RZ, R217 ;  /* 0x000000d9ffd9723e */ /* 0x000fc800000000ff */
[----:B------:R-:W-:Y:S01]  /*491b0*/  PRMT R223, R217, 0x7610, R223 ;  /* 0x00007610d9df7816 */ /* 0x000fe200000000df */
[----:B------:R-:W-:Y:S06]  /*491c0*/  BRA `(.L_x_9469) ;  /* 0x0000000000047947 */ /* 0x000fec0003800000 */
.L_x_9466:
[----:B------:R-:W-:-:S07]  /*491d0*/  PRMT R223, RZ, 0x7610, R223 ;  /* 0x00007610ffdf7816 */ /* 0x000fce00000000df */
.L_x_9469:
[----:B------:R-:W-:Y:S05]  /*491e0*/  BSYNC B3 ;  /* 0x0000000000037941 */ /* 0x000fea0003800000 */
.L_x_9465:
        /* <DEDUP_REMOVED lines=17> */
.L_x_9473:
[----:B------:R-:W-:Y:S05]  /*49300*/  BSYNC B4 ;  /* 0x0000000000047941 */ /* 0x000fea0003800000 */
.L_x_9472:
[----:B------:R-:W-:-:S04]  /*49310*/  F2FP.F16.F32.PACK_AB R217, RZ, R217 ;  /* 0x000000d9ffd9723e */ /* 0x000fc800000000ff */
[----:B------:R-:W-:Y:S01]  /*49320*/  PRMT R126, R217, 0x7610, R126 ;  /* 0x00007610d97e7816 */ /* 0x000fe2000000007e */
[----:B------:R-:W-:Y:S06]  /*49330*/  BRA `(.L_x_9474) ;  /* 0x0000000000047947 */ /* 0x000fec0003800000 */
.L_x_9471:
[----:B------:R-:W-:-:S07]  /*49340*/  PRMT R126, RZ, 0x7610, R126 ;  /* 0x00007610ff7e7816 */ /* 0x000fce000000007e */
.L_x_9474:
[----:B------:R-:W-:Y:S05]  /*49350*/  BSYNC B3 ;  /* 0x0000000000037941 */ /* 0x000fea0003800000 */
.L_x_9470:
[----:B------:R-:W-:Y:S02]  /*49360*/  LOP3.LUT R127, R222, 0xffff, RZ, 0xc0, !PT ;  /* 0x0000ffffde7f7812 */ /* 0x000fe400078ec0ff */
[----:B------:R-:W-:-:S03]  /*49370*/  PRMT R223, R223, 0x5410, R126 ;  /* 0x00005410dfdf7816 */ /* 0x000fc6000000007e */
[----:B------:R-:W-:-:S05]  /*49380*/  IMAD.WIDE.U32 R126, R127, 0x10000, RZ ;  /* 0x000100007f7e7825 */ /* 0x000fca00078e00ff */
[----:B------:R-:W-:Y:S02]  /*49390*/  LOP3.LUT R127, R223, R127, RZ, 0xfc, !PT ;  /* 0x0000007fdf7f7212 */ /* 0x000fe400078efcff */
[----:B------:R-:W-:-:S05]  /*493a0*/  LOP3.LUT R126, R126, R216, RZ, 0xfc, !PT ;  /* 0x000000d87e7e7212 */ /* 0x000fca00078efcff */
[----:B------:R0:W-:Y:S01]  /*493b0*/  STG.E.64 desc[UR4][R124.64+0x4400], R126 ;  /* 0x0044007e7c007986 */ /* 0x0001e2000c101b04 */
[----:B------:R-:W-:Y:S05]  /*493c0*/  BRA `(.L_x_9475) ;  /* 0x0000000000107947 */ /* 0x000fea0003800000 */
.L_x_9457:
[----:B------:R-:W-:Y:S02]  /*493d0*/  ULDC UR6, c[0x0][0x22c] ;  /* 0x00008b0000067ab9 */ /* 0x000fe40000000800 */
[----:B------:R-:W-:-:S13]  /*493e0*/  ISETP.GE.AND P0, PT, R127, UR6, PT ;  /* 0x000000067f007c0c */ /* 0x000fda000bf06270 */
[----:B------:R-:W-:Y:S05]  /*493f0*/  @P0 EXIT ;  /* 0x000000000000094d */ /* 0x000fea0003800000 */
[----:B------:R0:W-:Y:S02]  /*49400*/  STG.E.64 desc[UR4][R124.64+0x4400], RZ ;  /* 0x004400ff7c007986 */ /* 0x0001e4000c101b04 */
.L_x_9475:
[----:B------:R-:W-:Y:S05]  /*49410*/  BSYNC B2 ;  /* 0x0000000000027941 */ /* 0x000fea0003800000 */
.L_x_9456:
        /* <DEDUP_REMOVED lines=17> */
.L_x_9479:
[----:B------:R-:W-:Y:S05]  /*49530*/  BSYNC B3 ;  /* 0x0000000000037941 */ /* 0x000fea0003800000 */
.L_x_9478:
        /* <DEDUP_REMOVED lines=18> */
.L_x_9483:
[----:B------:R-:W-:Y:S05]  /*49660*/  BSYNC B4 ;  /* 0x0000000000047941 */ /* 0x000fea0003800000 */
.L_x_9482:
[----:B------:R-:W-:-:S04]  /*49670*/  F2FP.F16.F32.PACK_AB R217, RZ, R217 ;  /* 0x000000d9ffd9723e */ /* 0x000fc800000000ff */
[----:B------:R-:W-:Y:S01]  /*49680*/  PRMT R222, R217, 0x7610, R222 ;  /* 0x00007610d9de7816 */ /* 0x000fe200000000de */
[----:B------:R-:W-:Y:S06]  /*49690*/  BRA `(.L_x_9484) ;  /* 0x0000000000047947 */ /* 0x000fec0003800000 */
.L_x_9481:
[----:B------:R-:W-:-:S07]  /*496a0*/  PRMT R222, RZ, 0x7610, R222 ;  /* 0x00007610ffde7816 */ /* 0x000fce00000000de */
.L_x_9484:
[----:B------:R-:W-:Y:S05]  /*496b0*/  BSYNC B3 ;  /* 0x0000000000037941 */ /* 0x000fea0003800000 */
.L_x_9480:
        /* <DEDUP_REMOVED lines=17> */
.L_x_9488:
[----:B------:R-:W-:Y:S05]  /*497d0*/  BSYNC B4 ;  /* 0x0000000000047941 */ /* 0x000fea0003800000 */
.L_x_9487:
[----:B------:R-:W-:-:S04]  /*497e0*/  F2FP.F16.F32.PACK_AB R217, RZ, R217 ;  /* 0x000000d9ffd9723e */ /* 0x000fc800000000ff */
[----:B------:R-:W-:Y:S01]  /*497f0*/  PRMT R223, R217, 0x7610, R223 ;  /* 0x00007610d9df7816 */ /* 0x000fe200000000df */
[----:B------:R-:W-:Y:S06]  /*49800*/  BRA `(.L_x_9489) ;  /* 0x0000000000047947 */ /* 0x000fec0003800000 */
.L_x_9486:
[----:B------:R-:W-:-:S07]  /*49810*/  PRMT R223, RZ, 0x7610, R223 ;  /* 0x00007610ffdf7816 */ /* 0x000fce00000000df */
.L_x_9489:
[----:B------:R-:W-:Y:S05]  /*49820*/  BSYNC B3 ;  /* 0x0000000000037941 */ /* 0x000fea0003800000 */
.L_x_9485:
        /* <DEDUP_REMOVED lines=17> */
.L_x_9493:
[----:B------:R-:W-:Y:S05]  /*49940*/  BSYNC B4 ;  /* 0x0000000000047941 */ /* 0x000fea0003800000 */
.L_x_9492:
[----:B------:R-:W-:-:S04]  /*49950*/  F2FP.F16.F32.PACK_AB R217, RZ, R217 ;  /* 0x000000d9ffd9723e */ /* 0x000fc800000000ff */
[----:B------:R-:W-:Y:S01]  /*49960*/  PRMT R126, R217, 0x7610, R126 ;  /* 0x00007610d97e7816 */ /* 0x000fe2000000007e */
[----:B------:R-:W-:Y:S06]  /*49970*/  BRA `(.L_x_9494) ;  /* 0x0000000000047947 */ /* 0x000fec0003800000 */
.L_x_9491:
[----:B------:R-:W-:-:S07]  /*49980*/  PRMT R126, RZ, 0x7610, R126 ;  /* 0x00007610ff7e7816 */ /* 0x000fce000000007e */
.L_x_9494:
[----:B------:R-:W-:Y:S05]  /*49990*/  BSYNC B3 ;  /* 0x0000000000037941 */ /* 0x000fea0003800000 */
.L_x_9490:
[----:B------:R-:W-:Y:S02]  /*499a0*/  LOP3.LUT R127, R222, 0xffff, RZ, 0xc0, !PT ;  /* 0x0000ffffde7f7812 */ /* 0x000fe400078ec0ff */
[----:B------:R-:W-:-:S03]  /*499b0*/  PRMT R223, R223, 0x5410, R126 ;  /* 0x00005410dfdf7816 */ /* 0x000fc6000000007e */
[----:B------:R-:W-:-:S05]  /*499c0*/  IMAD.WIDE.U32 R126, R127, 0x10000, RZ ;  /* 0x000100007f7e7825 */ /* 0x000fca00078e00ff */
[----:B------:R-:W-:Y:S02]  /*499d0*/  LOP3.LUT R127, R223, R127, RZ, 0xfc, !PT ;  /* 0x0000007fdf7f7212 */ /* 0x000fe400078efcff */
[----:B------:R-:W-:-:S05]  /*499e0*/  LOP3.LUT R126, R126, R216, RZ, 0xfc, !PT ;  /* 0x000000d87e7e7212 */ /* 0x000fca00078efcff */
[----:B------:R0:W-:Y:S01]  /*499f0*/  STG.E.64 desc[UR4][R124.64+0x4500], R126 ;  /* 0x0045007e7c007986 */ /* 0x0001e2000c101b04 */
[----:B------:R-:W-:Y:S05]  /*49a00*/  BRA `(.L_x_9495) ;  /* 0x0000000000107947 */ /* 0x000fea0003800000 */
.L_x_9477:
[----:B------:R-:W-:Y:S02]  /*49a10*/  ULDC UR6, c[0x0][0x22c] ;  /* 0x00008b0000067ab9 */ /* 0x000fe40000000800 */
[----:B------:R-:W-:-:S13]  /*49a20*/  ISETP.GE.AND P0, PT, R127, UR6, PT ;  /* 0x000000067f007c0c */ /* 0x000fda000bf06270 */
[----:B------:R-:W-:Y:S05]  /*49a30*/  @P0 EXIT ;  /* 0x000000000000094d */ /* 0x000fea0003800000 */
[----:B------:R0:W-:Y:S02]  /*49a40*/  STG.E.64 desc[UR4][R124.64+0x4500], RZ ;  /* 0x004500ff7c007986 */ /* 0x0001e4000c101b04 */
.L_x_9495:
[----:B------:R-:W-:Y:S05]  /*49a50*/  BSYNC B2 ;  /* 0x0000000000027941 */ /* 0x000fea0003800000 */
.L_x_9476:
        /* <DEDUP_REMOVED lines=17> */
.L_x_9499:
[----:B------:R-:W-:Y:S05]  /*49b70*/  BSYNC B3 ;  /* 0x0000000000037941 */ /* 0x000fea0003800000 */
.L_x_9498:
        /* <DEDUP_REMOVED lines=18> */
.L_x_9503:
[----:B------:R-:W-:Y:S05]  /*49ca0*/  BSYNC B4 ;  /* 0x0000000000047941 */ /* 0x000fea0003800000 */
.L_x_9502:
[----:B------:R-:W-:-:S04]  /*49cb0*/  F2FP.F16.F32.PACK_AB R217, RZ, R217 ;  /* 0x000000d9ffd9723e */ /* 0x000fc800000000ff */
[----:B------:R-:W-:Y:S01]  /*49cc0*/  PRMT R222, R217, 0x7610, R222 ;  /* 0x00007610d9de7816 */ /* 0x000fe200000000de */
[----:B------:R-:W-:Y:S06]  /*49cd0*/  BRA `(.L_x_9504) ;  /* 0x0000000000047947 */ /* 0x000fec0003800000 */
.L_x_9501:
[----:B------:R-:W-:-:S07]  /*49ce0*/  PRMT R222, RZ, 0x7610, R222 ;  /* 0x00007610ffde7816 */ /* 0x000fce00000000de */
.L_x_9504:
[----:B------:R-:W-:Y:S05]  /*49cf0*/  BSYNC B3 ;  /* 0x0000000000037941 */ /* 0x000fea0003800000 */
.L_x_9500:
        /* <DEDUP_REMOVED lines=17> */
.L_x_9508:
[----:B------:R-:W-:Y:S05]  /*49e10*/  BSYNC B4 ;  /* 0x0000000000047941 */ /* 0x000fea0003800000 */
.L_x_9507:
[----:B------:R-:W-:-:S04]  /*49e20*/  F2FP.F16.F32.PACK_AB R217, RZ, R217 ;  /* 0x000000d9ffd9723e */ /* 0x000fc800000000ff */
[----:B------:R-:W-:Y:S01]  /*49e30*/  PRMT R223, R217, 0x7610, R223 ;  /* 0x00007610d9df7816 */ /* 0x000fe200000000df */
[----:B------:R-:W-:Y:S06]  /*49e40*/  BRA `(.L_x_9509) ;  /* 0x0000000000047947 */ /* 0x000fec0003800000 */
.L_x_9506:
[----:B------:R-:W-:-:S07]  /*49e50*/  PRMT R223, RZ, 0x7610, R223 ;  /* 0x00007610ffdf7816 */ /* 0x000fce00000000df */
.L_x_9509:
[----:B------:R-:W-:Y:S05]  /*49e60*/  BSYNC B3 ;  /* 0x0000000000037941 */ /* 0x000fea0003800000 */
.L_x_9505:
        /* <DEDUP_REMOVED lines=17> */
.L_x_9513:
[----:B------:R-:W-:Y:S05]  /*49f80*/  BSYNC B4 ;  /* 0x0000000000047941 */ /* 0x000fea0003800000 */
.L_x_9512:
[----:B------:R-:W-:-:S04]  /*49f90*/  F2FP.F16.F32.PACK_AB R217, RZ, R217 ;  /* 0x000000d9ffd9723e */ /* 0x000fc800000000ff */
[----:B------:R-:W-:Y:S01]  /*49fa0*/  PRMT R126, R217, 0x7610, R126 ;  /* 0x00007610d97e7816 */ /* 0x000fe2000000007e */
[----:B------:R-:W-:Y:S06]  /*49fb0*/  BRA `(.L_x_9514) ;  /* 0x0000000000047947 */ /* 0x000fec0003800000 */
.L_x_9511:
[----:B------:R-:W-:-:S07]  /*49fc0*/  PRMT R126, RZ, 0x7610, R126 ;  /* 0x00007610ff7e7816 */ /* 0x000fce000000007e */
.L_x_9514:
[----:B------:R-:W-:Y:S05]  /*49fd0*/  BSYNC B3 ;  /* 0x0000000000037941 */ /* 0x000fea0003800000 */
.L_x_9510:
[----:B------:R-:W-:Y:S02]  /*49fe0*/  LOP3.LUT R127, R222, 0xffff, RZ, 0xc0, !PT ;  /* 0x0000ffffde7f7812 */ /* 0x000fe400078ec0ff */
[----:B------:R-:W-:-:S03]  /*49ff0*/  PRMT R223, R223, 0x5410, R126 ;  /* 0x00005410dfdf7816 */ /* 0x000fc6000000007e */
[----:B------:R-:W-:-:S05]  /*4a000*/  IMAD.WIDE.U32 R126, R127, 0x10000, RZ ;  /* 0x000100007f7e7825 */ /* 0x000fca00078e00ff */
[----:B------:R-:W-:Y:S02]  /*4a010*/  LOP3.LUT R127, R223, R127, RZ, 0xfc, !PT ;  /* 0x0000007fdf7f7212 */ /* 0x000fe400078efcff */
[----:B------:R-:W-:-:S05]  /*4a020*/  LOP3.LUT R126, R126, R216, RZ, 0xfc, !PT ;  /* 0x000000d87e7e7212 */ /* 0x000fca00078efcff */
[----:B------:R0:W-:Y:S01]  /*4a030*/  STG.E.64 desc[UR4][R124.64+0x4600], R126 ;  /* 0x0046007e7c007986 */ /* 0x0001e2000c101b04 */
[----:B------:R-:W-:Y:S05]  /*4a040*/  BRA `(.L_x_9515) ;  /* 0x0000000000107947 */ /* 0x000fea0003800000 */
.L_x_9497:
[----:B------:R-:W-:Y:S02]  /*4a050*/  ULDC UR6, c[0x0][0x22c] ;  /* 0x00008b0000067ab9 */ /* 0x000fe40000000800 */
[----:B------:R-:W-:-:S13]  /*4a060*/  ISETP.GE.AND P0, PT, R127, UR6, PT ;  /* 0x000000067f007c0c */ /* 0x000fda000bf06270 */
[----:B------:R-:W-:Y:S05]  /*4a070*/  @P0 EXIT ;  /* 0x000000000000094d */ /* 0x000fea0003800000 */
[----:B------:R0:W-:Y:S02]  /*4a080*/  STG.E.64 desc[UR4][R124.64+0x4600], RZ ;  /* 0x004600ff7c007986 */ /* 0x0001e4000c101b04 */
.L_x_9515:
[----:B------:R-:W-:Y:S05]  /*4a090*/  BSYNC B2 ;  /* 0x0000000000027941 */ /* 0x000fea0003800000 */
.L_x_9496:
        /* <DEDUP_REMOVED lines=17> */
.L_x_9519:
[----:B------:R-:W-:Y:S05]  /*4a1b0*/  BSYNC B3 ;  /* 0x0000000000037941 */ /* 0x000fea0003800000 */
.L_x_9518:
[----:B------:R-:W-:Y:S01]  /*4a1c0*/  IADD3 R127, R123, 0x2381, RZ ;  /* 0x000023817b7f7810 */ /* 0x000fe20007ffe0ff */
[----:B------:R0:W0:Y:S01]  /*4a1d0*/  F2F.F16.F32 R216, R217 ;  /* 0x000000d900d87304 */ /* 0x0000220000200800 */
        /* <DEDUP_REMOVED lines=14> */
[----:B-1234-:R-:W-:Y:S05]  /*4a2c0*/  CALL.REL.NOINC `($__internal_11_$__cuda_sm3x_div_rn_noftz_f32_slowpath) ;  /* 0x0000015000f87944 */ /* 0x01efea0003c00000 */
.L_x_9523:
[----:B------:R-:W-:Y:S05]  /*4a2d0*/  BSYNC B4 ;  /* 0x0000000000047941 */ /* 0x000fea0003800000 */
.L_x_9522:
[----:B------:R-:W-:-:S04]  /*4a2e0*/  F2FP.F16.F32.PACK_AB R217, RZ, R217 ;  /* 0x000000d9ffd9723e */ /* 0x000fc800000000ff */
[----:B------:R-:W-:Y:S01]  /*4a2f0*/  PRMT R222, R217, 0x7610, R222 ;  /* 0x00007610d9de7816 */ /* 0x000fe200000000de */
[----:B------:R-:W-:Y:S06]  /*4a300*/  BRA `(.L_x_9524) ;  /* 0x0000000000047947 */ /* 0x000fec0003800000 */
.L_x_9521:
[----:B------:R-:W-:-:S07]  /*4a310*/  PRMT R222, RZ, 0x7610, R222 ;  /* 0x00007610ffde7816 */ /* 0x000fce00000000de */
.L_x_9524:
[----:B------:R-:W-:Y:S05]  /*4a320*/  BSYNC B3 ;  /* 0x0000000000037941 */ /* 0x000fea0003800000 */
.L_x_9520:
        /* <DEDUP_REMOVED lines=16> */
.L_x_9528:
[----:B------:R-:W-:Y:S05]  /*4a430*/  BSYNC B4 ;  /* 0x0000000000047941 */ /* 0x000fea0003800000 */
.L_x_9527:
[----:B------:R-:W-:-:S04]  /*4a440*/  F2FP.F16.F32.PACK_AB R217, RZ, R217 ;  /* 0x000000d9ffd9723e */ /* 0x000fc800000000ff */
[----:B------:R-:W-:Y:S01]  /*4a450*/  PRMT R223, R217, 0x7610, R223 ;  /* 0x00007610d9df7816 */ /* 0x000fe200000000df */
[----:B------:R-:W-:Y:S06]  /*4a460*/  BRA `(.L_x_9529) ;  /* 0x0000000000047947 */ /* 0x000fec0003800000 */
.L_x_9526:
[----:B------:R-:W-:-:S07]  /*4a470*/  PRMT R223, RZ, 0x7610, R223 ;  /* 0x00007610ffdf7816 */ /* 0x000fce00000000df */
.L_x_9529:
[----:B------:R-:W-:Y:S05]  /*4a480*/  BSYNC B3 ;  /* 0x0000000000037941 */ /* 0x000fea0003800000 */
.L_x_9525:
        /* <DEDUP_REMOVED lines=16> */
.L_x_9533:
[----:B------:R-:W-:Y:S05]  /*4a590*/  BSYNC B4 ;  /* 0x0000000000047941 */ /* 0x000fea0003800000 */
.L_x_9532:
[----:B------:R-:W-:-:S04]  /*4a5a0*/  F2FP.F16.F32.PACK_AB R217, RZ, R217 ;  /* 0x000000d9ffd9723e */ /* 0x000fc800000000ff */
[----:B------:R-:W-:Y:S01]  /*4a5b0*/  PRMT R126, R217, 0x7610, R126 ;  /* 0x00007610d97e7816 */ /* 0x000fe2000000007e */
[----:B------:R-:W-:Y:S06]  /*4a5c0*/  BRA `(.L_x_9534) ;  /* 0x0000000000047947 */ /* 0x000fec0003800000 */
.L_x_9531:
[----:B------:R-:W-:-:S07]  /*4a5d0*/  PRMT R126, RZ, 0x7610, R126 ;  /* 0x00007610ff7e7816 */ /* 0x000fce000000007e */
.L_x_9534:
[----:B------:R-:W-:Y:S05]  /*4a5e0*/  BSYNC B3 ;  /* 0x0000000000037941 */ /* 0x000fea0003800000 */
.L_x_9530:
[----:B------:R-:W-:Y:S02]  /*4a5f0*/  LOP3.LUT R127, R222, 0xffff, RZ, 0xc0, !PT ;  /* 0x0000ffffde7f7812 */ /* 0x000fe400078ec0ff */
[----:B------:R-:W-:-:S03]  /*4a600*/  PRMT R223, R223, 0x5410, R126 ;  /* 0x00005410dfdf7816 */ /* 0x000fc6000000007e */
[----:B------:R-:W-:-:S05]  /*4a610*/  IMAD.WIDE.U32 R126, R127, 0x10000, RZ ;  /* 0x000100007f7e7825 */ /* 0x000fca00078e00ff */
[----:B------:R-:W-:Y:S02]  /*4a620*/  LOP3.LUT R127, R223, R127, RZ, 0xfc, !PT ;  /* 0x0000007fdf7f7212 */ /* 0x000fe400078efcff */
[----:B------:R-:W-:-:S05]  /*4a630*/  LOP3.LUT R126, R126, R216, RZ, 0xfc, !PT ;  /* 0x000000d87e7e7212 */ /* 0x000fca00078efcff */
[----:B------:R0:W-:Y:S01]  /*4a640*/  STG.E.64 desc[UR4][R124.64+0x4700], R126 ;  /* 0x0047007e7c007986 */ /* 0x0001e2000c101b04 */
[----:B------:R-:W-:Y:S05]  /*4a650*/  BRA `(.L_x_9535) ;  /* 0x0000000000107947 */ /* 0x000fea0003800000 */
.L_x_9517:
[----:B------:R-:W-:Y:S02]  /*4a660*/  ULDC UR6, c[0x0][0x22c] ;  /* 0x00008b0000067ab9 */ /* 0x000fe40000000800 */
[----:B------:R-:W-:-:S13]  /*4a670*/  ISETP.GE.AND P0, PT, R127, UR6, PT ;  /* 0x000000067f007c0c */ /* 0x000fda000bf06270 */
[----:B------:R-:W-:Y:S05]  /*4a680*/  @P0 EXIT ;  /* 0x000000000000094d */ /* 0x000fea0003800000 */
[----:B------:R0:W-:Y:S02]  /*4a690*/  STG.E.64 desc[UR4][R124.64+0x4700], RZ ;  /* 0x004700ff7c007986 */ /* 0x0001e4000c101b04 */
.L_x_9535:
[----:B------:R-:W-:Y:S05]  /*4a6a0*/  BSYNC B2 ;  /* 0x0000000000027941 */ /* 0x000fea0003800000 */
.L_x_9516:
        /* <DEDUP_REMOVED lines=16> */
.L_x_9539:
[----:B------:R-:W-:Y:S05]  /*4a7b0*/  BSYNC B3 ;  /* 0x0000000000037941 */ /* 0x000fea0003800000 */
.L_x_9538:
        /* <DEDUP_REMOVED lines=17> */
.L_x_9543:
[----:B------:R-:W-:Y:S05]  /*4a8d0*/  BSYNC B4 ;  /* 0x0000000000047941 */ /* 0x000fea0003800000 */
.L_x_9542:
[----:B------:R-:W-:-:S04]  /*4a8e0*/  F2FP.F16.F32.PACK_AB R217, RZ, R217 ;  /* 0x000000d9ffd9723e */ /* 0x000fc800000000ff */
[----:B------:R-:W-:Y:S01]  /*4a8f0*/  PRMT R222, R217, 0x7610, R222 ;  /* 0x00007610d9de7816 */ /* 0x000fe200000000de */
[----:B------:R-:W-:Y:S06]  /*4a900*/  BRA `(.L_x_9544) ;  /* 0x0000000000047947 */ /* 0x000fec0003800000 */
.L_x_9541:
[----:B------:R-:W-:-:S07]  /*4a910*/  PRMT R222, RZ, 0x7610, R222 ;  /* 0x00007610ffde7816 */ /* 0x000fce00000000de */
.L_x_9544:
[----:B------:R-:W-:Y:S05]  /*4a920*/  BSYNC B3 ;  /* 0x0000000000037941 */ /* 0x000fea0003800000 */
.L_x_9540:
        /* <DEDUP_REMOVED lines=16> */
.L_x_9548:
[----:B------:R-:W-:Y:S05]  /*4aa30*/  BSYNC B4 ;  /* 0x0000000000047941 */ /* 0x000fea0003800000 */
.L_x_9547:
[----:B------:R-:W-:-:S04]  /*4aa40*/  F2FP.F16.F32.PACK_AB R217, RZ, R217 ;  /* 0x000000d9ffd9723e */ /* 0x000fc800000000ff */
[----:B------:R-:W-:Y:S01]  /*4aa50*/  PRMT R223, R217, 0x7610, R223 ;  /* 0x00007610d9df7816 */ /* 0x000fe200000000df */
[----:B------:R-:W-:Y:S06]  /*4aa60*/  BRA `(.L_x_9549) ;  /* 0x0000000000047947 */ /* 0x000fec0003800000 */
.L_x_9546:
[----:B------:R-:W-:-:S07]  /*4aa70*/  PRMT R223, RZ, 0x7610, R223 ;  /* 0x00007610ffdf7816 */ /* 0x000fce00000000df */
.L_x_9549:
[----:B------:R-:W-:Y:S05]  /*4aa80*/  BSYNC B3 ;  /* 0x0000000000037941 */ /* 0x000fea0003800000 */
.L_x_9545:
        /* <DEDUP_REMOVED lines=16> */
.L_x_9553:
[----:B------:R-:W-:Y:S05]  /*4ab90*/  BSYNC B4 ;  /* 0x0000000000047941 */ /* 0x000fea0003800000 */
.L_x_9552:
[----:B------:R-:W-:-:S04]  /*4aba0*/  F2FP.F16.F32.PACK_AB R217, RZ, R217 ;  /* 0x000000d9ffd9723e */ /* 0x000fc800000000ff */
[----:B------:R-:W-:Y:S01]  /*4abb0*/  PRMT R218, R217, 0x7610, R218 ;  /* 0x00007610d9da7816 */ /* 0x000fe200000000da */
[----:B------:R-:W-:Y:S06]  /*4abc0*/  BRA `(.L_x_9554) ;  /* 0x0000000000047947 */ /* 0x000fec0003800000 */
.L_x_9551:
[----:B------:R-:W-:-:S07]  /*4abd0*/  PRMT R218, RZ, 0x7610, R218 ;  /* 0x00007610ffda7816 */ /* 0x000fce00000000da */
.L_x_9554:
[----:B------:R-:W-:Y:S05]  /*4abe0*/  BSYNC B3 ;  /* 0x0000000000037941 */ /* 0x000fea0003800000 */
.L_x_9550:
[----:B------:R-:W-:Y:S02]  /*4abf0*/  LOP3.LUT R126, R222, 0xffff, RZ, 0xc0, !PT ;  /* 0x0000ffffde7e7812 */ /* 0x000fe400078ec0ff */
[----:B------:R-:W-:-:S03]  /*4ac00*/  PRMT R223, R223, 0x5410, R218 ;  /* 0x00005410dfdf7816 */ /* 0x000fc600000000da */
[----:B------:R-:W-:-:S05]  /*4ac10*/  IMAD.WIDE.U32 R126, R126, 0x10000, RZ ;  /* 0x000100007e7e7825 */ /* 0x000fca00078e00ff */
[----:B------:R-:W-:Y:S02]  /*4ac20*/  LOP3.LUT R127, R223, R127, RZ, 0xfc, !PT ;  /* 0x0000007fdf7f7212 */ /* 0x000fe400078efcff */
[----:B------:R-:W-:-:S05]  /*4ac30*/  LOP3.LUT R126, R126, R216, RZ, 0xfc, !PT ;  /* 0x000000d87e7e7212 */ /* 0x000fca00078efcff */
[----:B------:R0:W-:Y:S01]  /*4ac40*/  STG.E.64 desc[UR4][R124.64+0x4800], R126 ;  /* 0x0048007e7c007986 */ /* 0x0001e2000c101b04 */
[----:B------:R-:W-:Y:S05]  /*4ac50*/  BRA `(.L_x_9555) ;  /* 0x0000000000107947 */ /* 0x000fea0003800000 */
.L_x_9537:
[----:B------:R-:W-:Y:S02]  /*4ac60*/  ULDC UR6, c[0x0][0x22c] ;  /* 0x00008b0000067ab9 */ /* 0x000fe40000000800 */
[----:B------:R-:W-:-:S13]  /*4ac70*/  ISETP.GE.AND P0, PT, R127, UR6, PT ;  /* 0x000000067f007c0c */ /* 0x000fda000bf06270 */
[----:B------:R-:W-:Y:S05]  /*4ac80*/  @P0 EXIT ;  /* 0x000000000000094d */ /* 0x000fea0003800000 */
[----:B------:R0:W-:Y:S02]  /*4ac90*/  STG.E.64 desc[UR4][R124.64+0x4800], RZ ;  /* 0x004800ff7c007986 */ /* 0x0001e4000c101b04 */
.L_x_9555:
[----:B------:R-:W-:Y:S05]  /*4aca0*/  BSYNC B2 ;  /* 0x0000000000027941 */ /* 0x000fea0003800000 */
.L_x_9536:
        /* <DEDUP_REMOVED lines=16> */
.L_x_9559:
[----:B------:R-:W-:Y:S05]  /*4adb0*/  BSYNC B3 ;  /* 0x0000000000037941 */ /* 0x000fea0003800000 */
.L_x_9558:
        /* <DEDUP_REMOVED lines=17> */
.L_x_9563:
[----:B------:R-:W-:Y:S05]  /*4aed0*/  BSYNC B4 ;  /* 0x0000000000047941 */ /* 0x000fea0003800000 */
.L_x_9562:
[----:B------:R-:W-:-:S04]  /*4aee0*/  F2FP.F16.F32.PACK_AB R217, RZ, R217 ;  /* 0x000000d9ffd9723e */ /* 0x000fc800000000ff */
[----:B------:R-:W-:Y:S01]  /*4aef0*/  PRMT R223, R217, 0x7610, R223 ;  /* 0x00007610d9df7816 */ /* 0x000fe200000000df */
[----:B------:R-:W-:Y:S06]  /*4af00*/  BRA `(.L_x_9564) ;  /* 0x0000000000047947 */ /* 0x000fec0003800000 */
.L_x_9561:
[----:B------:R-:W-:-:S07]  /*4af10*/  PRMT R223, RZ, 0x7610, R223 ;  /* 0x00007610ffdf7816 */ /* 0x000fce00000000df */
.L_x_9564:
[----:B------:R-:W-:Y:S05]  /*4af20*/  BSYNC B3 ;  /* 0x0000000000037941 */ /* 0x000fea0003800000 */
.L_x_9560:
        /* <DEDUP_REMOVED lines=16> */
.L_x_9568:
[----:B------:R-:W-:Y:S05]  /*4b030*/  BSYNC B4 ;  /* 0x0000000000047941 */ /* 0x000fea0003800000 */
.L_x_9567:
[----:B------:R-:W-:-:S04]  /*4b040*/  F2FP.F16.F32.PACK_AB R217, RZ, R217 ;  /* 0x000000d9ffd9723e */ /* 0x000fc800000000ff */
[----:B------:R-:W-:Y:S01]  /*4b050*/  PRMT R222, R217, 0x7610, R222 ;  /* 0x00007610d9de7816 */ /* 0x000fe200000000de */
[----:B------:R-:W-:Y:S06]  /*4b060*/  BRA `(.L_x_9569) ;  /* 0x0000000000047947 */ /* 0x000fec0003800000 */
.L_x_9566:
[----:B------:R-:W-:-:S07]  /*4b070*/  PRMT R222, RZ, 0x7610, R222 ;  /* 0x00007610ffde7816 */ /* 0x000fce00000000de */
.L_x_9569:
[----:B------:R-:W-:Y:S05]  /*4b080*/  BSYNC B3 ;  /* 0x0000000000037941 */ /* 0x000fea0003800000 */
.L_x_9565:
        /* <DEDUP_REMOVED lines=16> */
.L_x_9573:
[----:B------:R-:W-:Y:S05]  /*4b190*/  BSYNC B4 ;  /* 0x0000000000047941 */ /* 0x000fea0003800000 */
.L_x_9572:
[----:B------:R-:W-:Y:S01]  /*4b1a0*/  F2FP.F16.F32.PACK_AB R217, RZ, R217 ;  /* 0x000000d9ffd9723e */ /* 0x000fe200000000ff */
[----:B------:R-:W-:Y:S06]  /*4b1b0*/  BRA `(.L_x_9574) ;  /* 0x0000000000047947 */ /* 0x000fec0003800000 */
.L_x_9571:
[----:B------:R-:W-:-:S07]  /*4b1c0*/  PRMT R217, RZ, 0x7610, R217 ;  /* 0x00007610ffd97816 */ /* 0x000fce00000000d9 */
.L_x_9574:
[----:B------:R-:W-:Y:S05]  /*4b1d0*/  BSYNC B3 ;  /* 0x0000000000037941 */ /* 0x000fea0003800000 */
.L_x_9570:
[----:B------:R-:W-:Y:S02]  /*4b1e0*/  LOP3.LUT R126, R223, 0xffff, RZ, 0xc0, !PT ;  /* 0x0000ffffdf7e7812 */ /* 0x000fe400078ec0ff */
[----:B------:R-:W-:-:S03]  /*4b1f0*/  PRMT R217, R222, 0x5410, R217 ;  /* 0x00005410ded97816 */ /* 0x000fc600000000d9 */
[----:B------:R-:W-:-:S05]  /*4b200*/  IMAD.WIDE.U32 R126, R126, 0x10000, RZ ;  /* 0x000100007e7e7825 */ /* 0x000fca00078e00ff */
[----:B------:R-:W-:Y:S02]  /*4b210*/  LOP3.LUT R127, R217, R127, RZ, 0xfc, !PT ;  /* 0x0000007fd97f7212 */ /* 0x000fe400078efcff */
[----:B------:R-:W-:-:S05]  /*4b220*/  LOP3.LUT R126, R126, R216, RZ, 0xfc, !PT ;  /* 0x000000d87e7e7212 */ /* 0x000fca00078efcff */
[----:B------:R0:W-:Y:S01]  /*4b230*/  STG.E.64 desc[UR4][R124.64+0x4900], R126 ;  /* 0x0049007e7c007986 */ /* 0x0001e2000c101b04 */
[----:B------:R-:W-:Y:S05]  /*4b240*/  BRA `(.L_x_9575) ;  /* 0x0000000000107947 */ /* 0x000fea0003800000 */
.L_x_9557:
[----:B------:R-:W-:Y:S02]  /*4b250*/  ULDC UR6, c[0x0][0x22c] ;  /* 0x00008b0000067ab9 */ /* 0x000fe40000000800 */
[----:B------:R-:W-:-:S13]  /*4b260*/  ISETP.GE.AND P0, PT, R127, UR6, PT ;  /* 0x000000067f007c0c */ /* 0x000fda000bf06270 */
[----:B------:R-:W-:Y:S05]  /*4b270*/  @P0 EXIT ;  /* 0x000000000000094d */ /* 0x000fea0003800000 */
[----:B------:R0:W-:Y:S02]  /*4b280*/  STG.E.64 desc[UR4][R124.64+0x4900], RZ ;  /* 0x004900ff7c007986 */ /* 0x0001e4000c101b04 */
.L_x_9575:
[----:B------:R-:W-:Y:S05]  /*4b290*/  BSYNC B2 ;  /* 0x0000000000027941 */ /* 0x000fea0003800000 */
.L_x_9556:
        /* <DEDUP_REMOVED lines=17> */
.L_x_9579:
[----:B------:R-:W-:Y:S05]  /*4b3b0*/  BSYNC B3 ;  /* 0x0000000000037941 */ /* 0x000fea0003800000 */
.L_x_9578:
        /* <DEDUP_REMOVED lines=17> */
.L_x_9583:
[----:B------:R-:W-:Y:S05]  /*4b4d0*/  BSYNC B4 ;  /* 0x0000000000047941 */ /* 0x000fea0003800000 */
.L_x_9582:
[----:B------:R-:W-:-:S04]  /*4b4e0*/  F2FP.F16.F32.PACK_AB R217, RZ, R217 ;  /* 0x000000d9ffd9723e */ /* 0x000fc800000000ff */
[----:B------:R-:W-:Y:S01]  /*4b4f0*/  PRMT R223, R217, 0x7610, R223 ;  /* 0x00007610d9df7816 */ /* 0x000fe200000000df */
[----:B------:R-:W-:Y:S06]  /*4b500*/  BRA `(.L_x_9584) ;  /* 0x0000000000047947 */ /* 0x000fec0003800000 */
.L_x_9581:
[----:B------:R-:W-:-:S07]  /*4b510*/  PRMT R223, RZ, 0x7610, R223 ;  /* 0x00007610ffdf7816 */ /* 0x000fce00000000df */
.L_x_9584:
[----:B------:R-:W-:Y:S05]  /*4b520*/  BSYNC B3 ;  /* 0x0000000000037941 */ /* 0x000fea0003800000 */
.L_x_9580:
        /* <DEDUP_REMOVED lines=16> */
.L_x_9588:
[----:B------:R-:W-:Y:S05]  /*4b630*/  BSYNC B4 ;  /* 0x0000000000047941 */ /* 0x000fea0003800000 */
.L_x_9587:
[----:B------:R-:W-:-:S04]  /*4b640*/  F2FP.F16.F32.PACK_AB R217, RZ, R217 ;  /* 0x000000d9ffd9723e */ /* 0x000fc800000000ff */
[----:B------:R-:W-:Y:S01]  /*4b650*/  PRMT R222, R217, 0x7610, R222 ;  /* 0x00007610d9de7816 */ /* 0x000fe200000000de */
[----:B------:R-:W-:Y:S06]  /*4b660*/  BRA `(.L_x_9589) ;  /* 0x0000000000047947 */ /* 0x000fec0003800000 */
.L_x_9586:
[----:B------:R-:W-:-:S07]  /*4b670*/  PRMT R222, RZ, 0x7610, R222 ;  /* 0x00007610ffde7816 */ /* 0x000fce00000000de */
.L_x_9589:
[----:B------:R-:W-:Y:S05]  /*4b680*/  BSYNC B3 ;  /* 0x0000000000037941 */ /* 0x000fea0003800000 */
.L_x_9585:
        /* <DEDUP_REMOVED lines=16> */
.L_x_9593:
[----:B------:R-:W-:Y:S05]  /*4b790*/  BSYNC B4 ;  /* 0x0000000000047941 */ /* 0x000fea0003800000 */
.L_x_9592:
[----:B------:R-:W-:Y:S01]  /*4b7a0*/  F2FP.F16.F32.PACK_AB R217, RZ, R217 ;  /* 0x000000d9ffd9723e */ /* 0x000fe200000000ff */
[----:B------:R-:W-:Y:S06]  /*4b7b0*/  BRA `(.L_x_9594) ;  /* 0x0000000000047947 */ /* 0x000fec0003800000 */
.L_x_9591:
[----:B------:R-:W-:-:S07]  /*4b7c0*/  PRMT R217, RZ, 0x7610, R217 ;  /* 0x00007610ffd97816 */ /* 0x000fce00000000d9 */
.L_x_9594:
[----:B------:R-:W-:Y:S05]  /*4b7d0*/  BSYNC B3 ;  /* 0x0000000000037941 */ /* 0x000fea0003800000 */
.L_x_9590:
[----:B------:R-:W-:Y:S02]  /*4b7e0*/  LOP3.LUT R126, R223, 0xffff, RZ, 0xc0, !PT ;  /* 0x0000ffffdf7e7812 */ /* 0x000fe400078ec0ff */
[----:B------:R-:W-:-:S03]  /*4b7f0*/  PRMT R217, R222, 0x5410, R217 ;  /* 0x00005410ded97816 */ /* 0x000fc600000000d9 */
[----:B------:R-:W-:-:S05]  /*4b800*/  IMAD.WIDE.U32 R126, R126, 0x10000, RZ ;  /* 0x000100007e7e7825 */ /* 0x000fca00078e00ff */
[----:B------:R-:W-:Y:S02]  /*4b810*/  LOP3.LUT R127, R217, R127, RZ, 0xfc, !PT ;  /* 0x0000007fd97f7212 */ /* 0x000fe400078efcff */
[----:B------:R-:W-:-:S05]  /*4b820*/  LOP3.LUT R126, R126, R216, RZ, 0xfc, !PT ;  /* 0x000000d87e7e7212 */ /* 0x000fca00078efcff */
[----:B------:R0:W-:Y:S01]  /*4b830*/  STG.E.64 desc[UR4][R124.64+0x4a00], R126 ;  /* 0x004a007e7c007986 */ /* 0x0001e2000c101b04 */
[----:B------:R-:W-:Y:S05]  /*4b840*/  BRA `(.L_x_9595) ;  /* 0x0000000000107947 */ /* 0x000fea0003800000 */
.L_x_9577:
[----:B------:R-:W-:Y:S02]  /*4b850*/  ULDC UR6, c[0x0][0x22c] ;  /* 0x00008b0000067ab9 */ /* 0x000fe40000000800 */
[----:B------:R-:W-:-:S13]  /*4b860*/  ISETP.GE.AND P0, PT, R127, UR6, PT ;  /* 0x000000067f007c0c */ /* 0x000fda000bf06270 */
[----:B------:R-:W-:Y:S05]  /*4b870*/  @P0 EXIT ;  /* 0x000000000000094d */ /* 0x000fea0003800000 */
[----:B------:R0:W-:Y:S02]  /*4b880*/  STG.E.64 desc[UR4][R124.64+0x4a00], RZ ;  /* 0x004a00ff7c007986 */ /* 0x0001e4000c101b04 */
.L_x_9595:
[----:B------:R-:W-:Y:S05]  /*4b890*/  BSYNC B2 ;  /* 0x0000000000027941 */ /* 0x000fea0003800000 */
.L_x_9576:
        /* <DEDUP_REMOVED lines=17> */
.L_x_9599:
[----:B------:R-:W-:Y:S05]  /*4b9b0*/  BSYNC B3 ;  /* 0x0000000000037941 */ /* 0x000fea0003800000 */
.L_x_9598:
        /* <DEDUP_REMOVED lines=17> */
.L_x_9603:
[----:B------:R-:W-:Y:S05]  /*4bad0*/  BSYNC B4 ;  /* 0x0000000000047941 */ /* 0x000fea0003800000 */
.L_x_9602:
[----:B------:R-:W-:-:S04]  /*4bae0*/  F2FP.F16.F32.PACK_AB R217, RZ, R217 ;  /* 0x000000d9ffd9723e */ /* 0x000fc800000000ff */
[----:B------:R-:W-:Y:S01]  /*4baf0*/  PRMT R223, R217, 0x7610, R223 ;  /* 0x00007610d9df7816 */ /* 0x000fe200000000df */
[----:B------:R-:W-:Y:S06]  /*4bb00*/  BRA `(.L_x_9604) ;  /* 0x0000000000047947 */ /* 0x000fec0003800000 */
.L_x_9601:
[----:B------:R-:W-:-:S07]  /*4bb10*/  PRMT R223, RZ, 0x7610, R223 ;  /* 0x00007610ffdf7816 */ /* 0x000fce00000000df */
.L_x_9604:
[----:B------:R-:W-:Y:S05]  /*4bb20*/  BSYNC B3 ;  /* 0x0000000000037941 */ /* 0x000fea0003800000 */
.L_x_9600:
        /* <DEDUP_REMOVED lines=17> */
.L_x_9608:
[----:B------:R-:W-:Y:S05]  /*4bc40*/  BSYNC B4 ;  /* 0x0000000000047941 */ /* 0x000fea0003800000 */
.L_x_9607:
[----:B------:R-:W-:-:S04]  /*4bc50*/  F2FP.F16.F32.PACK_AB R217, RZ, R217 ;  /* 0x000000d9ffd9723e */ /* 0x000fc800000000ff */
[----:B------:R-:W-:Y:S01]  /*4bc60*/  PRMT R222, R217, 0x7610, R222 ;  /* 0x00007610d9de7816 */ /* 0x000fe200000000de */
[----:B------:R-:W-:Y:S06]  /*4bc70*/  BRA `(.L_x_9609) ;  /* 0x0000000000047947 */ /* 0x000fec0003800000 */
.L_x_9606:
[----:B------:R-:W-:-:S07]  /*4bc80*/  PRMT R222, RZ, 0x7610, R222 ;  /* 0x00007610ffde7816 */ /* 0x000fce00000000de */
.L_x_9609:
[----:B------:R-:W-:Y:S05]  /*4bc90*/  BSYNC B3 ;  /* 0x0000000000037941 */ /* 0x000fea0003800000 */
.L_x_9605:
        /* <DEDUP_REMOVED lines=17> */
.L_x_9613:
[----:B------:R-:W-:Y:S05]  /*4bdb0*/  BSYNC B4 ;  /* 0x0000000000047941 */ /* 0x000fea0003800000 */
.L_x_9612:
[----:B------:R-:W-:Y:S01]  /*4bdc0*/  F2FP.F16.F32.PACK_AB R217, RZ, R217 ;  /* 0x000000d9ffd9723e */ /* 0x000fe200000000ff */
[----:B------:R-:W-:Y:S06]  /*4bdd0*/  BRA `(.L_x_9614) ;  /* 0x0000000000047947 */ /* 0x000fec0003800000 */
.L_x_9611:
[----:B------:R-:W-:-:S07]  /*4bde0*/  PRMT R217, RZ, 0x7610, R217 ;  /* 0x00007610ffd97816 */ /* 0x000fce00000000d9 */
.L_x_9614:
[----:B------:R-:W-:Y:S05]  /*4bdf0*/  BSYNC B3 ;  /* 0x0000000000037941 */ /* 0x000fea0003800000 */
.L_x_9610:
[----:B------:R-:W-:Y:S02]  /*4be00*/  LOP3.LUT R126, R223, 0xffff, RZ, 0xc0, !PT ;  /* 0x0000ffffdf7e7812 */ /* 0x000fe400078ec0ff */
[----:B------:R-:W-:-:S03]  /*4be10*/  PRMT R217, R222, 0x5410, R217 ;  /* 0x00005410ded97816 */ /* 0x000fc600000000d9 */
[----:B------:R-:W-:-:S05]  /*4be20*/  IMAD.WIDE.U32 R126, R126, 0x10000, RZ ;  /* 0x000100007e7e7825 */ /* 0x000fca00078e00ff */
[----:B------:R-:W-:Y:S02]  /*4be30*/  LOP3.LUT R127, R217, R127, RZ, 0xfc, !PT ;  /* 0x0000007fd97f7212 */ /* 0x000fe400078efcff */
[----:B------:R-:W-:-:S05]  /*4be40*/  LOP3.LUT R126, R126, R216, RZ, 0xfc, !PT ;  /* 0x000000d87e7e7212 */ /* 0x000fca00078efcff */
[----:B------:R0:W-:Y:S01]  /*4be50*/  STG.E.64 desc[UR4][R124.64+0x4b00], R126 ;  /* 0x004b007e7c007986 */ /* 0x0001e2000c101b04 */
[----:B------:R-:W-:Y:S05]  /*4be60*/  BRA `(.L_x_9615) ;  /* 0x0000000000107947 */ /* 0x000fea0003800000 */
.L_x_9597:
[----:B------:R-:W-:Y:S02]  /*4be70*/  ULDC UR6, c[0x0][0x22c] ;  /* 0x00008b0000067ab9 */ /* 0x000fe40000000800 */
[----:B------:R-:W-:-:S13]  /*4be80*/  ISETP.GE.AND P0, PT, R127, UR6, PT ;  /* 0x000000067f007c0c */ /* 0x000fda000bf06270 */
[----:B------:R-:W-:Y:S05]  /*4be90*/  @P0 EXIT ;  /* 0x000000000000094d */ /* 0x000fea0003800000 */
[----:B------:R0:W-:Y:S02]  /*4bea0*/  STG.E.64 desc[UR4][R124.64+0x4b00], RZ ;  /* 0x004b00ff7c007986 */ /* 0x0001e4000c101b04 */
.L_x_9615:
[----:B------:R-:W-:Y:S05]  /*4beb0*/  BSYNC B2 ;  /* 0x0000000000027941 */ /* 0x000fea0003800000 */
.L_x_9596:
        /* <DEDUP_REMOVED lines=16> */
.L_x_9619:
[----:B------:R-:W-:Y:S05]  /*4bfc0*/  BSYNC B3 ;  /* 0x0000000000037941 */ /* 0x000fea0003800000 */
.L_x_9618:
        /* <DEDUP_REMOVED lines=17> */
.L_x_9623:
[----:B------:R-:W-:Y:S05]  /*4c0e0*/  BSYNC B4 ;  /* 0x0000000000047941 */ /* 0x000fea0003800000 */
.L_x_9622:
[----:B------:R-:W-:-:S04]  /*4c0f0*/  F2FP.F16.F32.PACK_AB R217, RZ, R217 ;  /* 0x000000d9ffd9723e */ /* 0x000fc800000000ff */
[----:B------:R-:W-:Y:S01]  /*4c100*/  PRMT R216, R217, 0x7610, R216 ;  /* 0x00007610d9d87816 */ /* 0x000fe200000000d8 */
[----:B------:R-:W-:Y:S06]  /*4c110*/  BRA `(.L_x_9624) ;  /* 0x0000000000047947 */ /* 0x000fec0003800000 */
.L_x_9621:
[----:B------:R-:W-:-:S07]  /*4c120*/  PRMT R216, RZ, 0x7610, R216 ;  /* 0x00007610ffd87816 */ /* 0x000fce00000000d8 */
.L_x_9624:
[----:B------:R-:W-:Y:S05]  /*4c130*/  BSYNC B3 ;  /* 0x0000000000037941 */ /* 0x000fea0003800000 */
.L_x_9620:
        /* <DEDUP_REMOVED lines=16> */
.L_x_9628:
[----:B------:R-:W-:Y:S05]  /*4c240*/  BSYNC B4 ;  /* 0x0000000000047941 */ /* 0x000fea0003800000 */
.L_x_9627:
[----:B------:R-:W-:-:S04]  /*4c250*/  F2FP.F16.F32.PACK_AB R217, RZ, R217 ;  /* 0x000000d9ffd9723e */ /* 0x000fc800000000ff */
[----:B------:R-:W-:Y:S01]  /*4c260*/  PRMT R213, R217, 0x7610, R213 ;  /* 0x00007610d9d57816 */ /* 0x000fe200000000d5 */
[----:B------:R-:W-:Y:S06]  /*4c270*/  BRA `(.L_x_9629) ;  /* 0x0000000000047947 */ /* 0x000fec0003800000 */
.L_x_9626:
[----:B------:R-:W-:-:S07]  /*4c280*/  PRMT R213, RZ, 0x7610, R213 ;  /* 0x00007610ffd57816 */ /* 0x000fce00000000d5 */
.L_x_9629:
[----:B------:R-:W-:Y:S05]  /*4c290*/  BSYNC B3 ;  /* 0x0000000000037941 */ /* 0x000fea0003800000 */
.L_x_9625:
        /* <DEDUP_REMOVED lines=16> */
.L_x_9633:
[----:B------:R-:W-:Y:S05]  /*4c3a0*/  BSYNC B4 ;  /* 0x0000000000047941 */ /* 0x000fea0003800000 */
.L_x_9632:
[----:B------:R-:W-:-:S04]  /*4c3b0*/  F2FP.F16.F32.PACK_AB R217, RZ, R217 ;  /* 0x000000d9ffd9723e */ /* 0x000fc800000000ff */
[----:B------:R-:W-:Y:S01]  /*4c3c0*/  PRMT R214, R217, 0x7610, R214 ;  /* 0x00007610d9d67816 */ /* 0x000fe200000000d6 */
[----:B------:R-:W-:Y:S06]  /*4c3d0*/  BRA `(.L_x_9634) ;  /* 0x0000000000047947 */ /* 0x000fec0003800000 */
.L_x_9631:
[----:B------:R-:W-:-:S07]  /*4c3e0*/  PRMT R214, RZ, 0x7610, R214 ;  /* 0x00007610ffd67816 */ /* 0x000fce00000000d6 */
.L_x_9634:
[----:B------:R-:W-:Y:S05]  /*4c3f0*/  BSYNC B3 ;  /* 0x0000000000037941 */ /* 0x000fea0003800000 */
.L_x_9630:
[----:B------:R-:W-:Y:S02]  /*4c400*/  LOP3.LUT R126, R216, 0xffff, RZ, 0xc0, !PT ;  /* 0x0000ffffd87e7812 */ /* 0x000fe400078ec0ff */
[----:B------:R-:W-:-:S03]  /*4c410*/  PRMT R213, R213, 0x5410, R214 ;  /* 0x00005410d5d57816 */ /* 0x000fc600000000d6 */
[----:B------:R-:W-:-:S05]  /*4c420*/  IMAD.WIDE.U32 R126, R126, 0x10000, RZ ;  /* 0x000100007e7e7825 */ /* 0x000fca00078e00ff */
[----:B------:R-:W-:Y:S02]  /*4c430*/  LOP3.LUT R127, R213, R127, RZ, 0xfc, !PT ;  /* 0x0000007fd57f7212 */ /* 0x000fe400078efcff */
[----:B------:R-:W-:-:S05]  /*4c440*/  LOP3.LUT R126, R126, R212, RZ, 0xfc, !PT ;  /* 0x000000d47e7e7212 */ /* 0x000fca00078efcff */
[----:B------:R0:W-:Y:S01]  /*4c450*/  STG.E.64 desc[UR4][R124.64+0x4c00], R126 ;  /* 0x004c007e7c007986 */ /* 0x0001e2000c101b04 */
[----:B------:R-:W-:Y:S05]  /*4c460*/  BRA `(.L_x_9635) ;  /* 0x0000000000107947 */ /* 0x000fea0003800000 */
.L_x_9617:
[----:B------:R-:W-:Y:S02]  /*4c470*/  ULDC UR6, c[0x0][0x22c] ;  /* 0x00008b0000067ab9 */ /* 0x000fe40000000800 */
[----:B------:R-:W-:-:S13]  /*4c480*/  ISETP.GE.AND P0, PT, R127, UR6, PT ;  /* 0x000000067f007c0c */ /* 0x000fda000bf06270 */
[----:B------:R-:W-:Y:S05]  /*4c490*/  @P0 EXIT ;  /* 0x000000000000094d */ /* 0x000fea0003800000 */
[----:B------:R0:W-:Y:S02]  /*4c4a0*/  STG.E.64 desc[UR4][R124.64+0x4c00], RZ ;  /* 0x004c00ff7c007986 */ /* 0x0001e4000c101b04 */
.L_x_9635:
[----:B------:R-:W-:Y:S05]  /*4c4b0*/  BSYNC B2 ;  /* 0x0000000000027941 */ /* 0x000fea0003800000 */
.L_x_9616:
        /* <DEDUP_REMOVED lines=16> */
.L_x_9639:
[----:B------:R-:W-:Y:S05]  /*4c5c0*/  BSYNC B3 ;  /* 0x0000000000037941 */ /* 0x000fea0003800000 */
.L_x_9638:
        /* <DEDUP_REMOVED lines=17> */
.L_x_9643:
[----:B------:R-:W-:Y:S05]  /*4c6e0*/  BSYNC B4 ;  /* 0x0000000000047941 */ /* 0x000fea0003800000 */
.L_x_9642:
[----:B------:R-:W-:-:S04]  /*4c6f0*/  F2FP.F16.F32.PACK_AB R217, RZ, R217 ;  /* 0x000000d9ffd9723e */ /* 0x000fc800000000ff */
[----:B------:R-:W-:Y:S01]  /*4c700*/  PRMT R212, R217, 0x7610, R212 ;  /* 0x00007610d9d47816 */ /* 0x000fe200000000d4 */
[----:B------:R-:W-:Y:S06]  /*4c710*/  BRA `(.L_x_9644) ;  /* 0x0000000000047947 */ /* 0x000fec0003800000 */
.L_x_9641:
[----:B------:R-:W-:-:S07]  /*4c720*/  PRMT R212, RZ, 0x7610, R212 ;  /* 0x00007610ffd47816 */ /* 0x000fce00000000d4 */
.L_x_9644:
[----:B------:R-:W-:Y:S05]  /*4c730*/  BSYNC B3 ;  /* 0x0000000000037941 */ /* 0x000fea0003800000 */
.L_x_9640:
        /* <DEDUP_REMOVED lines=16> */
.L_x_9648:
[----:B------:R-:W-:Y:S05]  /*4c840*/  BSYNC B4 ;  /* 0x0000000000047941 */ /* 0x000fea0003800000 */
.L_x_9647:
[----:B------:R-:W-:-:S04]  /*4c850*/  F2FP.F16.F32.PACK_AB R217, RZ, R217 ;  /* 0x000000d9ffd9723e */ /* 0x000fc800000000ff */
[----:B------:R-:W-:Y:S01]  /*4c860*/  PRMT R209, R217, 0x7610, R209 ;  /* 0x00007610d9d17816 */ /* 0x000fe200000000d1 */
[----:B------:R-:W-:Y:S06]  /*4c870*/  BRA `(.L_x_9649) ;  /* 0x0000000000047947 */ /* 0x000fec0003800000 */
.L_x_9646:
[----:B------:R-:W-:-:S07]  /*4c880*/  PRMT R209, RZ, 0x7610, R209 ;  /* 0x00007610ffd17816 */ /* 0x000fce00000000d1 */
.L_x_9649:
[----:B------:R-:W-:Y:S05]  /*4c890*/  BSYNC B3 ;  /* 0x0000000000037941 */ /* 0x000fea0003800000 */
.L_x_9645:
        /* <DEDUP_REMOVED lines=16> */
.L_x_9653:
[----:B------:R-:W-:Y:S05]  /*4c9a0*/  BSYNC B4 ;  /* 0x0000000000047941 */ /* 0x000fea0003800000 */
.L_x_9652:
[----:B------:R-:W-:-:S04]  /*4c9b0*/  F2FP.F16.F32.PACK_AB R217, RZ, R217 ;  /* 0x000000d9ffd9723e */ /* 0x000fc800000000ff */
[----:B------:R-:W-:Y:S01]  /*4c9c0*/  PRMT R210, R217, 0x7610, R210 ;  /* 0x00007610d9d27816 */ /* 0x000fe200000000d2 */
[----:B------:R-:W-:Y:S06]  /*4c9d0*/  BRA `(.L_x_9654) ;  /* 0x0000000000047947 */ /* 0x000fec0003800000 */
.L_x_9651:
[----:B------:R-:W-:-:S07]  /*4c9e0*/  PRMT R210, RZ, 0x7610, R210 ;  /* 0x00007610ffd27816 */ /* 0x000fce00000000d2 */
.L_x_9654:
[----:B------:R-:W-:Y:S05]  /*4c9f0*/  BSYNC B3 ;  /* 0x0000000000037941 */ /* 0x000fea0003800000 */
.L_x_9650:
[----:B------:R-:W-:Y:S02]  /*4ca00*/  LOP3.LUT R126, R212, 0xffff, RZ, 0xc0, !PT ;  /* 0x0000ffffd47e7812 */ /* 0x000fe400078ec0ff */
[----:B------:R-:W-:-:S03]  /*4ca10*/  PRMT R209, R209, 0x5410, R210 ;  /* 0x00005410d1d17816 */ /* 0x000fc600000000d2 */
[----:B------:R-:W-:-:S05]  /*4ca20*/  IMAD.WIDE.U32 R126, R126, 0x10000, RZ ;  /* 0x000100007e7e7825 */ /* 0x000fca00078e00ff */
[----:B------:R-:W-:Y:S02]  /*4ca30*/  LOP3.LUT R127, R209, R127, RZ, 0xfc, !PT ;  /* 0x0000007fd17f7212 */ /* 0x000fe400078efcff */
[----:B------:R-:W-:-:S05]  /*4ca40*/  LOP3.LUT R126, R126, R208, RZ, 0xfc, !PT ;  /* 0x000000d07e7e7212 */ /* 0x000fca00078efcff */
[----:B------:R0:W-:Y:S01]  /*4ca50*/  STG.E.64 desc[UR4][R124.64+0x4d00], R126 ;  /* 0x004d007e7c007986 */ /* 0x0001e2000c101b04 */
[----:B------:R-:W-:Y:S05]  /*4ca60*/  BRA `(.L_x_9655) ;  /* 0x0000000000107947 */ /* 0x000fea0003800000 */
.L_x_9637:
[----:B------:R-:W-:Y:S02]  /*4ca70*/  ULDC UR6, c[0x0][0x22c] ;  /* 0x00008b0000067ab9 */ /* 0x000fe40000000800 */
[----:B------:R-:W-:-:S13]  /*4ca80*/  ISETP.GE.AND P0, PT, R127, UR6, PT ;  /* 0x000000067f007c0c */ /* 0x000fda000bf06270 */
[----:B------:R-:W-:Y:S05]  /*4ca90*/  @P0 EXIT ;  /* 0x000000000000094d */ /* 0x000fea0003800000 */
[----:B------:R0:W-:Y:S02]  /*4caa0*/  STG.E.64 desc[UR4][R124.64+0x4d00], RZ ;  /* 0x004d00ff7c007986 */ /* 0x0001e4000c101b04 */
.L_x_9655:
[----:B------:R-:W-:Y:S05]  /*4cab0*/  BSYNC B2 ;  /* 0x0000000000027941 */ /* 0x000fea0003800000 */
.L_x_9636:
        /* <DEDUP_REMOVED lines=16> */
.L_x_9659:
[----:B------:R-:W-:Y:S05]  /*4cbc0*/  BSYNC B3 ;  /* 0x0000000000037941 */ /* 0x000fea0003800000 */
.L_x_9658:
        /* <DEDUP_REMOVED lines=17> */
.L_x_9663:
[----:B------:R-:W-:Y:S05]  /*4cce0*/  BSYNC B4 ;  /* 0x0000000000047941 */ /* 0x000fea0003800000 */
.L_x_9662:
[----:B------:R-:W-:-:S04]  /*4ccf0*/  F2FP.F16.F32.PACK_AB R217, RZ, R217 ;  /* 0x000000d9ffd9723e */ /* 0x000fc800000000ff */
[----:B------:R-:W-:Y:S01]  /*4cd00*/  PRMT R208, R217, 0x7610, R208 ;  /* 0x00007610d9d07816 */ /* 0x000fe200000000d0 */
[----:B------:R-:W-:Y:S06]  /*4cd10*/  BRA `(.L_x_9664) ;  /* 0x0000000000047947 */ /* 0x000fec0003800000 */
.L_x_9661:
[----:B------:R-:W-:-:S07]  /*4cd20*/  PRMT R208, RZ, 0x7610, R208 ;  /* 0x00007610ffd07816 */ /* 0x000fce00000000d0 */
.L_x_9664:
[----:B------:R-:W-:Y:S05]  /*4cd30*/  BSYNC B3 ;  /* 0x0000000000037941 */ /* 0x000fea0003800000 */
.L_x_9660:
        /* <DEDUP_REMOVED lines=16> */
.L_x_9668:
[----:B------:R-:W-:Y:S05]  /*4ce40*/  BSYNC B4 ;  /* 0x0000000000047941 */ /* 0x000fea0003800000 */
.L_x_9667:
[----:B------:R-:W-:-:S04]  /*4ce50*/  F2FP.F16.F32.PACK_AB R217, RZ, R217 ;  /* 0x000000d9ffd9723e */ /* 0x000fc800000000ff */
[----:B------:R-:W-:Y:S01]  /*4ce60*/  PRMT R205, R217, 0x7610, R205 ;  /* 0x00007610d9cd7816 */ /* 0x000fe200000000cd */
[----:B------:R-:W-:Y:S06]  /*4ce70*/  BRA `(.L_x_9669) ;  /* 0x0000000000047947 */ /* 0x000fec0003800000 */
.L_x_9666:
[----:B------:R-:W-:-:S07]  /*4ce80*/  PRMT R205, RZ, 0x7610, R205 ;  /* 0x00007610ffcd7816 */ /* 0x000fce00000000cd */
.L_x_9669:
[----:B------:R-:W-:Y:S05]  /*4ce90*/  BSYNC B3 ;  /* 0x0000000000037941 */ /* 0x000fea0003800000 */
.L_x_9665:
        /* <DEDUP_REMOVED lines=16> */
.L_x_9673:
[----:B------:R-:W-:Y:S05]  /*4cfa0*/  BSYNC B4 ;  /* 0x0000000000047941 */ /* 0x000fea0003800000 */
.L_x_9672:
[----:B------:R-:W-:-:S04]  /*4cfb0*/  F2FP.F16.F32.PACK_AB R217, RZ, R217 ;  /* 0x000000d9ffd9723e */ /* 0x000fc800000000ff */
[----:B------:R-:W-:Y:S01]  /*4cfc0*/  PRMT R206, R217, 0x7610, R206 ;  /* 0x00007610d9ce7816 */ /* 0x000fe200000000ce */
[----:B------:R-:W-:Y:S06]  /*4cfd0*/  BRA `(.L_x_9674) ;  /* 0x0000000000047947 */ /* 0x000fec0003800000 */
.L_x_9671:
[----:B------:R-:W-:-:S07]  /*4cfe0*/  PRMT R206, RZ, 0x7610, R206 ;  /* 0x00007610ffce7816 */ /* 0x000fce00000000ce */
.L_x_9674:
[----:B------:R-:W-:Y:S05]  /*4cff0*/  BSYNC B3 ;  /* 0x0000000000037941 */ /* 0x000fea0003800000 */
.L_x_9670:
[----:B------:R-:W-:Y:S02]  /*4d000*/  LOP3.LUT R126, R208, 0xffff, RZ, 0xc0, !PT ;  /* 0x0000ffffd07e7812 */ /* 0x000fe400078ec0ff */
[----:B------:R-:W-:-:S03]  /*4d010*/  PRMT R205, R205, 0x5410, R206 ;  /* 0x00005410cdcd7816 */ /* 0x000fc600000000ce */
[----:B------:R-:W-:-:S05]  /*4d020*/  IMAD.WIDE.U32 R126, R126, 0x10000, RZ ;  /* 0x000100007e7e7825 */ /* 0x000fca00078e00ff */
[----:B------:R-:W-:Y:S02]  /*4d030*/  LOP3.LUT R127, R205, R127, RZ, 0xfc, !PT ;  /* 0x0000007fcd7f7212 */ /* 0x000fe400078efcff */
[----:B------:R-:W-:-:S05]  /*4d040*/  LOP3.LUT R126, R126, R204, RZ, 0xfc, !PT ;  /* 0x000000cc7e7e7212 */ /* 0x000fca00078efcff */
[----:B------:R0:W-:Y:S01]  /*4d050*/  STG.E.64 desc[UR4][R124.64+0x4e00], R126 ;  /* 0x004e007e7c007986 */ /* 0x0001e2000c101b04 */
[----:B------:R-:W-:Y:S05]  /*4d060*/  BRA `(.L_x_9675) ;  /* 0x0000000000107947 */ /* 0x000fea0003800000 */
.L_x_9657:
[----:B------:R-:W-:Y:S02]  /*4d070*/  ULDC UR6, c[0x0][0x22c] ;  /* 0x00008b0000067ab9 */ /* 0x000fe40000000800 */
[----:B------:R-:W-:-:S13]  /*4d080*/  ISETP.GE.AND P0, PT, R127, UR6, PT ;  /* 0x000000067f007c0c */ /* 0x000fda000bf06270 */
[----:B------:R-:W-:Y:S05]  /*4d090*/  @P0 EXIT ;  /* 0x000000000000094d */ /* 0x000fea0003800000 */
[----:B------:R0:W-:Y:S02]  /*4d0a0*/  STG.E.64 desc[UR4][R124.64+0x4e00], RZ ;  /* 0x004e00ff7c007986 */ /* 0x0001e4000c101b04 */
.L_x_9675:
[----:B------:R-:W-:Y:S05]  /*4d0b0*/  BSYNC B2 ;  /* 0x0000000000027941 */ /* 0x000fea0003800000 */
.L_x_9656:
        /* <DEDUP_REMOVED lines=16> */
.L_x_9679:
[----:B------:R-:W-:Y:S05]  /*4d1c0*/  BSYNC B3 ;  /* 0x0000000000037941 */ /* 0x000fea0003800000 */
.L_x_9678:
        /* <DEDUP_REMOVED lines=17> */
.L_x_9683:
[----:B------:R-:W-:Y:S05]  /*4d2e0*/  BSYNC B4 ;  /* 0x0000000000047941 */ /* 0x000fea0003800000 */
.L_x_9682:
[----:B------:R-:W-:-:S04]  /*4d2f0*/  F2FP.F16.F32.PACK_AB R217, RZ, R217 ;  /* 0x000000d9ffd9723e */ /* 0x000fc800000000ff */
[----:B------:R-:W-:Y:S01]  /*4d300*/  PRMT R204, R217, 0x7610, R204 ;  /* 0x00007610d9cc7816 */ /* 0x000fe200000000cc */
[----:B------:R-:W-:Y:S06]  /*4d310*/  BRA `(.L_x_9684) ;  /* 0x0000000000047947 */ /* 0x000fec0003800000 */
.L_x_9681:
[----:B------:R-:W-:-:S07]  /*4d320*/  PRMT R204, RZ, 0x7610, R204 ;  /* 0x00007610ffcc7816 */ /* 0x000fce00000000cc */
.L_x_9684:
[----:B------:R-:W-:Y:S05]  /*4d330*/  BSYNC B3 ;  /* 0x0000000000037941 */ /* 0x000fea0003800000 */
.L_x_9680:
        /* <DEDUP_REMOVED lines=16> */
.L_x_9688:
[----:B------:R-:W-:Y:S05]  /*4d440*/  BSYNC B4 ;  /* 0x0000000000047941 */ /* 0x000fea0003800000 */
.L_x_9687:
[----:B------:R-:W-:-:S04]  /*4d450*/  F2FP.F16.F32.PACK_AB R217, RZ, R217 ;  /* 0x000000d9ffd9723e */ /* 0x000fc800000000ff */
[----:B------:R-:W-:Y:S01]  /*4d460*/  PRMT R201, R217, 0x7610, R201 ;  /* 0x00007610d9c97816 */ /* 0x000fe200000000c9 */
[----:B------:R-:W-:Y:S06]  /*4d470*/  BRA `(.L_x_9689) ;  /* 0x0000000000047947 */ /* 0x000fec0003800000 */
.L_x_9686:
[----:B------:R-:W-:-:S07]  /*4d480*/  PRMT R201, RZ, 0x7610, R201 ;  /* 0x00007610ffc97816 */ /* 0x000fce00000000c9 */
.L_x_9689:
[----:B------:R-:W-:Y:S05]  /*4d490*/  BSYNC B3 ;  /* 0x0000000000037941 */ /* 0x000fea0003800000 */
.L_x_9685:
        /* <DEDUP_REMOVED lines=16> */
.L_x_9693:
[----:B------:R-:W-:Y:S05]  /*4d5a0*/  BSYNC B4 ;  /* 0x0000000000047941 */ /* 0x000fea0003800000 */
.L_x_9692:
[----:B------:R-:W-:-:S04]  /*4d5b0*/  F2FP.F16.F32.PACK_AB R217, RZ, R217 ;  /* 0x000000d9ffd9723e */ /* 0x000fc800000000ff */
[----:B------:R-:W-:Y:S01]  /*4d5c0*/  PRMT R202, R217, 0x7610, R202 ;  /* 0x00007610d9ca7816 */ /* 0x000fe200000000ca */
[----:B------:R-:W-:Y:S06]  /*4d5d0*/  BRA `(.L_x_9694) ;  /* 0x0000000000047947 */ /* 0x000fec0003800000 */
.L_x_9691:
[----:B------:R-:W-:-:S07]  /*4d5e0*/  PRMT R202, RZ, 0x7610, R202 ;  /* 0x00007610ffca7816 */ /* 0x000fce00000000ca */
.L_x_9694:
[----:B------:R-:W-:Y:S05]  /*4d5f0*/  BSYNC B3 ;  /* 0x0000000000037941 */ /* 0x000fea0003800000 */
.L_x_9690:
[----:B------:R-:W-:Y:S02]  /*4d600*/  LOP3.LUT R126, R204, 0xffff, RZ, 0xc0, !PT ;  /* 0x0000ffffcc7e7812 */ /* 0x000fe400078ec0ff */
[----:B------:R-:W-:-:S03]  /*4d610*/  PRMT R201, R201, 0x5410, R202 ;  /* 0x00005410c9c97816 */ /* 0x000fc600000000ca */
[----:B------:R-:W-:-:S05]  /*4d620*/  IMAD.WIDE.U32 R126, R126, 0x10000, RZ ;  /* 0x000100007e7e7825 */ /* 0x000fca00078e00ff */
[----:B------:R-:W-:Y:S02]  /*4d630*/  LOP3.LUT R127, R201, R127, RZ, 0xfc, !PT ;  /* 0x0000007fc97f7212 */ /* 0x000fe400078efcff */
[----:B------:R-:W-:-:S05]  /*4d640*/  LOP3.LUT R126, R126, R200, RZ, 0xfc, !PT ;  /* 0x000000c87e7e7212 */ /* 0x000fca00078efcff */
[----:B------:R0:W-:Y:S01]  /*4d650*/  STG.E.64 desc[UR4][R124.64+0x4f00], R126 ;  /* 0x004f007e7c007986 */ /* 0x0001e2000c101b04 */
[----:B------:R-:W-:Y:S05]  /*4d660*/  BRA `(.L_x_9695) ;  /* 0x0000000000107947 */ /* 0x000fea0003800000 */
.L_x_9677:
[----:B------:R-:W-:Y:S02]  /*4d670*/  ULDC UR6, c[0x0][0x22c] ;  /* 0x00008b0000067ab9 */ /* 0x000fe40000000800 */
[----:B------:R-:W-:-:S13]  /*4d680*/  ISETP.GE.AND P0, PT, R127, UR6, PT ;  /* 0x000000067f007c0c */ /* 0x000fda000bf06270 */
[----:B------:R-:W-:Y:S05]  /*4d690*/  @P0 EXIT ;  /* 0x000000000000094d */ /* 0x000fea0003800000 */
[----:B------:R0:W-:Y:S02]  /*4d6a0*/  STG.E.64 desc[UR4][R124.64+0x4f00], RZ ;  /* 0x004f00ff7c007986 */ /* 0x0001e4000c101b04 */
.L_x_9695:
[----:B------:R-:W-:Y:S05]  /*4d6b0*/  BSYNC B2 ;  /* 0x0000000000027941 */ /* 0x000fea0003800000 */
.L_x_9676:
        /* <DEDUP_REMOVED lines=16> */
.L_x_9699:
[----:B------:R-:W-:Y:S05]  /*4d7c0*/  BSYNC B3 ;  /* 0x0000000000037941 */ /* 0x000fea0003800000 */
.L_x_9698:
        /* <DEDUP_REMOVED lines=17> */
.L_x_9703:
[----:B------:R-:W-:Y:S05]  /*4d8e0*/  BSYNC B4 ;  /* 0x0000000000047941 */ /* 0x000fea0003800000 */
.L_x_9702:
[----:B------:R-:W-:-:S04]  /*4d8f0*/  F2FP.F16.F32.PACK_AB R217, RZ, R217 ;  /* 0x000000d9ffd9723e */ /* 0x000fc800000000ff */
[----:B------:R-:W-:Y:S01]  /*4d900*/  PRMT R200, R217, 0x7610, R200 ;  /* 0x00007610d9c87816 */ /* 0x000fe200000000c8 */
[----:B------:R-:W-:Y:S06]  /*4d910*/  BRA `(.L_x_9704) ;  /* 0x0000000000047947 */ /* 0x000fec0003800000 */
.L_x_9701:
[----:B------:R-:W-:-:S07]  /*4d920*/  PRMT R200, RZ, 0x7610, R200 ;  /* 0x00007610ffc87816 */ /* 0x000fce00000000c8 */
.L_x_9704:
[----:B------:R-:W-:Y:S05]  /*4d930*/  BSYNC B3 ;  /* 0x0000000000037941 */ /* 0x000fea0003800000 */
.L_x_9700:
        /* <DEDUP_REMOVED lines=16> */
.L_x_9708:
[----:B------:R-:W-:Y:S05]  /*4da40*/  BSYNC B4 ;  /* 0x0000000000047941 */ /* 0x000fea0003800000 */
.L_x_9707:
[----:B------:R-:W-:-:S04]  /*4da50*/  F2FP.F16.F32.PACK_AB R217, RZ, R217 ;  /* 0x000000d9ffd9723e */ /* 0x000fc800000000ff */
[----:B------:R-:W-:Y:S01]  /*4da60*/  PRMT R197, R217, 0x7610, R197 ;  /* 0x00007610d9c57816 */ /* 0x000fe200000000c5 */
[----:B------:R-:W-:Y:S06]  /*4da70*/  BRA `(.L_x_9709) ;  /* 0x0000000000047947 */ /* 0x000fec0003800000 */
.L_x_9706:
[----:B------:R-:W-:-:S07]  /*4da80*/  PRMT R197, RZ, 0x7610, R197 ;  /* 0x00007610ffc57816 */ /* 0x000fce00000000c5 */
.L_x_9709:
[----:B------:R-:W-:Y:S05]  /*4da90*/  BSYNC B3 ;  /* 0x0000000000037941 */ /* 0x000fea0003800000 */
.L_x_9705:
        /* <DEDUP_REMOVED lines=16> */
.L_x_9713:
[----:B------:R-:W-:Y:S05]  /*4dba0*/  BSYNC B4 ;  /* 0x0000000000047941 */ /* 0x000fea0003800000 */
.L_x_9712:
[----:B------:R-:W-:-:S04]  /*4dbb0*/  F2FP.F16.F32.PACK_AB R217, RZ, R217 ;  /* 0x000000d9ffd9723e */ /* 0x000fc800000000ff */
[----:B------:R-:W-:Y:S01]  /*4dbc0*/  PRMT R198, R217, 0x7610, R198 ;  /* 0x00007610d9c67816 */ /* 0x000fe200000000c6 */
[----:B------:R-:W-:Y:S06]  /*4dbd0*/  BRA `(.L_x_9714) ;  /* 0x0000000000047947 */ /* 0x000fec0003800000 */
.L_x_9711:
[----:B------:R-:W-:-:S07]  /*4dbe0*/  PRMT R198, RZ, 0x7610, R198 ;  /* 0x00007610ffc67816 */ /* 0x000fce00000000c6 */
.L_x_9714:
[----:B------:R-:W-:Y:S05]  /*4dbf0*/  BSYNC B3 ;  /* 0x0000000000037941 */ /* 0x000fea0003800000 */
.L_x_9710:
[----:B------:R-:W-:Y:S02]  /*4dc00*/  LOP3.LUT R126, R200, 0xffff, RZ, 0xc0, !PT ;  /* 0x0000ffffc87e7812 */ /* 0x000fe400078ec0ff */
[----:B------:R-:W-:-:S03]  /*4dc10*/  PRMT R197, R197, 0x5410, R198 ;  /* 0x00005410c5c57816 */ /* 0x000fc600000000c6 */
[----:B------:R-:W-:-:S05]  /*4dc20*/  IMAD.WIDE.U32 R126, R126, 0x10000, RZ ;  /* 0x000100007e7e7825 */ /* 0x000fca00078e00ff */
[----:B------:R-:W-:Y:S02]  /*4dc30*/  LOP3.LUT R127, R197, R127, RZ, 0xfc, !PT ;  /* 0x0000007fc57f7212 */ /* 0x000fe400078efcff */
[----:B------:R-:W-:-:S05]  /*4dc40*/  LOP3.LUT R126, R126, R196, RZ, 0xfc, !PT ;  /* 0x000000c47e7e7212 */ /* 0x000fca00078efcff */
[----:B------:R0:W-:Y:S01]  /*4dc50*/  STG.E.64 desc[UR4][R124.64+0x5000], R126 ;  /* 0x0050007e7c007986 */ /* 0x0001e2000c101b04 */
[----:B------:R-:W-:Y:S05]  /*4dc60*/  BRA `(.L_x_9715) ;  /* 0x0000000000107947 */ /* 0x000fea0003800000 */
.L_x_9697:
[----:B------:R-:W-:Y:S02]  /*4dc70*/  ULDC UR6, c[0x0][0x22c] ;  /* 0x00008b0000067ab9 */ /* 0x000fe40000000800 */
[----:B------:R-:W-:-:S13]  /*4dc80*/  ISETP.GE.AND P0, PT, R127, UR6, PT ;  /* 0x000000067f007c0c */ /* 0x000fda000bf06270 */
[----:B------:R-:W-:Y:S05]  /*4dc90*/  @P0 EXIT ;  /* 0x000000000000094d */ /* 0x000fea0003800000 */
[----:B------:R0:W-:Y:S02]  /*4dca0*/  STG.E.64 desc[UR4][R124.64+0x5000], RZ ;  /* 0x005000ff7c007986 */ /* 0x0001e4000c101b04 */
.L_x_9715:
[----:B------:R-:W-:Y:S05]  /*4dcb0*/  BSYNC B2 ;  /* 0x0000000000027941 */ /* 0x000fea0003800000 */
.L_x_9696:
        /* <DEDUP_REMOVED lines=16> */
.L_x_9719:
[----:B------:R-:W-:Y:S05]  /*4ddc0*/  BSYNC B3 ;  /* 0x0000000000037941 */ /* 0x000fea0003800000 */
.L_x_9718:
        /* <DEDUP_REMOVED lines=17> */
.L_x_9723:
[----:B------:R-:W-:Y:S05]  /*4dee0*/  BSYNC B4 ;  /* 0x0000000000047941 */ /* 0x000fea0003800000 */
.L_x_9722:
[----:B------:R-:W-:-:S04]  /*4def0*/  F2FP.F16.F32.PACK_AB R217, RZ, R217 ;  /* 0x000000d9ffd9723e */ /* 0x000fc800000000ff */
[----:B------:R-:W-:Y:S01]  /*4df00*/  PRMT R192, R217, 0x7610, R192 ;  /* 0x00007610d9c07816 */ /* 0x000fe200000000c0 */
[----:B------:R-:W-:Y:S06]  /*4df10*/  BRA `(.L_x_9724) ;  /* 0x0000000000047947 */ /* 0x000fec0003800000 */
.L_x_9721:
[----:B------:R-:W-:-:S07]  /*4df20*/  PRMT R192, RZ, 0x7610, R192 ;  /* 0x00007610ffc07816 */ /* 0x000fce00000000c0 */
.L_x_9724:
[----:B------:R-:W-:Y:S05]  /*4df30*/  BSYNC B3 ;  /* 0x0000000000037941 */ /* 0x000fea0003800000 */
.L_x_9720:
        /* <DEDUP_REMOVED lines=16> */
.L_x_9728:
[----:B------:R-:W-:Y:S05]  /*4e040*/  BSYNC B4 ;  /* 0x0000000000047941 */ /* 0x000fea0003800000 */
.L_x_9727:
[----:B------:R-:W-:-:S04]  /*4e050*/  F2FP.F16.F32.PACK_AB R217, RZ, R217 ;  /* 0x000000d9ffd9723e */ /* 0x000fc800000000ff */
[----:B------:R-:W-:Y:S01]  /*4e060*/  PRMT R193, R217, 0x7610, R193 ;  /* 0x00007610d9c17816 */ /* 0x000fe200000000c1 */
[----:B------:R-:W-:Y:S06]  /*4e070*/  BRA `(.L_x_9729) ;  /* 0x0000000000047947 */ /* 0x000fec0003800000 */
.L_x_9726:
[----:B------:R-:W-:-:S07]  /*4e080*/  PRMT R193, RZ, 0x7610, R193 ;  /* 0x00007610ffc17816 */ /* 0x000fce00000000c1 */
.L_x_9729:
[----:B------:R-:W-:Y:S05]  /*4e090*/  BSYNC B3 ;  /* 0x0000000000037941 */ /* 0x000fea0003800000 */
.L_x_9725:
        /* <DEDUP_REMOVED lines=16> */
.L_x_9733:
[----:B------:R-:W-:Y:S05]  /*4e1a0*/  BSYNC B4 ;  /* 0x0000000000047941 */ /* 0x000fea0003800000 */
.L_x_9732:
[----:B------:R-:W-:-:S04]  /*4e1b0*/  F2FP.F16.F32.PACK_AB R217, RZ, R217 ;  /* 0x000000d9ffd9723e */ /* 0x000fc800000000ff */
[----:B------:R-:W-:Y:S01]  /*4e1c0*/  PRMT R194, R217, 0x7610, R194 ;  /* 0x00007610d9c27816 */ /* 0x000fe200000000c2 */
[----:B------:R-:W-:Y:S06]  /*4e1d0*/  BRA `(.L_x_9734) ;  /* 0x0000000000047947 */ /* 0x000fec0003800000 */
.L_x_9731:
[----:B------:R-:W-:-:S07]  /*4e1e0*/  PRMT R194, RZ, 0x7610, R194 ;  /* 0x00007610ffc27816 */ /* 0x000fce00000000c2 */
.L_x_9734:
[----:B------:R-:W-:Y:S05]  /*4e1f0*/  BSYNC B3 ;  /* 0x0000000000037941 */ /* 0x000fea0003800000 */
.L_x_9730:
[----:B------:R-:W-:Y:S02]  /*4e200*/  LOP3.LUT R126, R192, 0xffff, RZ, 0xc0, !PT ;  /* 0x0000ffffc07e7812 */ /* 0x000fe400078ec0ff */
[----:B------:R-:W-:-:S03]  /*4e210*/  PRMT R193, R193, 0x5410, R194 ;  /* 0x00005410c1c17816 */ /* 0x000fc600000000c2 */
[----:B------:R-:W-:-:S05]  /*4e220*/  IMAD.WIDE.U32 R126, R126, 0x10000, RZ ;  /* 0x000100007e7e7825 */ /* 0x000fca00078e00ff */
[----:B------:R-:W-:Y:S02]  /*4e230*/  LOP3.LUT R127, R193, R127, RZ, 0xfc, !PT ;  /* 0x0000007fc17f7212 */ /* 0x000fe400078efcff */
[----:B------:R-:W-:-:S05]  /*4e240*/  LOP3.LUT R126, R126, R197, RZ, 0xfc, !PT ;  /* 0x000000c57e7e7212 */ /* 0x000fca00078efcff */
[----:B------:R0:W-:Y:S01]  /*4e250*/  STG.E.64 desc[UR4][R124.64+0x5100], R126 ;  /* 0x0051007e7c007986 */ /* 0x0001e2000c101b04 */
[----:B------:R-:W-:Y:S05]  /*4e260*/  BRA `(.L_x_9735) ;  /* 0x0000000000107947 */ /* 0x000fea0003800000 */
.L_x_9717:
[----:B------:R-:W-:Y:S02]  /*4e270*/  ULDC UR6, c[0x0][0x22c] ;  /* 0x00008b0000067ab9 */ /* 0x000fe40000000800 */
[----:B------:R-:W-:-:S13]  /*4e280*/  ISETP.GE.AND P0, PT, R127, UR6, PT ;  /* 0x000000067f007c0c */ /* 0x000fda000bf06270 */
[----:B------:R-:W-:Y:S05]  /*4e290*/  @P0 EXIT ;  /* 0x000000000000094d */ /* 0x000fea0003800000 */
[----:B------:R0:W-:Y:S02]  /*4e2a0*/  STG.E.64 desc[UR4][R124.64+0x5100], RZ ;  /* 0x005100ff7c007986 */ /* 0x0001e4000c101b04 */
.L_x_9735:
[----:B------:R-:W-:Y:S05]  /*4e2b0*/  BSYNC B2 ;  /* 0x0000000000027941 */ /* 0x000fea0003800000 */
.L_x_9716:
        /* <DEDUP_REMOVED lines=16> */
.L_x_9739:
[----:B------:R-:W-:Y:S05]  /*4e3c0*/  BSYNC B3 ;  /* 0x0000000000037941 */ /* 0x000fea0003800000 */
.L_x_9738:
        /* <DEDUP_REMOVED lines=17> */
.L_x_9743:
[----:B------:R-:W-:Y:S05]  /*4e4e0*/  BSYNC B4 ;  /* 0x0000000000047941 */ /* 0x000fea0003800000 */
.L_x_9742:
[----:B------:R-:W-:-:S04]  /*4e4f0*/  F2FP.F16.F32.PACK_AB R217, RZ, R217 ;  /* 0x000000d9ffd9723e */ /* 0x000fc800000000ff */
[----:B------:R-:W-:Y:S01]  /*4e500*/  PRMT R188, R217, 0x7610, R188 ;  /* 0x00007610d9bc7816 */ /* 0x000fe200000000bc */
[----:B------:R-:W-:Y:S06]  /*4e510*/  BRA `(.L_x_9744) ;  /* 0x0000000000047947 */ /* 0x000fec0003800000 */
.L_x_9741:
[----:B------:R-:W-:-:S07]  /*4e520*/  PRMT R188, RZ, 0x7610, R188 ;  /* 0x00007610ffbc7816 */ /* 0x000fce00000000bc */
.L_x_9744:
[----:B------:R-:W-:Y:S05]  /*4e530*/  BSYNC B3 ;  /* 0x0000000000037941 */ /* 0x000fea0003800000 */
.L_x_9740:
        /* <DEDUP_REMOVED lines=16> */
.L_x_9748:
[----:B------:R-:W-:Y:S05]  /*4e640*/  BSYNC B4 ;  /* 0x0000000000047941 */ /* 0x000fea0003800000 */
.L_x_9747:
[----:B------:R-:W-:-:S04]  /*4e650*/  F2FP.F16.F32.PACK_AB R217, RZ, R217 ;  /* 0x000000d9ffd9723e */ /* 0x000fc800000000ff */
[----:B------:R-:W-:Y:S01]  /*4e660*/  PRMT R189, R217, 0x7610, R189 ;  /* 0x00007610d9bd7816 */ /* 0x000fe200000000bd */
[----:B------:R-:W-:Y:S06]  /*4e670*/  BRA `(.L_x_9749) ;  /* 0x0000000000047947 */ /* 0x000fec0003800000 */
.L_x_9746:
[----:B------:R-:W-:-:S07]  /*4e680*/  PRMT R189, RZ, 0x7610, R189 ;  /* 0x00007610ffbd7816 */ /* 0x000fce00000000bd */
.L_x_9749:
[----:B------:R-:W-:Y:S05]  /*4e690*/  BSYNC B3 ;  /* 0x0000000000037941 */ /* 0x000fea0003800000 */
.L_x_9745:
        /* <DEDUP_REMOVED lines=16> */
.L_x_9753:
[----:B------:R-:W-:Y:S05]  /*4e7a0*/  BSYNC B4 ;  /* 0x0000000000047941 */ /* 0x000fea0003800000 */
.L_x_9752:
[----:B------:R-:W-:-:S04]  /*4e7b0*/  F2FP.F16.F32.PACK_AB R217, RZ, R217 ;  /* 0x000000d9ffd9723e */ /* 0x000fc800000000ff */
[----:B------:R-:W-:Y:S01]  /*4e7c0*/  PRMT R190, R217, 0x7610, R190 ;  /* 0x00007610d9be7816 */ /* 0x000fe200000000be */
[----:B------:R-:W-:Y:S06]  /*4e7d0*/  BRA `(.L_x_9754) ;  /* 0x0000000000047947 */ /* 0x000fec0003800000 */
.L_x_9751:
[----:B------:R-:W-:-:S07]  /*4e7e0*/  PRMT R190, RZ, 0x7610, R190 ;  /* 0x00007610ffbe7816 */ /* 0x000fce00000000be */
.L_x_9754:
[----:B------:R-:W-:Y:S05]  /*4e7f0*/  BSYNC B3 ;  /* 0x0000000000037941 */ /* 0x000fea0003800000 */
.L_x_9750:
[----:B------:R-:W-:Y:S02]  /*4e800*/  LOP3.LUT R126, R188, 0xffff, RZ, 0xc0, !PT ;  /* 0x0000ffffbc7e7812 */ /* 0x000fe400078ec0ff */
[----:B------:R-:W-:-:S03]  /*4e810*/  PRMT R189, R189, 0x5410, R190 ;  /* 0x00005410bdbd7816 */ /* 0x000fc600000000be */
[----:B------:R-:W-:-:S05]  /*4e820*/  IMAD.WIDE.U32 R126, R126, 0x10000, RZ ;  /* 0x000100007e7e7825 */ /* 0x000fca00078e00ff */
[----:B------:R-:W-:Y:S02]  /*4e830*/  LOP3.LUT R127, R189, R127, RZ, 0xfc, !PT ;  /* 0x0000007fbd7f7212 */ /* 0x000fe400078efcff */
[----:B------:R-:W-:-:S05]  /*4e840*/  LOP3.LUT R126, R126, R193, RZ, 0xfc, !PT ;  /* 0x000000c17e7e7212 */ /* 0x000fca00078efcff */
[----:B------:R0:W-:Y:S01]  /*4e850*/  STG.E.64 desc[UR4][R124.64+0x5200], R126 ;  /* 0x0052007e7c007986 */ /* 0x0001e2000c101b04 */
[----:B------:R-:W-:Y:S05]  /*4e860*/  BRA `(.L_x_9755) ;  /* 0x0000000000107947 */ /* 0x000fea0003800000 */
.L_x_9737:
[----:B------:R-:W-:Y:S02]  /*4e870*/  ULDC UR6, c[0x0][0x22c] ;  /* 0x00008b0000067ab9 */ /* 0x000fe40000000800 */
[----:B------:R-:W-:-:S13]  /*4e880*/  ISETP.GE.AND P0, PT, R127, UR6, PT ;  /* 0x000000067f007c0c */ /* 0x000fda000bf06270 */
[----:B------:R-:W-:Y:S05]  /*4e890*/  @P0 EXIT ;  /* 0x000000000000094d */ /* 0x000fea0003800000 */
[----:B------:R0:W-:Y:S02]  /*4e8a0*/  STG.E.64 desc[UR4][R124.64+0x5200], RZ ;  /* 0x005200ff7c007986 */ /* 0x0001e4000c101b04 */
.L_x_9755:
[----:B------:R-:W-:Y:S05]  /*4e8b0*/  BSYNC B2 ;  /* 0x0000000000027941 */ /* 0x000fea0003800000 */
.L_x_9736:
        /* <DEDUP_REMOVED lines=16> */
.L_x_9759:
[----:B------:R-:W-:Y:S05]  /*4e9c0*/  BSYNC B3 ;  /* 0x0000000000037941 */ /* 0x000fea0003800000 */
.L_x_9758:
        /* <DEDUP_REMOVED lines=17> */
.L_x_9763:
[----:B------:R-:W-:Y:S05]  /*4eae0*/  BSYNC B4 ;  /* 0x0000000000047941 */ /* 0x000fea0003800000 */
.L_x_9762:
[----:B------:R-:W-:-:S04]  /*4eaf0*/  F2FP.F16.F32.PACK_AB R217, RZ, R217 ;  /* 0x000000d9ffd9723e */ /* 0x000fc800000000ff */
[----:B------:R-:W-:Y:S01]  /*4eb00*/  PRMT R184, R217, 0x7610, R184 ;  /* 0x00007610d9b87816 */ /* 0x000fe200000000b8 */
[----:B------:R-:W-:Y:S06]  /*4eb10*/  BRA `(.L_x_9764) ;  /* 0x0000000000047947 */ /* 0x000fec0003800000 */
.L_x_9761:
[----:B------:R-:W-:-:S07]  /*4eb20*/  PRMT R184, RZ, 0x7610, R184 ;  /* 0x00007610ffb87816 */ /* 0x000fce00000000b8 */
.L_x_9764:
[----:B------:R-:W-:Y:S05]  /*4eb30*/  BSYNC B3 ;  /* 0x0000000000037941 */ /* 0x000fea0003800000 */
.L_x_9760:
        /* <DEDUP_REMOVED lines=16> */
.L_x_9768:
[----:B------:R-:W-:Y:S05]  /*4ec40*/  BSYNC B4 ;  /* 0x0000000000047941 */ /* 0x000fea0003800000 */
.L_x_9767:
[----:B------:R-:W-:-:S04]  /*4ec50*/  F2FP.F16.F32.PACK_AB R217, RZ, R217 ;  /* 0x000000d9ffd9723e */ /* 0x000fc800000000ff */
[----:B------:R-:W-:Y:S01]  /*4ec60*/  PRMT R185, R217, 0x7610, R185 ;  /* 0x00007610d9b97816 */ /* 0x000fe200000000b9 */
[----:B------:R-:W-:Y:S06]  /*4ec70*/  BRA `(.L_x_9769) ;  /* 0x0000000000047947 */ /* 0x000fec0003800000 */
.L_x_9766:
[----:B------:R-:W-:-:S07]  /*4ec80*/  PRMT R185, RZ, 0x7610, R185 ;  /* 0x00007610ffb97816 */ /* 0x000fce00000000b9 */
.L_x_9769:
[----:B------:R-:W-:Y:S05]  /*4ec90*/  BSYNC B3 ;  /* 0x0000000000037941 */ /* 0x000fea0003800000 */
.L_x_9765:
        /* <DEDUP_REMOVED lines=16> */
.L_x_9773:
[----:B------:R-:W-:Y:S05]  /*4eda0*/  BSYNC B4 ;  /* 0x0000000000047941 */ /* 0x000fea0003800000 */
.L_x_9772:
[----:B------:R-:W-:-:S04]  /*4edb0*/  F2FP.F16.F32.PACK_AB R217, RZ, R217 ;  /* 0x000000d9ffd9723e */ /* 0x000fc800000000ff */
[----:B------:R-:W-:Y:S01]  /*4edc0*/  PRMT R186, R217, 0x7610, R186 ;  /* 0x00007610d9ba7816 */ /* 0x000fe200000000ba */
[----:B------:R-:W-:Y:S06]  /*4edd0*/  BRA `(.L_x_9774) ;  /* 0x0000000000047947 */ /* 0x000fec0003800000 */
.L_x_9771:
[----:B------:R-:W-:-:S07]  /*4ede0*/  PRMT R186, RZ, 0x7610, R186 ;  /* 0x00007610ffba7816 */ /* 0x000fce00000000ba */
.L_x_9774:
[----:B------:R-:W-:Y:S05]  /*4edf0*/  BSYNC B3 ;  /* 0x0000000000037941 */ /* 0x000fea0003800000 */
.L_x_9770:
[----:B------:R-:W-:Y:S02]  /*4ee00*/  LOP3.LUT R126, R184, 0xffff, RZ, 0xc0, !PT ;  /* 0x0000ffffb87e7812 */ /* 0x000fe400078ec0ff */
[----:B------:R-:W-:-:S03]  /*4ee10*/  PRMT R185, R185, 0x5410, R186 ;  /* 0x00005410b9b97816 */ /* 0x000fc600000000ba */
[----:B------:R-:W-:-:S05]  /*4ee20*/  IMAD.WIDE.U32 R126, R126, 0x10000, RZ ;  /* 0x000100007e7e7825 */ /* 0x000fca00078e00ff */
[----:B------:R-:W-:Y:S02]  /*4ee30*/  LOP3.LUT R127, R185, R127, RZ, 0xfc, !PT ;  /* 0x0000007fb97f7212 */ /* 0x000fe400078efcff */
[----:B------:R-:W-:-:S05]  /*4ee40*/  LOP3.LUT R126, R126, R189, RZ, 0xfc, !PT ;  /* 0x000000bd7e7e7212 */ /* 0x000fca00078efcff */
[----:B------:R0:W-:Y:S01]  /*4ee50*/  STG.E.64 desc[UR4][R124.64+0x5300], R126 ;  /* 0x0053007e7c007986 */ /* 0x0001e2000c101b04 */
[----:B------:R-:W-:Y:S05]  /*4ee60*/  BRA `(.L_x_9775) ;  /* 0x0000000000107947 */ /* 0x000fea0003800000 */
.L_x_9757:
[----:B------:R-:W-:Y:S02]  /*4ee70*/  ULDC UR6, c[0x0][0x22c] ;  /* 0x00008b0000067ab9 */ /* 0x000fe40000000800 */
[----:B------:R-:W-:-:S13]  /*4ee80*/  ISETP.GE.AND P0, PT, R127, UR6, PT ;  /* 0x000000067f007c0c */ /* 0x000fda000bf06270 */
[----:B------:R-:W-:Y:S05]  /*4ee90*/  @P0 EXIT ;  /* 0x000000000000094d */ /* 0x000fea0003800000 */
[----:B------:R0:W-:Y:S02]  /*4eea0*/  STG.E.64 desc[UR4][R124.64+0x5300], RZ ;  /* 0x005300ff7c007986 */ /* 0x0001e4000c101b04 */
.L_x_9775:
[----:B------:R-:W-:Y:S05]  /*4eeb0*/  BSYNC B2 ;  /* 0x0000000000027941 */ /* 0x000fea0003800000 */
.L_x_9756:
        /* <DEDUP_REMOVED lines=16> */
.L_x_9779:
[----:B------:R-:W-:Y:S05]  /*4efc0*/  BSYNC B3 ;  /* 0x0000000000037941 */ /* 0x000fea0003800000 */
.L_x_9778:
        /* <DEDUP_REMOVED lines=17> */
.L_x_9783:
[----:B------:R-:W-:Y:S05]  /*4f0e0*/  BSYNC B4 ;  /* 0x0000000000047941 */ /* 0x000fea0003800000 */
.L_x_9782:
[----:B------:R-:W-:-:S04]  /*4f0f0*/  F2FP.F16.F32.PACK_AB R217, RZ, R217 ;  /* 0x000000d9ffd9723e */ /* 0x000fc800000000ff */
[----:B------:R-:W-:Y:S01]  /*4f100*/  PRMT R180, R217, 0x7610, R180 ;  /* 0x00007610d9b47816 */ /* 0x000fe200000000b4 */
[----:B------:R-:W-:Y:S06]  /*4f110*/  BRA `(.L_x_9784) ;  /* 0x0000000000047947 */ /* 0x000fec0003800000 */
.L_x_9781:
[----:B------:R-:W-:-:S07]  /*4f120*/  PRMT R180, RZ, 0x7610, R180 ;  /* 0x00007610ffb47816 */ /* 0x000fce00000000b4 */
.L_x_9784:
[----:B------:R-:W-:Y:S05]  /*4f130*/  BSYNC B3 ;  /* 0x0000000000037941 */ /* 0x000fea0003800000 */
.L_x_9780:
        /* <DEDUP_REMOVED lines=16> */
.L_x_9788:
[----:B------:R-:W-:Y:S05]  /*4f240*/  BSYNC B4 ;  /* 0x0000000000047941 */ /* 0x000fea0003800000 */
.L_x_9787:
[----:B------:R-:W-:-:S04]  /*4f250*/  F2FP.F16.F32.PACK_AB R217, RZ, R217 ;  /* 0x000000d9ffd9723e */ /* 0x000fc800000000ff */
[----:B------:R-:W-:Y:S01]  /*4f260*/  PRMT R181, R217, 0x7610, R181 ;  /* 0x00007610d9b57816 */ /* 0x000fe200000000b5 */
[----:B------:R-:W-:Y:S06]  /*4f270*/  BRA `(.L_x_9789) ;  /* 0x0000000000047947 */ /* 0x000fec0003800000 */
.L_x_9786:
[----:B------:R-:W-:-:S07]  /*4f280*/  PRMT R181, RZ, 0x7610, R181 ;  /* 0x00007610ffb57816 */ /* 0x000fce00000000b5 */
.L_x_9789:
[----:B------:R-:W-:Y:S05]  /*4f290*/  BSYNC B3 ;  /* 0x0000000000037941 */ /* 0x000fea0003800000 */
.L_x_9785:
        /* <DEDUP_REMOVED lines=16> */
.L_x_9793:
[----:B------:R-:W-:Y:S05]  /*4f3a0*/  BSYNC B4 ;  /* 0x0000000000047941 */ /* 0x000fea0003800000 */
.L_x_9792:
[----:B------:R-:W-:-:S04]  /*4f3b0*/  F2FP.F16.F32.PACK_AB R217, RZ, R217 ;  /* 0x000000d9ffd9723e */ /* 0x000fc800000000ff */
[----:B------:R-:W-:Y:S01]  /*4f3c0*/  PRMT R182, R217, 0x7610, R182 ;  /* 0x00007610d9b67816 */ /* 0x000fe200000000b6 */
[----:B------:R-:W-:Y:S06]  /*4f3d0*/  BRA `(.L_x_9794) ;  /* 0x0000000000047947 */ /* 0x000fec0003800000 */
.L_x_9791:
[----:B------:R-:W-:-:S07]  /*4f3e0*/  PRMT R182, RZ, 0x7610, R182 ;  /* 0x00007610ffb67816 */ /* 0x000fce00000000b6 */
.L_x_9794:
[----:B------:R-:W-:Y:S05]  /*4f3f0*/  BSYNC B3 ;  /* 0x0000000000037941 */ /* 0x000fea0003800000 */
.L_x_9790:
[----:B------:R-:W-:Y:S02]  /*4f400*/  LOP3.LUT R126, R180, 0xffff, RZ, 0xc0, !PT ;  /* 0x0000ffffb47e7812 */ /* 0x000fe400078ec0ff */
[----:B------:R-:W-:-:S03]  /*4f410*/  PRMT R181, R181, 0x5410, R182 ;  /* 0x00005410b5b57816 */ /* 0x000fc600000000b6 */
[----:B------:R-:W-:-:S05]  /*4f420*/  IMAD.WIDE.U32 R126, R126, 0x10000, RZ ;  /* 0x000100007e7e7825 */ /* 0x000fca00078e00ff */
[----:B------:R-:W-:Y:S02]  /*4f430*/  LOP3.LUT R127, R181, R127, RZ, 0xfc, !PT ;  /* 0x0000007fb57f7212 */ /* 0x000fe400078efcff */
[----:B------:R-:W-:-:S05]  /*4f440*/  LOP3.LUT R126, R126, R185, RZ, 0xfc, !PT ;  /* 0x000000b97e7e7212 */ /* 0x000fca00078efcff */
[----:B------:R0:W-:Y:S01]  /*4f450*/  STG.E.64 desc[UR4][R124.64+0x5400], R126 ;  /* 0x0054007e7c007986 */ /* 0x0001e2000c101b04 */
[----:B------:R-:W-:Y:S05]  /*4f460*/  BRA `(.L_x_9795) ;  /* 0x0000000000107947 */ /* 0x000fea0003800000 */
.L_x_9777:
[----:B------:R-:W-:Y:S02]  /*4f470*/  ULDC UR6, c[0x0][0x22c] ;  /* 0x00008b0000067ab9 */ /* 0x000fe40000000800 */
[----:B------:R-:W-:-:S13]  /*4f480*/  ISETP.GE.AND P0, PT, R127, UR6, PT ;  /* 0x000000067f007c0c */ /* 0x000fda000bf06270 */
[----:B------:R-:W-:Y:S05]  /*4f490*/  @P0 EXIT ;  /* 0x000000000000094d */ /* 0x000fea0003800000 */
[----:B------:R0:W-:Y:S02]  /*4f4a0*/  STG.E.64 desc[UR4][R124.64+0x5400], RZ ;  /* 0x005400ff7c007986 */ /* 0x0001e4000c101b04 */
.L_x_9795:
[----:B------:R-:W-:Y:S05]  /*4f4b0*/  BSYNC B2 ;  /* 0x0000000000027941 */ /* 0x000fea0003800000 */
.L_x_9776:
        /* <DEDUP_REMOVED lines=16> */
.L_x_9799:
[----:B------:R-:W-:Y:S05]  /*4f5c0*/  BSYNC B3 ;  /* 0x0000000000037941 */ /* 0x000fea0003800000 */
.L_x_9798:
        /* <DEDUP_REMOVED lines=17> */
.L_x_9803:
[----:B------:R-:W-:Y:S05]  /*4f6e0*/  BSYNC B4 ;  /* 0x0000000000047941 */ /* 0x000fea0003800000 */
.L_x_9802:
[----:B------:R-:W-:-:S04]  /*4f6f0*/  F2FP.F16.F32.PACK_AB R217, RZ, R217 ;  /* 0x000000d9ffd9723e */ /* 0x000fc800000000ff */
[----:B------:R-:W-:Y:S01]  /*4f700*/  PRMT R176, R217, 0x7610, R176 ;  /* 0x00007610d9b07816 */ /* 0x000fe200000000b0 */
[----:B------:R-:W-:Y:S06]  /*4f710*/  BRA `(.L_x_9804) ;  /* 0x0000000000047947 */ /* 0x000fec0003800000 */
.L_x_9801:
[----:B------:R-:W-:-:S07]  /*4f720*/  PRMT R176, RZ, 0x7610, R176 ;  /* 0x00007610ffb07816 */ /* 0x000fce00000000b0 */
.L_x_9804:
[----:B------:R-:W-:Y:S05]  /*4f730*/  BSYNC B3 ;  /* 0x0000000000037941 */ /* 0x000fea0003800000 */
.L_x_9800:
        /* <DEDUP_REMOVED lines=16> */
.L_x_9808:
[----:B------:R-:W-:Y:S05]  /*4f840*/  BSYNC B4 ;  /* 0x0000000000047941 */ /* 0x000fea0003800000 */
.L_x_9807:
[----:B------:R-:W-:-:S04]  /*4f850*/  F2FP.F16.F32.PACK_AB R217, RZ, R217 ;  /* 0x000000d9ffd9723e */ /* 0x000fc800000000ff */
[----:B------:R-:W-:Y:S01]  /*4f860*/  PRMT R178, R217, 0x7610, R178 ;  /* 0x00007610d9b27816 */ /* 0x000fe200000000b2 */
[----:B------:R-:W-:Y:S06]  /*4f870*/  BRA `(.L_x_9809) ;  /* 0x0000000000047947 */ /* 0x000fec0003800000 */
.L_x_9806:
[----:B------:R-:W-:-:S07]  /*4f880*/  PRMT R178, RZ, 0x7610, R178 ;  /* 0x00007610ffb27816 */ /* 0x000fce00000000b2 */
.L_x_9809:
[----:B------:R-:W-:Y:S05]  /*4f890*/  BSYNC B3 ;  /* 0x0000000000037941 */ /* 0x000fea0003800000 */
.L_x_9805:
        /* <DEDUP_REMOVED lines=16> */
.L_x_9813:
[----:B------:R-:W-:Y:S05]  /*4f9a0*/  BSYNC B4 ;  /* 0x0000000000047941 */ /* 0x000fea0003800000 */
.L_x_9812:
[----:B------:R-:W-:-:S04]  /*4f9b0*/  F2FP.F16.F32.PACK_AB R217, RZ, R217 ;  /* 0x000000d9ffd9723e */ /* 0x000fc800000000ff */
[----:B------:R-:W-:Y:S01]  /*4f9c0*/  PRMT R179, R217, 0x7610, R179 ;  /* 0x00007610d9b37816 */ /* 0x000fe200000000b3 */
[----:B------:R-:W-:Y:S06]  /*4f9d0*/  BRA `(.L_x_9814) ;  /* 0x0000000000047947 */ /* 0x000fec0003800000 */
.L_x_9811:
[----:B------:R-:W-:-:S07]  /*4f9e0*/  PRMT R179, RZ, 0x7610, R179 ;  /* 0x00007610ffb37816 */ /* 0x000fce00000000b3 */
.L_x_9814:
[----:B------:R-:W-:Y:S05]  /*4f9f0*/  BSYNC B3 ;  /* 0x0000000000037941 */ /* 0x000fea0003800000 */
.L_x_9810:
[----:B------:R-:W-:Y:S02]  /*4fa00*/  LOP3.LUT R126, R176, 0xffff, RZ, 0xc0, !PT ;  /* 0x0000ffffb07e7812 */ /* 0x000fe400078ec0ff */
[----:B------:R-:W-:-:S03]  /*4fa10*/  PRMT R179, R178, 0x5410, R179 ;  /* 0x00005410b2b37816 */ /* 0x000fc600000000b3 */
[----:B------:R-:W-:-:S05]  /*4fa20*/  IMAD.WIDE.U32 R126, R126, 0x10000, RZ ;  /* 0x000100007e7e7825 */ /* 0x000fca00078e00ff */
[----:B------:R-:W-:Y:S02]  /*4fa30*/  LOP3.LUT R127, R179, R127, RZ, 0xfc, !PT ;  /* 0x0000007fb37f7212 */ /* 0x000fe400078efcff */
[----:B------:R-:W-:-:S05]  /*4fa40*/  LOP3.LUT R126, R126, R175, RZ, 0xfc, !PT ;  /* 0x000000af7e7e7212 */ /* 0x000fca00078efcff */
[----:B------:R0:W-:Y:S01]  /*4fa50*/  STG.E.64 desc[UR4][R124.64+0x5500], R126 ;  /* 0x0055007e7c007986 */ /* 0x0001e2000c101b04 */
[----:B------:R-:W-:Y:S05]  /*4fa60*/  BRA `(.L_x_9815) ;  /* 0x0000000000107947 */ /* 0x000fea0003800000 */
.L_x_9797:
[----:B------:R-:W-:Y:S02]  /*4fa70*/  ULDC UR6, c[0x0][0x22c] ;  /* 0x00008b0000067ab9 */ /* 0x000fe40000000800 */
[----:B------:R-:W-:-:S13]  /*4fa80*/  ISETP.GE.AND P0, PT, R127, UR6, PT ;  /* 0x000000067f007c0c */ /* 0x000fda000bf06270 */
[----:B------:R-:W-:Y:S05]  /*4fa90*/  @P0 EXIT ;  /* 0x000000000000094d */ /* 0x000fea0003800000 */
[----:B------:R0:W-:Y:S02]  /*4faa0*/  STG.E.64 desc[UR4][R124.64+0x5500], RZ ;  /* 0x005500ff7c007986 */ /* 0x0001e4000c101b04 */
.L_x_9815:
[----:B------:R-:W-:Y:S05]  /*4fab0*/  BSYNC B2 ;  /* 0x0000000000027941 */ /* 0x000fea0003800000 */
.L_x_9796:
        /* <DEDUP_REMOVED lines=16> */
.L_x_9819:
[----:B------:R-:W-:Y:S05]  /*4fbc0*/  BSYNC B3 ;  /* 0x0000000000037941 */ /* 0x000fea0003800000 */
.L_x_9818:
        /* <DEDUP_REMOVED lines=17> */
.L_x_9823:
[----:B------:R-:W-:Y:S05]  /*4fce0*/  BSYNC B4 ;  /* 0x0000000000047941 */ /* 0x000fea0003800000 */
.L_x_9822:
[----:B------:R-:W-:-:S04]  /*4fcf0*/  F2FP.F16.F32.PACK_AB R217, RZ, R217 ;  /* 0x000000d9ffd9723e */ /* 0x000fc800000000ff */
[----:B------:R-:W-:Y:S01]  /*4fd00*/  PRMT R172, R217, 0x7610, R172 ;  /* 0x00007610d9ac7816 */ /* 0x000fe200000000ac */
[----:B------:R-:W-:Y:S06]  /*4fd10*/  BRA `(.L_x_9824) ;  /* 0x0000000000047947 */ /* 0x000fec0003800000 */
.L_x_9821:
[----:B------:R-:W-:-:S07]  /*4fd20*/  PRMT R172, RZ, 0x7610, R172 ;  /* 0x00007610ffac7816 */ /* 0x000fce00000000ac */
.L_x_9824:
[----:B------:R-:W-:Y:S05]  /*4fd30*/  BSYNC B3 ;  /* 0x0000000000037941 */ /* 0x000fea0003800000 */
.L_x_9820:
        /* <DEDUP_REMOVED lines=16> */
.L_x_9828:
[----:B------:R-:W-:Y:S05]  /*4fe40*/  BSYNC B4 ;  /* 0x0000000000047941 */ /* 0x000fea0003800000 */
.L_x_9827:
[----:B------:R-:W-:-:S04]  /*4fe50*/  F2FP.F16.F32.PACK_AB R217, RZ, R217 ;  /* 0x000000d9ffd9723e */ /* 0x000fc800000000ff */
[----:B------:R-:W-:Y:S01]  /*4fe60*/  PRMT R173, R217, 0x7610, R173 ;  /* 0x00007610d9ad7816 */ /* 0x000fe200000000ad */
[----:B------:R-:W-:Y:S06]  /*4fe70*/  BRA `(.L_x_9829) ;  /* 0x0000000000047947 */ /* 0x000fec0003800000 */
.L_x_9826:
[----:B------:R-:W-:-:S07]  /*4fe80*/  PRMT R173, RZ, 0x7610, R173 ;  /* 0x00007610ffad7816 */ /* 0x000fce00000000ad */
.L_x_9829:
[----:B------:R-:W-:Y:S05]  /*4fe90*/  BSYNC B3 ;  /* 0x0000000000037941 */ /* 0x000fea0003800000 */
.L_x_9825:
        /* <DEDUP_REMOVED lines=16> */
.L_x_9833:
[----:B------:R-:W-:Y:S05]  /*4ffa0*/  BSYNC B4 ;  /* 0x0000000000047941 */ /* 0x000fea0003800000 */
.L_x_9832:
[----:B------:R-:W-:-:S04]  /*4ffb0*/  F2FP.F16.F32.PACK_AB R217, RZ, R217 ;  /* 0x000000d9ffd9723e */ /* 0x000fc800000000ff */
[----:B------:R-:W-:Y:S01]  /*4ffc0*/  PRMT R174, R217, 0x7610, R174 ;  /* 0x00007610d9ae7816 */ /* 0x000fe200000000ae */
[----:B------:R-:W-:Y:S06]  /*4ffd0*/  BRA `(.L_x_9834) ;  /* 0x0000000000047947 */ /* 0x000fec0003800000 */
.L_x_9831:
[----:B------:R-:W-:-:S07]  /*4ffe0*/  PRMT R174, RZ, 0x7610, R174 ;  /* 0x00007610ffae7816 */ /* 0x000fce00000000ae */
.L_x_9834:
[----:B------:R-:W-:Y:S05]  /*4fff0*/  BSYNC B3 ;  /* 0x0000000000037941 */ /* 0x000fea0003800000 */
.L_x_9830:
[----:B------:R-:W-:Y:S02]  /*50000*/  LOP3.LUT R126, R172, 0xffff, RZ, 0xc0, !PT ;  /* 0x0000ffffac7e7812 */ /* 0x000fe400078ec0ff */
[----:B------:R-:W-:-:S03]  /*50010*/  PRMT R173, R173, 0x5410, R174 ;  /* 0x00005410adad7816 */ /* 0x000fc600000000ae */
[----:B------:R-:W-:-:S05]  /*50020*/  IMAD.WIDE.U32 R126, R126, 0x10000, RZ ;  /* 0x000100007e7e7825 */ /* 0x000fca00078e00ff */
[----:B------:R-:W-:Y:S02]  /*50030*/  LOP3.LUT R127, R173, R127, RZ, 0xfc, !PT ;  /* 0x0000007fad7f7212 */ /* 0x000fe400078efcff */
[----:B------:R-:W-:-:S05]  /*50040*/  LOP3.LUT R126, R126, R171, RZ, 0xfc, !PT ;  /* 0x000000ab7e7e7212 */ /* 0x000fca00078efcff */
[----:B------:R0:W-:Y:S01]  /*50050*/  STG.E.64 desc[UR4][R124.64+0x5600], R126 ;  /* 0x0056007e7c007986 */ /* 0x0001e2000c101b04 */
[----:B------:R-:W-:Y:S05]  /*50060*/  BRA `(.L_x_9835) ;  /* 0x0000000000107947 */ /* 0x000fea0003800000 */
.L_x_9817:
[----:B------:R-:W-:Y:S02]  /*50070*/  ULDC UR6, c[0x0][0x22c] ;  /* 0x00008b0000067ab9 */ /* 0x000fe40000000800 */
[----:B------:R-:W-:-:S13]  /*50080*/  ISETP.GE.AND P0, PT, R127, UR6, PT ;  /* 0x000000067f007c0c */ /* 0x000fda000bf06270 */
[----:B------:R-:W-:Y:S05]  /*50090*/  @P0 EXIT ;  /* 0x000000000000094d */ /* 0x000fea0003800000 */
[----:B------:R0:W-:Y:S02]  /*500a0*/  STG.E.64 desc[UR4][R124.64+0x5600], RZ ;  /* 0x005600ff7c007986 */ /* 0x0001e4000c101b04 */
.L_x_9835:
[----:B------:R-:W-:Y:S05]  /*500b0*/  BSYNC B2 ;  /* 0x0000000000027941 */ /* 0x000fea0003800000 */
.L_x_9816:
        /* <DEDUP_REMOVED lines=16> */
.L_x_9839:
[----:B------:R-:W-:Y:S05]  /*501c0*/  BSYNC B3 ;  /* 0x0000000000037941 */ /* 0x000fea0003800000 */
.L_x_9838:
        /* <DEDUP_REMOVED lines=17> */
.L_x_9843:
[----:B------:R-:W-:Y:S05]  /*502e0*/  BSYNC B4 ;  /* 0x0000000000047941 */ /* 0x000fea0003800000 */
.L_x_9842:
[----:B------:R-:W-:-:S04]  /*502f0*/  F2FP.F16.F32.PACK_AB R217, RZ, R217 ;  /* 0x000000d9ffd9723e */ /* 0x000fc800000000ff */
[----:B------:R-:W-:Y:S01]  /*50300*/  PRMT R168, R217, 0x7610, R168 ;  /* 0x00007610d9a87816 */ /* 0x000fe200000000a8 */
[----:B------:R-:W-:Y:S06]  /*50310*/  BRA `(.L_x_9844) ;  /* 0x0000000000047947 */ /* 0x000fec0003800000 */
.L_x_9841:
[----:B------:R-:W-:-:S07]  /*50320*/  PRMT R168, RZ, 0x7610, R168 ;  /* 0x00007610ffa87816 */ /* 0x000fce00000000a8 */
.L_x_9844:
[----:B------:R-:W-:Y:S05]  /*50330*/  BSYNC B3 ;  /* 0x0000000000037941 */ /* 0x000fea0003800000 */
.L_x_9840:
        /* <DEDUP_REMOVED lines=16> */
.L_x_9848:
[----:B------:R-:W-:Y:S05]  /*50440*/  BSYNC B4 ;  /* 0x0000000000047941 */ /* 0x000fea0003800000 */
.L_x_9847:
[----:B------:R-:W-:-:S04]  /*50450*/  F2FP.F16.F32.PACK_AB R217, RZ, R217 ;  /* 0x000000d9ffd9723e */ /* 0x000fc800000000ff */
[----:B------:R-:W-:Y:S01]  /*50460*/  PRMT R169, R217, 0x7610, R169 ;  /* 0x00007610d9a97816 */ /* 0x000fe200000000a9 */
[----:B------:R-:W-:Y:S06]  /*50470*/  BRA `(.L_x_9849) ;  /* 0x0000000000047947 */ /* 0x000fec0003800000 */
.L_x_9846:
[----:B------:R-:W-:-:S07]  /*50480*/  PRMT R169, RZ, 0x7610, R169 ;  /* 0x00007610ffa97816 */ /* 0x000fce00000000a9 */
.L_x_9849:
[----:B------:R-:W-:Y:S05]  /*50490*/  BSYNC B3 ;  /* 0x0000000000037941 */ /* 0x000fea0003800000 */
.L_x_9845:
        /* <DEDUP_REMOVED lines=16> */
.L_x_9853:
[----:B------:R-:W-:Y:S05]  /*505a0*/  BSYNC B4 ;  /* 0x0000000000047941 */ /* 0x000fea0003800000 */
.L_x_9852:
[----:B------:R-:W-:-:S04]  /*505b0*/  F2FP.F16.F32.PACK_AB R217, RZ, R217 ;  /* 0x000000d9ffd9723e */ /* 0x000fc800000000ff */
[----:B------:R-:W-:Y:S01]  /*505c0*/  PRMT R170, R217, 0x7610, R170 ;  /* 0x00007610d9aa7816 */ /* 0x000fe200000000aa */
[----:B------:R-:W-:Y:S06]  /*505d0*/  BRA `(.L_x_9854) ;  /* 0x0000000000047947 */ /* 0x000fec0003800000 */
.L_x_9851:
[----:B------:R-:W-:-:S07]  /*505e0*/  PRMT R170, RZ, 0x7610, R170 ;  /* 0x00007610ffaa7816 */ /* 0x000fce00000000aa */
.L_x_9854:
[----:B------:R-:W-:Y:S05]  /*505f0*/  BSYNC B3 ;  /* 0x0000000000037941 */ /* 0x000fea0003800000 */
.L_x_9850:
[----:B------:R-:W-:Y:S02]  /*50600*/  LOP3.LUT R126, R168, 0xffff, RZ, 0xc0, !PT ;  /* 0x0000ffffa87e7812 */ /* 0x000fe400078ec0ff */
[----:B------:R-:W-:-:S03]  /*50610*/  PRMT R169, R169, 0x5410, R170 ;  /* 0x00005410a9a97816 */ /* 0x000fc600000000aa */
[----:B------:R-:W-:-:S05]  /*50620*/  IMAD.WIDE.U32 R126, R126, 0x10000, RZ ;  /* 0x000100007e7e7825 */ /* 0x000fca00078e00ff */
[----:B------:R-:W-:Y:S02]  /*50630*/  LOP3.LUT R127, R169, R127, RZ, 0xfc, !PT ;  /* 0x0000007fa97f7212 */ /* 0x000fe400078efcff */
[----:B------:R-:W-:-:S05]  /*50640*/  LOP3.LUT R126, R126, R167, RZ, 0xfc, !PT ;  /* 0x000000a77e7e7212 */ /* 0x000fca00078efcff */
[----:B------:R0:W-:Y:S01]  /*50650*/  STG.E.64 desc[UR4][R124.64+0x5700], R126 ;  /* 0x0057007e7c007986 */ /* 0x0001e2000c101b04 */
[----:B------:R-:W-:Y:S05]  /*50660*/  BRA `(.L_x_9855) ;  /* 0x0000000000107947 */ /* 0x000fea0003800000 */
.L_x_9837:
[----:B------:R-:W-:Y:S02]  /*50670*/  ULDC UR6, c[0x0][0x22c] ;  /* 0x00008b0000067ab9 */ /* 0x000fe40000000800 */
[----:B------:R-:W-:-:S13]  /*50680*/  ISETP.GE.AND P0, PT, R127, UR6, PT ;  /* 0x000000067f007c0c */ /* 0x000fda000bf06270 */
[----:B------:R-:W-:Y:S05]  /*50690*/  @P0 EXIT ;  /* 0x000000000000094d */ /* 0x000fea0003800000 */
[----:B------:R0:W-:Y:S02]  /*506a0*/  STG.E.64 desc[UR4][R124.64+0x5700], RZ ;  /* 0x005700ff7c007986 */ /* 0x0001e4000c101b04 */
.L_x_9855:
[----:B------:R-:W-:Y:S05]  /*506b0*/  BSYNC B2 ;  /* 0x0000000000027941 */ /* 0x000fea0003800000 */
.L_x_9836:
        /* <DEDUP_REMOVED lines=16> */
.L_x_9859:
[----:B------:R-:W-:Y:S05]  /*507c0*/  BSYNC B3 ;  /* 0x0000000000037941 */ /* 0x000fea0003800000 */
.L_x_9858:
        /* <DEDUP_REMOVED lines=17> */
.L_x_9863:
[----:B------:R-:W-:Y:S05]  /*508e0*/  BSYNC B4 ;  /* 0x0000000000047941 */ /* 0x000fea0003800000 */
.L_x_9862:
[----:B------:R-:W-:-:S04]  /*508f0*/  F2FP.F16.F32.PACK_AB R217, RZ, R217 ;  /* 0x000000d9ffd9723e */ /* 0x000fc800000000ff */
[----:B------:R-:W-:Y:S01]  /*50900*/  PRMT R163, R217, 0x7610, R163 ;  /* 0x00007610d9a37816 */ /* 0x000fe200000000a3 */
[----:B------:R-:W-:Y:S06]  /*50910*/  BRA `(.L_x_9864) ;  /* 0x0000000000047947 */ /* 0x000fec0003800000 */
.L_x_9861:
[----:B------:R-:W-:-:S07]  /*50920*/  PRMT R163, RZ, 0x7610, R163 ;  /* 0x00007610ffa37816 */ /* 0x000fce00000000a3 */
.L_x_9864:
[----:B------:R-:W-:Y:S05]  /*50930*/  BSYNC B3 ;  /* 0x0000000000037941 */ /* 0x000fea0003800000 */
.L_x_9860:
        /* <DEDUP_REMOVED lines=16> */
.L_x_9868:
[----:B------:R-:W-:Y:S05]  /*50a40*/  BSYNC B4 ;  /* 0x0000000000047941 */ /* 0x000fea0003800000 */
.L_x_9867:
[----:B------:R-:W-:-:S04]  /*50a50*/  F2FP.F16.F32.PACK_AB R217, RZ, R217 ;  /* 0x000000d9ffd9723e */ /* 0x000fc800000000ff */
[----:B------:R-:W-:Y:S01]  /*50a60*/  PRMT R164, R217, 0x7610, R164 ;  /* 0x00007610d9a47816 */ /* 0x000fe200000000a4 */
[----:B------:R-:W-:Y:S06]  /*50a70*/  BRA `(.L_x_9869) ;  /* 0x0000000000047947 */ /* 0x000fec0003800000 */
.L_x_9866:
[----:B------:R-:W-:-:S07]  /*50a80*/  PRMT R164, RZ, 0x7610, R164 ;  /* 0x00007610ffa47816 */ /* 0x000fce00000000a4 */
.L_x_9869:
[----:B------:R-:W-:Y:S05]  /*50a90*/  BSYNC B3 ;  /* 0x0000000000037941 */ /* 0x000fea0003800000 */
.L_x_9865:
        /* <DEDUP_REMOVED lines=16> */
.L_x_9873:
[----:B------:R-:W-:Y:S05]  /*50ba0*/  BSYNC B4 ;  /* 0x0000000000047941 */ /* 0x000fea0003800000 */
.L_x_9872:
[----:B------:R-:W-:-:S04]  /*50bb0*/  F2FP.F16.F32.PACK_AB R217, RZ, R217 ;  /* 0x000000d9ffd9723e */ /* 0x000fc800000000ff */
[----:B------:R-:W-:Y:S01]  /*50bc0*/  PRMT R165, R217, 0x7610, R165 ;  /* 0x00007610d9a57816 */ /* 0x000fe200000000a5 */
[----:B------:R-:W-:Y:S06]  /*50bd0*/  BRA `(.L_x_9874) ;  /* 0x0000000000047947 */ /* 0x000fec0003800000 */
.L_x_9871:
[----:B------:R-:W-:-:S07]  /*50be0*/  PRMT R165, RZ, 0x7610, R165 ;  /* 0x00007610ffa57816 */ /* 0x000fce00000000a5 */
.L_x_9874:
[----:B------:R-:W-:Y:S05]  /*50bf0*/  BSYNC B3 ;  /* 0x0000000000037941 */ /* 0x000fea0003800000 */
.L_x_9870:
[----:B------:R-:W-:Y:S02]  /*50c00*/  LOP3.LUT R126, R163, 0xffff, RZ, 0xc0, !PT ;  /* 0x0000ffffa37e7812 */ /* 0x000fe400078ec0ff */
[----:B------:R-:W-:-:S03]  /*50c10*/  PRMT R165, R164, 0x5410, R165 ;  /* 0x00005410a4a57816 */ /* 0x000fc600000000a5 */
[----:B------:R-:W-:-:S05]  /*50c20*/  IMAD.WIDE.U32 R126, R126, 0x10000, RZ ;  /* 0x000100007e7e7825 */ /* 0x000fca00078e00ff */
[----:B------:R-:W-:Y:S02]  /*50c30*/  LOP3.LUT R127, R165, R127, RZ, 0xfc, !PT ;  /* 0x0000007fa57f7212 */ /* 0x000fe400078efcff */
[----:B------:R-:W-:-:S05]  /*50c40*/  LOP3.LUT R126, R126, R167, RZ, 0xfc, !PT ;  /* 0x000000a77e7e7212 */ /* 0x000fca00078efcff */
[----:B------:R0:W-:Y:S01]  /*50c50*/  STG.E.64 desc[UR4][R124.64+0x5800], R126 ;  /* 0x0058007e7c007986 */ /* 0x0001e2000c101b04 */
[----:B------:R-:W-:Y:S05]  /*50c60*/  BRA `(.L_x_9875) ;  /* 0x0000000000107947 */ /* 0x000fea0003800000 */
.L_x_9857:
[----:B------:R-:W-:Y:S02]  /*50c70*/  ULDC UR6, c[0x0][0x22c] ;  /* 0x00008b0000067ab9 */ /* 0x000fe40000000800 */
[----:B------:R-:W-:-:S13]  /*50c80*/  ISETP.GE.AND P0, PT, R127, UR6, PT ;  /* 0x000000067f007c0c */ /* 0x000fda000bf06270 */
[----:B------:R-:W-:Y:S05]  /*50c90*/  @P0 EXIT ;  /* 0x000000000000094d */ /* 0x000fea0003800000 */
[----:B------:R0:W-:Y:S02]  /*50ca0*/  STG.E.64 desc[UR4][R124.64+0x5800], RZ ;  /* 0x005800ff7c007986 */ /* 0x0001e4000c101b04 */
.L_x_9875:
[----:B------:R-:W-:Y:S05]  /*50cb0*/  BSYNC B2 ;  /* 0x0000000000027941 */ /* 0x000fea0003800000 */
.L_x_9856:
        /* <DEDUP_REMOVED lines=16> */
.L_x_9879:
[----:B------:R-:W-:Y:S05]  /*50dc0*/  BSYNC B3 ;  /* 0x0000000000037941 */ /* 0x000fea0003800000 */
.L_x_9878:
        /* <DEDUP_REMOVED lines=17> */
.L_x_9883:
[----:B------:R-:W-:Y:S05]  /*50ee0*/  BSYNC B4 ;  /* 0x0000000000047941 */ /* 0x000fea0003800000 */
.L_x_9882:
[----:B------:R-:W-:-:S04]  /*50ef0*/  F2FP.F16.F32.PACK_AB R217, RZ, R217 ;  /* 0x000000d9ffd9723e */ /* 0x000fc800000000ff */
[----:B------:R-:W-:Y:S01]  /*50f00*/  PRMT R159, R217, 0x7610, R159 ;  /* 0x00007610d99f7816 */ /* 0x000fe2000000009f */
[----:B------:R-:W-:Y:S06]  /*50f10*/  BRA `(.L_x_9884) ;  /* 0x0000000000047947 */ /* 0x000fec0003800000 */
.L_x_9881:
[----:B------:R-:W-:-:S07]  /*50f20*/  PRMT R159, RZ, 0x7610, R159 ;  /* 0x00007610ff9f7816 */ /* 0x000fce000000009f */
.L_x_9884:
[----:B------:R-:W-:Y:S05]  /*50f30*/  BSYNC B3 ;  /* 0x0000000000037941 */ /* 0x000fea0003800000 */
.L_x_9880:
        /* <DEDUP_REMOVED lines=16> */
.L_x_9888:
[----:B------:R-:W-:Y:S05]  /*51040*/  BSYNC B4 ;  /* 0x0000000000047941 */ /* 0x000fea0003800000 */
.L_x_9887:
[----:B------:R-:W-:-:S04]  /*51050*/  F2FP.F16.F32.PACK_AB R217, RZ, R217 ;  /* 0x000000d9ffd9723e */ /* 0x000fc800000000ff */
[----:B------:R-:W-:Y:S01]  /*51060*/  PRMT R160, R217, 0x7610, R160 ;  /* 0x00007610d9a07816 */ /* 0x000fe200000000a0 */
[----:B------:R-:W-:Y:S06]  /*51070*/  BRA `(.L_x_9889) ;  /* 0x0000000000047947 */ /* 0x000fec0003800000 */
.L_x_9886:
[----:B------:R-:W-:-:S07]  /*51080*/  PRMT R160, RZ, 0x7610, R160 ;  /* 0x00007610ffa07816 */ /* 0x000fce00000000a0 */
.L_x_9889:
[----:B------:R-:W-:Y:S05]  /*51090*/  BSYNC B3 ;  /* 0x0000000000037941 */ /* 0x000fea0003800000 */
.L_x_9885:
        /* <DEDUP_REMOVED lines=16> */
.L_x_9893:
[----:B------:R-:W-:Y:S05]  /*511a0*/  BSYNC B4 ;  /* 0x0000000000047941 */ /* 0x000fea0003800000 */
.L_x_9892:
[----:B------:R-:W-:-:S04]  /*511b0*/  F2FP.F16.F32.PACK_AB R217, RZ, R217 ;  /* 0x000000d9ffd9723e */ /* 0x000fc800000000ff */
[----:B------:R-:W-:Y:S01]  /*511c0*/  PRMT R161, R217, 0x7610, R161 ;  /* 0x00007610d9a17816 */ /* 0x000fe200000000a1 */
[----:B------:R-:W-:Y:S06]  /*511d0*/  BRA `(.L_x_9894) ;  /* 0x0000000000047947 */ /* 0x000fec0003800000 */
.L_x_9891:
[----:B------:R-:W-:-:S07]  /*511e0*/  PRMT R161, RZ, 0x7610, R161 ;  /* 0x00007610ffa17816 */ /* 0x000fce00000000a1 */
.L_x_9894:
[----:B------:R-:W-:Y:S05]  /*511f0*/  BSYNC B3 ;  /* 0x0000000000037941 */ /* 0x000fea0003800000 */
.L_x_9890:
[----:B------:R-:W-:Y:S02]  /*51200*/  LOP3.LUT R126, R159, 0xffff, RZ, 0xc0, !PT ;  /* 0x0000ffff9f7e7812 */ /* 0x000fe400078ec0ff */
[----:B------:R-:W-:-:S03]  /*51210*/  PRMT R161, R160, 0x5410, R161 ;  /* 0x00005410a0a17816 */ /* 0x000fc600000000a1 */
[----:B------:R-:W-:-:S05]  /*51220*/  IMAD.WIDE.U32 R126, R126, 0x10000, RZ ;  /* 0x000100007e7e7825 */ /* 0x000fca00078e00ff */
[----:B------:R-:W-:Y:S02]  /*51230*/  LOP3.LUT R127, R161, R127, RZ, 0xfc, !PT ;  /* 0x0000007fa17f7212 */ /* 0x000fe400078efcff */
[----:B------:R-:W-:-:S05]  /*51240*/  LOP3.LUT R126, R126, R163, RZ, 0xfc, !PT ;  /* 0x000000a37e7e7212 */ /* 0x000fca00078efcff */
[----:B------:R0:W-:Y:S01]  /*51250*/  STG.E.64 desc[UR4][R124.64+0x5900], R126 ;  /* 0x0059007e7c007986 */ /* 0x0001e2000c101b04 */
[----:B------:R-:W-:Y:S05]  /*51260*/  BRA `(.L_x_9895) ;  /* 0x0000000000107947 */ /* 0x000fea0003800000 */
.L_x_9877:
[----:B------:R-:W-:Y:S02]  /*51270*/  ULDC UR6, c[0x0][0x22c] ;  /* 0x00008b0000067ab9 */ /* 0x000fe40000000800 */
[----:B------:R-:W-:-:S13]  /*51280*/  ISETP.GE.AND P0, PT, R127, UR6, PT ;  /* 0x000000067f007c0c */ /* 0x000fda000bf06270 */
[----:B------:R-:W-:Y:S05]  /*51290*/  @P0 EXIT ;  /* 0x000000000000094d */ /* 0x000fea0003800000 */
[----:B------:R0:W-:Y:S02]  /*512a0*/  STG.E.64 desc[UR4][R124.64+0x5900], RZ ;  /* 0x005900ff7c007986 */ /* 0x0001e4000c101b04 */
.L_x_9895:
[----:B------:R-:W-:Y:S05]  /*512b0*/  BSYNC B2 ;  /* 0x0000000000027941 */ /* 0x000fea0003800000 */
.L_x_9876:
        /* <DEDUP_REMOVED lines=16> */
.L_x_9899:
[----:B------:R-:W-:Y:S05]  /*513c0*/  BSYNC B3 ;  /* 0x0000000000037941 */ /* 0x000fea0003800000 */
.L_x_9898:
        /* <DEDUP_REMOVED lines=17> */
.L_x_9903:
[----:B------:R-:W-:Y:S05]  /*514e0*/  BSYNC B4 ;  /* 0x0000000000047941 */ /* 0x000fea0003800000 */
.L_x_9902:
[----:B------:R-:W-:-:S04]  /*514f0*/  F2FP.F16.F32.PACK_AB R217, RZ, R217 ;  /* 0x000000d9ffd9723e */ /* 0x000fc800000000ff */
[----:B------:R-:W-:Y:S01]  /*51500*/  PRMT R155, R217, 0x7610, R155 ;  /* 0x00007610d99b7816 */ /* 0x000fe2000000009b */
[----:B------:R-:W-:Y:S06]  /*51510*/  BRA `(.L_x_9904) ;  /* 0x0000000000047947 */ /* 0x000fec0003800000 */
.L_x_9901:
[----:B------:R-:W-:-:S07]  /*51520*/  PRMT R155, RZ, 0x7610, R155 ;  /* 0x00007610ff9b7816 */ /* 0x000fce000000009b */
.L_x_9904:
[----:B------:R-:W-:Y:S05]  /*51530*/  BSYNC B3 ;  /* 0x0000000000037941 */ /* 0x000fea0003800000 */
.L_x_9900:
        /* <DEDUP_REMOVED lines=16> */
.L_x_9908:
[----:B------:R-:W-:Y:S05]  /*51640*/  BSYNC B4 ;  /* 0x0000000000047941 */ /* 0x000fea0003800000 */
.L_x_9907:
[----:B------:R-:W-:-:S04]  /*51650*/  F2FP.F16.F32.PACK_AB R217, RZ, R217 ;  /* 0x000000d9ffd9723e */ /* 0x000fc800000000ff */
[----:B------:R-:W-:Y:S01]  /*51660*/  PRMT R156, R217, 0x7610, R156 ;  /* 0x00007610d99c7816 */ /* 0x000fe2000000009c */
[----:B------:R-:W-:Y:S06]  /*51670*/  BRA `(.L_x_9909) ;  /* 0x0000000000047947 */ /* 0x000fec0003800000 */
.L_x_9906:
[----:B------:R-:W-:-:S07]  /*51680*/  PRMT R156, RZ, 0x7610, R156 ;  /* 0x00007610ff9c7816 */ /* 0x000fce000000009c */
.L_x_9909:
[----:B------:R-:W-:Y:S05]  /*51690*/  BSYNC B3 ;  /* 0x0000000000037941 */ /* 0x000fea0003800000 */
.L_x_9905:
        /* <DEDUP_REMOVED lines=16> */
.L_x_9913:
[----:B------:R-:W-:Y:S05]  /*517a0*/  BSYNC B4 ;  /* 0x0000000000047941 */ /* 0x000fea0003800000 */
.L_x_9912:
[----:B------:R-:W-:-:S04]  /*517b0*/  F2FP.F16.F32.PACK_AB R217, RZ, R217 ;  /* 0x000000d9ffd9723e */ /* 0x000fc800000000ff */
[----:B------:R-:W-:Y:S01]  /*517c0*/  PRMT R157, R217, 0x7610, R157 ;  /* 0x00007610d99d7816 */ /* 0x000fe2000000009d */
[----:B------:R-:W-:Y:S06]  /*517d0*/  BRA `(.L_x_9914) ;  /* 0x0000000000047947 */ /* 0x000fec0003800000 */
.L_x_9911:
[----:B------:R-:W-:-:S07]  /*517e0*/  PRMT R157, RZ, 0x7610, R157 ;  /* 0x00007610ff9d7816 */ /* 0x000fce000000009d */
.L_x_9914:
[----:B------:R-:W-:Y:S05]  /*517f0*/  BSYNC B3 ;  /* 0x0000000000037941 */ /* 0x000fea0003800000 */
.L_x_9910:
[----:B------:R-:W-:Y:S02]  /*51800*/  LOP3.LUT R126, R155, 0xffff, RZ, 0xc0, !PT ;  /* 0x0000ffff9b7e7812 */ /* 0x000fe400078ec0ff */
[----:B------:R-:W-:-:S03]  /*51810*/  PRMT R157, R156, 0x5410, R157 ;  /* 0x000054109c9d7816 */ /* 0x000fc6000000009d */
[----:B------:R-:W-:-:S05]  /*51820*/  IMAD.WIDE.U32 R126, R126, 0x10000, RZ ;  /* 0x000100007e7e7825 */ /* 0x000fca00078e00ff */
[----:B------:R-:W-:Y:S02]  /*51830*/  LOP3.LUT R127, R157, R127, RZ, 0xfc, !PT ;  /* 0x0000007f9d7f7212 */ /* 0x000fe400078efcff */
[----:B------:R-:W-:-:S05]  /*51840*/  LOP3.LUT R126, R126, R159, RZ, 0xfc, !PT ;  /* 0x0000009f7e7e7212 */ /* 0x000fca00078efcff */
[----:B------:R0:W-:Y:S01]  /*51850*/  STG.E.64 desc[UR4][R124.64+0x5a00], R126 ;  /* 0x005a007e7c007986 */ /* 0x0001e2000c101b04 */
[----:B------:R-:W-:Y:S05]  /*51860*/  BRA `(.L_x_9915) ;  /* 0x0000000000107947 */ /* 0x000fea0003800000 */
.L_x_9897:
[----:B------:R-:W-:Y:S02]  /*51870*/  ULDC UR6, c[0x0][0x22c] ;  /* 0x00008b0000067ab9 */ /* 0x000fe40000000800 */
[----:B------:R-:W-:-:S13]  /*51880*/  ISETP.GE.AND P0, PT, R127, UR6, PT ;  /* 0x000000067f007c0c */ /* 0x000fda000bf06270 */
[----:B------:R-:W-:Y:S05]  /*51890*/  @P0 EXIT ;  /* 0x000000000000094d */ /* 0x000fea0003800000 */
[----:B------:R0:W-:Y:S02]  /*518a0*/  STG.E.64 desc[UR4][R124.64+0x5a00], RZ ;  /* 0x005a00ff7c007986 */ /* 0x0001e4000c101b04 */
.L_x_9915:
[----:B------:R-:W-:Y:S05]  /*518b0*/  BSYNC B2 ;  /* 0x0000000000027941 */ /* 0x000fea0003800000 */
.L_x_9896:
        /* <DEDUP_REMOVED lines=16> */
.L_x_9919:
[----:B------:R-:W-:Y:S05]  /*519c0*/  BSYNC B3 ;  /* 0x0000000000037941 */ /* 0x000fea0003800000 */
.L_x_9918:
        /* <DEDUP_REMOVED lines=17> */
.L_x_9923:
[----:B------:R-:W-:Y:S05]  /*51ae0*/  BSYNC B4 ;  /* 0x0000000000047941 */ /* 0x000fea0003800000 */
.L_x_9922:
[----:B------:R-:W-:-:S04]  /*51af0*/  F2FP.F16.F32.PACK_AB R217, RZ, R217 ;  /* 0x000000d9ffd9723e */ /* 0x000fc800000000ff */
[----:B------:R-:W-:Y:S01]  /*51b00*/  PRMT R151, R217, 0x7610, R151 ;  /* 0x00007610d9977816 */ /* 0x000fe20000000097 */
[----:B------:R-:W-:Y:S06]  /*51b10*/  BRA `(.L_x_9924) ;  /* 0x0000000000047947 */ /* 0x000fec0003800000 */
.L_x_9921:
[----:B------:R-:W-:-:S07]  /*51b20*/  PRMT R151, RZ, 0x7610, R151 ;  /* 0x00007610ff977816 */ /* 0x000fce0000000097 */
.L_x_9924:
[----:B------:R-:W-:Y:S05]  /*51b30*/  BSYNC B3 ;  /* 0x0000000000037941 */ /* 0x000fea0003800000 */
.L_x_9920:
        /* <DEDUP_REMOVED lines=16> */
.L_x_9928:
[----:B------:R-:W-:Y:S05]  /*51c40*/  BSYNC B4 ;  /* 0x0000000000047941 */ /* 0x000fea0003800000 */
.L_x_9927:
[----:B------:R-:W-:-:S04]  /*51c50*/  F2FP.F16.F32.PACK_AB R217, RZ, R217 ;  /* 0x000000d9ffd9723e */ /* 0x000fc800000000ff */
[----:B------:R-:W-:Y:S01]  /*51c60*/  PRMT R152, R217, 0x7610, R152 ;  /* 0x00007610d9987816 */ /* 0x000fe20000000098 */
[----:B------:R-:W-:Y:S06]  /*51c70*/  BRA `(.L_x_9929) ;  /* 0x0000000000047947 */ /* 0x000fec0003800000 */
.L_x_9926:
[----:B------:R-:W-:-:S07]  /*51c80*/  PRMT R152, RZ, 0x7610, R152 ;  /* 0x00007610ff987816 */ /* 0x000fce0000000098 */
.L_x_9929:
[----:B------:R-:W-:Y:S05]  /*51c90*/  BSYNC B3 ;  /* 0x0000000000037941 */ /* 0x000fea0003800000 */
.L_x_9925:
        /* <DEDUP_REMOVED lines=16> */
.L_x_9933:
[----:B------:R-:W-:Y:S05]  /*51da0*/  BSYNC B4 ;  /* 0x0000000000047941 */ /* 0x000fea0003800000 */
.L_x_9932:
[----:B------:R-:W-:-:S04]  /*51db0*/  F2FP.F16.F32.PACK_AB R217, RZ, R217 ;  /* 0x000000d9ffd9723e */ /* 0x000fc800000000ff */
[----:B------:R-:W-:Y:S01]  /*51dc0*/  PRMT R153, R217, 0x7610, R153 ;  /* 0x00007610d9997816 */ /* 0x000fe20000000099 */
[----:B------:R-:W-:Y:S06]  /*51dd0*/  BRA `(.L_x_9934) ;  /* 0x0000000000047947 */ /* 0x000fec0003800000 */
.L_x_9931:
[----:B------:R-:W-:-:S07]  /*51de0*/  PRMT R153, RZ, 0x7610, R153 ;  /* 0x00007610ff997816 */ /* 0x000fce0000000099 */
.L_x_9934:
[----:B------:R-:W-:Y:S05]  /*51df0*/  BSYNC B3 ;  /* 0x0000000000037941 */ /* 0x000fea0003800000 */
.L_x_9930:
[----:B------:R-:W-:Y:S02]  /*51e00*/  LOP3.LUT R126, R151, 0xffff, RZ, 0xc0, !PT ;  /* 0x0000ffff977e7812 */ /* 0x000fe400078ec0ff */
[----:B------:R-:W-:-:S03]  /*51e10*/  PRMT R153, R152, 0x5410, R153 ;  /* 0x0000541098997816 */ /* 0x000fc60000000099 */
[----:B------:R-:W-:-:S05]  /*51e20*/  IMAD.WIDE.U32 R126, R126, 0x10000, RZ ;  /* 0x000100007e7e7825 */ /* 0x000fca00078e00ff */
[----:B------:R-:W-:Y:S02]  /*51e30*/  LOP3.LUT R127, R153, R127, RZ, 0xfc, !PT ;  /* 0x0000007f997f7212 */ /* 0x000fe400078efcff */
[----:B------:R-:W-:-:S05]  /*51e40*/  LOP3.LUT R126, R126, R155, RZ, 0xfc, !PT ;  /* 0x0000009b7e7e7212 */ /* 0x000fca00078efcff */
[----:B------:R0:W-:Y:S01]  /*51e50*/  STG.E.64 desc[UR4][R124.64+0x5b00], R126 ;  /* 0x005b007e7c007986 */ /* 0x0001e2000c101b04 */
[----:B------:R-:W-:Y:S05]  /*51e60*/  BRA `(.L_x_9935) ;  /* 0x0000000000107947 */ /* 0x000fea0003800000 */
.L_x_9917:
[----:B------:R-:W-:Y:S02]  /*51e70*/  ULDC UR6, c[0x0][0x22c] ;  /* 0x00008b0000067ab9 */ /* 0x000fe40000000800 */
[----:B------:R-:W-:-:S13]  /*51e80*/  ISETP.GE.AND P0, PT, R127, UR6, PT ;  /* 0x000000067f007c0c */ /* 0x000fda000bf06270 */
[----:B------:R-:W-:Y:S05]  /*51e90*/  @P0 EXIT ;  /* 0x000000000000094d */ /* 0x000fea0003800000 */
[----:B------:R0:W-:Y:S02]  /*51ea0*/  STG.E.64 desc[UR4][R124.64+0x5b00], RZ ;  /* 0x005b00ff7c007986 */ /* 0x0001e4000c101b04 */
.L_x_9935:
[----:B------:R-:W-:Y:S05]  /*51eb0*/  BSYNC B2 ;  /* 0x0000000000027941 */ /* 0x000fea0003800000 */
.L_x_9916:
        /* <DEDUP_REMOVED lines=16> */
.L_x_9939:
[----:B------:R-:W-:Y:S05]  /*51fc0*/  BSYNC B3 ;  /* 0x0000000000037941 */ /* 0x000fea0003800000 */
.L_x_9938:
        /* <DEDUP_REMOVED lines=17> */
.L_x_9943:
[----:B------:R-:W-:Y:S05]  /*520e0*/  BSYNC B4 ;  /* 0x0000000000047941 */ /* 0x000fea0003800000 */
.L_x_9942:
[----:B------:R-:W-:-:S04]  /*520f0*/  F2FP.F16.F32.PACK_AB R217, RZ, R217 ;  /* 0x000000d9ffd9723e */ /* 0x000fc800000000ff */
[----:B------:R-:W-:Y:S01]  /*52100*/  PRMT R147, R217, 0x7610, R147 ;  /* 0x00007610d9937816 */ /* 0x000fe20000000093 */
[----:B------:R-:W-:Y:S06]  /*52110*/  BRA `(.L_x_9944) ;  /* 0x0000000000047947 */ /* 0x000fec0003800000 */
.L_x_9941:
[----:B------:R-:W-:-:S07]  /*52120*/  PRMT R147, RZ, 0x7610, R147 ;  /* 0x00007610ff937816 */ /* 0x000fce0000000093 */
.L_x_9944:
[----:B------:R-:W-:Y:S05]  /*52130*/  BSYNC B3 ;  /* 0x0000000000037941 */ /* 0x000fea0003800000 */
.L_x_9940:
        /* <DEDUP_REMOVED lines=16> */
.L_x_9948:
[----:B------:R-:W-:Y:S05]  /*52240*/  BSYNC B4 ;  /* 0x0000000000047941 */ /* 0x000fea0003800000 */
.L_x_9947:
[----:B------:R-:W-:-:S04]  /*52250*/  F2FP.F16.F32.PACK_AB R217, RZ, R217 ;  /* 0x000000d9ffd9723e */ /* 0x000fc800000000ff */
[----:B------:R-:W-:Y:S01]  /*52260*/  PRMT R148, R217, 0x7610, R148 ;  /* 0x00007610d9947816 */ /* 0x000fe20000000094 */
[----:B------:R-:W-:Y:S06]  /*52270*/  BRA `(.L_x_9949) ;  /* 0x0000000000047947 */ /* 0x000fec0003800000 */
.L_x_9946:
[----:B------:R-:W-:-:S07]  /*52280*/  PRMT R148, RZ, 0x7610, R148 ;  /* 0x00007610ff947816 */ /* 0x000fce0000000094 */
.L_x_9949:
[----:B------:R-:W-:Y:S05]  /*52290*/  BSYNC B3 ;  /* 0x0000000000037941 */ /* 0x000fea0003800000 */
.L_x_9945:
        /* <DEDUP_REMOVED lines=16> */
.L_x_9953:
[----:B------:R-:W-:Y:S05]  /*523a0*/  BSYNC B4 ;  /* 0x0000000000047941 */ /* 0x000fea0003800000 */
.L_x_9952:
[----:B------:R-:W-:-:S04]  /*523b0*/  F2FP.F16.F32.PACK_AB R217, RZ, R217 ;  /* 0x000000d9ffd9723e */ /* 0x000fc800000000ff */
[----:B------:R-:W-:Y:S01]  /*523c0*/  PRMT R149, R217, 0x7610, R149 ;  /* 0x00007610d9957816 */ /* 0x000fe20000000095 */
[----:B------:R-:W-:Y:S06]  /*523d0*/  BRA `(.L_x_9954) ;  /* 0x0000000000047947 */ /* 0x000fec0003800000 */
.L_x_9951:
[----:B------:R-:W-:-:S07]  /*523e0*/  PRMT R149, RZ, 0x7610, R149 ;  /* 0x00007610ff957816 */ /* 0x000fce0000000095 */
.L_x_9954:
[----:B------:R-:W-:Y:S05]  /*523f0*/  BSYNC B3 ;  /* 0x0000000000037941 */ /* 0x000fea0003800000 */
.L_x_9950:
[----:B------:R-:W-:Y:S02]  /*52400*/  LOP3.LUT R126, R147, 0xffff, RZ, 0xc0, !PT ;  /* 0x0000ffff937e7812 */ /* 0x000fe400078ec0ff */
[----:B------:R-:W-:-:S03]  /*52410*/  PRMT R149, R148, 0x5410, R149 ;  /* 0x0000541094957816 */ /* 0x000fc60000000095 */
[----:B------:R-:W-:-:S05]  /*52420*/  IMAD.WIDE.U32 R126, R126, 0x10000, RZ ;  /* 0x000100007e7e7825 */ /* 0x000fca00078e00ff */
[----:B------:R-:W-:Y:S02]  /*52430*/  LOP3.LUT R127, R149, R127, RZ, 0xfc, !PT ;  /* 0x0000007f957f7212 */ /* 0x000fe400078efcff */
[----:B------:R-:W-:-:S05]  /*52440*/  LOP3.LUT R126, R126, R151, RZ, 0xfc, !PT ;  /* 0x000000977e7e7212 */ /* 0x000fca00078efcff */
[----:B------:R0:W-:Y:S01]  /*52450*/  STG.E.64 desc[UR4][R124.64+0x5c00], R126 ;  /* 0x005c007e7c007986 */ /* 0x0001e2000c101b04 */
[----:B------:R-:W-:Y:S05]  /*52460*/  BRA `(.L_x_9955) ;  /* 0x0000000000107947 */ /* 0x000fea0003800000 */
.L_x_9937:
[----:B------:R-:W-:Y:S02]  /*52470*/  ULDC UR6, c[0x0][0x22c] ;  /* 0x00008b0000067ab9 */ /* 0x000fe40000000800 */
[----:B------:R-:W-:-:S13]  /*52480*/  ISETP.GE.AND P0, PT, R127, UR6, PT ;  /* 0x000000067f007c0c */ /* 0x000fda000bf06270 */
[----:B------:R-:W-:Y:S05]  /*52490*/  @P0 EXIT ;  /* 0x000000000000094d */ /* 0x000fea0003800000 */
[----:B------:R0:W-:Y:S02]  /*524a0*/  STG.E.64 desc[UR4][R124.64+0x5c00], RZ ;  /* 0x005c00ff7c007986 */ /* 0x0001e4000c101b04 */
.L_x_9955:
[----:B------:R-:W-:Y:S05]  /*524b0*/  BSYNC B2 ;  /* 0x0000000000027941 */ /* 0x000fea0003800000 */
.L_x_9936:
        /* <DEDUP_REMOVED lines=16> */
.L_x_9959:
[----:B------:R-:W-:Y:S05]  /*525c0*/  BSYNC B3 ;  /* 0x0000000000037941 */ /* 0x000fea0003800000 */
.L_x_9958:
        /* <DEDUP_REMOVED lines=17> */
.L_x_9963:
[----:B------:R-:W-:Y:S05]  /*526e0*/  BSYNC B4 ;  /* 0x0000000000047941 */ /* 0x000fea0003800000 */
.L_x_9962:
[----:B------:R-:W-:-:S04]  /*526f0*/  F2FP.F16.F32.PACK_AB R217, RZ, R217 ;  /* 0x000000d9ffd9723e */ /* 0x000fc800000000ff */
[----:B------:R-:W-:Y:S01]  /*52700*/  PRMT R143, R217, 0x7610, R143 ;  /* 0x00007610d98f7816 */ /* 0x000fe2000000008f */
[----:B------:R-:W-:Y:S06]  /*52710*/  BRA `(.L_x_9964) ;  /* 0x0000000000047947 */ /* 0x000fec0003800000 */
.L_x_9961:
[----:B------:R-:W-:-:S07]  /*52720*/  PRMT R143, RZ, 0x7610, R143 ;  /* 0x00007610ff8f7816 */ /* 0x000fce000000008f */
.L_x_9964:
[----:B------:R-:W-:Y:S05]  /*52730*/  BSYNC B3 ;  /* 0x0000000000037941 */ /* 0x000fea0003800000 */
.L_x_9960:
        /* <DEDUP_REMOVED lines=16> */
.L_x_9968:
[----:B------:R-:W-:Y:S05]  /*52840*/  BSYNC B4 ;  /* 0x0000000000047941 */ /* 0x000fea0003800000 */
.L_x_9967:
[----:B------:R-:W-:-:S04]  /*52850*/  F2FP.F16.F32.PACK_AB R217, RZ, R217 ;  /* 0x000000d9ffd9723e */ /* 0x000fc800000000ff */
[----:B------:R-:W-:Y:S01]  /*52860*/  PRMT R144, R217, 0x7610, R144 ;  /* 0x00007610d9907816 */ /* 0x000fe20000000090 */
[----:B------:R-:W-:Y:S06]  /*52870*/  BRA `(.L_x_9969) ;  /* 0x0000000000047947 */ /* 0x000fec0003800000 */
.L_x_9966:
[----:B------:R-:W-:-:S07]  /*52880*/  PRMT R144, RZ, 0x7610, R144 ;  /* 0x00007610ff907816 */ /* 0x000fce0000000090 */
.L_x_9969:
[----:B------:R-:W-:Y:S05]  /*52890*/  BSYNC B3 ;  /* 0x0000000000037941 */ /* 0x000fea0003800000 */
.L_x_9965:
        /* <DEDUP_REMOVED lines=16> */
.L_x_9973:
[----:B------:R-:W-:Y:S05]  /*529a0*/  BSYNC B4 ;  /* 0x0000000000047941 */ /* 0x000fea0003800000 */
.L_x_9972:
[----:B------:R-:W-:-:S04]  /*529b0*/  F2FP.F16.F32.PACK_AB R217, RZ, R217 ;  /* 0x000000d9ffd9723e */ /* 0x000fc800000000ff */
[----:B------:R-:W-:Y:S01]  /*529c0*/  PRMT R145, R217, 0x7610, R145 ;  /* 0x00007610d9917816 */ /* 0x000fe20000000091 */
[----:B------:R-:W-:Y:S06]  /*529d0*/  BRA `(.L_x_9974) ;  /* 0x0000000000047947 */ /* 0x000fec0003800000 */
.L_x_9971:
[----:B------:R-:W-:-:S07]  /*529e0*/  PRMT R145, RZ, 0x7610, R145 ;  /* 0x00007610ff917816 */ /* 0x000fce0000000091 */
.L_x_9974:
[----:B------:R-:W-:Y:S05]  /*529f0*/  BSYNC B3 ;  /* 0x0000000000037941 */ /* 0x000fea0003800000 */
.L_x_9970:
[----:B------:R-:W-:Y:S02]  /*52a00*/  LOP3.LUT R126, R143, 0xffff, RZ, 0xc0, !PT ;  /* 0x0000ffff8f7e7812 */ /* 0x000fe400078ec0ff */
[----:B------:R-:W-:-:S03]  /*52a10*/  PRMT R145, R144, 0x5410, R145 ;  /* 0x0000541090917816 */ /* 0x000fc60000000091 */
[----:B------:R-:W-:-:S05]  /*52a20*/  IMAD.WIDE.U32 R126, R126, 0x10000, RZ ;  /* 0x000100007e7e7825 */ /* 0x000fca00078e00ff */
[----:B------:R-:W-:Y:S02]  /*52a30*/  LOP3.LUT R127, R145, R127, RZ, 0xfc, !PT ;  /* 0x0000007f917f7212 */ /* 0x000fe400078efcff */
[----:B------:R-:W-:-:S05]  /*52a40*/  LOP3.LUT R126, R126, R147, RZ, 0xfc, !PT ;  /* 0x000000937e7e7212 */ /* 0x000fca00078efcff */
[----:B------:R0:W-:Y:S01]  /*52a50*/  STG.E.64 desc[UR4][R124.64+0x5d00], R126 ;  /* 0x005d007e7c007986 */ /* 0x0001e2000c101b04 */
[----:B------:R-:W-:Y:S05]  /*52a60*/  BRA `(.L_x_9975) ;  /* 0x0000000000107947 */ /* 0x000fea0003800000 */
.L_x_9957:
[----:B------:R-:W-:Y:S02]  /*52a70*/  ULDC UR6, c[0x0][0x22c] ;  /* 0x00008b0000067ab9 */ /* 0x000fe40000000800 */
[----:B------:R-:W-:-:S13]  /*52a80*/  ISETP.GE.AND P0, PT, R127, UR6, PT ;  /* 0x000000067f007c0c */ /* 0x000fda000bf06270 */
[----:B------:R-:W-:Y:S05]  /*52a90*/  @P0 EXIT ;  /* 0x000000000000094d */ /* 0x000fea0003800000 */
[----:B------:R0:W-:Y:S02]  /*52aa0*/  STG.E.64 desc[UR4][R124.64+0x5d00], RZ ;  /* 0x005d00ff7c007986 */ /* 0x0001e4000c101b04 */
.L_x_9975:
[----:B------:R-:W-:Y:S05]  /*52ab0*/  BSYNC B2 ;  /* 0x0000000000027941 */ /* 0x000fea0003800000 */
.L_x_9956:
        /* <DEDUP_REMOVED lines=16> */
.L_x_9979:
[----:B------:R-:W-:Y:S05]  /*52bc0*/  BSYNC B3 ;  /* 0x0000000000037941 */ /* 0x000fea0003800000 */
.L_x_9978:
        /* <DEDUP_REMOVED lines=17> */
.L_x_9983:
[----:B------:R-:W-:Y:S05]  /*52ce0*/  BSYNC B4 ;  /* 0x0000000000047941 */ /* 0x000fea0003800000 */
.L_x_9982:
[----:B------:R-:W-:-:S04]  /*52cf0*/  F2FP.F16.F32.PACK_AB R217, RZ, R217 ;  /* 0x000000d9ffd9723e */ /* 0x000fc800000000ff */
[----:B------:R-:W-:Y:S01]  /*52d00*/  PRMT R139, R217, 0x7610, R139 ;  /* 0x00007610d98b7816 */ /* 0x000fe2000000008b */
[----:B------:R-:W-:Y:S06]  /*52d10*/  BRA `(.L_x_9984) ;  /* 0x0000000000047947 */ /* 0x000fec0003800000 */
.L_x_9981:
[----:B------:R-:W-:-:S07]  /*52d20*/  PRMT R139, RZ, 0x7610, R139 ;  /* 0x00007610ff8b7816 */ /* 0x000fce000000008b */
.L_x_9984:
[----:B------:R-:W-:Y:S05]  /*52d30*/  BSYNC B3 ;  /* 0x0000000000037941 */ /* 0x000fea0003800000 */
.L_x_9980:
        /* <DEDUP_REMOVED lines=16> */
.L_x_9988:
[----:B------:R-:W-:Y:S05]  /*52e40*/  BSYNC B4 ;  /* 0x0000000000047941 */ /* 0x000fea0003800000 */
.L_x_9987:
[----:B------:R-:W-:-:S04]  /*52e50*/  F2FP.F16.F32.PACK_AB R217, RZ, R217 ;  /* 0x000000d9ffd9723e */ /* 0x000fc800000000ff */
[----:B------:R-:W-:Y:S01]  /*52e60*/  PRMT R140, R217, 0x7610, R140 ;  /* 0x00007610d98c7816 */ /* 0x000fe2000000008c */
[----:B------:R-:W-:Y:S06]  /*52e70*/  BRA `(.L_x_9989) ;  /* 0x0000000000047947 */ /* 0x000fec0003800000 */
.L_x_9986:
[----:B------:R-:W-:-:S07]  /*52e80*/  PRMT R140, RZ, 0x7610, R140 ;  /* 0x00007610ff8c7816 */ /* 0x000fce000000008c */
.L_x_9989:
[----:B------:R-:W-:Y:S05]  /*52e90*/  BSYNC B3 ;  /* 0x0000000000037941 */ /* 0x000fea0003800000 */
.L_x_9985:
        /* <DEDUP_REMOVED lines=16> */
.L_x_9993:
[----:B------:R-:W-:Y:S05]  /*52fa0*/  BSYNC B4 ;  /* 0x0000000000047941 */ /* 0x000fea0003800000 */
.L_x_9992:
[----:B------:R-:W-:-:S04]  /*52fb0*/  F2FP.F16.F32.PACK_AB R217, RZ, R217 ;  /* 0x000000d9ffd9723e */ /* 0x000fc800000000ff */
[----:B------:R-:W-:Y:S01]  /*52fc0*/  PRMT R141, R217, 0x7610, R141 ;  /* 0x00007610d98d7816 */ /* 0x000fe2000000008d */
[----:B------:R-:W-:Y:S06]  /*52fd0*/  BRA `(.L_x_9994) ;  /* 0x0000000000047947 */ /* 0x000fec0003800000 */
.L_x_9991:
[----:B------:R-:W-:-:S07]  /*52fe0*/  PRMT R141, RZ, 0x7610, R141 ;  /* 0x00007610ff8d7816 */ /* 0x000fce000000008d */
.L_x_9994:
[----:B------:R-:W-:Y:S05]  /*52ff0*/  BSYNC B3 ;  /* 0x0000000000037941 */ /* 0x000fea0003800000 */
.L_x_9990:
[----:B------:R-:W-:Y:S02]  /*53000*/  LOP3.LUT R126, R139, 0xffff, RZ, 0xc0, !PT ;  /* 0x0000ffff8b7e7812 */ /* 0x000fe400078ec0ff */
[----:B------:R-:W-:-:S03]  /*53010*/  PRMT R141, R140, 0x5410, R141 ;  /* 0x000054108c8d7816 */ /* 0x000fc6000000008d */
[----:B------:R-:W-:-:S05]  /*53020*/  IMAD.WIDE.U32 R126, R126, 0x10000, RZ ;  /* 0x000100007e7e7825 */ /* 0x000fca00078e00ff */
[----:B------:R-:W-:Y:S02]  /*53030*/  LOP3.LUT R127, R141, R127, RZ, 0xfc, !PT ;  /* 0x0000007f8d7f7212 */ /* 0x000fe400078efcff */
[----:B------:R-:W-:-:S05]  /*53040*/  LOP3.LUT R126, R126, R143, RZ, 0xfc, !PT ;  /* 0x0000008f7e7e7212 */ /* 0x000fca00078efcff */
[----:B------:R0:W-:Y:S01]  /*53050*/  STG.E.64 desc[UR4][R124.64+0x5e00], R126 ;  /* 0x005e007e7c007986 */ /* 0x0001e2000c101b04 */
[----:B------:R-:W-:Y:S05]  /*53060*/  BRA `(.L_x_9995) ;  /* 0x0000000000107947 */ /* 0x000fea0003800000 */
.L_x_9977:
[----:B------:R-:W-:Y:S02]  /*53070*/  ULDC UR6, c[0x0][0x22c] ;  /* 0x00008b0000067ab9 */ /* 0x000fe40000000800 */
[----:B------:R-:W-:-:S13]  /*53080*/  ISETP.GE.AND P0, PT, R127, UR6, PT ;  /* 0x000000067f007c0c */ /* 0x000fda000bf06270 */
[----:B------:R-:W-:Y:S05]  /*53090*/  @P0 EXIT ;  /* 0x000000000000094d */ /* 0x000fea0003800000 */
[----:B------:R0:W-:Y:S02]  /*530a0*/  STG.E.64 desc[UR4][R124.64+0x5e00], RZ ;  /* 0x005e00ff7c007986 */ /* 0x0001e4000c101b04 */
.L_x_9995:
[----:B------:R-:W-:Y:S05]  /*530b0*/  BSYNC B2 ;  /* 0x0000000000027941 */ /* 0x000fea0003800000 */
.L_x_9976:
        /* <DEDUP_REMOVED lines=16> */
.L_x_9999:
[----:B------:R-:W-:Y:S05]  /*531c0*/  BSYNC B3 ;  /* 0x0000000000037941 */ /* 0x000fea0003800000 */
.L_x_9998:
        /* <DEDUP_REMOVED lines=17> */
.L_x_10003:
[----:B------:R-:W-:Y:S05]  /*532e0*/  BSYNC B4 ;  /* 0x0000000000047941 */ /* 0x000fea0003800000 */
.L_x_10002:
[----:B------:R-:W-:-:S04]  /*532f0*/  F2FP.F16.F32.PACK_AB R217, RZ, R217 ;  /* 0x000000d9ffd9723e */ /* 0x000fc800000000ff */
[----:B------:R-:W-:Y:S01]  /*53300*/  PRMT R135, R217, 0x7610, R135 ;  /* 0x00007610d9877816 */ /* 0x000fe20000000087 */
[----:B------:R-:W-:Y:S06]  /*53310*/  BRA `(.L_x_10004) ;  /* 0x0000000000047947 */ /* 0x000fec0003800000 */
.L_x_10001:
[----:B------:R-:W-:-:S07]  /*53320*/  PRMT R135, RZ, 0x7610, R135 ;  /* 0x00007610ff877816 */ /* 0x000fce0000000087 */
.L_x_10004:
[----:B------:R-:W-:Y:S05]  /*53330*/  BSYNC B3 ;  /* 0x0000000000037941 */ /* 0x000fea0003800000 */
.L_x_10000:
        /* <DEDUP_REMOVED lines=16> */
.L_x_10008:
[----:B------:R-:W-:Y:S05]  /*53440*/  BSYNC B4 ;  /* 0x0000000000047941 */ /* 0x000fea0003800000 */
.L_x_10007:
[----:B------:R-:W-:-:S04]  /*53450*/  F2FP.F16.F32.PACK_AB R217, RZ, R217 ;  /* 0x000000d9ffd9723e */ /* 0x000fc800000000ff */
[----:B------:R-:W-:Y:S01]  /*53460*/  PRMT R136, R217, 0x7610, R136 ;  /* 0x00007610d9887816 */ /* 0x000fe20000000088 */
[----:B------:R-:W-:Y:S06]  /*53470*/  BRA `(.L_x_10009) ;  /* 0x0000000000047947 */ /* 0x000fec0003800000 */
.L_x_10006:
[----:B------:R-:W-:-:S07]  /*53480*/  PRMT R136, RZ, 0x7610, R136 ;  /* 0x00007610ff887816 */ /* 0x000fce0000000088 */
.L_x_10009:
[----:B------:R-:W-:Y:S05]  /*53490*/  BSYNC B3 ;  /* 0x0000000000037941 */ /* 0x000fea0003800000 */
.L_x_10005:
        /* <DEDUP_REMOVED lines=16> */
.L_x_10013:
[----:B------:R-:W-:Y:S05]  /*535a0*/  BSYNC B4 ;  /* 0x0000000000047941 */ /* 0x000fea0003800000 */
.L_x_10012:
[----:B------:R-:W-:-:S04]  /*535b0*/  F2FP.F16.F32.PACK_AB R217, RZ, R217 ;  /* 0x000000d9ffd9723e */ /* 0x000fc800000000ff */
[----:B------:R-:W-:Y:S01]  /*535c0*/  PRMT R137, R217, 0x7610, R137 ;  /* 0x00007610d9897816 */ /* 0x000fe20000000089 */
[----:B------:R-:W-:Y:S06]  /*535d0*/  BRA `(.L_x_10014) ;  /* 0x0000000000047947 */ /* 0x000fec0003800000 */
.L_x_10011:
[----:B------:R-:W-:-:S07]  /*535e0*/  PRMT R137, RZ, 0x7610, R137 ;  /* 0x00007610ff897816 */ /* 0x000fce0000000089 */
.L_x_10014:
[----:B------:R-:W-:Y:S05]  /*535f0*/  BSYNC B3 ;  /* 0x0000000000037941 */ /* 0x000fea0003800000 */
.L_x_10010:
[----:B------:R-:W-:Y:S02]  /*53600*/  LOP3.LUT R126, R135, 0xffff, RZ, 0xc0, !PT ;  /* 0x0000ffff877e7812 */ /* 0x000fe400078ec0ff */
[----:B------:R-:W-:-:S03]  /*53610*/  PRMT R137, R136, 0x5410, R137 ;  /* 0x0000541088897816 */ /* 0x000fc60000000089 */
[----:B------:R-:W-:-:S05]  /*53620*/  IMAD.WIDE.U32 R126, R126, 0x10000, RZ ;  /* 0x000100007e7e7825 */ /* 0x000fca00078e00ff */
[----:B------:R-:W-:Y:S02]  /*53630*/  LOP3.LUT R127, R137, R127, RZ, 0xfc, !PT ;  /* 0x0000007f897f7212 */ /* 0x000fe400078efcff */
[----:B------:R-:W-:-:S05]  /*53640*/  LOP3.LUT R126, R126, R139, RZ, 0xfc, !PT ;  /* 0x0000008b7e7e7212 */ /* 0x000fca00078efcff */
[----:B------:R0:W-:Y:S01]  /*53650*/  STG.E.64 desc[UR4][R124.64+0x5f00], R126 ;  /* 0x005f007e7c007986 */ /* 0x0001e2000c101b04 */
[----:B------:R-:W-:Y:S05]  /*53660*/  BRA `(.L_x_10015) ;  /* 0x0000000000107947 */ /* 0x000fea0003800000 */
.L_x_9997:
[----:B------:R-:W-:Y:S02]  /*53670*/  ULDC UR6, c[0x0][0x22c] ;  /* 0x00008b0000067ab9 */ /* 0x000fe40000000800 */
[----:B------:R-:W-:-:S13]  /*53680*/  ISETP.GE.AND P0, PT, R127, UR6, PT ;  /* 0x000000067f007c0c */ /* 0x000fda000bf06270 */
[----:B------:R-:W-:Y:S05]  /*53690*/  @P0 EXIT ;  /* 0x000000000000094d */ /* 0x000fea0003800000 */
[----:B------:R0:W-:Y:S02]  /*536a0*/  STG.E.64 desc[UR4][R124.64+0x5f00], RZ ;  /* 0x005f00ff7c007986 */ /* 0x0001e4000c101b04 */
.L_x_10015:
[----:B------:R-:W-:Y:S05]  /*536b0*/  BSYNC B2 ;  /* 0x0000000000027941 */ /* 0x000fea0003800000 */
.L_x_9996:
        /* <DEDUP_REMOVED lines=16> */
.L_x_10019:
[----:B------:R-:W-:Y:S05]  /*537c0*/  BSYNC B3 ;  /* 0x0000000000037941 */ /* 0x000fea0003800000 */
.L_x_10018:
        /* <DEDUP_REMOVED lines=17> */
.L_x_10023:
[----:B------:R-:W-:Y:S05]  /*538e0*/  BSYNC B4 ;  /* 0x0000000000047941 */ /* 0x000fea0003800000 */
.L_x_10022:
[----:B------:R-:W-:-:S04]  /*538f0*/  F2FP.F16.F32.PACK_AB R217, RZ, R217 ;  /* 0x000000d9ffd9723e */ /* 0x000fc800000000ff */
[----:B------:R-:W-:Y:S01]  /*53900*/  PRMT R121, R217, 0x7610, R121 ;  /* 0x00007610d9797816 */ /* 0x000fe20000000079 */
[----:B------:R-:W-:Y:S06]  /*53910*/  BRA `(.L_x_10024) ;  /* 0x0000000000047947 */ /* 0x000fec0003800000 */
.L_x_10021:
[----:B------:R-:W-:-:S07]  /*53920*/  PRMT R121, RZ, 0x7610, R121 ;  /* 0x00007610ff797816 */ /* 0x000fce0000000079 */
.L_x_10024:
[----:B------:R-:W-:Y:S05]  /*53930*/  BSYNC B3 ;  /* 0x0000000000037941 */ /* 0x000fea0003800000 */
.L_x_10020:
        /* <DEDUP_REMOVED lines=16> */
.L_x_10028:
[----:B------:R-:W-:Y:S05]  /*53a40*/  BSYNC B4 ;  /* 0x0000000000047941 */ /* 0x000fea0003800000 */
.L_x_10027:
[----:B------:R-:W-:-:S04]  /*53a50*/  F2FP.F16.F32.PACK_AB R217, RZ, R217 ;  /* 0x000000d9ffd9723e */ /* 0x000fc800000000ff */
[----:B------:R-:W-:Y:S01]  /*53a60*/  PRMT R128, R217, 0x7610, R128 ;  /* 0x00007610d9807816 */ /* 0x000fe20000000080 */
[----:B------:R-:W-:Y:S06]  /*53a70*/  BRA `(.L_x_10029) ;  /* 0x0000000000047947 */ /* 0x000fec0003800000 */
.L_x_10026:
[----:B------:R-:W-:-:S07]  /*53a80*/  PRMT R128, RZ, 0x7610, R128 ;  /* 0x00007610ff807816 */ /* 0x000fce0000000080 */
.L_x_10029:
[----:B------:R-:W-:Y:S05]  /*53a90*/  BSYNC B3 ;  /* 0x0000000000037941 */ /* 0x000fea0003800000 */
.L_x_10025:
        /* <DEDUP_REMOVED lines=16> */
.L_x_10033:
[----:B------:R-:W-:Y:S05]  /*53ba0*/  BSYNC B4 ;  /* 0x0000000000047941 */ /* 0x000fea0003800000 */
.L_x_10032:
[----:B------:R-:W-:-:S04]  /*53bb0*/  F2FP.F16.F32.PACK_AB R217, RZ, R217 ;  /* 0x000000d9ffd9723e */ /* 0x000fc800000000ff */
[----:B------:R-:W-:Y:S01]  /*53bc0*/  PRMT R129, R217, 0x7610, R129 ;  /* 0x00007610d9817816 */ /* 0x000fe20000000081 */
[----:B------:R-:W-:Y:S06]  /*53bd0*/  BRA `(.L_x_10034) ;  /* 0x0000000000047947 */ /* 0x000fec0003800000 */
.L_x_10031:
[----:B------:R-:W-:-:S07]  /*53be0*/  PRMT R129, RZ, 0x7610, R129 ;  /* 0x00007610ff817816 */ /* 0x000fce0000000081 */
.L_x_10034:
[----:B------:R-:W-:Y:S05]  /*53bf0*/  BSYNC B3 ;  /* 0x0000000000037941 */ /* 0x000fea0003800000 */
.L_x_10030:
[----:B------:R-:W-:Y:S02]  /*53c00*/  LOP3.LUT R121, R121, 0xffff, RZ, 0xc0, !PT ;  /* 0x0000ffff79797812 */ /* 0x000fe400078ec0ff */
[----:B------:R-:W-:-:S03]  /*53c10*/  PRMT R129, R128, 0x5410, R129 ;  /* 0x0000541080817816 */ /* 0x000fc60000000081 */
[----:B------:R-:W-:-:S05]  /*53c20*/  IMAD.WIDE.U32 R126, R121, 0x10000, RZ ;  /* 0x00010000797e7825 */ /* 0x000fca00078e00ff */
[----:B------:R-:W-:Y:S02]  /*53c30*/  LOP3.LUT R127, R129, R127, RZ, 0xfc, !PT ;  /* 0x0000007f817f7212 */ /* 0x000fe400078efcff */
[----:B------:R-:W-:-:S05]  /*53c40*/  LOP3.LUT R126, R126, R135, RZ, 0xfc, !PT ;  /* 0x000000877e7e7212 */ /* 0x000fca00078efcff */
[----:B------:R0:W-:Y:S01]  /*53c50*/  STG.E.64 desc[UR4][R124.64+0x6000], R126 ;  /* 0x0060007e7c007986 */ /* 0x0001e2000c101b04 */
[----:B------:R-:W-:Y:S05]  /*53c60*/  BRA `(.L_x_10035) ;  /* 0x0000000000107947 */ /* 0x000fea0003800000 */
.L_x_10017:
[----:B------:R-:W-:Y:S02]  /*53c70*/  ULDC UR6, c[0x0][0x22c] ;  /* 0x00008b0000067ab9 */ /* 0x000fe40000000800 */
[----:B------:R-:W-:-:S13]  /*53c80*/  ISETP.GE.AND P0, PT, R127, UR6, PT ;  /* 0x000000067f007c0c */ /* 0x000fda000bf06270 */
[----:B------:R-:W-:Y:S05]  /*53c90*/  @P0 EXIT ;  /* 0x000000000000094d */ /* 0x000fea0003800000 */
[----:B------:R0:W-:Y:S02]  /*53ca0*/  STG.E.64 desc[UR4][R124.64+0x6000], RZ ;  /* 0x006000ff7c007986 */ /* 0x0001e4000c101b04 */
.L_x_10035:
[----:B------:R-:W-:Y:S05]  /*53cb0*/  BSYNC B2 ;  /* 0x0000000000027941 */ /* 0x000fea0003800000 */
.L_x_10016:
        /* <DEDUP_REMOVED lines=16> */
.L_x_10039:
[----:B------:R-:W-:Y:S05]  /*53dc0*/  BSYNC B3 ;  /* 0x0000000000037941 */ /* 0x000fea0003800000 */
.L_x_10038:
        /* <DEDUP_REMOVED lines=17> */
.L_x_10043:
[----:B------:R-:W-:Y:S05]  /*53ee0*/  BSYNC B4 ;  /* 0x0000000000047941 */ /* 0x000fea0003800000 */
.L_x_10042:
[----:B------:R-:W-:-:S04]  /*53ef0*/  F2FP.F16.F32.PACK_AB R217, RZ, R217 ;  /* 0x000000d9ffd9723e */ /* 0x000fc800000000ff */
[----:B------:R-:W-:Y:S01]  /*53f00*/  PRMT R0, R217, 0x7610, R0 ;  /* 0x00007610d9007816 */ /* 0x000fe20000000000 */
[----:B------:R-:W-:Y:S06]  /*53f10*/  BRA `(.L_x_10044) ;  /* 0x0000000000047947 */ /* 0x000fec0003800000 */
.L_x_10041:
[----:B------:R-:W-:-:S07]  /*53f20*/  PRMT R0, RZ, 0x7610, R0 ;  /* 0x00007610ff007816 */ /* 0x000fce0000000000 */
.L_x_10044:
[----:B------:R-:W-:Y:S05]  /*53f30*/  BSYNC B3 ;  /* 0x0000000000037941 */ /* 0x000fea0003800000 */
.L_x_10040:
        /* <DEDUP_REMOVED lines=16> */
.L_x_10048:
[----:B------:R-:W-:Y:S05]  /*54040*/  BSYNC B4 ;  /* 0x0000000000047941 */ /* 0x000fea0003800000 */
.L_x_10047:
[----:B------:R-:W-:-:S04]  /*54050*/  F2FP.F16.F32.PACK_AB R217, RZ, R217 ;  /* 0x000000d9ffd9723e */ /* 0x000fc800000000ff */
[----:B------:R-:W-:Y:S01]  /*54060*/  PRMT R121, R217, 0x7610, R121 ;  /* 0x00007610d9797816 */ /* 0x000fe20000000079 */
[----:B------:R-:W-:Y:S06]  /*54070*/  BRA `(.L_x_10049) ;  /* 0x0000000000047947 */ /* 0x000fec0003800000 */
.L_x_10046:
[----:B------:R-:W-:-:S07]  /*54080*/  PRMT R121, RZ, 0x7610, R121 ;  /* 0x00007610ff797816 */ /* 0x000fce0000000079 */
.L_x_10049:
[----:B------:R-:W-:Y:S05]  /*54090*/  BSYNC B3 ;  /* 0x0000000000037941 */ /* 0x000fea0003800000 */
.L_x_10045:
        /* <DEDUP_REMOVED lines=16> */
.L_x_10053:
[----:B------:R-:W-:Y:S05]  /*541a0*/  BSYNC B4 ;  /* 0x0000000000047941 */ /* 0x000fea0003800000 */
.L_x_10052:
[----:B------:R-:W-:-:S04]  /*541b0*/  F2FP.F16.F32.PACK_AB R217, RZ, R217 ;  /* 0x000000d9ffd9723e */ /* 0x000fc800000000ff */
[----:B------:R-:W-:Y:S01]  /*541c0*/  PRMT R4, R217, 0x7610, R4 ;  /* 0x00007610d9047816 */ /* 0x000fe20000000004 */
[----:B------:R-:W-:Y:S06]  /*541d0*/  BRA `(.L_x_10054) ;  /* 0x0000000000047947 */ /* 0x000fec0003800000 */
.L_x_10051:
[----:B------:R-:W-:-:S07]  /*541e0*/  PRMT R4, RZ, 0x7610, R4 ;  /* 0x00007610ff047816 */ /* 0x000fce0000000004 */
.L_x_10054:
[----:B------:R-:W-:Y:S05]  /*541f0*/  BSYNC B3 ;  /* 0x0000000000037941 */ /* 0x000fea0003800000 */
.L_x_10050:
[----:B------:R-:W-:Y:S02]  /*54200*/  LOP3.LUT R0, R0, 0xffff, RZ, 0xc0, !PT ;  /* 0x0000ffff00007812 */ /* 0x000fe400078ec0ff */
[----:B------:R-:W-:-:S03]  /*54210*/  PRMT R121, R121, 0x5410, R4 ;  /* 0x0000541079797816 */ /* 0x000fc60000000004 */
[----:B------:R-:W-:-:S05]  /*54220*/  IMAD.WIDE.U32 R2, R0, 0x10000, RZ ;  /* 0x0001000000027825 */ /* 0x000fca00078e00ff */
[----:B------:R-:W-:Y:S02]  /*54230*/  LOP3.LUT R3, R121, R3, RZ, 0xfc, !PT ;  /* 0x0000000379037212 */ /* 0x000fe400078efcff */
[----:B------:R-:W-:-:S05]  /*54240*/  LOP3.LUT R2, R2, R129, RZ, 0xfc, !PT ;  /* 0x0000008102027212 */ /* 0x000fca00078efcff */
[----:B------:R0:W-:Y:S01]  /*54250*/  STG.E.64 desc[UR4][R124.64+0x6100], R2 ;  /* 0x006100027c007986 */ /* 0x0001e2000c101b04 */
[----:B------:R-:W-:Y:S05]  /*54260*/  BRA `(.L_x_10055) ;  /* 0x0000000000107947 */ /* 0x000fea0003800000 */
.L_x_10037:
[----:B------:R-:W-:Y:S02]  /*54270*/  ULDC UR6, c[0x0][0x22c] ;  /* 0x00008b0000067ab9 */ /* 0x000fe40000000800 */
[----:B------:R-:W-:-:S13]  /*54280*/  ISETP.GE.AND P0, PT, R121, UR6, PT ;  /* 0x0000000679007c0c */ /* 0x000fda000bf06270 */
[----:B------:R-:W-:Y:S05]  /*54290*/  @P0 EXIT ;  /* 0x000000000000094d */ /* 0x000fea0003800000 */
[----:B------:R0:W-:Y:S02]  /*542a0*/  STG.E.64 desc[UR4][R124.64+0x6100], RZ ;  /* 0x006100ff7c007986 */ /* 0x0001e4000c101b04 */
.L_x_10055:
[----:B------:R-:W-:Y:S05]  /*542b0*/  BSYNC B2 ;  /* 0x0000000000027941 */ /* 0x000fea0003800000 */
.L_x_10036:
        /* <DEDUP_REMOVED lines=16> */
.L_x_10059:
[----:B------:R-:W-:Y:S05]  /*543c0*/  BSYNC B3 ;  /* 0x0000000000037941 */ /* 0x000fea0003800000 */
.L_x_10058:
        /* <DEDUP_REMOVED lines=17> */
.L_x_10063:
[----:B------:R-:W-:Y:S05]  /*544e0*/  BSYNC B4 ;  /* 0x0000000000047941 */ /* 0x000fea0003800000 */
.L_x_10062:
[----:B------:R-:W-:-:S04]  /*544f0*/  F2FP.F16.F32.PACK_AB R217, RZ, R217 ;  /* 0x000000d9ffd9723e */ /* 0x000fc800000000ff */
[----:B------:R-:W-:Y:S01]  /*54500*/  PRMT R0, R217, 0x7610, R0 ;  /* 0x00007610d9007816 */ /* 0x000fe20000000000 */
[----:B------:R-:W-:Y:S06]  /*54510*/  BRA `(.L_x_10064) ;  /* 0x0000000000047947 */ /* 0x000fec0003800000 */
.L_x_10061:
[----:B------:R-:W-:-:S07]  /*54520*/  PRMT R0, RZ, 0x7610, R0 ;  /* 0x00007610ff007816 */ /* 0x000fce0000000000 */
.L_x_10064:
[----:B------:R-:W-:Y:S05]  /*54530*/  BSYNC B3 ;  /* 0x0000000000037941 */ /* 0x000fea0003800000 */
.L_x_10060:
        /* <DEDUP_REMOVED lines=16> */
.L_x_10068:
[----:B------:R-:W-:Y:S05]  /*54640*/  BSYNC B4 ;  /* 0x0000000000047941 */ /* 0x000fea0003800000 */
.L_x_10067:
[----:B------:R-:W-:-:S04]  /*54650*/  F2FP.F16.F32.PACK_AB R217, RZ, R217 ;  /* 0x000000d9ffd9723e */ /* 0x000fc800000000ff */
[----:B------:R-:W-:Y:S01]  /*54660*/  PRMT R4, R217, 0x7610, R4 ;  /* 0x00007610d9047816 */ /* 0x000fe20000000004 */
[----:B------:R-:W-:Y:S06]  /*54670*/  BRA `(.L_x_10069) ;  /* 0x0000000000047947 */ /* 0x000fec0003800000 */
.L_x_10066:
[----:B------:R-:W-:-:S07]  /*54680*/  PRMT R4, RZ, 0x7610, R4 ;  /* 0x00007610ff047816 */ /* 0x000fce0000000004 */
.L_x_10069:
[----:B------:R-:W-:Y:S05]  /*54690*/  BSYNC B3 ;  /* 0x0000000000037941 */ /* 0x000fea0003800000 */
.L_x_10065:
        /* <DEDUP_REMOVED lines=16> */
.L_x_10073:
[----:B------:R-:W-:Y:S05]  /*547a0*/  BSYNC B4 ;  /* 0x0000000000047941 */ /* 0x000fea0003800000 */
.L_x_10072:
[----:B------:R-:W-:-:S04]  /*547b0*/  F2FP.F16.F32.PACK_AB R217, RZ, R217 ;  /* 0x000000d9ffd9723e */ /* 0x000fc800000000ff */
[----:B------:R-:W-:Y:S01]  /*547c0*/  PRMT R5, R217, 0x7610, R5 ;  /* 0x00007610d9057816 */ /* 0x000fe20000000005 */
[----:B------:R-:W-:Y:S06]  /*547d0*/  BRA `(.L_x_10074) ;  /* 0x0000000000047947 */ /* 0x000fec0003800000 */
.L_x_10071:
[----:B------:R-:W-:-:S07]  /*547e0*/  PRMT R5, RZ, 0x7610, R5 ;  /* 0x00007610ff057816 */ /* 0x000fce0000000005 */
.L_x_10074:
[----:B------:R-:W-:Y:S05]  /*547f0*/  BSYNC B3 ;  /* 0x0000000000037941 */ /* 0x000fea0003800000 */
.L_x_10070:
[----:B------:R-:W-:Y:S02]  /*54800*/  LOP3.LUT R0, R0, 0xffff, RZ, 0xc0, !PT ;  /* 0x0000ffff00007812 */ /* 0x000fe400078ec0ff */
[----:B------:R-:W-:-:S03]  /*54810*/  PRMT R5, R4, 0x5410, R5 ;  /* 0x0000541004057816 */ /* 0x000fc60000000005 */
[----:B------:R-:W-:-:S05]  /*54820*/  IMAD.WIDE.U32 R2, R0, 0x10000, RZ ;  /* 0x0001000000027825 */ /* 0x000fca00078e00ff */
[----:B------:R-:W-:Y:S02]  /*54830*/  LOP3.LUT R3, R5, R3, RZ, 0xfc, !PT ;  /* 0x0000000305037212 */ /* 0x000fe400078efcff */
[----:B------:R-:W-:-:S05]  /*54840*/  LOP3.LUT R2, R2, R121, RZ, 0xfc, !PT ;  /* 0x0000007902027212 */ /* 0x000fca00078efcff */
[----:B------:R0:W-:Y:S01]  /*54850*/  STG.E.64 desc[UR4][R124.64+0x6200], R2 ;  /* 0x006200027c007986 */ /* 0x0001e2000c101b04 */
[----:B------:R-:W-:Y:S05]  /*54860*/  BRA `(.L_x_10075) ;  /* 0x0000000000107947 */ /* 0x000fea0003800000 */
.L_x_10057:
[----:B------:R-:W-:Y:S02]  /*54870*/  ULDC UR6, c[0x0][0x22c] ;  /* 0x00008b0000067ab9 */ /* 0x000fe40000000800 */
[----:B------:R-:W-:-:S13]  /*54880*/  ISETP.GE.AND P0, PT, R3, UR6, PT ;  /* 0x0000000603007c0c */ /* 0x000fda000bf06270 */
[----:B------:R-:W-:Y:S05]  /*54890*/  @P0 EXIT ;  /* 0x000000000000094d */ /* 0x000fea0003800000 */
[----:B------:R0:W-:Y:S02]  /*548a0*/  STG.E.64 desc[UR4][R124.64+0x6200], RZ ;  /* 0x006200ff7c007986 */ /* 0x0001e4000c101b04 */
.L_x_10075:
[----:B------:R-:W-:Y:S05]  /*548b0*/  BSYNC B2 ;  /* 0x0000000000027941 */ /* 0x000fea0003800000 */
.L_x_10056:
        /* <DEDUP_REMOVED lines=16> */
.L_x_10079:
[----:B------:R-:W-:Y:S05]  /*549c0*/  BSYNC B3 ;  /* 0x0000000000037941 */ /* 0x000fea0003800000 */
.L_x_10078:
        /* <DEDUP_REMOVED lines=17> */
.L_x_10083:
[----:B------:R-:W-:Y:S05]  /*54ae0*/  BSYNC B4 ;  /* 0x0000000000047941 */ /* 0x000fea0003800000 */
.L_x_10082:
[----:B------:R-:W-:-:S04]  /*54af0*/  F2FP.F16.F32.PACK_AB R217, RZ, R217 ;  /* 0x000000d9ffd9723e */ /* 0x000fc800000000ff */
[----:B------:R-:W-:Y:S01]  /*54b00*/  PRMT R0, R217, 0x7610, R0 ;  /* 0x00007610d9007816 */ /* 0x000fe20000000000 */
[----:B------:R-:W-:Y:S06]  /*54b10*/  BRA `(.L_x_10084) ;  /* 0x0000000000047947 */ /* 0x000fec0003800000 */
.L_x_10081:
[----:B------:R-:W-:-:S07]  /*54b20*/  PRMT R0, RZ, 0x7610, R0 ;  /* 0x00007610ff007816 */ /* 0x000fce0000000000 */
.L_x_10084:
[----:B------:R-:W-:Y:S05]  /*54b30*/  BSYNC B3 ;  /* 0x0000000000037941 */ /* 0x000fea0003800000 */
.L_x_10080:
        /* <DEDUP_REMOVED lines=16> */
.L_x_10088:
[----:B------:R-:W-:Y:S05]  /*54c40*/  BSYNC B4 ;  /* 0x0000000000047941 */ /* 0x000fea0003800000 */
.L_x_10087:
[----:B------:R-:W-:-:S04]  /*54c50*/  F2FP.F16.F32.PACK_AB R217, RZ, R217 ;  /* 0x000000d9ffd9723e */ /* 0x000fc800000000ff */
[----:B------:R-:W-:Y:S01]  /*54c60*/  PRMT R4, R217, 0x7610, R4 ;  /* 0x00007610d9047816 */ /* 0x000fe20000000004 */
[----:B------:R-:W-:Y:S06]  /*54c70*/  BRA `(.L_x_10089) ;  /* 0x0000000000047947 */ /* 0x000fec0003800000 */
.L_x_10086:
[----:B------:R-:W-:-:S07]  /*54c80*/  PRMT R4, RZ, 0x7610, R4 ;  /* 0x00007610ff047816 */ /* 0x000fce0000000004 */
.L_x_10089:
[----:B------:R-:W-:Y:S05]  /*54c90*/  BSYNC B3 ;  /* 0x0000000000037941 */ /* 0x000fea0003800000 */
.L_x_10085:
        /* <DEDUP_REMOVED lines=16> */
.L_x_10093:
[----:B------:R-:W-:Y:S05]  /*54da0*/  BSYNC B4 ;  /* 0x0000000000047941 */ /* 0x000fea0003800000 */
.L_x_10092:
[----:B------:R-:W-:-:S04]  /*54db0*/  F2FP.F16.F32.PACK_AB R217, RZ, R217 ;  /* 0x000000d9ffd9723e */ /* 0x000fc800000000ff */
[----:B------:R-:W-:Y:S01]  /*54dc0*/  PRMT R5, R217, 0x7610, R5 ;  /* 0x00007610d9057816 */ /* 0x000fe20000000005 */
[----:B------:R-:W-:Y:S06]  /*54dd0*/  BRA `(.L_x_10094) ;  /* 0x0000000000047947 */ /* 0x000fec0003800000 */
.L_x_10091:
[----:B------:R-:W-:-:S07]  /*54de0*/  PRMT R5, RZ, 0x7610, R5 ;  /* 0x00007610ff057816 */ /* 0x000fce0000000005 */
.L_x_10094:
[----:B------:R-:W-:Y:S05]  /*54df0*/  BSYNC B3 ;  /* 0x0000000000037941 */ /* 0x000fea0003800000 */
.L_x_10090:
[----:B------:R-:W-:Y:S02]  /*54e00*/  LOP3.LUT R0, R0, 0xffff, RZ, 0xc0, !PT ;  /* 0x0000ffff00007812 */ /* 0x000fe400078ec0ff */
[----:B------:R-:W-:-:S03]  /*54e10*/  PRMT R5, R4, 0x5410, R5 ;  /* 0x0000541004057816 */ /* 0x000fc60000000005 */
[----:B------:R-:W-:-:S05]  /*54e20*/  IMAD.WIDE.U32 R2, R0, 0x10000, RZ ;  /* 0x0001000000027825 */ /* 0x000fca00078e00ff */
[----:B------:R-:W-:Y:S02]  /*54e30*/  LOP3.LUT R3, R5, R3, RZ, 0xfc, !PT ;  /* 0x0000000305037212 */ /* 0x000fe400078efcff */
[----:B------:R-:W-:-:S05]  /*54e40*/  LOP3.LUT R2, R2, R7, RZ, 0xfc, !PT ;  /* 0x0000000702027212 */ /* 0x000fca00078efcff */
[----:B------:R0:W-:Y:S01]  /*54e50*/  STG.E.64 desc[UR4][R124.64+0x6300], R2 ;  /* 0x006300027c007986 */ /* 0x0001e2000c101b04 */
[----:B------:R-:W-:Y:S05]  /*54e60*/  BRA `(.L_x_10095) ;  /* 0x0000000000107947 */ /* 0x000fea0003800000 */
.L_x_10077:
[----:B------:R-:W-:Y:S02]  /*54e70*/  ULDC UR6, c[0x0][0x22c] ;  /* 0x00008b0000067ab9 */ /* 0x000fe40000000800 */
[----:B------:R-:W-:-:S13]  /*54e80*/  ISETP.GE.AND P0, PT, R3, UR6, PT ;  /* 0x0000000603007c0c */ /* 0x000fda000bf06270 */
[----:B------:R-:W-:Y:S05]  /*54e90*/  @P0 EXIT ;  /* 0x000000000000094d */ /* 0x000fea0003800000 */
[----:B------:R0:W-:Y:S02]  /*54ea0*/  STG.E.64 desc[UR4][R124.64+0x6300], RZ ;  /* 0x006300ff7c007986 */ /* 0x0001e4000c101b04 */
.L_x_10095:
[----:B------:R-:W-:Y:S05]  /*54eb0*/  BSYNC B2 ;  /* 0x0000000000027941 */ /* 0x000fea0003800000 */
.L_x_10076:
        /* <DEDUP_REMOVED lines=16> */
.L_x_10099:
[----:B------:R-:W-:Y:S05]  /*54fc0*/  BSYNC B3 ;  /* 0x0000000000037941 */ /* 0x000fea0003800000 */
.L_x_10098:
        /* <DEDUP_REMOVED lines=17> */
.L_x_10103:
[----:B------:R-:W-:Y:S05]  /*550e0*/  BSYNC B4 ;  /* 0x0000000000047941 */ /* 0x000fea0003800000 */
.L_x_10102:
[----:B------:R-:W-:-:S04]  /*550f0*/  F2FP.F16.F32.PACK_AB R217, RZ, R217 ;  /* 0x000000d9ffd9723e */ /* 0x000fc800000000ff */
[----:B------:R-:W-:Y:S01]  /*55100*/  PRMT R0, R217, 0x7610, R0 ;  /* 0x00007610d9007816 */ /* 0x000fe20000000000 */
[----:B------:R-:W-:Y:S06]  /*55110*/  BRA `(.L_x_10104) ;  /* 0x0000000000047947 */ /* 0x000fec0003800000 */
.L_x_10101:
[----:B------:R-:W-:-:S07]  /*55120*/  PRMT R0, RZ, 0x7610, R0 ;  /* 0x00007610ff007816 */ /* 0x000fce0000000000 */
.L_x_10104:
[----:B------:R-:W-:Y:S05]  /*55130*/  BSYNC B3 ;  /* 0x0000000000037941 */ /* 0x000fea0003800000 */
.L_x_10100:
        /* <DEDUP_REMOVED lines=16> */
.L_x_10108:
[----:B------:R-:W-:Y:S05]  /*55240*/  BSYNC B4 ;  /* 0x0000000000047941 */ /* 0x000fea0003800000 */
.L_x_10107:
[----:B------:R-:W-:-:S04]  /*55250*/  F2FP.F16.F32.PACK_AB R217, RZ, R217 ;  /* 0x000000d9ffd9723e */ /* 0x000fc800000000ff */
[----:B------:R-:W-:Y:S01]  /*55260*/  PRMT R4, R217, 0x7610, R4 ;  /* 0x00007610d9047816 */ /* 0x000fe20000000004 */
[----:B------:R-:W-:Y:S06]  /*55270*/  BRA `(.L_x_10109) ;  /* 0x0000000000047947 */ /* 0x000fec0003800000 */
.L_x_10106:
[----:B------:R-:W-:-:S07]  /*55280*/  PRMT R4, RZ, 0x7610, R4 ;  /* 0x00007610ff047816 */ /* 0x000fce0000000004 */
.L_x_10109:
[----:B------:R-:W-:Y:S05]  /*55290*/  BSYNC B3 ;  /* 0x0000000000037941 */ /* 0x000fea0003800000 */
.L_x_10105:
        /* <DEDUP_REMOVED lines=16> */
.L_x_10113:
[----:B------:R-:W-:Y:S05]  /*553a0*/  BSYNC B4 ;  /* 0x0000000000047941 */ /* 0x000fea0003800000 */
.L_x_10112:
[----:B------:R-:W-:-:S04]  /*553b0*/  F2FP.F16.F32.PACK_AB R217, RZ, R217 ;  /* 0x000000d9ffd9723e */ /* 0x000fc800000000ff */
[----:B------:R-:W-:Y:S01]  /*553c0*/  PRMT R5, R217, 0x7610, R5 ;  /* 0x00007610d9057816 */ /* 0x000fe20000000005 */
[----:B------:R-:W-:Y:S06]  /*553d0*/  BRA `(.L_x_10114) ;  /* 0x0000000000047947 */ /* 0x000fec0003800000 */
.L_x_10111:
[----:B------:R-:W-:-:S07]  /*553e0*/  PRMT R5, RZ, 0x7610, R5 ;  /* 0x00007610ff057816 */ /* 0x000fce0000000005 */
.L_x_10114:
[----:B------:R-:W-:Y:S05]  /*553f0*/  BSYNC B3 ;  /* 0x0000000000037941 */ /* 0x000fea0003800000 */
.L_x_10110:
[----:B------:R-:W-:Y:S02]  /*55400*/  LOP3.LUT R0, R0, 0xffff, RZ, 0xc0, !PT ;  /* 0x0000ffff00007812 */ /* 0x000fe400078ec0ff */
[----:B------:R-:W-:-:S03]  /*55410*/  PRMT R5, R4, 0x5410, R5 ;  /* 0x0000541004057816 */ /* 0x000fc60000000005 */
[----:B------:R-:W-:-:S05]  /*55420*/  IMAD.WIDE.U32 R2, R0, 0x10000, RZ ;  /* 0x0001000000027825 */ /* 0x000fca00078e00ff */
[----:B------:R-:W-:Y:S02]  /*55430*/  LOP3.LUT R3, R5, R3, RZ, 0xfc, !PT ;  /* 0x0000000305037212 */ /* 0x000fe400078efcff */
[----:B------:R-:W-:-:S05]  /*55440*/  LOP3.LUT R2, R2, R7, RZ, 0xfc, !PT ;  /* 0x0000000702027212 */ /* 0x000fca00078efcff */
[----:B------:R0:W-:Y:S01]  /*55450*/  STG.E.64 desc[UR4][R124.64+0x6400], R2 ;  /* 0x006400027c007986 */ /* 0x0001e2000c101b04 */
[----:B------:R-:W-:Y:S05]  /*55460*/  BRA `(.L_x_10115) ;  /* 0x0000000000107947 */ /* 0x000fea0003800000 */
.L_x_10097:
[----:B------:R-:W-:Y:S02]  /*55470*/  ULDC UR6, c[0x0][0x22c] ;  /* 0x00008b0000067ab9 */ /* 0x000fe40000000800 */
[----:B------:R-:W-:-:S13]  /*55480*/  ISETP.GE.AND P0, PT, R3, UR6, PT ;  /* 0x0000000603007c0c */ /* 0x000fda000bf06270 */
[----:B------:R-:W-:Y:S05]  /*55490*/  @P0 EXIT ;  /* 0x000000000000094d */ /* 0x000fea0003800000 */
[----:B------:R0:W-:Y:S02]  /*554a0*/  STG.E.64 desc[UR4][R124.64+0x6400], RZ ;  /* 0x006400ff7c007986 */ /* 0x0001e4000c101b04 */
.L_x_10115:
[----:B------:R-:W-:Y:S05]  /*554b0*/  BSYNC B2 ;  /* 0x0000000000027941 */ /* 0x000fea0003800000 */
.L_x_10096:
        /* <DEDUP_REMOVED lines=16> */
.L_x_10119:
[----:B------:R-:W-:Y:S05]  /*555c0*/  BSYNC B3 ;  /* 0x0000000000037941 */ /* 0x000fea0003800000 */
.L_x_10118:
        /* <DEDUP_REMOVED lines=17> */
.L_x_10123:
[----:B------:R-:W-:Y:S05]  /*556e0*/  BSYNC B4 ;  /* 0x0000000000047941 */ /* 0x000fea0003800000 */
.L_x_10122:
[----:B------:R-:W-:-:S04]  /*556f0*/  F2FP.F16.F32.PACK_AB R217, RZ, R217 ;  /* 0x000000d9ffd9723e */ /* 0x000fc800000000ff */
[----:B------:R-:W-:Y:S01]  /*55700*/  PRMT R0, R217, 0x7610, R0 ;  /* 0x00007610d9007816 */ /* 0x000fe20000000000 */
[----:B------:R-:W-:Y:S06]  /*55710*/  BRA `(.L_x_10124) ;  /* 0x0000000000047947 */ /* 0x000fec0003800000 */
.L_x_10121:
[----:B------:R-:W-:-:S07]  /*55720*/  PRMT R0, RZ, 0x7610, R0 ;  /* 0x00007610ff007816 */ /* 0x000fce0000000000 */
.L_x_10124:
[----:B------:R-:W-:Y:S05]  /*55730*/  BSYNC B3 ;  /* 0x0000000000037941 */ /* 0x000fea0003800000 */
.L_x_10120:
        /* <DEDUP_REMOVED lines=16> */
.L_x_10128:
[----:B------:R-:W-:Y:S05]  /*55840*/  BSYNC B4 ;  /* 0x0000000000047941 */ /* 0x000fea0003800000 */
.L_x_10127:
[----:B------:R-:W-:-:S04]  /*55850*/  F2FP.F16.F32.PACK_AB R217, RZ, R217 ;  /* 0x000000d9ffd9723e */ /* 0x000fc800000000ff */
[----:B------:R-:W-:Y:S01]  /*55860*/  PRMT R4, R217, 0x7610, R4 ;  /* 0x00007610d9047816 */ /* 0x000fe20000000004 */
[----:B------:R-:W-:Y:S06]  /*55870*/  BRA `(.L_x_10129) ;  /* 0x0000000000047947 */ /* 0x000fec0003800000 */
.L_x_10126:
[----:B------:R-:W-:-:S07]  /*55880*/  PRMT R4, RZ, 0x7610, R4 ;  /* 0x00007610ff047816 */ /* 0x000fce0000000004 */
.L_x_10129:
[----:B------:R-:W-:Y:S05]  /*55890*/  BSYNC B3 ;  /* 0x0000000000037941 */ /* 0x000fea0003800000 */
.L_x_10125:
        /* <DEDUP_REMOVED lines=16> */
.L_x_10133:
[----:B------:R-:W-:Y:S05]  /*559a0*/  BSYNC B4 ;  /* 0x0000000000047941 */ /* 0x000fea0003800000 */
.L_x_10132:
[----:B------:R-:W-:-:S04]  /*559b0*/  F2FP.F16.F32.PACK_AB R217, RZ, R217 ;  /* 0x000000d9ffd9723e */ /* 0x000fc800000000ff */
[----:B------:R-:W-:Y:S01]  /*559c0*/  PRMT R5, R217, 0x7610, R5 ;  /* 0x00007610d9057816 */ /* 0x000fe20000000005 */
[----:B------:R-:W-:Y:S06]  /*559d0*/  BRA `(.L_x_10134) ;  /* 0x0000000000047947 */ /* 0x000fec0003800000 */
.L_x_10131:
[----:B------:R-:W-:-:S07]  /*559e0*/  PRMT R5, RZ, 0x7610, R5 ;  /* 0x00007610ff057816 */ /* 0x000fce0000000005 */
.L_x_10134:
[----:B------:R-:W-:Y:S05]  /*559f0*/  BSYNC B3 ;  /* 0x0000000000037941 */ /* 0x000fea0003800000 */
.L_x_10130:
[----:B------:R-:W-:Y:S02]  /*55a00*/  LOP3.LUT R0, R0, 0xffff, RZ, 0xc0, !PT ;  /* 0x0000ffff00007812 */ /* 0x000fe400078ec0ff */
[----:B------:R-:W-:-:S03]  /*55a10*/  PRMT R5, R4, 0x5410, R5 ;  /* 0x0000541004057816 */ /* 0x000fc60000000005 */
[----:B------:R-:W-:-:S05]  /*55a20*/  IMAD.WIDE.U32 R2, R0, 0x10000, RZ ;  /* 0x0001000000027825 */ /* 0x000fca00078e00ff */
[----:B------:R-:W-:Y:S02]  /*55a30*/  LOP3.LUT R3, R5, R3, RZ, 0xfc, !PT ;  /* 0x0000000305037212 */ /* 0x000fe400078efcff */
[----:B------:R-:W-:-:S05]  /*55a40*/  LOP3.LUT R2, R2, R7, RZ, 0xfc, !PT ;  /* 0x0000000702027212 */ /* 0x000fca00078efcff */
[----:B------:R0:W-:Y:S01]  /*55a50*/  STG.E.64 desc[UR4][R124.64+0x6500], R2 ;  /* 0x006500027c007986 */ /* 0x0001e2000c101b04 */
[----:B------:R-:W-:Y:S05]  /*55a60*/  BRA `(.L_x_10135) ;  /* 0x0000000000107947 */ /* 0x000fea0003800000 */
.L_x_10117:
[----:B------:R-:W-:Y:S02]  /*55a70*/  ULDC UR6, c[0x0][0x22c] ;  /* 0x00008b0000067ab9 */ /* 0x000fe40000000800 */
[----:B------:R-:W-:-:S13]  /*55a80*/  ISETP.GE.AND P0, PT, R3, UR6, PT ;  /* 0x0000000603007c0c */ /* 0x000fda000bf06270 */
[----:B------:R-:W-:Y:S05]  /*55a90*/  @P0 EXIT ;  /* 0x000000000000094d */ /* 0x000fea0003800000 */
[----:B------:R0:W-:Y:S02]  /*55aa0*/  STG.E.64 desc[UR4][R124.64+0x6500], RZ ;  /* 0x006500ff7c007986 */ /* 0x0001e4000c101b04 */
.L_x_10135:
[----:B------:R-:W-:Y:S05]  /*55ab0*/  BSYNC B2 ;  /* 0x0000000000027941 */ /* 0x000fea0003800000 */
.L_x_10116:
        /* <DEDUP_REMOVED lines=16> */
.L_x_10139:
[----:B------:R-:W-:Y:S05]  /*55bc0*/  BSYNC B3 ;  /* 0x0000000000037941 */ /* 0x000fea0003800000 */
.L_x_10138:
        /* <DEDUP_REMOVED lines=17> */
.L_x_10143:
[----:B------:R-:W-:Y:S05]  /*55ce0*/  BSYNC B4 ;  /* 0x0000000000047941 */ /* 0x000fea0003800000 */
.L_x_10142:
[----:B------:R-:W-:-:S04]  /*55cf0*/  F2FP.F16.F32.PACK_AB R217, RZ, R217 ;  /* 0x000000d9ffd9723e */ /* 0x000fc800000000ff */
[----:B------:R-:W-:Y:S01]  /*55d00*/  PRMT R0, R217, 0x7610, R0 ;  /* 0x00007610d9007816 */ /* 0x000fe20000000000 */
[----:B------:R-:W-:Y:S06]  /*55d10*/  BRA `(.L_x_10144) ;  /* 0x0000000000047947 */ /* 0x000fec0003800000 */
.L_x_10141:
[----:B------:R-:W-:-:S07]  /*55d20*/  PRMT R0, RZ, 0x7610, R0 ;  /* 0x00007610ff007816 */ /* 0x000fce0000000000 */
.L_x_10144:
[----:B------:R-:W-:Y:S05]  /*55d30*/  BSYNC B3 ;  /* 0x0000000000037941 */ /* 0x000fea0003800000 */
.L_x_10140:
        /* <DEDUP_REMOVED lines=16> */
.L_x_10148:
[----:B------:R-:W-:Y:S05]  /*55e40*/  BSYNC B4 ;  /* 0x0000000000047941 */ /* 0x000fea0003800000 */
.L_x_10147:
[----:B------:R-:W-:-:S04]  /*55e50*/  F2FP.F16.F32.PACK_AB R217, RZ, R217 ;  /* 0x000000d9ffd9723e */ /* 0x000fc800000000ff */
[----:B------:R-:W-:Y:S01]  /*55e60*/  PRMT R4, R217, 0x7610, R4 ;  /* 0x00007610d9047816 */ /* 0x000fe20000000004 */
[----:B------:R-:W-:Y:S06]  /*55e70*/  BRA `(.L_x_10149) ;  /* 0x0000000000047947 */ /* 0x000fec0003800000 */
.L_x_10146:
[----:B------:R-:W-:-:S07]  /*55e80*/  PRMT R4, RZ, 0x7610, R4 ;  /* 0x00007610ff047816 */ /* 0x000fce0000000004 */
.L_x_10149:
[----:B------:R-:W-:Y:S05]  /*55e90*/  BSYNC B3 ;  /* 0x0000000000037941 */ /* 0x000fea0003800000 */
.L_x_10145:
        /* <DEDUP_REMOVED lines=16> */
.L_x_10153:
[----:B------:R-:W-:Y:S05]  /*55fa0*/  BSYNC B4 ;  /* 0x0000000000047941 */ /* 0x000fea0003800000 */
.L_x_10152:
[----:B------:R-:W-:-:S04]  /*55fb0*/  F2FP.F16.F32.PACK_AB R217, RZ, R217 ;  /* 0x000000d9ffd9723e */ /* 0x000fc800000000ff */
[----:B------:R-:W-:Y:S01]  /*55fc0*/  PRMT R5, R217, 0x7610, R5 ;  /* 0x00007610d9057816 */ /* 0x000fe20000000005 */
[----:B------:R-:W-:Y:S06]  /*55fd0*/  BRA `(.L_x_10154) ;  /* 0x0000000000047947 */ /* 0x000fec0003800000 */
.L_x_10151:
[----:B------:R-:W-:-:S07]  /*55fe0*/  PRMT R5, RZ, 0x7610, R5 ;  /* 0x00007610ff057816 */ /* 0x000fce0000000005 */
.L_x_10154:
[----:B------:R-:W-:Y:S05]  /*55ff0*/  BSYNC B3 ;  /* 0x0000000000037941 */ /* 0x000fea0003800000 */
.L_x_10150:
[----:B------:R-:W-:Y:S02]  /*56000*/  LOP3.LUT R0, R0, 0xffff, RZ, 0xc0, !PT ;  /* 0x0000ffff00007812 */ /* 0x000fe400078ec0ff */
[----:B------:R-:W-:-:S03]  /*56010*/  PRMT R5, R4, 0x5410, R5 ;  /* 0x0000541004057816 */ /* 0x000fc60000000005 */
[----:B------:R-:W-:-:S05]  /*56020*/  IMAD.WIDE.U32 R2, R0, 0x10000, RZ ;  /* 0x0001000000027825 */ /* 0x000fca00078e00ff */
[----:B------:R-:W-:Y:S02]  /*56030*/  LOP3.LUT R3, R5, R3, RZ, 0xfc, !PT ;  /* 0x0000000305037212 */ /* 0x000fe400078efcff */
[----:B------:R-:W-:-:S05]  /*56040*/  LOP3.LUT R2, R2, R7, RZ, 0xfc, !PT ;  /* 0x0000000702027212 */ /* 0x000fca00078efcff */
[----:B------:R0:W-:Y:S01]  /*56050*/  STG.E.64 desc[UR4][R124.64+0x6600], R2 ;  /* 0x006600027c007986 */ /* 0x0001e2000c101b04 */
[----:B------:R-:W-:Y:S05]  /*56060*/  BRA `(.L_x_10155) ;  /* 0x0000000000107947 */ /* 0x000fea0003800000 */
.L_x_10137:
[----:B------:R-:W-:Y:S02]  /*56070*/  ULDC UR6, c[0x0][0x22c] ;  /* 0x00008b0000067ab9 */ /* 0x000fe40000000800 */
[----:B------:R-:W-:-:S13]  /*56080*/  ISETP.GE.AND P0, PT, R3, UR6, PT ;  /* 0x0000000603007c0c */ /* 0x000fda000bf06270 */
[----:B------:R-:W-:Y:S05]  /*56090*/  @P0 EXIT ;  /* 0x000000000000094d */ /* 0x000fea0003800000 */
[----:B------:R0:W-:Y:S02]  /*560a0*/  STG.E.64 desc[UR4][R124.64+0x6600], RZ ;  /* 0x006600ff7c007986 */ /* 0x0001e4000c101b04 */
.L_x_10155:
[----:B------:R-:W-:Y:S05]  /*560b0*/  BSYNC B2 ;  /* 0x0000000000027941 */ /* 0x000fea0003800000 */
.L_x_10136:
        /* <DEDUP_REMOVED lines=16> */
.L_x_10159:
[----:B------:R-:W-:Y:S05]  /*561c0*/  BSYNC B3 ;  /* 0x0000000000037941 */ /* 0x000fea0003800000 */
.L_x_10158:
        /* <DEDUP_REMOVED lines=17> */
.L_x_10163:
[----:B------:R-:W-:Y:S05]  /*562e0*/  BSYNC B4 ;  /* 0x0000000000047941 */ /* 0x000fea0003800000 */
.L_x_10162:
[----:B------:R-:W-:-:S04]  /*562f0*/  F2FP.F16.F32.PACK_AB R217, RZ, R217 ;  /* 0x000000d9ffd9723e */ /* 0x000fc800000000ff */
[----:B------:R-:W-:Y:S01]  /*56300*/  PRMT R0, R217, 0x7610, R0 ;  /* 0x00007610d9007816 */ /* 0x000fe20000000000 */
[----:B------:R-:W-:Y:S06]  /*56310*/  BRA `(.L_x_10164) ;  /* 0x0000000000047947 */ /* 0x000fec0003800000 */
.L_x_10161:
[----:B------:R-:W-:-:S07]  /*56320*/  PRMT R0, RZ, 0x7610, R0 ;  /* 0x00007610ff007816 */ /* 0x000fce0000000000 */
.L_x_10164:
[----:B------:R-:W-:Y:S05]  /*56330*/  BSYNC B3 ;  /* 0x0000000000037941 */ /* 0x000fea0003800000 */
.L_x_10160:
        /* <DEDUP_REMOVED lines=16> */
.L_x_10168:
[----:B------:R-:W-:Y:S05]  /*56440*/  BSYNC B4 ;  /* 0x0000000000047941 */ /* 0x000fea0003800000 */
.L_x_10167:
[----:B------:R-:W-:-:S04]  /*56450*/  F2FP.F16.F32.PACK_AB R217, RZ, R217 ;  /* 0x000000d9ffd9723e */ /* 0x000fc800000000ff */
[----:B------:R-:W-:Y:S01]  /*56460*/  PRMT R4, R217, 0x7610, R4 ;  /* 0x00007610d9047816 */ /* 0x000fe20000000004 */
[----:B------:R-:W-:Y:S06]  /*56470*/  BRA `(.L_x_10169) ;  /* 0x0000000000047947 */ /* 0x000fec0003800000 */
.L_x_10166:
[----:B------:R-:W-:-:S07]  /*56480*/  PRMT R4, RZ, 0x7610, R4 ;  /* 0x00007610ff047816 */ /* 0x000fce0000000004 */
.L_x_10169:
[----:B------:R-:W-:Y:S05]  /*56490*/  BSYNC B3 ;  /* 0x0000000000037941 */ /* 0x000fea0003800000 */
.L_x_10165:
        /* <DEDUP_REMOVED lines=16> */
.L_x_10173:
[----:B------:R-:W-:Y:S05]  /*565a0*/  BSYNC B4 ;  /* 0x0000000000047941 */ /* 0x000fea0003800000 */
.L_x_10172:
[----:B------:R-:W-:-:S04]  /*565b0*/  F2FP.F16.F32.PACK_AB R217, RZ, R217 ;  /* 0x000000d9ffd9723e */ /* 0x000fc800000000ff */
[----:B------:R-:W-:Y:S01]  /*565c0*/  PRMT R5, R217, 0x7610, R5 ;  /* 0x00007610d9057816 */ /* 0x000fe20000000005 */
[----:B------:R-:W-:Y:S06]  /*565d0*/  BRA `(.L_x_10174) ;  /* 0x0000000000047947 */ /* 0x000fec0003800000 */
.L_x_10171:
[----:B------:R-:W-:-:S07]  /*565e0*/  PRMT R5, RZ, 0x7610, R5 ;  /* 0x00007610ff057816 */ /* 0x000fce0000000005 */
.L_x_10174:
[----:B------:R-:W-:Y:S05]  /*565f0*/  BSYNC B3 ;  /* 0x0000000000037941 */ /* 0x000fea0003800000 */
.L_x_10170:
[----:B------:R-:W-:Y:S02]  /*56600*/  LOP3.LUT R0, R0, 0xffff, RZ, 0xc0, !PT ;  /* 0x0000ffff00007812 */ /* 0x000fe400078ec0ff */
[----:B------:R-:W-:-:S03]  /*56610*/  PRMT R5, R4, 0x5410, R5 ;  /* 0x0000541004057816 */ /* 0x000fc60000000005 */
[----:B------:R-:W-:-:S05]  /*56620*/  IMAD.WIDE.U32 R2, R0, 0x10000, RZ ;  /* 0x0001000000027825 */ /* 0x000fca00078e00ff */
[----:B------:R-:W-:Y:S02]  /*56630*/  LOP3.LUT R3, R5, R3, RZ, 0xfc, !PT ;  /* 0x0000000305037212 */ /* 0x000fe400078efcff */
[----:B------:R-:W-:-:S05]  /*56640*/  LOP3.LUT R2, R2, R7, RZ, 0xfc, !PT ;  /* 0x0000000702027212 */ /* 0x000fca00078efcff */
[----:B------:R0:W-:Y:S01]  /*56650*/  STG.E.64 desc[UR4][R124.64+0x6700], R2 ;  /* 0x006700027c007986 */ /* 0x0001e2000c101b04 */
[----:B------:R-:W-:Y:S05]  /*56660*/  BRA `(.L_x_10175) ;  /* 0x0000000000107947 */ /* 0x000fea0003800000 */
.L_x_10157:
[----:B------:R-:W-:Y:S02]  /*56670*/  ULDC UR6, c[0x0][0x22c] ;  /* 0x00008b0000067ab9 */ /* 0x000fe40000000800 */
[----:B------:R-:W-:-:S13]  /*56680*/  ISETP.GE.AND P0, PT, R3, UR6, PT ;  /* 0x0000000603007c0c */ /* 0x000fda000bf06270 */
[----:B------:R-:W-:Y:S05]  /*56690*/  @P0 EXIT ;  /* 0x000000000000094d */ /* 0x000fea0003800000 */
[----:B------:R0:W-:Y:S02]  /*566a0*/  STG.E.64 desc[UR4][R124.64+0x6700], RZ ;  /* 0x006700ff7c007986 */ /* 0x0001e4000c101b04 */
.L_x_10175:
[----:B------:R-:W-:Y:S05]  /*566b0*/  BSYNC B2 ;  /* 0x0000000000027941 */ /* 0x000fea0003800000 */
.L_x_10156:
        /* <DEDUP_REMOVED lines=16> */
.L_x_10179:
[----:B------:R-:W-:Y:S05]  /*567c0*/  BSYNC B3 ;  /* 0x0000000000037941 */ /* 0x000fea0003800000 */
.L_x_10178:
        /* <DEDUP_REMOVED lines=17> */
.L_x_10183:
[----:B------:R-:W-:Y:S05]  /*568e0*/  BSYNC B4 ;  /* 0x0000000000047941 */ /* 0x000fea0003800000 */
.L_x_10182:
[----:B------:R-:W-:-:S04]  /*568f0*/  F2FP.F16.F32.PACK_AB R217, RZ, R217 ;  /* 0x000000d9ffd9723e */ /* 0x000fc800000000ff */
[----:B------:R-:W-:Y:S01]  /*56900*/  PRMT R0, R217, 0x7610, R0 ;  /* 0x00007610d9007816 */ /* 0x000fe20000000000 */
[----:B------:R-:W-:Y:S06]  /*56910*/  BRA `(.L_x_10184) ;  /* 0x0000000000047947 */ /* 0x000fec0003800000 */
.L_x_10181:
[----:B------:R-:W-:-:S07]  /*56920*/  PRMT R0, RZ, 0x7610, R0 ;  /* 0x00007610ff007816 */ /* 0x000fce0000000000 */
.L_x_10184:
[----:B------:R-:W-:Y:S05]  /*56930*/  BSYNC B3 ;  /* 0x0000000000037941 */ /* 0x000fea0003800000 */
.L_x_10180:
        /* <DEDUP_REMOVED lines=16> */
.L_x_10188:
[----:B------:R-:W-:Y:S05]  /*56a40*/  BSYNC B4 ;  /* 0x0000000000047941 */ /* 0x000fea0003800000 */
.L_x_10187:
[----:B------:R-:W-:-:S04]  /*56a50*/  F2FP.F16.F32.PACK_AB R217, RZ, R217 ;  /* 0x000000d9ffd9723e */ /* 0x000fc800000000ff */
[----:B------:R-:W-:Y:S01]  /*56a60*/  PRMT R4, R217, 0x7610, R4 ;  /* 0x00007610d9047816 */ /* 0x000fe20000000004 */
[----:B------:R-:W-:Y:S06]  /*56a70*/  BRA `(.L_x_10189) ;  /* 0x0000000000047947 */ /* 0x000fec0003800000 */
.L_x_10186:
[----:B------:R-:W-:-:S07]  /*56a80*/  PRMT R4, RZ, 0x7610, R4 ;  /* 0x00007610ff047816 */ /* 0x000fce0000000004 */
.L_x_10189:
[----:B------:R-:W-:Y:S05]  /*56a90*/  BSYNC B3 ;  /* 0x0000000000037941 */ /* 0x000fea0003800000 */
.L_x_10185:
        /* <DEDUP_REMOVED lines=16> */
.L_x_10193:
[----:B------:R-:W-:Y:S05]  /*56ba0*/  BSYNC B4 ;  /* 0x0000000000047941 */ /* 0x000fea0003800000 */
.L_x_10192:
[----:B------:R-:W-:-:S04]  /*56bb0*/  F2FP.F16.F32.PACK_AB R217, RZ, R217 ;  /* 0x000000d9ffd9723e */ /* 0x000fc800000000ff */
[----:B------:R-:W-:Y:S01]  /*56bc0*/  PRMT R5, R217, 0x7610, R5 ;  /* 0x00007610d9057816 */ /* 0x000fe20000000005 */
[----:B------:R-:W-:Y:S06]  /*56bd0*/  BRA `(.L_x_10194) ;  /* 0x0000000000047947 */ /* 0x000fec0003800000 */
.L_x_10191:
[----:B------:R-:W-:-:S07]  /*56be0*/  PRMT R5, RZ, 0x7610, R5 ;  /* 0x00007610ff057816 */ /* 0x000fce0000000005 */
.L_x_10194:
[----:B------:R-:W-:Y:S05]  /*56bf0*/  BSYNC B3 ;  /* 0x0000000000037941 */ /* 0x000fea0003800000 */
.L_x_10190:
[----:B------:R-:W-:Y:S02]  /*56c00*/  LOP3.LUT R0, R0, 0xffff, RZ, 0xc0, !PT ;  /* 0x0000ffff00007812 */ /* 0x000fe400078ec0ff */
[----:B------:R-:W-:-:S03]  /*56c10*/  PRMT R5, R4, 0x5410, R5 ;  /* 0x0000541004057816 */ /* 0x000fc60000000005 */
[----:B------:R-:W-:-:S05]  /*56c20*/  IMAD.WIDE.U32 R2, R0, 0x10000, RZ ;  /* 0x0001000000027825 */ /* 0x000fca00078e00ff */
[----:B------:R-:W-:Y:S02]  /*56c30*/  LOP3.LUT R3, R5, R3, RZ, 0xfc, !PT ;  /* 0x0000000305037212 */ /* 0x000fe400078efcff */
[----:B------:R-:W-:-:S05]  /*56c40*/  LOP3.LUT R2, R2, R7, RZ, 0xfc, !PT ;  /* 0x0000000702027212 */ /* 0x000fca00078efcff */
[----:B------:R0:W-:Y:S01]  /*56c50*/  STG.E.64 desc[UR4][R124.64+0x6800], R2 ;  /* 0x006800027c007986 */ /* 0x0001e2000c101b04 */
[----:B------:R-:W-:Y:S05]  /*56c60*/  BRA `(.L_x_10195) ;  /* 0x0000000000107947 */ /* 0x000fea0003800000 */
.L_x_10177:
[----:B------:R-:W-:Y:S02]  /*56c70*/  ULDC UR6, c[0x0][0x22c] ;  /* 0x00008b0000067ab9 */ /* 0x000fe40000000800 */
[----:B------:R-:W-:-:S13]  /*56c80*/  ISETP.GE.AND P0, PT, R3, UR6, PT ;  /* 0x0000000603007c0c */ /* 0x000fda000bf06270 */
[----:B------:R-:W-:Y:S05]  /*56c90*/  @P0 EXIT ;  /* 0x000000000000094d */ /* 0x000fea0003800000 */
[----:B------:R0:W-:Y:S02]  /*56ca0*/  STG.E.64 desc[UR4][R124.64+0x6800], RZ ;  /* 0x006800ff7c007986 */ /* 0x0001e4000c101b04 */
.L_x_10195:
[----:B------:R-:W-:Y:S05]  /*56cb0*/  BSYNC B2 ;  /* 0x0000000000027941 */ /* 0x000fea0003800000 */
.L_x_10176:
        /* <DEDUP_REMOVED lines=16> */
.L_x_10199:
[----:B------:R-:W-:Y:S05]  /*56dc0*/  BSYNC B3 ;  /* 0x0000000000037941 */ /* 0x000fea0003800000 */
.L_x_10198:
        /* <DEDUP_REMOVED lines=17> */
.L_x_10203:
[----:B------:R-:W-:Y:S05]  /*56ee0*/  BSYNC B4 ;  /* 0x0000000000047941 */ /* 0x000fea0003800000 */
.L_x_10202:
[----:B------:R-:W-:-:S04]  /*56ef0*/  F2FP.F16.F32.PACK_AB R217, RZ, R217 ;  /* 0x000000d9ffd9723e */ /* 0x000fc800000000ff */
[----:B------:R-:W-:Y:S01]  /*56f00*/  PRMT R0, R217, 0x7610, R0 ;  /* 0x00007610d9007816 */ /* 0x000fe20000000000 */
[----:B------:R-:W-:Y:S06]  /*56f10*/  BRA `(.L_x_10204) ;  /* 0x0000000000047947 */ /* 0x000fec0003800000 */
.L_x_10201:
[----:B------:R-:W-:-:S07]  /*56f20*/  PRMT R0, RZ, 0x7610, R0 ;  /* 0x00007610ff007816 */ /* 0x000fce0000000000 */
.L_x_10204:
[----:B------:R-:W-:Y:S05]  /*56f30*/  BSYNC B3 ;  /* 0x0000000000037941 */ /* 0x000fea0003800000 */
.L_x_10200:
        /* <DEDUP_REMOVED lines=16> */
.L_x_10208:
[----:B------:R-:W-:Y:S05]  /*57040*/  BSYNC B4 ;  /* 0x0000000000047941 */ /* 0x000fea0003800000 */
.L_x_10207:
[----:B------:R-:W-:-:S04]  /*57050*/  F2FP.F16.F32.PACK_AB R217, RZ, R217 ;  /* 0x000000d9ffd9723e */ /* 0x000fc800000000ff */
[----:B------:R-:W-:Y:S01]  /*57060*/  PRMT R4, R217, 0x7610, R4 ;  /* 0x00007610d9047816 */ /* 0x000fe20000000004 */
[----:B------:R-:W-:Y:S06]  /*57070*/  BRA `(.L_x_10209) ;  /* 0x0000000000047947 */ /* 0x000fec0003800000 */
.L_x_10206:
[----:B------:R-:W-:-:S07]  /*57080*/  PRMT R4, RZ, 0x7610, R4 ;  /* 0x00007610ff047816 */ /* 0x000fce0000000004 */
.L_x_10209:
[----:B------:R-:W-:Y:S05]  /*57090*/  BSYNC B3 ;  /* 0x0000000000037941 */ /* 0x000fea0003800000 */
.L_x_10205:
        /* <DEDUP_REMOVED lines=16> */
.L_x_10213:
[----:B------:R-:W-:Y:S05]  /*571a0*/  BSYNC B4 ;  /* 0x0000000000047941 */ /* 0x000fea0003800000 */
.L_x_10212:
[----:B------:R-:W-:-:S04]  /*571b0*/  F2FP.F16.F32.PACK_AB R217, RZ, R217 ;  /* 0x000000d9ffd9723e */ /* 0x000fc800000000ff */
[----:B------:R-:W-:Y:S01]  /*571c0*/  PRMT R5, R217, 0x7610, R5 ;  /* 0x00007610d9057816 */ /* 0x000fe20000000005 */
[----:B------:R-:W-:Y:S06]  /*571d0*/  BRA `(.L_x_10214) ;  /* 0x0000000000047947 */ /* 0x000fec0003800000 */
.L_x_10211:
[----:B------:R-:W-:-:S07]  /*571e0*/  PRMT R5, RZ, 0x7610, R5 ;  /* 0x00007610ff057816 */ /* 0x000fce0000000005 */
.L_x_10214:
[----:B------:R-:W-:Y:S05]  /*571f0*/  BSYNC B3 ;  /* 0x0000000000037941 */ /* 0x000fea0003800000 */
.L_x_10210:
[----:B------:R-:W-:Y:S02]  /*57200*/  LOP3.LUT R0, R0, 0xffff, RZ, 0xc0, !PT ;  /* 0x0000ffff00007812 */ /* 0x000fe400078ec0ff */
[----:B------:R-:W-:-:S03]  /*57210*/  PRMT R5, R4, 0x5410, R5 ;  /* 0x0000541004057816 */ /* 0x000fc60000000005 */
[----:B------:R-:W-:-:S05]  /*57220*/  IMAD.WIDE.U32 R2, R0, 0x10000, RZ ;  /* 0x0001000000027825 */ /* 0x000fca00078e00ff */
[----:B------:R-:W-:Y:S02]  /*57230*/  LOP3.LUT R3, R5, R3, RZ, 0xfc, !PT ;  /* 0x0000000305037212 */ /* 0x000fe400078efcff */
[----:B------:R-:W-:-:S05]  /*57240*/  LOP3.LUT R2, R2, R7, RZ, 0xfc, !PT ;  /* 0x0000000702027212 */ /* 0x000fca00078efcff */
[----:B------:R0:W-:Y:S01]  /*57250*/  STG.E.64 desc[UR4][R124.64+0x6900], R2 ;  /* 0x006900027c007986 */ /* 0x0001e2000c101b04 */
[----:B------:R-:W-:Y:S05]  /*57260*/  BRA `(.L_x_10215) ;  /* 0x0000000000107947 */ /* 0x000fea0003800000 */
.L_x_10197:
[----:B------:R-:W-:Y:S02]  /*57270*/  ULDC UR6, c[0x0][0x22c] ;  /* 0x00008b0000067ab9 */ /* 0x000fe40000000800 */
[----:B------:R-:W-:-:S13]  /*57280*/  ISETP.GE.AND P0, PT, R3, UR6, PT ;  /* 0x0000000603007c0c */ /* 0x000fda000bf06270 */
[----:B------:R-:W-:Y:S05]  /*57290*/  @P0 EXIT ;  /* 0x000000000000094d */ /* 0x000fea0003800000 */
[----:B------:R0:W-:Y:S02]  /*572a0*/  STG.E.64 desc[UR4][R124.64+0x6900], RZ ;  /* 0x006900ff7c007986 */ /* 0x0001e4000c101b04 */
.L_x_10215:
[----:B------:R-:W-:Y:S05]  /*572b0*/  BSYNC B2 ;  /* 0x0000000000027941 */ /* 0x000fea0003800000 */
.L_x_10196:
        /* <DEDUP_REMOVED lines=16> */
.L_x_10219:
[----:B------:R-:W-:Y:S05]  /*573c0*/  BSYNC B3 ;  /* 0x0000000000037941 */ /* 0x000fea0003800000 */
.L_x_10218:
        /* <DEDUP_REMOVED lines=17> */
.L_x_10223:
[----:B------:R-:W-:Y:S05]  /*574e0*/  BSYNC B4 ;  /* 0x0000000000047941 */ /* 0x000fea0003800000 */
.L_x_10222:
[----:B------:R-:W-:-:S04]  /*574f0*/  F2FP.F16.F32.PACK_AB R217, RZ, R217 ;  /* 0x000000d9ffd9723e */ /* 0x000fc800000000ff */
[----:B------:R-:W-:Y:S01]  /*57500*/  PRMT R0, R217, 0x7610, R0 ;  /* 0x00007610d9007816 */ /* 0x000fe20000000000 */
[----:B------:R-:W-:Y:S06]  /*57510*/  BRA `(.L_x_10224) ;  /* 0x0000000000047947 */ /* 0x000fec0003800000 */
.L_x_10221:
[----:B------:R-:W-:-:S07]  /*57520*/  PRMT R0, RZ, 0x7610, R0 ;  /* 0x00007610ff007816 */ /* 0x000fce0000000000 */
.L_x_10224:
[----:B------:R-:W-:Y:S05]  /*57530*/  BSYNC B3 ;  /* 0x0000000000037941 */ /* 0x000fea0003800000 */
.L_x_10220:
        /* <DEDUP_REMOVED lines=16> */
.L_x_10228:
[----:B------:R-:W-:Y:S05]  /*57640*/  BSYNC B4 ;  /* 0x0000000000047941 */ /* 0x000fea0003800000 */
.L_x_10227:
[----:B------:R-:W-:-:S04]  /*57650*/  F2FP.F16.F32.PACK_AB R217, RZ, R217 ;  /* 0x000000d9ffd9723e */ /* 0x000fc800000000ff */
[----:B------:R-:W-:Y:S01]  /*57660*/  PRMT R4, R217, 0x7610, R4 ;  /* 0x00007610d9047816 */ /* 0x000fe20000000004 */
[----:B------:R-:W-:Y:S06]  /*57670*/  BRA `(.L_x_10229) ;  /* 0x0000000000047947 */ /* 0x000fec0003800000 */
.L_x_10226:
[----:B------:R-:W-:-:S07]  /*57680*/  PRMT R4, RZ, 0x7610, R4 ;  /* 0x00007610ff047816 */ /* 0x000fce0000000004 */
.L_x_10229:
[----:B------:R-:W-:Y:S05]  /*57690*/  BSYNC B3 ;  /* 0x0000000000037941 */ /* 0x000fea0003800000 */
.L_x_10225:
        /* <DEDUP_REMOVED lines=16> */
.L_x_10233:
[----:B------:R-:W-:Y:S05]  /*577a0*/  BSYNC B4 ;  /* 0x0000000000047941 */ /* 0x000fea0003800000 */
.L_x_10232:
[----:B------:R-:W-:-:S04]  /*577b0*/  F2FP.F16.F32.PACK_AB R217, RZ, R217 ;  /* 0x000000d9ffd9723e */ /* 0x000fc800000000ff */
[----:B------:R-:W-:Y:S01]  /*577c0*/  PRMT R5, R217, 0x7610, R5 ;  /* 0x00007610d9057816 */ /* 0x000fe20000000005 */
[----:B------:R-:W-:Y:S06]  /*577d0*/  BRA `(.L_x_10234) ;  /* 0x0000000000047947 */ /* 0x000fec0003800000 */
.L_x_10231:
[----:B------:R-:W-:-:S07]  /*577e0*/  PRMT R5, RZ, 0x7610, R5 ;  /* 0x00007610ff057816 */ /* 0x000fce0000000005 */
.L_x_10234:
[----:B------:R-:W-:Y:S05]  /*577f0*/  BSYNC B3 ;  /* 0x0000000000037941 */ /* 0x000fea0003800000 */
.L_x_10230:
[----:B------:R-:W-:Y:S02]  /*57800*/  LOP3.LUT R0, R0, 0xffff, RZ, 0xc0, !PT ;  /* 0x0000ffff00007812 */ /* 0x000fe400078ec0ff */
[----:B------:R-:W-:-:S03]  /*57810*/  PRMT R5, R4, 0x5410, R5 ;  /* 0x0000541004057816 */ /* 0x000fc60000000005 */
[----:B------:R-:W-:-:S05]  /*57820*/  IMAD.WIDE.U32 R2, R0, 0x10000, RZ ;  /* 0x0001000000027825 */ /* 0x000fca00078e00ff */
[----:B------:R-:W-:Y:S02]  /*57830*/  LOP3.LUT R3, R5, R3, RZ, 0xfc, !PT ;  /* 0x0000000305037212 */ /* 0x000fe400078efcff */
[----:B------:R-:W-:-:S05]  /*57840*/  LOP3.LUT R2, R2, R7, RZ, 0xfc, !PT ;  /* 0x0000000702027212 */ /* 0x000fca00078efcff */
[----:B------:R0:W-:Y:S01]  /*57850*/  STG.E.64 desc[UR4][R124.64+0x6a00], R2 ;  /* 0x006a00027c007986 */ /* 0x0001e2000c101b04 */
[----:B------:R-:W-:Y:S05]  /*57860*/  BRA `(.L_x_10235) ;  /* 0x0000000000107947 */ /* 0x000fea0003800000 */
.L_x_10217:
[----:B------:R-:W-:Y:S02]  /*57870*/  ULDC UR6, c[0x0][0x22c] ;  /* 0x00008b0000067ab9 */ /* 0x000fe40000000800 */
[----:B------:R-:W-:-:S13]  /*57880*/  ISETP.GE.AND P0, PT, R3, UR6, PT ;  /* 0x0000000603007c0c */ /* 0x000fda000bf06270 */
[----:B------:R-:W-:Y:S05]  /*57890*/  @P0 EXIT ;  /* 0x000000000000094d */ /* 0x000fea0003800000 */
[----:B------:R0:W-:Y:S02]  /*578a0*/  STG.E.64 desc[UR4][R124.64+0x6a00], RZ ;  /* 0x006a00ff7c007986 */ /* 0x0001e4000c101b04 */
.L_x_10235:
[----:B------:R-:W-:Y:S05]  /*578b0*/  BSYNC B2 ;  /* 0x0000000000027941 */ /* 0x000fea0003800000 */
.L_x_10216:
        /* <DEDUP_REMOVED lines=16> */
.L_x_10239:
[----:B------:R-:W-:Y:S05]  /*579c0*/  BSYNC B3 ;  /* 0x0000000000037941 */ /* 0x000fea0003800000 */
.L_x_10238:
        /* <DEDUP_REMOVED lines=17> */
.L_x_10243:
[----:B------:R-:W-:Y:S05]  /*57ae0*/  BSYNC B4 ;  /* 0x0000000000047941 */ /* 0x000fea0003800000 */
.L_x_10242:
[----:B------:R-:W-:-:S04]  /*57af0*/  F2FP.F16.F32.PACK_AB R217, RZ, R217 ;  /* 0x000000d9ffd9723e */ /* 0x000fc800000000ff */
[----:B------:R-:W-:Y:S01]  /*57b00*/  PRMT R0, R217, 0x7610, R0 ;  /* 0x00007610d9007816 */ /* 0x000fe20000000000 */
[----:B------:R-:W-:Y:S06]  /*57b10*/  BRA `(.L_x_10244) ;  /* 0x0000000000047947 */ /* 0x000fec0003800000 */
.L_x_10241:
[----:B------:R-:W-:-:S07]  /*57b20*/  PRMT R0, RZ, 0x7610, R0 ;  /* 0x00007610ff007816 */ /* 0x000fce0000000000 */
.L_x_10244:
[----:B------:R-:W-:Y:S05]  /*57b30*/  BSYNC B3 ;  /* 0x0000000000037941 */ /* 0x000fea0003800000 */
.L_x_10240:
        /* <DEDUP_REMOVED lines=16> */
.L_x_10248:
[----:B------:R-:W-:Y:S05]  /*57c40*/  BSYNC B4 ;  /* 0x0000000000047941 */ /* 0x000fea0003800000 */
.L_x_10247:
[----:B------:R-:W-:-:S04]  /*57c50*/  F2FP.F16.F32.PACK_AB R217, RZ, R217 ;  /* 0x000000d9ffd9723e */ /* 0x000fc800000000ff */
[----:B------:R-:W-:Y:S01]  /*57c60*/  PRMT R4, R217, 0x7610, R4 ;  /* 0x00007610d9047816 */ /* 0x000fe20000000004 */
[----:B------:R-:W-:Y:S06]  /*57c70*/  BRA `(.L_x_10249) ;  /* 0x0000000000047947 */ /* 0x000fec0003800000 */
.L_x_10246:
[----:B------:R-:W-:-:S07]  /*57c80*/  PRMT R4, RZ, 0x7610, R4 ;  /* 0x00007610ff047816 */ /* 0x000fce0000000004 */
.L_x_10249:
[----:B------:R-:W-:Y:S05]  /*57c90*/  BSYNC B3 ;  /* 0x0000000000037941 */ /* 0x000fea0003800000 */
.L_x_10245:
        /* <DEDUP_REMOVED lines=16> */
.L_x_10253:
[----:B------:R-:W-:Y:S05]  /*57da0*/  BSYNC B4 ;  /* 0x0000000000047941 */ /* 0x000fea0003800000 */
.L_x_10252:
[----:B------:R-:W-:-:S04]  /*57db0*/  F2FP.F16.F32.PACK_AB R217, RZ, R217 ;  /* 0x000000d9ffd9723e */ /* 0x000fc800000000ff */
[----:B------:R-:W-:Y:S01]  /*57dc0*/  PRMT R5, R217, 0x7610, R5 ;  /* 0x00007610d9057816 */ /* 0x000fe20000000005 */
[----:B------:R-:W-:Y:S06]  /*57dd0*/  BRA `(.L_x_10254) ;  /* 0x0000000000047947 */ /* 0x000fec0003800000 */
.L_x_10251:
[----:B------:R-:W-:-:S07]  /*57de0*/  PRMT R5, RZ, 0x7610, R5 ;  /* 0x00007610ff057816 */ /* 0x000fce0000000005 */
.L_x_10254:
[----:B------:R-:W-:Y:S05]  /*57df0*/  BSYNC B3 ;  /* 0x0000000000037941 */ /* 0x000fea0003800000 */
.L_x_10250:
[----:B------:R-:W-:Y:S02]  /*57e00*/  LOP3.LUT R0, R0, 0xffff, RZ, 0xc0, !PT ;  /* 0x0000ffff00007812 */ /* 0x000fe400078ec0ff */
[----:B------:R-:W-:-:S03]  /*57e10*/  PRMT R5, R4, 0x5410, R5 ;  /* 0x0000541004057816 */ /* 0x000fc60000000005 */
[----:B------:R-:W-:-:S05]  /*57e20*/  IMAD.WIDE.U32 R2, R0, 0x10000, RZ ;  /* 0x0001000000027825 */ /* 0x000fca00078e00ff */
[----:B------:R-:W-:Y:S02]  /*57e30*/  LOP3.LUT R3, R5, R3, RZ, 0xfc, !PT ;  /* 0x0000000305037212 */ /* 0x000fe400078efcff */
[----:B------:R-:W-:-:S05]  /*57e40*/  LOP3.LUT R2, R2, R7, RZ, 0xfc, !PT ;  /* 0x0000000702027212 */ /* 0x000fca00078efcff */
[----:B------:R0:W-:Y:S01]  /*57e50*/  STG.E.64 desc[UR4][R124.64+0x6b00], R2 ;  /* 0x006b00027c007986 */ /* 0x0001e2000c101b04 */
[----:B------:R-:W-:Y:S05]  /*57e60*/  BRA `(.L_x_10255) ;  /* 0x0000000000107947 */ /* 0x000fea0003800000 */
.L_x_10237:
[----:B------:R-:W-:Y:S02]  /*57e70*/  ULDC UR6, c[0x0][0x22c] ;  /* 0x00008b0000067ab9 */ /* 0x000fe40000000800 */
[----:B------:R-:W-:-:S13]  /*57e80*/  ISETP.GE.AND P0, PT, R3, UR6, PT ;  /* 0x0000000603007c0c */ /* 0x000fda000bf06270 */
[----:B------:R-:W-:Y:S05]  /*57e90*/  @P0 EXIT ;  /* 0x000000000000094d */ /* 0x000fea0003800000 */
[----:B------:R0:W-:Y:S02]  /*57ea0*/  STG.E.64 desc[UR4][R124.64+0x6b00], RZ ;  /* 0x006b00ff7c007986 */ /* 0x0001e4000c101b04 */
.L_x_10255:
[----:B------:R-:W-:Y:S05]  /*57eb0*/  BSYNC B2 ;  /* 0x0000000000027941 */ /* 0x000fea0003800000 */
.L_x_10236:
        /* <DEDUP_REMOVED lines=16> */
.L_x_10259:
[----:B------:R-:W-:Y:S05]  /*57fc0*/  BSYNC B3 ;  /* 0x0000000000037941 */ /* 0x000fea0003800000 */
.L_x_10258:
        /* <DEDUP_REMOVED lines=17> */
.L_x_10263:
[----:B------:R-:W-:Y:S05]  /*580e0*/  BSYNC B4 ;  /* 0x0000000000047941 */ /* 0x000fea0003800000 */
.L_x_10262:
[----:B------:R-:W-:-:S04]  /*580f0*/  F2FP.F16.F32.PACK_AB R217, RZ, R217 ;  /* 0x000000d9ffd9723e */ /* 0x000fc800000000ff */
[----:B------:R-:W-:Y:S01]  /*58100*/  PRMT R0, R217, 0x7610, R0 ;  /* 0x00007610d9007816 */ /* 0x000fe20000000000 */
[----:B------:R-:W-:Y:S06]  /*58110*/  BRA `(.L_x_10264) ;  /* 0x0000000000047947 */ /* 0x000fec0003800000 */
.L_x_10261:
[----:B------:R-:W-:-:S07]  /*58120*/  PRMT R0, RZ, 0x7610, R0 ;  /* 0x00007610ff007816 */ /* 0x000fce0000000000 */
.L_x_10264:
[----:B------:R-:W-:Y:S05]  /*58130*/  BSYNC B3 ;  /* 0x0000000000037941 */ /* 0x000fea0003800000 */
.L_x_10260:
        /* <DEDUP_REMOVED lines=16> */
.L_x_10268:
[----:B------:R-:W-:Y:S05]  /*58240*/  BSYNC B4 ;  /* 0x0000000000047941 */ /* 0x000fea0003800000 */
.L_x_10267:
[----:B------:R-:W-:-:S04]  /*58250*/  F2FP.F16.F32.PACK_AB R217, RZ, R217 ;  /* 0x000000d9ffd9723e */ /* 0x000fc800000000ff */
[----:B------:R-:W-:Y:S01]  /*58260*/  PRMT R4, R217, 0x7610, R4 ;  /* 0x00007610d9047816 */ /* 0x000fe20000000004 */
[----:B------:R-:W-:Y:S06]  /*58270*/  BRA `(.L_x_10269) ;  /* 0x0000000000047947 */ /* 0x000fec0003800000 */
.L_x_10266:
[----:B------:R-:W-:-:S07]  /*58280*/  PRMT R4, RZ, 0x7610, R4 ;  /* 0x00007610ff047816 */ /* 0x000fce0000000004 */
.L_x_10269:
[----:B------:R-:W-:Y:S05]  /*58290*/  BSYNC B3 ;  /* 0x0000000000037941 */ /* 0x000fea0003800000 */
.L_x_10265:
        /* <DEDUP_REMOVED lines=16> */
.L_x_10273:
[----:B------:R-:W-:Y:S05]  /*583a0*/  BSYNC B4 ;  /* 0x0000000000047941 */ /* 0x000fea0003800000 */
.L_x_10272:
[----:B------:R-:W-:-:S04]  /*583b0*/  F2FP.F16.F32.PACK_AB R217, RZ, R217 ;  /* 0x000000d9ffd9723e */ /* 0x000fc800000000ff */
[----:B------:R-:W-:Y:S01]  /*583c0*/  PRMT R5, R217, 0x7610, R5 ;  /* 0x00007610d9057816 */ /* 0x000fe20000000005 */
[----:B------:R-:W-:Y:S06]  /*583d0*/  BRA `(.L_x_10274) ;  /* 0x0000000000047947 */ /* 0x000fec0003800000 */
.L_x_10271:
[----:B------:R-:W-:-:S07]  /*583e0*/  PRMT R5, RZ, 0x7610, R5 ;  /* 0x00007610ff057816 */ /* 0x000fce0000000005 */
.L_x_10274:
[----:B------:R-:W-:Y:S05]  /*583f0*/  BSYNC B3 ;  /* 0x0000000000037941 */ /* 0x000fea0003800000 */
.L_x_10270:
[----:B------:R-:W-:Y:S02]  /*58400*/  LOP3.LUT R0, R0, 0xffff, RZ, 0xc0, !PT ;  /* 0x0000ffff00007812 */ /* 0x000fe400078ec0ff */
[----:B------:R-:W-:-:S03]  /*58410*/  PRMT R5, R4, 0x5410, R5 ;  /* 0x0000541004057816 */ /* 0x000fc60000000005 */
[----:B------:R-:W-:-:S05]  /*58420*/  IMAD.WIDE.U32 R2, R0, 0x10000, RZ ;  /* 0x0001000000027825 */ /* 0x000fca00078e00ff */
[----:B------:R-:W-:Y:S02]  /*58430*/  LOP3.LUT R3, R5, R3, RZ, 0xfc, !PT ;  /* 0x0000000305037212 */ /* 0x000fe400078efcff */
[----:B------:R-:W-:-:S05]  /*58440*/  LOP3.LUT R2, R2, R7, RZ, 0xfc, !PT ;  /* 0x0000000702027212 */ /* 0x000fca00078efcff */
[----:B------:R0:W-:Y:S01]  /*58450*/  STG.E.64 desc[UR4][R124.64+0x6c00], R2 ;  /* 0x006c00027c007986 */ /* 0x0001e2000c101b04 */
[----:B------:R-:W-:Y:S05]  /*58460*/  BRA `(.L_x_10275) ;  /* 0x0000000000107947 */ /* 0x000fea0003800000 */
.L_x_10257:
[----:B------:R-:W-:Y:S02]  /*58470*/  ULDC UR6, c[0x0][0x22c] ;  /* 0x00008b0000067ab9 */ /* 0x000fe40000000800 */
[----:B------:R-:W-:-:S13]  /*58480*/  ISETP.GE.AND P0, PT, R3, UR6, PT ;  /* 0x0000000603007c0c */ /* 0x000fda000bf06270 */
[----:B------:R-:W-:Y:S05]  /*58490*/  @P0 EXIT ;  /* 0x000000000000094d */ /* 0x000fea0003800000 */
[----:B------:R0:W-:Y:S02]  /*584a0*/  STG.E.64 desc[UR4][R124.64+0x6c00], RZ ;  /* 0x006c00ff7c007986 */ /* 0x0001e4000c101b04 */
.L_x_10275:
[----:B------:R-:W-:Y:S05]  /*584b0*/  BSYNC B2 ;  /* 0x0000000000027941 */ /* 0x000fea0003800000 */
.L_x_10256:
        /* <DEDUP_REMOVED lines=16> */
.L_x_10279:
[----:B------:R-:W-:Y:S05]  /*585c0*/  BSYNC B3 ;  /* 0x0000000000037941 */ /* 0x000fea0003800000 */
.L_x_10278:
        /* <DEDUP_REMOVED lines=17> */
.L_x_10283:
[----:B------:R-:W-:Y:S05]  /*586e0*/  BSYNC B4 ;  /* 0x0000000000047941 */ /* 0x000fea0003800000 */
.L_x_10282:
[----:B------:R-:W-:-:S04]  /*586f0*/  F2FP.F16.F32.PACK_AB R217, RZ, R217 ;  /* 0x000000d9ffd9723e */ /* 0x000fc800000000ff */
[----:B------:R-:W-:Y:S01]  /*58700*/  PRMT R0, R217, 0x7610, R0 ;  /* 0x00007610d9007816 */ /* 0x000fe20000000000 */
[----:B------:R-:W-:Y:S06]  /*58710*/  BRA `(.L_x_10284) ;  /* 0x0000000000047947 */ /* 0x000fec0003800000 */
.L_x_10281:
[----:B------:R-:W-:-:S07]  /*58720*/  PRMT R0, RZ, 0x7610, R0 ;  /* 0x00007610ff007816 */ /* 0x000fce0000000000 */
.L_x_10284:
[----:B------:R-:W-:Y:S05]  /*58730*/  BSYNC B3 ;  /* 0x0000000000037941 */ /* 0x000fea0003800000 */
.L_x_10280:
        /* <DEDUP_REMOVED lines=16> */
.L_x_10288:
[----:B------:R-:W-:Y:S05]  /*58840*/  BSYNC B4 ;  /* 0x0000000000047941 */ /* 0x000fea0003800000 */
.L_x_10287:
[----:B------:R-:W-:-:S04]  /*58850*/  F2FP.F16.F32.PACK_AB R217, RZ, R217 ;  /* 0x000000d9ffd9723e */ /* 0x000fc800000000ff */
[----:B------:R-:W-:Y:S01]  /*58860*/  PRMT R4, R217, 0x7610, R4 ;  /* 0x00007610d9047816 */ /* 0x000fe20000000004 */
[----:B------:R-:W-:Y:S06]  /*58870*/  BRA `(.L_x_10289) ;  /* 0x0000000000047947 */ /* 0x000fec0003800000 */
.L_x_10286:
[----:B------:R-:W-:-:S07]  /*58880*/  PRMT R4, RZ, 0x7610, R4 ;  /* 0x00007610ff047816 */ /* 0x000fce0000000004 */
.L_x_10289:
[----:B------:R-:W-:Y:S05]  /*58890*/  BSYNC B3 ;  /* 0x0000000000037941 */ /* 0x000fea0003800000 */
.L_x_10285:
        /* <DEDUP_REMOVED lines=16> */
.L_x_10293:
[----:B------:R-:W-:Y:S05]  /*589a0*/  BSYNC B4 ;  /* 0x0000000000047941 */ /* 0x000fea0003800000 */
.L_x_10292:
[----:B------:R-:W-:-:S04]  /*589b0*/  F2FP.F16.F32.PACK_AB R217, RZ, R217 ;  /* 0x000000d9ffd9723e */ /* 0x000fc800000000ff */
[----:B------:R-:W-:Y:S01]  /*589c0*/  PRMT R5, R217, 0x7610, R5 ;  /* 0x00007610d9057816 */ /* 0x000fe20000000005 */
[----:B------:R-:W-:Y:S06]  /*589d0*/  BRA `(.L_x_10294) ;  /* 0x0000000000047947 */ /* 0x000fec0003800000 */
.L_x_10291:
[----:B------:R-:W-:-:S07]  /*589e0*/  PRMT R5, RZ, 0x7610, R5 ;  /* 0x00007610ff057816 */ /* 0x000fce0000000005 */
.L_x_10294:
[----:B------:R-:W-:Y:S05]  /*589f0*/  BSYNC B3 ;  /* 0x0000000000037941 */ /* 0x000fea0003800000 */
.L_x_10290:
[----:B------:R-:W-:Y:S02]  /*58a00*/  LOP3.LUT R0, R0, 0xffff, RZ, 0xc0, !PT ;  /* 0x0000ffff00007812 */ /* 0x000fe400078ec0ff */
[----:B------:R-:W-:-:S03]  /*58a10*/  PRMT R5, R4, 0x5410, R5 ;  /* 0x0000541004057816 */ /* 0x000fc60000000005 */
[----:B------:R-:W-:-:S05]  /*58a20*/  IMAD.WIDE.U32 R2, R0, 0x10000, RZ ;  /* 0x0001000000027825 */ /* 0x000fca00078e00ff */
[----:B------:R-:W-:Y:S02]  /*58a30*/  LOP3.LUT R3, R5, R3, RZ, 0xfc, !PT ;  /* 0x0000000305037212 */ /* 0x000fe400078efcff */
[----:B------:R-:W-:-:S05]  /*58a40*/  LOP3.LUT R2, R2, R7, RZ, 0xfc, !PT ;  /* 0x0000000702027212 */ /* 0x000fca00078efcff */
[----:B------:R0:W-:Y:S01]  /*58a50*/  STG.E.64 desc[UR4][R124.64+0x6d00], R2 ;  /* 0x006d00027c007986 */ /* 0x0001e2000c101b04 */
[----:B------:R-:W-:Y:S05]  /*58a60*/  BRA `(.L_x_10295) ;  /* 0x0000000000107947 */ /* 0x000fea0003800000 */
.L_x_10277:
[----:B------:R-:W-:Y:S02]  /*58a70*/  ULDC UR6, c[0x0][0x22c] ;  /* 0x00008b0000067ab9 */ /* 0x000fe40000000800 */
[----:B------:R-:W-:-:S13]  /*58a80*/  ISETP.GE.AND P0, PT, R3, UR6, PT ;  /* 0x0000000603007c0c */ /* 0x000fda000bf06270 */
[----:B------:R-:W-:Y:S05]  /*58a90*/  @P0 EXIT ;  /* 0x000000000000094d */ /* 0x000fea0003800000 */
[----:B------:R0:W-:Y:S02]  /*58aa0*/  STG.E.64 desc[UR4][R124.64+0x6d00], RZ ;  /* 0x006d00ff7c007986 */ /* 0x0001e4000c101b04 */
.L_x_10295:
[----:B------:R-:W-:Y:S05]  /*58ab0*/  BSYNC B2 ;  /* 0x0000000000027941 */ /* 0x000fea0003800000 */
.L_x_10276:
        /* <DEDUP_REMOVED lines=16> */
.L_x_10299:
[----:B------:R-:W-:Y:S05]  /*58bc0*/  BSYNC B3 ;  /* 0x0000000000037941 */ /* 0x000fea0003800000 */
.L_x_10298:
        /* <DEDUP_REMOVED lines=17> */
.L_x_10303:
[----:B------:R-:W-:Y:S05]  /*58ce0*/  BSYNC B4 ;  /* 0x0000000000047941 */ /* 0x000fea0003800000 */
.L_x_10302:
[----:B------:R-:W-:-:S04]  /*58cf0*/  F2FP.F16.F32.PACK_AB R217, RZ, R217 ;  /* 0x000000d9ffd9723e */ /* 0x000fc800000000ff */
[----:B------:R-:W-:Y:S01]  /*58d00*/  PRMT R0, R217, 0x7610, R0 ;  /* 0x00007610d9007816 */ /* 0x000fe20000000000 */
[----:B------:R-:W-:Y:S06]  /*58d10*/  BRA `(.L_x_10304) ;  /* 0x0000000000047947 */ /* 0x000fec0003800000 */
.L_x_10301:
[----:B------:R-:W-:-:S07]  /*58d20*/  PRMT R0, RZ, 0x7610, R0 ;  /* 0x00007610ff007816 */ /* 0x000fce0000000000 */
.L_x_10304:
[----:B------:R-:W-:Y:S05]  /*58d30*/  BSYNC B3 ;  /* 0x0000000000037941 */ /* 0x000fea0003800000 */
.L_x_10300:
        /* <DEDUP_REMOVED lines=16> */
.L_x_10308:
[----:B------:R-:W-:Y:S05]  /*58e40*/  BSYNC B4 ;  /* 0x0000000000047941 */ /* 0x000fea0003800000 */
.L_x_10307:
[----:B------:R-:W-:-:S04]  /*58e50*/  F2FP.F16.F32.PACK_AB R217, RZ, R217 ;  /* 0x000000d9ffd9723e */ /* 0x000fc800000000ff */
[----:B------:R-:W-:Y:S01]  /*58e60*/  PRMT R4, R217, 0x7610, R4 ;  /* 0x00007610d9047816 */ /* 0x000fe20000000004 */
[----:B------:R-:W-:Y:S06]  /*58e70*/  BRA `(.L_x_10309) ;  /* 0x0000000000047947 */ /* 0x000fec0003800000 */
.L_x_10306:
[----:B------:R-:W-:-:S07]  /*58e80*/  PRMT R4, RZ, 0x7610, R4 ;  /* 0x00007610ff047816 */ /* 0x000fce0000000004 */
.L_x_10309:
[----:B------:R-:W-:Y:S05]  /*58e90*/  BSYNC B3 ;  /* 0x0000000000037941 */ /* 0x000fea0003800000 */
.L_x_10305:
        /* <DEDUP_REMOVED lines=16> */
.L_x_10313:
[----:B------:R-:W-:Y:S05]  /*58fa0*/  BSYNC B4 ;  /* 0x0000000000047941 */ /* 0x000fea0003800000 */
.L_x_10312:
[----:B------:R-:W-:-:S04]  /*58fb0*/  F2FP.F16.F32.PACK_AB R217, RZ, R217 ;  /* 0x000000d9ffd9723e */ /* 0x000fc800000000ff */
[----:B------:R-:W-:Y:S01]  /*58fc0*/  PRMT R5, R217, 0x7610, R5 ;  /* 0x00007610d9057816 */ /* 0x000fe20000000005 */
[----:B------:R-:W-:Y:S06]  /*58fd0*/  BRA `(.L_x_10314) ;  /* 0x0000000000047947 */ /* 0x000fec0003800000 */
.L_x_10311:
[----:B------:R-:W-:-:S07]  /*58fe0*/  PRMT R5, RZ, 0x7610, R5 ;  /* 0x00007610ff057816 */ /* 0x000fce0000000005 */
.L_x_10314:
[----:B------:R-:W-:Y:S05]  /*58ff0*/  BSYNC B3 ;  /* 0x0000000000037941 */ /* 0x000fea0003800000 */
.L_x_10310:
[----:B------:R-:W-:Y:S02]  /*59000*/  LOP3.LUT R0, R0, 0xffff, RZ, 0xc0, !PT ;  /* 0x0000ffff00007812 */ /* 0x000fe400078ec0ff */
[----:B------:R-:W-:-:S03]  /*59010*/  PRMT R5, R4, 0x5410, R5 ;  /* 0x0000541004057816 */ /* 0x000fc60000000005 */
[----:B------:R-:W-:-:S05]  /*59020*/  IMAD.WIDE.U32 R2, R0, 0x10000, RZ ;  /* 0x0001000000027825 */ /* 0x000fca00078e00ff */
[----:B------:R-:W-:Y:S02]  /*59030*/  LOP3.LUT R3, R5, R3, RZ, 0xfc, !PT ;  /* 0x0000000305037212 */ /* 0x000fe400078efcff */
[----:B------:R-:W-:-:S05]  /*59040*/  LOP3.LUT R2, R2, R7, RZ, 0xfc, !PT ;  /* 0x0000000702027212 */ /* 0x000fca00078efcff */
[----:B------:R0:W-:Y:S01]  /*59050*/  STG.E.64 desc[UR4][R124.64+0x6e00], R2 ;  /* 0x006e00027c007986 */ /* 0x0001e2000c101b04 */
[----:B------:R-:W-:Y:S05]  /*59060*/  BRA `(.L_x_10315) ;  /* 0x0000000000107947 */ /* 0x000fea0003800000 */
.L_x_10297:
[----:B------:R-:W-:Y:S02]  /*59070*/  ULDC UR6, c[0x0][0x22c] ;  /* 0x00008b0000067ab9 */ /* 0x000fe40000000800 */
[----:B------:R-:W-:-:S13]  /*59080*/  ISETP.GE.AND P0, PT, R3, UR6, PT ;  /* 0x0000000603007c0c */ /* 0x000fda000bf06270 */
[----:B------:R-:W-:Y:S05]  /*59090*/  @P0 EXIT ;  /* 0x000000000000094d */ /* 0x000fea0003800000 */
[----:B------:R0:W-:Y:S02]  /*590a0*/  STG.E.64 desc[UR4][R124.64+0x6e00], RZ ;  /* 0x006e00ff7c007986 */ /* 0x0001e4000c101b04 */
.L_x_10315:
[----:B------:R-:W-:Y:S05]  /*590b0*/  BSYNC B2 ;  /* 0x0000000000027941 */ /* 0x000fea0003800000 */
.L_x_10296:
        /* <DEDUP_REMOVED lines=16> */
.L_x_10319:
[----:B------:R-:W-:Y:S05]  /*591c0*/  BSYNC B3 ;  /* 0x0000000000037941 */ /* 0x000fea0003800000 */
.L_x_10318:
        /* <DEDUP_REMOVED lines=17> */
.L_x_10323:
[----:B------:R-:W-:Y:S05]  /*592e0*/  BSYNC B4 ;  /* 0x0000000000047941 */ /* 0x000fea0003800000 */
.L_x_10322:
[----:B------:R-:W-:-:S04]  /*592f0*/  F2FP.F16.F32.PACK_AB R217, RZ, R217 ;  /* 0x000000d9ffd9723e */ /* 0x000fc800000000ff */
[----:B------:R-:W-:Y:S01]  /*59300*/  PRMT R0, R217, 0x7610, R0 ;  /* 0x00007610d9007816 */ /* 0x000fe20000000000 */
[----:B------:R-:W-:Y:S06]  /*59310*/  BRA `(.L_x_10324) ;  /* 0x0000000000047947 */ /* 0x000fec0003800000 */
.L_x_10321:
[----:B------:R-:W-:-:S07]  /*59320*/  PRMT R0, RZ, 0x7610, R0 ;  /* 0x00007610ff007816 */ /* 0x000fce0000000000 */
.L_x_10324:
[----:B------:R-:W-:Y:S05]  /*59330*/  BSYNC B3 ;  /* 0x0000000000037941 */ /* 0x000fea0003800000 */
.L_x_10320:
        /* <DEDUP_REMOVED lines=16> */
.L_x_10328:
[----:B------:R-:W-:Y:S05]  /*59440*/  BSYNC B4 ;  /* 0x0000000000047941 */ /* 0x000fea0003800000 */
.L_x_10327:
[----:B------:R-:W-:-:S04]  /*59450*/  F2FP.F16.F32.PACK_AB R217, RZ, R217 ;  /* 0x000000d9ffd9723e */ /* 0x000fc800000000ff */
[----:B------:R-:W-:Y:S01]  /*59460*/  PRMT R4, R217, 0x7610, R4 ;  /* 0x00007610d9047816 */ /* 0x000fe20000000004 */
[----:B------:R-:W-:Y:S06]  /*59470*/  BRA `(.L_x_10329) ;  /* 0x0000000000047947 */ /* 0x000fec0003800000 */
.L_x_10326:
[----:B------:R-:W-:-:S07]  /*59480*/  PRMT R4, RZ, 0x7610, R4 ;  /* 0x00007610ff047816 */ /* 0x000fce0000000004 */
.L_x_10329:
[----:B------:R-:W-:Y:S05]  /*59490*/  BSYNC B3 ;  /* 0x0000000000037941 */ /* 0x000fea0003800000 */
.L_x_10325:
        /* <DEDUP_REMOVED lines=16> */
.L_x_10333:
[----:B------:R-:W-:Y:S05]  /*595a0*/  BSYNC B4 ;  /* 0x0000000000047941 */ /* 0x000fea0003800000 */
.L_x_10332:
[----:B------:R-:W-:-:S04]  /*595b0*/  F2FP.F16.F32.PACK_AB R217, RZ, R217 ;  /* 0x000000d9ffd9723e */ /* 0x000fc800000000ff */
[----:B------:R-:W-:Y:S01]  /*595c0*/  PRMT R5, R217, 0x7610, R5 ;  /* 0x00007610d9057816 */ /* 0x000fe20000000005 */
[----:B------:R-:W-:Y:S06]  /*595d0*/  BRA `(.L_x_10334) ;  /* 0x0000000000047947 */ /* 0x000fec0003800000 */
.L_x_10331:
[----:B------:R-:W-:-:S07]  /*595e0*/  PRMT R5, RZ, 0x7610, R5 ;  /* 0x00007610ff057816 */ /* 0x000fce0000000005 */
.L_x_10334:
[----:B------:R-:W-:Y:S05]  /*595f0*/  BSYNC B3 ;  /* 0x0000000000037941 */ /* 0x000fea0003800000 */
.L_x_10330:
[----:B------:R-:W-:Y:S02]  /*59600*/  LOP3.LUT R0, R0, 0xffff, RZ, 0xc0, !PT ;  /* 0x0000ffff00007812 */ /* 0x000fe400078ec0ff */
[----:B------:R-:W-:-:S03]  /*59610*/  PRMT R5, R4, 0x5410, R5 ;  /* 0x0000541004057816 */ /* 0x000fc60000000005 */
[----:B------:R-:W-:-:S05]  /*59620*/  IMAD.WIDE.U32 R2, R0, 0x10000, RZ ;  /* 0x0001000000027825 */ /* 0x000fca00078e00ff */
[----:B------:R-:W-:Y:S02]  /*59630*/  LOP3.LUT R3, R5, R3, RZ, 0xfc, !PT ;  /* 0x0000000305037212 */ /* 0x000fe400078efcff */
[----:B------:R-:W-:-:S05]  /*59640*/  LOP3.LUT R2, R2, R7, RZ, 0xfc, !PT ;  /* 0x0000000702027212 */ /* 0x000fca00078efcff */
[----:B------:R0:W-:Y:S01]  /*59650*/  STG.E.64 desc[UR4][R124.64+0x6f00], R2 ;  /* 0x006f00027c007986 */ /* 0x0001e2000c101b04 */
[----:B------:R-:W-:Y:S05]  /*59660*/  BRA `(.L_x_10335) ;  /* 0x0000000000107947 */ /* 0x000fea0003800000 */
.L_x_10317:
[----:B------:R-:W-:Y:S02]  /*59670*/  ULDC UR6, c[0x0][0x22c] ;  /* 0x00008b0000067ab9 */ /* 0x000fe40000000800 */
[----:B------:R-:W-:-:S13]  /*59680*/  ISETP.GE.AND P0, PT, R3, UR6, PT ;  /* 0x0000000603007c0c */ /* 0x000fda000bf06270 */
[----:B------:R-:W-:Y:S05]  /*59690*/  @P0 EXIT ;  /* 0x000000000000094d */ /* 0x000fea0003800000 */
[----:B------:R0:W-:Y:S02]  /*596a0*/  STG.E.64 desc[UR4][R124.64+0x6f00], RZ ;  /* 0x006f00ff7c007986 */ /* 0x0001e4000c101b04 */
.L_x_10335:
[----:B------:R-:W-:Y:S05]  /*596b0*/  BSYNC B2 ;  /* 0x0000000000027941 */ /* 0x000fea0003800000 */
.L_x_10316:
        /* <DEDUP_REMOVED lines=16> */
.L_x_10339:
[----:B------:R-:W-:Y:S05]  /*597c0*/  BSYNC B3 ;  /* 0x0000000000037941 */ /* 0x000fea0003800000 */
.L_x_10338:
        /* <DEDUP_REMOVED lines=17> */
.L_x_10343:
[----:B------:R-:W-:Y:S05]  /*598e0*/  BSYNC B4 ;  /* 0x0000000000047941 */ /* 0x000fea0003800000 */
.L_x_10342:
[----:B------:R-:W-:-:S04]  /*598f0*/  F2FP.F16.F32.PACK_AB R217, RZ, R217 ;  /* 0x000000d9ffd9723e */ /* 0x000fc800000000ff */
[----:B------:R-:W-:Y:S01]  /*59900*/  PRMT R0, R217, 0x7610, R0 ;  /* 0x00007610d9007816 */ /* 0x000fe20000000000 */
[----:B------:R-:W-:Y:S06]  /*59910*/  BRA `(.L_x_10344) ;  /* 0x0000000000047947 */ /* 0x000fec0003800000 */
.L_x_10341:
[----:B------:R-:W-:-:S07]  /*59920*/  PRMT R0, RZ, 0x7610, R0 ;  /* 0x00007610ff007816 */ /* 0x000fce0000000000 */
.L_x_10344:
[----:B------:R-:W-:Y:S05]  /*59930*/  BSYNC B3 ;  /* 0x0000000000037941 */ /* 0x000fea0003800000 */
.L_x_10340:
        /* <DEDUP_REMOVED lines=16> */
.L_x_10348:
[----:B------:R-:W-:Y:S05]  /*59a40*/  BSYNC B4 ;  /* 0x0000000000047941 */ /* 0x000fea0003800000 */
.L_x_10347:
[----:B------:R-:W-:-:S04]  /*59a50*/  F2FP.F16.F32.PACK_AB R217, RZ, R217 ;  /* 0x000000d9ffd9723e */ /* 0x000fc800000000ff */
[----:B------:R-:W-:Y:S01]  /*59a60*/  PRMT R4, R217, 0x7610, R4 ;  /* 0x00007610d9047816 */ /* 0x000fe20000000004 */
[----:B------:R-:W-:Y:S06]  /*59a70*/  BRA `(.L_x_10349) ;  /* 0x0000000000047947 */ /* 0x000fec0003800000 */
.L_x_10346:
[----:B------:R-:W-:-:S07]  /*59a80*/  PRMT R4, RZ, 0x7610, R4 ;  /* 0x00007610ff047816 */ /* 0x000fce0000000004 */
.L_x_10349:
[----:B------:R-:W-:Y:S05]  /*59a90*/  BSYNC B3 ;  /* 0x0000000000037941 */ /* 0x000fea0003800000 */
.L_x_10345:
        /* <DEDUP_REMOVED lines=16> */
.L_x_10353:
[----:B------:R-:W-:Y:S05]  /*59ba0*/  BSYNC B4 ;  /* 0x0000000000047941 */ /* 0x000fea0003800000 */
.L_x_10352:
[----:B------:R-:W-:-:S04]  /*59bb0*/  F2FP.F16.F32.PACK_AB R217, RZ, R217 ;  /* 0x000000d9ffd9723e */ /* 0x000fc800000000ff */
[----:B------:R-:W-:Y:S01]  /*59bc0*/  PRMT R5, R217, 0x7610, R5 ;  /* 0x00007610d9057816 */ /* 0x000fe20000000005 */
[----:B------:R-:W-:Y:S06]  /*59bd0*/  BRA `(.L_x_10354) ;  /* 0x0000000000047947 */ /* 0x000fec0003800000 */
.L_x_10351:
[----:B------:R-:W-:-:S07]  /*59be0*/  PRMT R5, RZ, 0x7610, R5 ;  /* 0x00007610ff057816 */ /* 0x000fce0000000005 */
.L_x_10354:
[----:B------:R-:W-:Y:S05]  /*59bf0*/  BSYNC B3 ;  /* 0x0000000000037941 */ /* 0x000fea0003800000 */
.L_x_10350:
[----:B------:R-:W-:Y:S02]  /*59c00*/  LOP3.LUT R0, R0, 0xffff, RZ, 0xc0, !PT ;  /* 0x0000ffff00007812 */ /* 0x000fe400078ec0ff */
[----:B------:R-:W-:-:S03]  /*59c10*/  PRMT R5, R4, 0x5410, R5 ;  /* 0x0000541004057816 */ /* 0x000fc60000000005 */
[----:B------:R-:W-:-:S05]  /*59c20*/  IMAD.WIDE.U32 R2, R0, 0x10000, RZ ;  /* 0x0001000000027825 */ /* 0x000fca00078e00ff */
[----:B------:R-:W-:Y:S02]  /*59c30*/  LOP3.LUT R3, R5, R3, RZ, 0xfc, !PT ;  /* 0x0000000305037212 */ /* 0x000fe400078efcff */
[----:B------:R-:W-:-:S05]  /*59c40*/  LOP3.LUT R2, R2, R7, RZ, 0xfc, !PT ;  /* 0x0000000702027212 */ /* 0x000fca00078efcff */
[----:B------:R0:W-:Y:S01]  /*59c50*/  STG.E.64 desc[UR4][R124.64+0x7000], R2 ;  /* 0x007000027c007986 */ /* 0x0001e2000c101b04 */
[----:B------:R-:W-:Y:S05]  /*59c60*/  BRA `(.L_x_10355) ;  /* 0x0000000000107947 */ /* 0x000fea0003800000 */
.L_x_10337:
[----:B------:R-:W-:Y:S02]  /*59c70*/  ULDC UR6, c[0x0][0x22c] ;  /* 0x00008b0000067ab9 */ /* 0x000fe40000000800 */
[----:B------:R-:W-:-:S13]  /*59c80*/  ISETP.GE.AND P0, PT, R3, UR6, PT ;  /* 0x0000000603007c0c */ /* 0x000fda000bf06270 */
[----:B------:R-:W-:Y:S05]  /*59c90*/  @P0 EXIT ;  /* 0x000000000000094d */ /* 0x000fea0003800000 */
[----:B------:R0:W-:Y:S02]  /*59ca0*/  STG.E.64 desc[UR4][R124.64+0x7000], RZ ;  /* 0x007000ff7c007986 */ /* 0x0001e4000c101b04 */
.L_x_10355:
[----:B------:R-:W-:Y:S05]  /*59cb0*/  BSYNC B2 ;  /* 0x0000000000027941 */ /* 0x000fea0003800000 */
.L_x_10336:
        /* <DEDUP_REMOVED lines=16> */
.L_x_10359:
[----:B------:R-:W-:Y:S05]  /*59dc0*/  BSYNC B3 ;  /* 0x0000000000037941 */ /* 0x000fea0003800000 */
.L_x_10358:
        /* <DEDUP_REMOVED lines=17> */
.L_x_10363:
[----:B------:R-:W-:Y:S05]  /*59ee0*/  BSYNC B4 ;  /* 0x0000000000047941 */ /* 0x000fea0003800000 */
.L_x_10362:
[----:B------:R-:W-:-:S04]  /*59ef0*/  F2FP.F16.F32.PACK_AB R217, RZ, R217 ;  /* 0x000000d9ffd9723e */ /* 0x000fc800000000ff */
[----:B------:R-:W-:Y:S01]  /*59f00*/  PRMT R0, R217, 0x7610, R0 ;  /* 0x00007610d9007816 */ /* 0x000fe20000000000 */
[----:B------:R-:W-:Y:S06]  /*59f10*/  BRA `(.L_x_10364) ;  /* 0x0000000000047947 */ /* 0x000fec0003800000 */
.L_x_10361:
[----:B------:R-:W-:-:S07]  /*59f20*/  PRMT R0, RZ, 0x7610, R0 ;  /* 0x00007610ff007816 */ /* 0x000fce0000000000 */
.L_x_10364:
[----:B------:R-:W-:Y:S05]  /*59f30*/  BSYNC B3 ;  /* 0x0000000000037941 */ /* 0x000fea0003800000 */
.L_x_10360:
        /* <DEDUP_REMOVED lines=16> */
.L_x_10368:
[----:B------:R-:W-:Y:S05]  /*5a040*/  BSYNC B4 ;  /* 0x0000000000047941 */ /* 0x000fea0003800000 */
.L_x_10367:
[----:B------:R-:W-:-:S04]  /*5a050*/  F2FP.F16.F32.PACK_AB R217, RZ, R217 ;  /* 0x000000d9ffd9723e */ /* 0x000fc800000000ff */
[----:B------:R-:W-:Y:S01]  /*5a060*/  PRMT R4, R217, 0x7610, R4 ;  /* 0x00007610d9047816 */ /* 0x000fe20000000004 */
[----:B------:R-:W-:Y:S06]  /*5a070*/  BRA `(.L_x_10369) ;  /* 0x0000000000047947 */ /* 0x000fec0003800000 */
.L_x_10366:
[----:B------:R-:W-:-:S07]  /*5a080*/  PRMT R4, RZ, 0x7610, R4 ;  /* 0x00007610ff047816 */ /* 0x000fce0000000004 */
.L_x_10369:
[----:B------:R-:W-:Y:S05]  /*5a090*/  BSYNC B3 ;  /* 0x0000000000037941 */ /* 0x000fea0003800000 */
.L_x_10365:
        /* <DEDUP_REMOVED lines=16> */
.L_x_10373:
[----:B------:R-:W-:Y:S05]  /*5a1a0*/  BSYNC B4 ;  /* 0x0000000000047941 */ /* 0x000fea0003800000 */
.L_x_10372:
[----:B------:R-:W-:-:S04]  /*5a1b0*/  F2FP.F16.F32.PACK_AB R217, RZ, R217 ;  /* 0x000000d9ffd9723e */ /* 0x000fc800000000ff */
[----:B------:R-:W-:Y:S01]  /*5a1c0*/  PRMT R5, R217, 0x7610, R5 ;  /* 0x00007610d9057816 */ /* 0x000fe20000000005 */
[----:B------:R-:W-:Y:S06]  /*5a1d0*/  BRA `(.L_x_10374) ;  /* 0x0000000000047947 */ /* 0x000fec0003800000 */
.L_x_10371:
[----:B------:R-:W-:-:S07]  /*5a1e0*/  PRMT R5, RZ, 0x7610, R5 ;  /* 0x00007610ff057816 */ /* 0x000fce0000000005 */
.L_x_10374:
[----:B------:R-:W-:Y:S05]  /*5a1f0*/  BSYNC B3 ;  /* 0x0000000000037941 */ /* 0x000fea0003800000 */
.L_x_10370:
[----:B------:R-:W-:Y:S02]  /*5a200*/  LOP3.LUT R0, R0, 0xffff, RZ, 0xc0, !PT ;  /* 0x0000ffff00007812 */ /* 0x000fe400078ec0ff */
[----:B------:R-:W-:-:S03]  /*5a210*/  PRMT R5, R4, 0x5410, R5 ;  /* 0x0000541004057816 */ /* 0x000fc60000000005 */
[----:B------:R-:W-:-:S05]  /*5a220*/  IMAD.WIDE.U32 R2, R0, 0x10000, RZ ;  /* 0x0001000000027825 */ /* 0x000fca00078e00ff */
[----:B------:R-:W-:Y:S02]  /*5a230*/  LOP3.LUT R3, R5, R3, RZ, 0xfc, !PT ;  /* 0x0000000305037212 */ /* 0x000fe400078efcff */
[----:B------:R-:W-:-:S05]  /*5a240*/  LOP3.LUT R2, R2, R7, RZ, 0xfc, !PT ;  /* 0x0000000702027212 */ /* 0x000fca00078efcff */
[----:B------:R0:W-:Y:S01]  /*5a250*/  STG.E.64 desc[UR4][R124.64+0x7100], R2 ;  /* 0x007100027c007986 */ /* 0x0001e2000c101b04 */
[----:B------:R-:W-:Y:S05]  /*5a260*/  BRA `(.L_x_10375) ;  /* 0x0000000000107947 */ /* 0x000fea0003800000 */
.L_x_10357:
[----:B------:R-:W-:Y:S02]  /*5a270*/  ULDC UR6, c[0x0][0x22c] ;  /* 0x00008b0000067ab9 */ /* 0x000fe40000000800 */
[----:B------:R-:W-:-:S13]  /*5a280*/  ISETP.GE.AND P0, PT, R3, UR6, PT ;  /* 0x0000000603007c0c */ /* 0x000fda000bf06270 */
[----:B------:R-:W-:Y:S05]  /*5a290*/  @P0 EXIT ;  /* 0x000000000000094d */ /* 0x000fea0003800000 */
[----:B------:R0:W-:Y:S02]  /*5a2a0*/  STG.E.64 desc[UR4][R124.64+0x7100], RZ ;  /* 0x007100ff7c007986 */ /* 0x0001e4000c101b04 */
.L_x_10375:
[----:B------:R-:W-:Y:S05]  /*5a2b0*/  BSYNC B2 ;  /* 0x0000000000027941 */ /* 0x000fea0003800000 */
.L_x_10356:
        /* <DEDUP_REMOVED lines=16> */
.L_x_10379:
[----:B------:R-:W-:Y:S05]  /*5a3c0*/  BSYNC B3 ;  /* 0x0000000000037941 */ /* 0x000fea0003800000 */
.L_x_10378:
        /* <DEDUP_REMOVED lines=17> */
.L_x_10383:
[----:B------:R-:W-:Y:S05]  /*5a4e0*/  BSYNC B4 ;  /* 0x0000000000047941 */ /* 0x000fea0003800000 */
.L_x_10382:
[----:B------:R-:W-:-:S04]  /*5a4f0*/  F2FP.F16.F32.PACK_AB R217, RZ, R217 ;  /* 0x000000d9ffd9723e */ /* 0x000fc800000000ff */
[----:B------:R-:W-:Y:S01]  /*5a500*/  PRMT R0, R217, 0x7610, R0 ;  /* 0x00007610d9007816 */ /* 0x000fe20000000000 */
[----:B------:R-:W-:Y:S06]  /*5a510*/  BRA `(.L_x_10384) ;  /* 0x0000000000047947 */ /* 0x000fec0003800000 */
.L_x_10381:
[----:B------:R-:W-:-:S07]  /*5a520*/  PRMT R0, RZ, 0x7610, R0 ;  /* 0x00007610ff007816 */ /* 0x000fce0000000000 */
.L_x_10384:
[----:B------:R-:W-:Y:S05]  /*5a530*/  BSYNC B3 ;  /* 0x0000000000037941 */ /* 0x000fea0003800000 */
.L_x_10380:
        /* <DEDUP_REMOVED lines=16> */
.L_x_10388:
[----:B------:R-:W-:Y:S05]  /*5a640*/  BSYNC B4 ;  /* 0x0000000000047941 */ /* 0x000fea0003800000 */
.L_x_10387:
[----:B------:R-:W-:-:S04]  /*5a650*/  F2FP.F16.F32.PACK_AB R217, RZ, R217 ;  /* 0x000000d9ffd9723e */ /* 0x000fc800000000ff */
[----:B------:R-:W-:Y:S01]  /*5a660*/  PRMT R4, R217, 0x7610, R4 ;  /* 0x00007610d9047816 */ /* 0x000fe20000000004 */
[----:B------:R-:W-:Y:S06]  /*5a670*/  BRA `(.L_x_10389) ;  /* 0x0000000000047947 */ /* 0x000fec0003800000 */
.L_x_10386:
[----:B------:R-:W-:-:S07]  /*5a680*/  PRMT R4, RZ, 0x7610, R4 ;  /* 0x00007610ff047816 */ /* 0x000fce0000000004 */
.L_x_10389:
[----:B------:R-:W-:Y:S05]  /*5a690*/  BSYNC B3 ;  /* 0x0000000000037941 */ /* 0x000fea0003800000 */
.L_x_10385:
        /* <DEDUP_REMOVED lines=16> */
.L_x_10393:
[----:B------:R-:W-:Y:S05]  /*5a7a0*/  BSYNC B4 ;  /* 0x0000000000047941 */ /* 0x000fea0003800000 */
.L_x_10392:
[----:B------:R-:W-:-:S04]  /*5a7b0*/  F2FP.F16.F32.PACK_AB R217, RZ, R217 ;  /* 0x000000d9ffd9723e */ /* 0x000fc800000000ff */
[----:B------:R-:W-:Y:S01]  /*5a7c0*/  PRMT R5, R217, 0x7610, R5 ;  /* 0x00007610d9057816 */ /* 0x000fe20000000005 */
[----:B------:R-:W-:Y:S06]  /*5a7d0*/  BRA `(.L_x_10394) ;  /* 0x0000000000047947 */ /* 0x000fec0003800000 */
.L_x_10391:
[----:B------:R-:W-:-:S07]  /*5a7e0*/  PRMT R5, RZ, 0x7610, R5 ;  /* 0x00007610ff057816 */ /* 0x000fce0000000005 */
.L_x_10394:
[----:B------:R-:W-:Y:S05]  /*5a7f0*/  BSYNC B3 ;  /* 0x0000000000037941 */ /* 0x000fea0003800000 */
.L_x_10390:
[----:B------:R-:W-:Y:S02]  /*5a800*/  LOP3.LUT R0, R0, 0xffff, RZ, 0xc0, !PT ;  /* 0x0000ffff00007812 */ /* 0x000fe400078ec0ff */
[----:B------:R-:W-:-:S03]  /*5a810*/  PRMT R5, R4, 0x5410, R5 ;  /* 0x0000541004057816 */ /* 0x000fc60000000005 */
[----:B------:R-:W-:-:S05]  /*5a820*/  IMAD.WIDE.U32 R2, R0, 0x10000, RZ ;  /* 0x0001000000027825 */ /* 0x000fca00078e00ff */
[----:B------:R-:W-:Y:S02]  /*5a830*/  LOP3.LUT R3, R5, R3, RZ, 0xfc, !PT ;  /* 0x0000000305037212 */ /* 0x000fe400078efcff */
[----:B------:R-:W-:-:S05]  /*5a840*/  LOP3.LUT R2, R2, R7, RZ, 0xfc, !PT ;  /* 0x0000000702027212 */ /* 0x000fca00078efcff */
[----:B------:R0:W-:Y:S01]  /*5a850*/  STG.E.64 desc[UR4][R124.64+0x7200], R2 ;  /* 0x007200027c007986 */ /* 0x0001e2000c101b04 */
[----:B------:R-:W-:Y:S05]  /*5a860*/  BRA `(.L_x_10395) ;  /* 0x0000000000107947 */ /* 0x000fea0003800000 */
.L_x_10377:
[----:B------:R-:W-:Y:S02]  /*5a870*/  ULDC UR6, c[0x0][0x22c] ;  /* 0x00008b0000067ab9 */ /* 0x000fe40000000800 */
[----:B------:R-:W-:-:S13]  /*5a880*/  ISETP.GE.AND P0, PT, R3, UR6, PT ;  /* 0x0000000603007c0c */ /* 0x000fda000bf06270 */
[----:B------:R-:W-:Y:S05]  /*5a890*/  @P0 EXIT ;  /* 0x000000000000094d */ /* 0x000fea0003800000 */
[----:B------:R0:W-:Y:S02]  /*5a8a0*/  STG.E.64 desc[UR4][R124.64+0x7200], RZ ;  /* 0x007200ff7c007986 */ /* 0x0001e4000c101b04 */
.L_x_10395:
[----:B------:R-:W-:Y:S05]  /*5a8b0*/  BSYNC B2 ;  /* 0x0000000000027941 */ /* 0x000fea0003800000 */
.L_x_10376:
        /* <DEDUP_REMOVED lines=16> */
.L_x_10399:
[----:B------:R-:W-:Y:S05]  /*5a9c0*/  BSYNC B3 ;  /* 0x0000000000037941 */ /* 0x000fea0003800000 */
.L_x_10398:
        /* <DEDUP_REMOVED lines=17> */
.L_x_10403:
[----:B------:R-:W-:Y:S05]  /*5aae0*/  BSYNC B4 ;  /* 0x0000000000047941 */ /* 0x000fea0003800000 */
.L_x_10402:
[----:B------:R-:W-:-:S04]  /*5aaf0*/  F2FP.F16.F32.PACK_AB R217, RZ, R217 ;  /* 0x000000d9ffd9723e */ /* 0x000fc800000000ff */
[----:B------:R-:W-:Y:S01]  /*5ab00*/  PRMT R0, R217, 0x7610, R0 ;  /* 0x00007610d9007816 */ /* 0x000fe20000000000 */
[----:B------:R-:W-:Y:S06]  /*5ab10*/  BRA `(.L_x_10404) ;  /* 0x0000000000047947 */ /* 0x000fec0003800000 */
.L_x_10401:
[----:B------:R-:W-:-:S07]  /*5ab20*/  PRMT R0, RZ, 0x7610, R0 ;  /* 0x00007610ff007816 */ /* 0x000fce0000000000 */
.L_x_10404:
[----:B------:R-:W-:Y:S05]  /*5ab30*/  BSYNC B3 ;  /* 0x0000000000037941 */ /* 0x000fea0003800000 */
.L_x_10400:
        /* <DEDUP_REMOVED lines=16> */
.L_x_10408:
[----:B------:R-:W-:Y:S05]  /*5ac40*/  BSYNC B4 ;  /* 0x0000000000047941 */ /* 0x000fea0003800000 */
.L_x_10407:
[----:B------:R-:W-:-:S04]  /*5ac50*/  F2FP.F16.F32.PACK_AB R217, RZ, R217 ;  /* 0x000000d9ffd9723e */ /* 0x000fc800000000ff */
[----:B------:R-:W-:Y:S01]  /*5ac60*/  PRMT R4, R217, 0x7610, R4 ;  /* 0x00007610d9047816 */ /* 0x000fe20000000004 */
[----:B------:R-:W-:Y:S06]  /*5ac70*/  BRA `(.L_x_10409) ;  /* 0x0000000000047947 */ /* 0x000fec0003800000 */
.L_x_10406:
[----:B------:R-:W-:-:S07]  /*5ac80*/  PRMT R4, RZ, 0x7610, R4 ;  /* 0x00007610ff047816 */ /* 0x000fce0000000004 */
.L_x_10409:
[----:B------:R-:W-:Y:S05]  /*5ac90*/  BSYNC B3 ;  /* 0x0000000000037941 */ /* 0x000fea0003800000 */
.L_x_10405:
        /* <DEDUP_REMOVED lines=16> */
.L_x_10413:
[----:B------:R-:W-:Y:S05]  /*5ada0*/  BSYNC B4 ;  /* 0x0000000000047941 */ /* 0x000fea0003800000 */
.L_x_10412:
[----:B------:R-:W-:-:S04]  /*5adb0*/  F2FP.F16.F32.PACK_AB R217, RZ, R217 ;  /* 0x000000d9ffd9723e */ /* 0x000fc800000000ff */
[----:B------:R-:W-:Y:S01]  /*5adc0*/  PRMT R5, R217, 0x7610, R5 ;  /* 0x00007610d9057816 */ /* 0x000fe20000000005 */
[----:B------:R-:W-:Y:S06]  /*5add0*/  BRA `(.L_x_10414) ;  /* 0x0000000000047947 */ /* 0x000fec0003800000 */
.L_x_10411:
[----:B------:R-:W-:-:S07]  /*5ade0*/  PRMT R5, RZ, 0x7610, R5 ;  /* 0x00007610ff057816 */ /* 0x000fce0000000005 */
.L_x_10414:
[----:B------:R-:W-:Y:S05]  /*5adf0*/  BSYNC B3 ;  /* 0x0000000000037941 */ /* 0x000fea0003800000 */
.L_x_10410:
[----:B------:R-:W-:Y:S02]  /*5ae00*/  LOP3.LUT R0, R0, 0xffff, RZ, 0xc0, !PT ;  /* 0x0000ffff00007812 */ /* 0x000fe400078ec0ff */
[----:B------:R-:W-:-:S03]  /*5ae10*/  PRMT R5, R4, 0x5410, R5 ;  /* 0x0000541004057816 */ /* 0x000fc60000000005 */
[----:B------:R-:W-:-:S05]  /*5ae20*/  IMAD.WIDE.U32 R2, R0, 0x10000, RZ ;  /* 0x0001000000027825 */ /* 0x000fca00078e00ff */
[----:B------:R-:W-:Y:S02]  /*5ae30*/  LOP3.LUT R3, R5, R3, RZ, 0xfc, !PT ;  /* 0x0000000305037212 */ /* 0x000fe400078efcff */
[----:B------:R-:W-:-:S05]  /*5ae40*/  LOP3.LUT R2, R2, R7, RZ, 0xfc, !PT ;  /* 0x0000000702027212 */ /* 0x000fca00078efcff */
[----:B------:R0:W-:Y:S01]  /*5ae50*/  STG.E.64 desc[UR4][R124.64+0x7300], R2 ;  /* 0x007300027c007986 */ /* 0x0001e2000c101b04 */
[----:B------:R-:W-:Y:S05]  /*5ae60*/  BRA `(.L_x_10415) ;  /* 0x0000000000107947 */ /* 0x000fea0003800000 */
.L_x_10397:
[----:B------:R-:W-:Y:S02]  /*5ae70*/  ULDC UR6, c[0x0][0x22c] ;  /* 0x00008b0000067ab9 */ /* 0x000fe40000000800 */
[----:B------:R-:W-:-:S13]  /*5ae80*/  ISETP.GE.AND P0, PT, R3, UR6, PT ;  /* 0x0000000603007c0c */ /* 0x000fda000bf06270 */
[----:B------:R-:W-:Y:S05]  /*5ae90*/  @P0 EXIT ;  /* 0x000000000000094d */ /* 0x000fea0003800000 */
[----:B------:R0:W-:Y:S02]  /*5aea0*/  STG.E.64 desc[UR4][R124.64+0x7300], RZ ;  /* 0x007300ff7c007986 */ /* 0x0001e4000c101b04 */
.L_x_10415:
[----:B------:R-:W-:Y:S05]  /*5aeb0*/  BSYNC B2 ;  /* 0x0000000000027941 */ /* 0x000fea0003800000 */
.L_x_10396:
        /* <DEDUP_REMOVED lines=16> */
.L_x_10419:
[----:B------:R-:W-:Y:S05]  /*5afc0*/  BSYNC B3 ;  /* 0x0000000000037941 */ /* 0x000fea0003800000 */
.L_x_10418:
        /* <DEDUP_REMOVED lines=17> */
.L_x_10423:
[----:B------:R-:W-:Y:S05]  /*5b0e0*/  BSYNC B4 ;  /* 0x0000000000047941 */ /* 0x000fea0003800000 */
.L_x_10422:
[----:B------:R-:W-:-:S04]  /*5b0f0*/  F2FP.F16.F32.PACK_AB R217, RZ, R217 ;  /* 0x000000d9ffd9723e */ /* 0x000fc800000000ff */
[----:B------:R-:W-:Y:S01]  /*5b100*/  PRMT R0, R217, 0x7610, R0 ;  /* 0x00007610d9007816 */ /* 0x000fe20000000000 */
[----:B------:R-:W-:Y:S06]  /*5b110*/  BRA `(.L_x_10424) ;  /* 0x0000000000047947 */ /* 0x000fec0003800000 */
.L_x_10421:
[----:B------:R-:W-:-:S07]  /*5b120*/  PRMT R0, RZ, 0x7610, R0 ;  /* 0x00007610ff007816 */ /* 0x000fce0000000000 */
.L_x_10424:
[----:B------:R-:W-:Y:S05]  /*5b130*/  BSYNC B3 ;  /* 0x0000000000037941 */ /* 0x000fea0003800000 */
.L_x_10420:
        /* <DEDUP_REMOVED lines=16> */
.L_x_10428:
[----:B------:R-:W-:Y:S05]  /*5b240*/  BSYNC B4 ;  /* 0x0000000000047941 */ /* 0x000fea0003800000 */
.L_x_10427:
[----:B------:R-:W-:-:S04]  /*5b250*/  F2FP.F16.F32.PACK_AB R217, RZ, R217 ;  /* 0x000000d9ffd9723e */ /* 0x000fc800000000ff */
[----:B------:R-:W-:Y:S01]  /*5b260*/  PRMT R4, R217, 0x7610, R4 ;  /* 0x00007610d9047816 */ /* 0x000fe20000000004 */
[----:B------:R-:W-:Y:S06]  /*5b270*/  BRA `(.L_x_10429) ;  /* 0x0000000000047947 */ /* 0x000fec0003800000 */
.L_x_10426:
[----:B------:R-:W-:-:S07]  /*5b280*/  PRMT R4, RZ, 0x7610, R4 ;  /* 0x00007610ff047816 */ /* 0x000fce0000000004 */
.L_x_10429:
[----:B------:R-:W-:Y:S05]  /*5b290*/  BSYNC B3 ;  /* 0x0000000000037941 */ /* 0x000fea0003800000 */
.L_x_10425:
        /* <DEDUP_REMOVED lines=16> */
.L_x_10433:
[----:B------:R-:W-:Y:S05]  /*5b3a0*/  BSYNC B4 ;  /* 0x0000000000047941 */ /* 0x000fea0003800000 */
.L_x_10432:
[----:B------:R-:W-:-:S04]  /*5b3b0*/  F2FP.F16.F32.PACK_AB R217, RZ, R217 ;  /* 0x000000d9ffd9723e */ /* 0x000fc800000000ff */
[----:B------:R-:W-:Y:S01]  /*5b3c0*/  PRMT R5, R217, 0x7610, R5 ;  /* 0x00007610d9057816 */ /* 0x000fe20000000005 */
[----:B------:R-:W-:Y:S06]  /*5b3d0*/  BRA `(.L_x_10434) ;  /* 0x0000000000047947 */ /* 0x000fec0003800000 */
.L_x_10431:
[----:B------:R-:W-:-:S07]  /*5b3e0*/  PRMT R5, RZ, 0x7610, R5 ;  /* 0x00007610ff057816 */ /* 0x000fce0000000005 */
.L_x_10434:
[----:B------:R-:W-:Y:S05]  /*5b3f0*/  BSYNC B3 ;  /* 0x0000000000037941 */ /* 0x000fea0003800000 */
.L_x_10430:
[----:B------:R-:W-:Y:S02]  /*5b400*/  LOP3.LUT R0, R0, 0xffff, RZ, 0xc0, !PT ;  /* 0x0000ffff00007812 */ /* 0x000fe400078ec0ff */
[----:B------:R-:W-:-:S03]  /*5b410*/  PRMT R5, R4, 0x5410, R5 ;  /* 0x0000541004057816 */ /* 0x000fc60000000005 */
[----:B------:R-:W-:-:S05]  /*5b420*/  IMAD.WIDE.U32 R2, R0, 0x10000, RZ ;  /* 0x0001000000027825 */ /* 0x000fca00078e00ff */
[----:B------:R-:W-:Y:S02]  /*5b430*/  LOP3.LUT R3, R5, R3, RZ, 0xfc, !PT ;  /* 0x0000000305037212 */ /* 0x000fe400078efcff */
[----:B------:R-:W-:-:S05]  /*5b440*/  LOP3.LUT R2, R2, R7, RZ, 0xfc, !PT ;  /* 0x0000000702027212 */ /* 0x000fca00078efcff */
[----:B------:R0:W-:Y:S01]  /*5b450*/  STG.E.64 desc[UR4][R124.64+0x7400], R2 ;  /* 0x007400027c007986 */ /* 0x0001e2000c101b04 */
[----:B------:R-:W-:Y:S05]  /*5b460*/  BRA `(.L_x_10435) ;  /* 0x0000000000107947 */ /* 0x000fea0003800000 */
.L_x_10417:
[----:B------:R-:W-:Y:S02]  /*5b470*/  ULDC UR6, c[0x0][0x22c] ;  /* 0x00008b0000067ab9 */ /* 0x000fe40000000800 */
[----:B------:R-:W-:-:S13]  /*5b480*/  ISETP.GE.AND P0, PT, R3, UR6, PT ;  /* 0x0000000603007c0c */ /* 0x000fda000bf06270 */
[----:B------:R-:W-:Y:S05]  /*5b490*/  @P0 EXIT ;  /* 0x000000000000094d */ /* 0x000fea0003800000 */
[----:B------:R0:W-:Y:S02]  /*5b4a0*/  STG.E.64 desc[UR4][R124.64+0x7400], RZ ;  /* 0x007400ff7c007986 */ /* 0x0001e4000c101b04 */
.L_x_10435:
[----:B------:R-:W-:Y:S05]  /*5b4b0*/  BSYNC B2 ;  /* 0x0000000000027941 */ /* 0x000fea0003800000 */
.L_x_10416:
        /* <DEDUP_REMOVED lines=16> */
.L_x_10439:
[----:B------:R-:W-:Y:S05]  /*5b5c0*/  BSYNC B3 ;  /* 0x0000000000037941 */ /* 0x000fea0003800000 */
.L_x_10438:
        /* <DEDUP_REMOVED lines=17> */
.L_x_10443:
[----:B------:R-:W-:Y:S05]  /*5b6e0*/  BSYNC B4 ;  /* 0x0000000000047941 */ /* 0x000fea0003800000 */
.L_x_10442:
[----:B------:R-:W-:-:S04]  /*5b6f0*/  F2FP.F16.F32.PACK_AB R217, RZ, R217 ;  /* 0x000000d9ffd9723e */ /* 0x000fc800000000ff */
[----:B------:R-:W-:Y:S01]  /*5b700*/  PRMT R0, R217, 0x7610, R0 ;  /* 0x00007610d9007816 */ /* 0x000fe20000000000 */
[----:B------:R-:W-:Y:S06]  /*5b710*/  BRA `(.L_x_10444) ;  /* 0x0000000000047947 */ /* 0x000fec0003800000 */
.L_x_10441:
[----:B------:R-:W-:-:S07]  /*5b720*/  PRMT R0, RZ, 0x7610, R0 ;  /* 0x00007610ff007816 */ /* 0x000fce0000000000 */
.L_x_10444:
[----:B------:R-:W-:Y:S05]  /*5b730*/  BSYNC B3 ;  /* 0x0000000000037941 */ /* 0x000fea0003800000 */
.L_x_10440:
        /* <DEDUP_REMOVED lines=16> */
.L_x_10448:
[----:B------:R-:W-:Y:S05]  /*5b840*/  BSYNC B4 ;  /* 0x0000000000047941 */ /* 0x000fea0003800000 */
.L_x_10447:
[----:B------:R-:W-:-:S04]  /*5b850*/  F2FP.F16.F32.PACK_AB R217, RZ, R217 ;  /* 0x000000d9ffd9723e */ /* 0x000fc800000000ff */
[----:B------:R-:W-:Y:S01]  /*5b860*/  PRMT R4, R217, 0x7610, R4 ;  /* 0x00007610d9047816 */ /* 0x000fe20000000004 */
[----:B------:R-:W-:Y:S06]  /*5b870*/  BRA `(.L_x_10449) ;  /* 0x0000000000047947 */ /* 0x000fec0003800000 */
.L_x_10446:
[----:B------:R-:W-:-:S07]  /*5b880*/  PRMT R4, RZ, 0x7610, R4 ;  /* 0x00007610ff047816 */ /* 0x000fce0000000004 */
.L_x_10449:
[----:B------:R-:W-:Y:S05]  /*5b890*/  BSYNC B3 ;  /* 0x0000000000037941 */ /* 0x000fea0003800000 */
.L_x_10445:
        /* <DEDUP_REMOVED lines=16> */
.L_x_10453:
[----:B------:R-:W-:Y:S05]  /*5b9a0*/  BSYNC B4 ;  /* 0x0000000000047941 */ /* 0x000fea0003800000 */
.L_x_10452:
[----:B------:R-:W-:-:S04]  /*5b9b0*/  F2FP.F16.F32.PACK_AB R217, RZ, R217 ;  /* 0x000000d9ffd9723e */ /* 0x000fc800000000ff */
[----:B------:R-:W-:Y:S01]  /*5b9c0*/  PRMT R5, R217, 0x7610, R5 ;  /* 0x00007610d9057816 */ /* 0x000fe20000000005 */
[----:B------:R-:W-:Y:S06]  /*5b9d0*/  BRA `(.L_x_10454) ;  /* 0x0000000000047947 */ /* 0x000fec0003800000 */
.L_x_10451:
[----:B------:R-:W-:-:S07]  /*5b9e0*/  PRMT R5, RZ, 0x7610, R5 ;  /* 0x00007610ff057816 */ /* 0x000fce0000000005 */
.L_x_10454:
[----:B------:R-:W-:Y:S05]  /*5b9f0*/  BSYNC B3 ;  /* 0x0000000000037941 */ /* 0x000fea0003800000 */
.L_x_10450:
[----:B------:R-:W-:Y:S02]  /*5ba00*/  LOP3.LUT R0, R0, 0xffff, RZ, 0xc0, !PT ;  /* 0x0000ffff00007812 */ /* 0x000fe400078ec0ff */
[----:B------:R-:W-:-:S03]  /*5ba10*/  PRMT R5, R4, 0x5410, R5 ;  /* 0x0000541004057816 */ /* 0x000fc60000000005 */
[----:B------:R-:W-:-:S05]  /*5ba20*/  IMAD.WIDE.U32 R2, R0, 0x10000, RZ ;  /* 0x0001000000027825 */ /* 0x000fca00078e00ff */
[----:B------:R-:W-:Y:S02]  /*5ba30*/  LOP3.LUT R3, R5, R3, RZ, 0xfc, !PT ;  /* 0x0000000305037212 */ /* 0x000fe400078efcff */
[----:B------:R-:W-:-:S05]  /*5ba40*/  LOP3.LUT R2, R2, R7, RZ, 0xfc, !PT ;  /* 0x0000000702027212 */ /* 0x000fca00078efcff */
[----:B------:R0:W-:Y:S01]  /*5ba50*/  STG.E.64 desc[UR4][R124.64+0x7500], R2 ;  /* 0x007500027c007986 */ /* 0x0001e2000c101b04 */
[----:B------:R-:W-:Y:S05]  /*5ba60*/  BRA `(.L_x_10455) ;  /* 0x0000000000107947 */ /* 0x000fea0003800000 */
.L_x_10437:
[----:B------:R-:W-:Y:S02]  /*5ba70*/  ULDC UR6, c[0x0][0x22c] ;  /* 0x00008b0000067ab9 */ /* 0x000fe40000000800 */
[----:B------:R-:W-:-:S13]  /*5ba80*/  ISETP.GE.AND P0, PT, R3, UR6, PT ;  /* 0x0000000603007c0c */ /* 0x000fda000bf06270 */
[----:B------:R-:W-:Y:S05]  /*5ba90*/  @P0 EXIT ;  /* 0x000000000000094d */ /* 0x000fea0003800000 */
[----:B------:R0:W-:Y:S02]  /*5baa0*/  STG.E.64 desc[UR4][R124.64+0x7500], RZ ;  /* 0x007500ff7c007986 */ /* 0x0001e4000c101b04 */
.L_x_10455:
[----:B------:R-:W-:Y:S05]  /*5bab0*/  BSYNC B2 ;  /* 0x0000000000027941 */ /* 0x000fea0003800000 */
.L_x_10436:
        /* <DEDUP_REMOVED lines=16> */
.L_x_10459:
[----:B------:R-:W-:Y:S05]  /*5bbc0*/  BSYNC B3 ;  /* 0x0000000000037941 */ /* 0x000fea0003800000 */
.L_x_10458:
        /* <DEDUP_REMOVED lines=17> */
.L_x_10463:
[----:B------:R-:W-:Y:S05]  /*5bce0*/  BSYNC B4 ;  /* 0x0000000000047941 */ /* 0x000fea0003800000 */
.L_x_10462:
[----:B------:R-:W-:-:S04]  /*5bcf0*/  F2FP.F16.F32.PACK_AB R217, RZ, R217 ;  /* 0x000000d9ffd9723e */ /* 0x000fc800000000ff */
[----:B------:R-:W-:Y:S01]  /*5bd00*/  PRMT R0, R217, 0x7610, R0 ;  /* 0x00007610d9007816 */ /* 0x000fe20000000000 */
[----:B------:R-:W-:Y:S06]  /*5bd10*/  BRA `(.L_x_10464) ;  /* 0x0000000000047947 */ /* 0x000fec0003800000 */
.L_x_10461:
[----:B------:R-:W-:-:S07]  /*5bd20*/  PRMT R0, RZ, 0x7610, R0 ;  /* 0x00007610ff007816 */ /* 0x000fce0000000000 */
.L_x_10464:
[----:B------:R-:W-:Y:S05]  /*5bd30*/  BSYNC B3 ;  /* 0x0000000000037941 */ /* 0x000fea0003800000 */
.L_x_10460:
        /* <DEDUP_REMOVED lines=16> */
.L_x_10468:
[----:B------:R-:W-:Y:S05]  /*5be40*/  BSYNC B4 ;  /* 0x0000000000047941 */ /* 0x000fea0003800000 */
.L_x_10467:
[----:B------:R-:W-:-:S04]  /*5be50*/  F2FP.F16.F32.PACK_AB R217, RZ, R217 ;  /* 0x000000d9ffd9723e */ /* 0x000fc800000000ff */
[----:B------:R-:W-:Y:S01]  /*5be60*/  PRMT R4, R217, 0x7610, R4 ;  /* 0x00007610d9047816 */ /* 0x000fe20000000004 */
[----:B------:R-:W-:Y:S06]  /*5be70*/  BRA `(.L_x_10469) ;  /* 0x0000000000047947 */ /* 0x000fec0003800000 */
.L_x_10466:
[----:B------:R-:W-:-:S07]  /*5be80*/  PRMT R4, RZ, 0x7610, R4 ;  /* 0x00007610ff047816 */ /* 0x000fce0000000004 */
.L_x_10469:
[----:B------:R-:W-:Y:S05]  /*5be90*/  BSYNC B3 ;  /* 0x0000000000037941 */ /* 0x000fea0003800000 */
.L_x_10465:
        /* <DEDUP_REMOVED lines=16> */
.L_x_10473:
[----:B------:R-:W-:Y:S05]  /*5bfa0*/  BSYNC B4 ;  /* 0x0000000000047941 */ /* 0x000fea0003800000 */
.L_x_10472:
[----:B------:R-:W-:-:S04]  /*5bfb0*/  F2FP.F16.F32.PACK_AB R217, RZ, R217 ;  /* 0x000000d9ffd9723e */ /* 0x000fc800000000ff */
[----:B------:R-:W-:Y:S01]  /*5bfc0*/  PRMT R5, R217, 0x7610, R5 ;  /* 0x00007610d9057816 */ /* 0x000fe20000000005 */
[----:B------:R-:W-:Y:S06]  /*5bfd0*/  BRA `(.L_x_10474) ;  /* 0x0000000000047947 */ /* 0x000fec0003800000 */
.L_x_10471:
[----:B------:R-:W-:-:S07]  /*5bfe0*/  PRMT R5, RZ, 0x7610, R5 ;  /* 0x00007610ff057816 */ /* 0x000fce0000000005 */
.L_x_10474:
[----:B------:R-:W-:Y:S05]  /*5bff0*/  BSYNC B3 ;  /* 0x0000000000037941 */ /* 0x000fea0003800000 */
.L_x_10470:
[----:B------:R-:W-:Y:S02]  /*5c000*/  LOP3.LUT R0, R0, 0xffff, RZ, 0xc0, !PT ;  /* 0x0000ffff00007812 */ /* 0x000fe400078ec0ff */
[----:B------:R-:W-:-:S03]  /*5c010*/  PRMT R5, R4, 0x5410, R5 ;  /* 0x0000541004057816 */ /* 0x000fc60000000005 */
[----:B------:R-:W-:-:S05]  /*5c020*/  IMAD.WIDE.U32 R2, R0, 0x10000, RZ ;  /* 0x0001000000027825 */ /* 0x000fca00078e00ff */
[----:B------:R-:W-:Y:S02]  /*5c030*/  LOP3.LUT R3, R5, R3, RZ, 0xfc, !PT ;  /* 0x0000000305037212 */ /* 0x000fe400078efcff */
[----:B------:R-:W-:-:S05]  /*5c040*/  LOP3.LUT R2, R2, R7, RZ, 0xfc, !PT ;  /* 0x0000000702027212 */ /* 0x000fca00078efcff */
[----:B------:R0:W-:Y:S01]  /*5c050*/  STG.E.64 desc[UR4][R124.64+0x7600], R2 ;  /* 0x007600027c007986 */ /* 0x0001e2000c101b04 */
[----:B------:R-:W-:Y:S05]  /*5c060*/  BRA `(.L_x_10475) ;  /* 0x0000000000107947 */ /* 0x000fea0003800000 */
.L_x_10457:
[----:B------:R-:W-:Y:S02]  /*5c070*/  ULDC UR6, c[0x0][0x22c] ;  /* 0x00008b0000067ab9 */ /* 0x000fe40000000800 */
[----:B------:R-:W-:-:S13]  /*5c080*/  ISETP.GE.AND P0, PT, R3, UR6, PT ;  /* 0x0000000603007c0c */ /* 0x000fda000bf06270 */
[----:B------:R-:W-:Y:S05]  /*5c090*/  @P0 EXIT ;  /* 0x000000000000094d */ /* 0x000fea0003800000 */
[----:B------:R0:W-:Y:S02]  /*5c0a0*/  STG.E.64 desc[UR4][R124.64+0x7600], RZ ;  /* 0x007600ff7c007986 */ /* 0x0001e4000c101b04 */
.L_x_10475:
[----:B------:R-:W-:Y:S05]  /*5c0b0*/  BSYNC B2 ;  /* 0x0000000000027941 */ /* 0x000fea0003800000 */
.L_x_10456:
        /* <DEDUP_REMOVED lines=16> */
.L_x_10479:
[----:B------:R-:W-:Y:S05]  /*5c1c0*/  BSYNC B3 ;  /* 0x0000000000037941 */ /* 0x000fea0003800000 */
.L_x_10478:
        /* <DEDUP_REMOVED lines=17> */
.L_x_10483:
[----:B------:R-:W-:Y:S05]  /*5c2e0*/  BSYNC B4 ;  /* 0x0000000000047941 */ /* 0x000fea0003800000 */
.L_x_10482:
[----:B------:R-:W-:-:S04]  /*5c2f0*/  F2FP.F16.F32.PACK_AB R217, RZ, R217 ;  /* 0x000000d9ffd9723e */ /* 0x000fc800000000ff */
[----:B------:R-:W-:Y:S01]  /*5c300*/  PRMT R0, R217, 0x7610, R0 ;  /* 0x00007610d9007816 */ /* 0x000fe20000000000 */
[----:B------:R-:W-:Y:S06]  /*5c310*/  BRA `(.L_x_10484) ;  /* 0x0000000000047947 */ /* 0x000fec0003800000 */
.L_x_10481:
[----:B------:R-:W-:-:S07]  /*5c320*/  PRMT R0, RZ, 0x7610, R0 ;  /* 0x00007610ff007816 */ /* 0x000fce0000000000 */
.L_x_10484:
[----:B------:R-:W-:Y:S05]  /*5c330*/  BSYNC B3 ;  /* 0x0000000000037941 */ /* 0x000fea0003800000 */
.L_x_10480:
        /* <DEDUP_REMOVED lines=16> */
.L_x_10488:
[----:B------:R-:W-:Y:S05]  /*5c440*/  BSYNC B4 ;  /* 0x0000000000047941 */ /* 0x000fea0003800000 */
.L_x_10487:
[----:B------:R-:W-:-:S04]  /*5c450*/  F2FP.F16.F32.PACK_AB R217, RZ, R217 ;  /* 0x000000d9ffd9723e */ /* 0x000fc800000000ff */
[----:B------:R-:W-:Y:S01]  /*5c460*/  PRMT R4, R217, 0x7610, R4 ;  /* 0x00007610d9047816 */ /* 0x000fe20000000004 */
[----:B------:R-:W-:Y:S06]  /*5c470*/  BRA `(.L_x_10489) ;  /* 0x0000000000047947 */ /* 0x000fec0003800000 */
.L_x_10486:
[----:B------:R-:W-:-:S07]  /*5c480*/  PRMT R4, RZ, 0x7610, R4 ;  /* 0x00007610ff047816 */ /* 0x000fce0000000004 */
.L_x_10489:
[----:B------:R-:W-:Y:S05]  /*5c490*/  BSYNC B3 ;  /* 0x0000000000037941 */ /* 0x000fea0003800000 */
.L_x_10485:
        /* <DEDUP_REMOVED lines=16> */
.L_x_10493:
[----:B------:R-:W-:Y:S05]  /*5c5a0*/  BSYNC B4 ;  /* 0x0000000000047941 */ /* 0x000fea0003800000 */
.L_x_10492:
[----:B------:R-:W-:-:S04]  /*5c5b0*/  F2FP.F16.F32.PACK_AB R217, RZ, R217 ;  /* 0x000000d9ffd9723e */ /* 0x000fc800000000ff */
[----:B------:R-:W-:Y:S01]  /*5c5c0*/  PRMT R5, R217, 0x7610, R5 ;  /* 0x00007610d9057816 */ /* 0x000fe20000000005 */
[----:B------:R-:W-:Y:S06]  /*5c5d0*/  BRA `(.L_x_10494) ;  /* 0x0000000000047947 */ /* 0x000fec0003800000 */
.L_x_10491:
[----:B------:R-:W-:-:S07]  /*5c5e0*/  PRMT R5, RZ, 0x7610, R5 ;  /* 0x00007610ff057816 */ /* 0x000fce0000000005 */
.L_x_10494:
[----:B------:R-:W-:Y:S05]  /*5c5f0*/  BSYNC B3 ;  /* 0x0000000000037941 */ /* 0x000fea0003800000 */
.L_x_10490:
[----:B------:R-:W-:Y:S02]  /*5c600*/  LOP3.LUT R0, R0, 0xffff, RZ, 0xc0, !PT ;  /* 0x0000ffff00007812 */ /* 0x000fe400078ec0ff */
[----:B------:R-:W-:-:S03]  /*5c610*/  PRMT R5, R4, 0x5410, R5 ;  /* 0x0000541004057816 */ /* 0x000fc60000000005 */
[----:B------:R-:W-:-:S05]  /*5c620*/  IMAD.WIDE.U32 R2, R0, 0x10000, RZ ;  /* 0x0001000000027825 */ /* 0x000fca00078e00ff */
[----:B------:R-:W-:Y:S02]  /*5c630*/  LOP3.LUT R3, R5, R3, RZ, 0xfc, !PT ;  /* 0x0000000305037212 */ /* 0x000fe400078efcff */
[----:B------:R-:W-:-:S05]  /*5c640*/  LOP3.LUT R2, R2, R7, RZ, 0xfc, !PT ;  /* 0x0000000702027212 */ /* 0x000fca00078efcff */
[----:B------:R0:W-:Y:S01]  /*5c650*/  STG.E.64 desc[UR4][R124.64+0x7700], R2 ;  /* 0x007700027c007986 */ /* 0x0001e2000c101b04 */
[----:B------:R-:W-:Y:S05]  /*5c660*/  BRA `(.L_x_10495) ;  /* 0x0000000000107947 */ /* 0x000fea0003800000 */
.L_x_10477:
[----:B------:R-:W-:Y:S02]  /*5c670*/  ULDC UR6, c[0x0][0x22c] ;  /* 0x00008b0000067ab9 */ /* 0x000fe40000000800 */
[----:B------:R-:W-:-:S13]  /*5c680*/  ISETP.GE.AND P0, PT, R3, UR6, PT ;  /* 0x0000000603007c0c */ /* 0x000fda000bf06270 */
[----:B------:R-:W-:Y:S05]  /*5c690*/  @P0 EXIT ;  /* 0x000000000000094d */ /* 0x000fea0003800000 */
[----:B------:R0:W-:Y:S02]  /*5c6a0*/  STG.E.64 desc[UR4][R124.64+0x7700], RZ ;  /* 0x007700ff7c007986 */ /* 0x0001e4000c101b04 */
.L_x_10495:
[----:B------:R-:W-:Y:S05]  /*5c6b0*/  BSYNC B2 ;  /* 0x0000000000027941 */ /* 0x000fea0003800000 */
.L_x_10476:
        /* <DEDUP_REMOVED lines=16> */
.L_x_10499:
[----:B------:R-:W-:Y:S05]  /*5c7c0*/  BSYNC B3 ;  /* 0x0000000000037941 */ /* 0x000fea0003800000 */
.L_x_10498:
        /* <DEDUP_REMOVED lines=17> */
.L_x_10503:
[----:B------:R-:W-:Y:S05]  /*5c8e0*/  BSYNC B4 ;  /* 0x0000000000047941 */ /* 0x000fea0003800000 */
.L_x_10502:
[----:B------:R-:W-:-:S04]  /*5c8f0*/  F2FP.F16.F32.PACK_AB R217, RZ, R217 ;  /* 0x000000d9ffd9723e */ /* 0x000fc800000000ff */
[----:B------:R-:W-:Y:S01]  /*5c900*/  PRMT R0, R217, 0x7610, R0 ;  /* 0x00007610d9007816 */ /* 0x000fe20000000000 */
[----:B------:R-:W-:Y:S06]  /*5c910*/  BRA `(.L_x_10504) ;  /* 0x0000000000047947 */ /* 0x000fec0003800000 */
.L_x_10501:
[----:B------:R-:W-:-:S07]  /*5c920*/  PRMT R0, RZ, 0x7610, R0 ;  /* 0x00007610ff007816 */ /* 0x000fce0000000000 */
.L_x_10504:
[----:B------:R-:W-:Y:S05]  /*5c930*/  BSYNC B3 ;  /* 0x0000000000037941 */ /* 0x000fea0003800000 */
.L_x_10500:
        /* <DEDUP_REMOVED lines=16> */
.L_x_10508:
[----:B------:R-:W-:Y:S05]  /*5ca40*/  BSYNC B4 ;  /* 0x0000000000047941 */ /* 0x000fea0003800000 */
.L_x_10507:
[----:B------:R-:W-:-:S04]  /*5ca50*/  F2FP.F16.F32.PACK_AB R217, RZ, R217 ;  /* 0x000000d9ffd9723e */ /* 0x000fc800000000ff */
[----:B------:R-:W-:Y:S01]  /*5ca60*/  PRMT R4, R217, 0x7610, R4 ;  /* 0x00007610d9047816 */ /* 0x000fe20000000004 */
[----:B------:R-:W-:Y:S06]  /*5ca70*/  BRA `(.L_x_10509) ;  /* 0x0000000000047947 */ /* 0x000fec0003800000 */
.L_x_10506:
[----:B------:R-:W-:-:S07]  /*5ca80*/  PRMT R4, RZ, 0x7610, R4 ;  /* 0x00007610ff047816 */ /* 0x000fce0000000004 */
.L_x_10509:
[----:B------:R-:W-:Y:S05]  /*5ca90*/  BSYNC B3 ;  /* 0x0000000000037941 */ /* 0x000fea0003800000 */
.L_x_10505:
        /* <DEDUP_REMOVED lines=16> */
.L_x_10513:
[----:B------:R-:W-:Y:S05]  /*5cba0*/  BSYNC B4 ;  /* 0x0000000000047941 */ /* 0x000fea0003800000 */
.L_x_10512:
[----:B------:R-:W-:-:S04]  /*5cbb0*/  F2FP.F16.F32.PACK_AB R217, RZ, R217 ;  /* 0x000000d9ffd9723e */ /* 0x000fc800000000ff */
[----:B------:R-:W-:Y:S01]  /*5cbc0*/  PRMT R5, R217, 0x7610, R5 ;  /* 0x00007610d9057816 */ /* 0x000fe20000000005 */
[----:B------:R-:W-:Y:S06]  /*5cbd0*/  BRA `(.L_x_10514) ;  /* 0x0000000000047947 */ /* 0x000fec0003800000 */
.L_x_10511:
[----:B------:R-:W-:-:S07]  /*5cbe0*/  PRMT R5, RZ, 0x7610, R5 ;  /* 0x00007610ff057816 */ /* 0x000fce0000000005 */
.L_x_10514:
[----:B------:R-:W-:Y:S05]  /*5cbf0*/  BSYNC B3 ;  /* 0x0000000000037941 */ /* 0x000fea0003800000 */
.L_x_10510:
[----:B------:R-:W-:Y:S02]  /*5cc00*/  LOP3.LUT R0, R0, 0xffff, RZ, 0xc0, !PT ;  /* 0x0000ffff00007812 */ /* 0x000fe400078ec0ff */
[----:B------:R-:W-:-:S03]  /*5cc10*/  PRMT R5, R4, 0x5410, R5 ;  /* 0x0000541004057816 */ /* 0x000fc60000000005 */
[----:B------:R-:W-:-:S05]  /*5cc20*/  IMAD.WIDE.U32 R2, R0, 0x10000, RZ ;  /* 0x0001000000027825 */ /* 0x000fca00078e00ff */
[----:B------:R-:W-:Y:S02]  /*5cc30*/  LOP3.LUT R3, R5, R3, RZ, 0xfc, !PT ;  /* 0x0000000305037212 */ /* 0x000fe400078efcff */
[----:B------:R-:W-:-:S05]  /*5cc40*/  LOP3.LUT R2, R2, R7, RZ, 0xfc, !PT ;  /* 0x0000000702027212 */ /* 0x000fca00078efcff */
[----:B------:R0:W-:Y:S01]  /*5cc50*/  STG.E.64 desc[UR4][R124.64+0x7800], R2 ;  /* 0x007800027c007986 */ /* 0x0001e2000c101b04 */
[----:B------:R-:W-:Y:S05]  /*5cc60*/  BRA `(.L_x_10515) ;  /* 0x0000000000107947 */ /* 0x000fea0003800000 */
.L_x_10497:
[----:B------:R-:W-:Y:S02]  /*5cc70*/  ULDC UR6, c[0x0][0x22c] ;  /* 0x00008b0000067ab9 */ /* 0x000fe40000000800 */
[----:B------:R-:W-:-:S13]  /*5cc80*/  ISETP.GE.AND P0, PT, R3, UR6, PT ;  /* 0x0000000603007c0c */ /* 0x000fda000bf06270 */
[----:B------:R-:W-:Y:S05]  /*5cc90*/  @P0 EXIT ;  /* 0x000000000000094d */ /* 0x000fea0003800000 */
[----:B------:R0:W-:Y:S02]  /*5cca0*/  STG.E.64 desc[UR4][R124.64+0x7800], RZ ;  /* 0x007800ff7c007986 */ /* 0x0001e4000c101b04 */
.L_x_10515:
[----:B------:R-:W-:Y:S05]  /*5ccb0*/  BSYNC B2 ;  /* 0x0000000000027941 */ /* 0x000fea0003800000 */
.L_x_10496:
        /* <DEDUP_REMOVED lines=16> */
.L_x_10519:
[----:B------:R-:W-:Y:S05]  /*5cdc0*/  BSYNC B3 ;  /* 0x0000000000037941 */ /* 0x000fea0003800000 */
.L_x_10518:
        /* <DEDUP_REMOVED lines=17> */
.L_x_10523:
[----:B------:R-:W-:Y:S05]  /*5cee0*/  BSYNC B4 ;  /* 0x0000000000047941 */ /* 0x000fea0003800000 */
.L_x_10522:
[----:B------:R-:W-:-:S04]  /*5cef0*/  F2FP.F16.F32.PACK_AB R217, RZ, R217 ;  /* 0x000000d9ffd9723e */ /* 0x000fc800000000ff */
[----:B------:R-:W-:Y:S01]  /*5cf00*/  PRMT R0, R217, 0x7610, R0 ;  /* 0x00007610d9007816 */ /* 0x000fe20000000000 */
[----:B------:R-:W-:Y:S06]  /*5cf10*/  BRA `(.L_x_10524) ;  /* 0x0000000000047947 */ /* 0x000fec0003800000 */
.L_x_10521:
[----:B------:R-:W-:-:S07]  /*5cf20*/  PRMT R0, RZ, 0x7610, R0 ;  /* 0x00007610ff007816 */ /* 0x000fce0000000000 */
.L_x_10524:
[----:B------:R-:W-:Y:S05]  /*5cf30*/  BSYNC B3 ;  /* 0x0000000000037941 */ /* 0x000fea0003800000 */
.L_x_10520:
        /* <DEDUP_REMOVED lines=16> */
.L_x_10528:
[----:B------:R-:W-:Y:S05]  /*5d040*/  BSYNC B4 ;  /* 0x0000000000047941 */ /* 0x000fea0003800000 */
.L_x_10527:
[----:B------:R-:W-:-:S04]  /*5d050*/  F2FP.F16.F32.PACK_AB R217, RZ, R217 ;  /* 0x000000d9ffd9723e */ /* 0x000fc800000000ff */
[----:B------:R-:W-:Y:S01]  /*5d060*/  PRMT R4, R217, 0x7610, R4 ;  /* 0x00007610d9047816 */ /* 0x000fe20000000004 */
[----:B------:R-:W-:Y:S06]  /*5d070*/  BRA `(.L_x_10529) ;  /* 0x0000000000047947 */ /* 0x000fec0003800000 */
.L_x_10526:
[----:B------:R-:W-:-:S07]  /*5d080*/  PRMT R4, RZ, 0x7610, R4 ;  /* 0x00007610ff047816 */ /* 0x000fce0000000004 */
.L_x_10529:
[----:B------:R-:W-:Y:S05]  /*5d090*/  BSYNC B3 ;  /* 0x0000000000037941 */ /* 0x000fea0003800000 */
.L_x_10525:
        /* <DEDUP_REMOVED lines=16> */
.L_x_10533:
[----:B------:R-:W-:Y:S05]  /*5d1a0*/  BSYNC B4 ;  /* 0x0000000000047941 */ /* 0x000fea0003800000 */
.L_x_10532:
[----:B------:R-:W-:-:S04]  /*5d1b0*/  F2FP.F16.F32.PACK_AB R217, RZ, R217 ;  /* 0x000000d9ffd9723e */ /* 0x000fc800000000ff */
[----:B------:R-:W-:Y:S01]  /*5d1c0*/  PRMT R5, R217, 0x7610, R5 ;  /* 0x00007610d9057816 */ /* 0x000fe20000000005 */
[----:B------:R-:W-:Y:S06]  /*5d1d0*/  BRA `(.L_x_10534) ;  /* 0x0000000000047947 */ /* 0x000fec0003800000 */
.L_x_10531:
[----:B------:R-:W-:-:S07]  /*5d1e0*/  PRMT R5, RZ, 0x7610, R5 ;  /* 0x00007610ff057816 */ /* 0x000fce0000000005 */
.L_x_10534:
[----:B------:R-:W-:Y:S05]  /*5d1f0*/  BSYNC B3 ;  /* 0x0000000000037941 */ /* 0x000fea0003800000 */
.L_x_10530:
[----:B------:R-:W-:Y:S02]  /*5d200*/  LOP3.LUT R0, R0, 0xffff, RZ, 0xc0, !PT ;  /* 0x0000ffff00007812 */ /* 0x000fe400078ec0ff */
[----:B------:R-:W-:-:S03]  /*5d210*/  PRMT R5, R4, 0x5410, R5 ;  /* 0x0000541004057816 */ /* 0x000fc60000000005 */
[----:B------:R-:W-:-:S05]  /*5d220*/  IMAD.WIDE.U32 R2, R0, 0x10000, RZ ;  /* 0x0001000000027825 */ /* 0x000fca00078e00ff */
[----:B------:R-:W-:Y:S02]  /*5d230*/  LOP3.LUT R3, R5, R3, RZ, 0xfc, !PT ;  /* 0x0000000305037212 */ /* 0x000fe400078efcff */
[----:B------:R-:W-:-:S05]  /*5d240*/  LOP3.LUT R2, R2, R7, RZ, 0xfc, !PT ;  /* 0x0000000702027212 */ /* 0x000fca00078efcff */
[----:B------:R0:W-:Y:S01]  /*5d250*/  STG.E.64 desc[UR4][R124.64+0x7900], R2 ;  /* 0x007900027c007986 */ /* 0x0001e2000c101b04 */
[----:B------:R-:W-:Y:S05]  /*5d260*/  BRA `(.L_x_10535) ;  /* 0x0000000000107947 */ /* 0x000fea0003800000 */
.L_x_10517:
[----:B------:R-:W-:Y:S02]  /*5d270*/  ULDC UR6, c[0x0][0x22c] ;  /* 0x00008b0000067ab9 */ /* 0x000fe40000000800 */
[----:B------:R-:W-:-:S13]  /*5d280*/  ISETP.GE.AND P0, PT, R3, UR6, PT ;  /* 0x0000000603007c0c */ /* 0x000fda000bf06270 */
[----:B------:R-:W-:Y:S05]  /*5d290*/  @P0 EXIT ;  /* 0x000000000000094d */ /* 0x000fea0003800000 */
[----:B------:R0:W-:Y:S02]  /*5d2a0*/  STG.E.64 desc[UR4][R124.64+0x7900], RZ ;  /* 0x007900ff7c007986 */ /* 0x0001e4000c101b04 */
.L_x_10535:
[----:B------:R-:W-:Y:S05]  /*5d2b0*/  BSYNC B2 ;  /* 0x0000000000027941 */ /* 0x000fea0003800000 */
.L_x_10516:
        /* <DEDUP_REMOVED lines=16> */
.L_x_10539:
[----:B------:R-:W-:Y:S05]  /*5d3c0*/  BSYNC B3 ;  /* 0x0000000000037941 */ /* 0x000fea0003800000 */
.L_x_10538:
        /* <DEDUP_REMOVED lines=17> */
.L_x_10543:
[----:B------:R-:W-:Y:S05]  /*5d4e0*/  BSYNC B4 ;  /* 0x0000000000047941 */ /* 0x000fea0003800000 */
.L_x_10542:
[----:B------:R-:W-:-:S04]  /*5d4f0*/  F2FP.F16.F32.PACK_AB R217, RZ, R217 ;  /* 0x000000d9ffd9723e */ /* 0x000fc800000000ff */
[----:B------:R-:W-:Y:S01]  /*5d500*/  PRMT R0, R217, 0x7610, R0 ;  /* 0x00007610d9007816 */ /* 0x000fe20000000000 */
[----:B------:R-:W-:Y:S06]  /*5d510*/  BRA `(.L_x_10544) ;  /* 0x0000000000047947 */ /* 0x000fec0003800000 */
.L_x_10541:
[----:B------:R-:W-:-:S07]  /*5d520*/  PRMT R0, RZ, 0x7610, R0 ;  /* 0x00007610ff007816 */ /* 0x000fce0000000000 */
.L_x_10544:
[----:B------:R-:W-:Y:S05]  /*5d530*/  BSYNC B3 ;  /* 0x0000000000037941 */ /* 0x000fea0003800000 */
.L_x_10540:
        /* <DEDUP_REMOVED lines=16> */
.L_x_10548:
[----:B------:R-:W-:Y:S05]  /*5d640*/  BSYNC B4 ;  /* 0x0000000000047941 */ /* 0x000fea0003800000 */
.L_x_10547:
[----:B------:R-:W-:-:S04]  /*5d650*/  F2FP.F16.F32.PACK_AB R217, RZ, R217 ;  /* 0x000000d9ffd9723e */ /* 0x000fc800000000ff */
[----:B------:R-:W-:Y:S01]  /*5d660*/  PRMT R4, R217, 0x7610, R4 ;  /* 0x00007610d9047816 */ /* 0x000fe20000000004 */
[----:B------:R-:W-:Y:S06]  /*5d670*/  BRA `(.L_x_10549) ;  /* 0x0000000000047947 */ /* 0x000fec0003800000 */
.L_x_10546:
[----:B------:R-:W-:-:S07]  /*5d680*/  PRMT R4, RZ, 0x7610, R4 ;  /* 0x00007610ff047816 */ /* 0x000fce0000000004 */
.L_x_10549:
[----:B------:R-:W-:Y:S05]  /*5d690*/  BSYNC B3 ;  /* 0x0000000000037941 */ /* 0x000fea0003800000 */
.L_x_10545:
        /* <DEDUP_REMOVED lines=16> */
.L_x_10553:
[----:B------:R-:W-:Y:S05]  /*5d7a0*/  BSYNC B4 ;  /* 0x0000000000047941 */ /* 0x000fea0003800000 */
.L_x_10552:
[----:B------:R-:W-:-:S04]  /*5d7b0*/  F2FP.F16.F32.PACK_AB R217, RZ, R217 ;  /* 0x000000d9ffd9723e */ /* 0x000fc800000000ff */
[----:B------:R-:W-:Y:S01]  /*5d7c0*/  PRMT R5, R217, 0x7610, R5 ;  /* 0x00007610d9057816 */ /* 0x000fe20000000005 */
[----:B------:R-:W-:Y:S06]  /*5d7d0*/  BRA `(.L_x_10554) ;  /* 0x0000000000047947 */ /* 0x000fec0003800000 */
.L_x_10551:
[----:B------:R-:W-:-:S07]  /*5d7e0*/  PRMT R5, RZ, 0x7610, R5 ;  /* 0x00007610ff057816 */ /* 0x000fce0000000005 */
.L_x_10554:
[----:B------:R-:W-:Y:S05]  /*5d7f0*/  BSYNC B3 ;  /* 0x0000000000037941 */ /* 0x000fea0003800000 */
.L_x_10550:
[----:B------:R-:W-:Y:S02]  /*5d800*/  LOP3.LUT R0, R0, 0xffff, RZ, 0xc0, !PT ;  /* 0x0000ffff00007812 */ /* 0x000fe400078ec0ff */
[----:B------:R-:W-:-:S03]  /*5d810*/  PRMT R5, R4, 0x5410, R5 ;  /* 0x0000541004057816 */ /* 0x000fc60000000005 */
[----:B------:R-:W-:-:S05]  /*5d820*/  IMAD.WIDE.U32 R2, R0, 0x10000, RZ ;  /* 0x0001000000027825 */ /* 0x000fca00078e00ff */
[----:B------:R-:W-:Y:S02]  /*5d830*/  LOP3.LUT R3, R5, R3, RZ, 0xfc, !PT ;  /* 0x0000000305037212 */ /* 0x000fe400078efcff */
[----:B------:R-:W-:-:S05]  /*5d840*/  LOP3.LUT R2, R2, R7, RZ, 0xfc, !PT ;  /* 0x0000000702027212 */ /* 0x000fca00078efcff */
[----:B------:R0:W-:Y:S01]  /*5d850*/  STG.E.64 desc[UR4][R124.64+0x7a00], R2 ;  /* 0x007a00027c007986 */ /* 0x0001e2000c101b04 */
[----:B------:R-:W-:Y:S05]  /*5d860*/  BRA `(.L_x_10555) ;  /* 0x0000000000107947 */ /* 0x000fea0003800000 */
.L_x_10537:
[----:B------:R-:W-:Y:S02]  /*5d870*/  ULDC UR6, c[0x0][0x22c] ;  /* 0x00008b0000067ab9 */ /* 0x000fe40000000800 */
[----:B------:R-:W-:-:S13]  /*5d880*/  ISETP.GE.AND P0, PT, R3, UR6, PT ;  /* 0x0000000603007c0c */ /* 0x000fda000bf06270 */
[----:B------:R-:W-:Y:S05]  /*5d890*/  @P0 EXIT ;  /* 0x000000000000094d */ /* 0x000fea0003800000 */
[----:B------:R0:W-:Y:S02]  /*5d8a0*/  STG.E.64 desc[UR4][R124.64+0x7a00], RZ ;  /* 0x007a00ff7c007986 */ /* 0x0001e4000c101b04 */
.L_x_10555:
[----:B------:R-:W-:Y:S05]  /*5d8b0*/  BSYNC B2 ;  /* 0x0000000000027941 */ /* 0x000fea0003800000 */
.L_x_10536:
        /* <DEDUP_REMOVED lines=16> */
.L_x_10559:
[----:B------:R-:W-:Y:S05]  /*5d9c0*/  BSYNC B3 ;  /* 0x0000000000037941 */ /* 0x000fea0003800000 */
.L_x_10558:
        /* <DEDUP_REMOVED lines=17> */
.L_x_10563:
[----:B------:R-:W-:Y:S05]  /*5dae0*/  BSYNC B4 ;  /* 0x0000000000047941 */ /* 0x000fea0003800000 */
.L_x_10562:
[----:B------:R-:W-:-:S04]  /*5daf0*/  F2FP.F16.F32.PACK_AB R217, RZ, R217 ;  /* 0x000000d9ffd9723e */ /* 0x000fc800000000ff */
[----:B------:R-:W-:Y:S01]  /*5db00*/  PRMT R0, R217, 0x7610, R0 ;  /* 0x00007610d9007816 */ /* 0x000fe20000000000 */
[----:B------:R-:W-:Y:S06]  /*5db10*/  BRA `(.L_x_10564) ;  /* 0x0000000000047947 */ /* 0x000fec0003800000 */
.L_x_10561:
[----:B------:R-:W-:-:S07]  /*5db20*/  PRMT R0, RZ, 0x7610, R0 ;  /* 0x00007610ff007816 */ /* 0x000fce0000000000 */
.L_x_10564:
[----:B------:R-:W-:Y:S05]  /*5db30*/  BSYNC B3 ;  /* 0x0000000000037941 */ /* 0x000fea0003800000 */
.L_x_10560:
        /* <DEDUP_REMOVED lines=16> */
.L_x_10568:
[----:B------:R-:W-:Y:S05]  /*5dc40*/  BSYNC B4 ;  /* 0x0000000000047941 */ /* 0x000fea0003800000 */
.L_x_10567:
[----:B------:R-:W-:-:S04]  /*5dc50*/  F2FP.F16.F32.PACK_AB R217, RZ, R217 ;  /* 0x000000d9ffd9723e */ /* 0x000fc800000000ff */
[----:B------:R-:W-:Y:S01]  /*5dc60*/  PRMT R4, R217, 0x7610, R4 ;  /* 0x00007610d9047816 */ /* 0x000fe20000000004 */
[----:B------:R-:W-:Y:S06]  /*5dc70*/  BRA `(.L_x_10569) ;  /* 0x0000000000047947 */ /* 0x000fec0003800000 */
.L_x_10566:
[----:B------:R-:W-:-:S07]  /*5dc80*/  PRMT R4, RZ, 0x7610, R4 ;  /* 0x00007610ff047816 */ /* 0x000fce0000000004 */
.L_x_10569:
[----:B------:R-:W-:Y:S05]  /*5dc90*/  BSYNC B3 ;  /* 0x0000000000037941 */ /* 0x000fea0003800000 */
.L_x_10565:
        /* <DEDUP_REMOVED lines=16> */
.L_x_10573:
[----:B------:R-:W-:Y:S05]  /*5dda0*/  BSYNC B4 ;  /* 0x0000000000047941 */ /* 0x000fea0003800000 */
.L_x_10572:
[----:B------:R-:W-:-:S04]  /*5ddb0*/  F2FP.F16.F32.PACK_AB R217, RZ, R217 ;  /* 0x000000d9ffd9723e */ /* 0x000fc800000000ff */
[----:B------:R-:W-:Y:S01]  /*5ddc0*/  PRMT R5, R217, 0x7610, R5 ;  /* 0x00007610d9057816 */ /* 0x000fe20000000005 */
[----:B------:R-:W-:Y:S06]  /*5ddd0*/  BRA `(.L_x_10574) ;  /* 0x0000000000047947 */ /* 0x000fec0003800000 */
.L_x_10571:
[----:B------:R-:W-:-:S07]  /*5dde0*/  PRMT R5, RZ, 0x7610, R5 ;  /* 0x00007610ff057816 */ /* 0x000fce0000000005 */
.L_x_10574:
[----:B------:R-:W-:Y:S05]  /*5ddf0*/  BSYNC B3 ;  /* 0x0000000000037941 */ /* 0x000fea0003800000 */
.L_x_10570:
[----:B------:R-:W-:Y:S02]  /*5de00*/  LOP3.LUT R0, R0, 0xffff, RZ, 0xc0, !PT ;  /* 0x0000ffff00007812 */ /* 0x000fe400078ec0ff */
[----:B------:R-:W-:-:S03]  /*5de10*/  PRMT R5, R4, 0x5410, R5 ;  /* 0x0000541004057816 */ /* 0x000fc60000000005 */
[----:B------:R-:W-:-:S05]  /*5de20*/  IMAD.WIDE.U32 R2, R0, 0x10000, RZ ;  /* 0x0001000000027825 */ /* 0x000fca00078e00ff */
[----:B------:R-:W-:Y:S02]  /*5de30*/  LOP3.LUT R3, R5, R3, RZ, 0xfc, !PT ;  /* 0x0000000305037212 */ /* 0x000fe400078efcff */
[----:B------:R-:W-:-:S05]  /*5de40*/  LOP3.LUT R2, R2, R7, RZ, 0xfc, !PT ;  /* 0x0000000702027212 */ /* 0x000fca00078efcff */
[----:B------:R0:W-:Y:S01]  /*5de50*/  STG.E.64 desc[UR4][R124.64+0x7b00], R2 ;  /* 0x007b00027c007986 */ /* 0x0001e2000c101b04 */
[----:B------:R-:W-:Y:S05]  /*5de60*/  BRA `(.L_x_10575) ;  /* 0x0000000000107947 */ /* 0x000fea0003800000 */
.L_x_10557:
[----:B------:R-:W-:Y:S02]  /*5de70*/  ULDC UR6, c[0x0][0x22c] ;  /* 0x00008b0000067ab9 */ /* 0x000fe40000000800 */
[----:B------:R-:W-:-:S13]  /*5de80*/  ISETP.GE.AND P0, PT, R3, UR6, PT ;  /* 0x0000000603007c0c */ /* 0x000fda000bf06270 */
[----:B------:R-:W-:Y:S05]  /*5de90*/  @P0 EXIT ;  /* 0x000000000000094d */ /* 0x000fea0003800000 */
[----:B------:R0:W-:Y:S02]  /*5dea0*/  STG.E.64 desc[UR4][R124.64+0x7b00], RZ ;  /* 0x007b00ff7c007986 */ /* 0x0001e4000c101b04 */
.L_x_10575:
[----:B------:R-:W-:Y:S05]  /*5deb0*/  BSYNC B2 ;  /* 0x0000000000027941 */ /* 0x000fea0003800000 */
.L_x_10556:
        /* <DEDUP_REMOVED lines=16> */
.L_x_10579:
[----:B------:R-:W-:Y:S05]  /*5dfc0*/  BSYNC B3 ;  /* 0x0000000000037941 */ /* 0x000fea0003800000 */
.L_x_10578:
        /* <DEDUP_REMOVED lines=17> */
.L_x_10583:
[----:B------:R-:W-:Y:S05]  /*5e0e0*/  BSYNC B4 ;  /* 0x0000000000047941 */ /* 0x000fea0003800000 */
.L_x_10582:
[----:B------:R-:W-:-:S04]  /*5e0f0*/  F2FP.F16.F32.PACK_AB R217, RZ, R217 ;  /* 0x000000d9ffd9723e */ /* 0x000fc800000000ff */
[----:B------:R-:W-:Y:S01]  /*5e100*/  PRMT R0, R217, 0x7610, R0 ;  /* 0x00007610d9007816 */ /* 0x000fe20000000000 */
[----:B------:R-:W-:Y:S06]  /*5e110*/  BRA `(.L_x_10584) ;  /* 0x0000000000047947 */ /* 0x000fec0003800000 */
.L_x_10581:
[----:B------:R-:W-:-:S07]  /*5e120*/  PRMT R0, RZ, 0x7610, R0 ;  /* 0x00007610ff007816 */ /* 0x000fce0000000000 */
.L_x_10584:
[----:B------:R-:W-:Y:S05]  /*5e130*/  BSYNC B3 ;  /* 0x0000000000037941 */ /* 0x000fea0003800000 */
.L_x_10580:
        /* <DEDUP_REMOVED lines=16> */
.L_x_10588:
[----:B------:R-:W-:Y:S05]  /*5e240*/  BSYNC B4 ;  /* 0x0000000000047941 */ /* 0x000fea0003800000 */
.L_x_10587:
[----:B------:R-:W-:-:S04]  /*5e250*/  F2FP.F16.F32.PACK_AB R217, RZ, R217 ;  /* 0x000000d9ffd9723e */ /* 0x000fc800000000ff */
[----:B------:R-:W-:Y:S01]  /*5e260*/  PRMT R4, R217, 0x7610, R4 ;  /* 0x00007610d9047816 */ /* 0x000fe20000000004 */
[----:B------:R-:W-:Y:S06]  /*5e270*/  BRA `(.L_x_10589) ;  /* 0x0000000000047947 */ /* 0x000fec0003800000 */
.L_x_10586:
[----:B------:R-:W-:-:S07]  /*5e280*/  PRMT R4, RZ, 0x7610, R4 ;  /* 0x00007610ff047816 */ /* 0x000fce0000000004 */
.L_x_10589:
[----:B------:R-:W-:Y:S05]  /*5e290*/  BSYNC B3 ;  /* 0x0000000000037941 */ /* 0x000fea0003800000 */
.L_x_10585:
        /* <DEDUP_REMOVED lines=16> */
.L_x_10593:
[----:B------:R-:W-:Y:S05]  /*5e3a0*/  BSYNC B4 ;  /* 0x0000000000047941 */ /* 0x000fea0003800000 */
.L_x_10592:
[----:B------:R-:W-:-:S04]  /*5e3b0*/  F2FP.F16.F32.PACK_AB R217, RZ, R217 ;  /* 0x000000d9ffd9723e */ /* 0x000fc800000000ff */
[----:B------:R-:W-:Y:S01]  /*5e3c0*/  PRMT R5, R217, 0x7610, R5 ;  /* 0x00007610d9057816 */ /* 0x000fe20000000005 */
[----:B------:R-:W-:Y:S06]  /*5e3d0*/  BRA `(.L_x_10594) ;  /* 0x0000000000047947 */ /* 0x000fec0003800000 */
.L_x_10591:
[----:B------:R-:W-:-:S07]  /*5e3e0*/  PRMT R5, RZ, 0x7610, R5 ;  /* 0x00007610ff057816 */ /* 0x000fce0000000005 */
.L_x_10594:
[----:B------:R-:W-:Y:S05]  /*5e3f0*/  BSYNC B3 ;  /* 0x0000000000037941 */ /* 0x000fea0003800000 */
.L_x_10590:
[----:B------:R-:W-:Y:S02]  /*5e400*/  LOP3.LUT R0, R0, 0xffff, RZ, 0xc0, !PT ;  /* 0x0000ffff00007812 */ /* 0x000fe400078ec0ff */
[----:B------:R-:W-:-:S03]  /*5e410*/  PRMT R5, R4, 0x5410, R5 ;  /* 0x0000541004057816 */ /* 0x000fc60000000005 */
[----:B------:R-:W-:-:S05]  /*5e420*/  IMAD.WIDE.U32 R2, R0, 0x10000, RZ ;  /* 0x0001000000027825 */ /* 0x000fca00078e00ff */
[----:B------:R-:W-:Y:S02]  /*5e430*/  LOP3.LUT R3, R5, R3, RZ, 0xfc, !PT ;  /* 0x0000000305037212 */ /* 0x000fe400078efcff */
[----:B------:R-:W-:-:S05]  /*5e440*/  LOP3.LUT R2, R2, R7, RZ, 0xfc, !PT ;  /* 0x0000000702027212 */ /* 0x000fca00078efcff */
[----:B------:R0:W-:Y:S01]  /*5e450*/  STG.E.64 desc[UR4][R124.64+0x7c00], R2 ;  /* 0x007c00027c007986 */ /* 0x0001e2000c101b04 */
[----:B------:R-:W-:Y:S05]  /*5e460*/  BRA `(.L_x_10595) ;  /* 0x0000000000107947 */ /* 0x000fea0003800000 */
.L_x_10577:
[----:B------:R-:W-:Y:S02]  /*5e470*/  ULDC UR6, c[0x0][0x22c] ;  /* 0x00008b0000067ab9 */ /* 0x000fe40000000800 */
[----:B------:R-:W-:-:S13]  /*5e480*/  ISETP.GE.AND P0, PT, R3, UR6, PT ;  /* 0x0000000603007c0c */ /* 0x000fda000bf06270 */
[----:B------:R-:W-:Y:S05]  /*5e490*/  @P0 EXIT ;  /* 0x000000000000094d */ /* 0x000fea0003800000 */
[----:B------:R0:W-:Y:S02]  /*5e4a0*/  STG.E.64 desc[UR4][R124.64+0x7c00], RZ ;  /* 0x007c00ff7c007986 */ /* 0x0001e4000c101b04 */
.L_x_10595:
[----:B------:R-:W-:Y:S05]  /*5e4b0*/  BSYNC B2 ;  /* 0x0000000000027941 */ /* 0x000fea0003800000 */
.L_x_10576:
        /* <DEDUP_REMOVED lines=16> */
.L_x_10599:
[----:B------:R-:W-:Y:S05]  /*5e5c0*/  BSYNC B3 ;  /* 0x0000000000037941 */ /* 0x000fea0003800000 */
.L_x_10598:
        /* <DEDUP_REMOVED lines=17> */
.L_x_10603:
[----:B------:R-:W-:Y:S05]  /*5e6e0*/  BSYNC B4 ;  /* 0x0000000000047941 */ /* 0x000fea0003800000 */
.L_x_10602:
[----:B------:R-:W-:-:S04]  /*5e6f0*/  F2FP.F16.F32.PACK_AB R217, RZ, R217 ;  /* 0x000000d9ffd9723e */ /* 0x000fc800000000ff */
[----:B------:R-:W-:Y:S01]  /*5e700*/  PRMT R0, R217, 0x7610, R0 ;  /* 0x00007610d9007816 */ /* 0x000fe20000000000 */
[----:B------:R-:W-:Y:S06]  /*5e710*/  BRA `(.L_x_10604) ;  /* 0x0000000000047947 */ /* 0x000fec0003800000 */
.L_x_10601:
[----:B------:R-:W-:-:S07]  /*5e720*/  PRMT R0, RZ, 0x7610, R0 ;  /* 0x00007610ff007816 */ /* 0x000fce0000000000 */
.L_x_10604:
[----:B------:R-:W-:Y:S05]  /*5e730*/  BSYNC B3 ;  /* 0x0000000000037941 */ /* 0x000fea0003800000 */
.L_x_10600:
        /* <DEDUP_REMOVED lines=16> */
.L_x_10608:
[----:B------:R-:W-:Y:S05]  /*5e840*/  BSYNC B4 ;  /* 0x0000000000047941 */ /* 0x000fea0003800000 */
.L_x_10607:
[----:B------:R-:W-:-:S04]  /*5e850*/  F2FP.F16.F32.PACK_AB R217, RZ, R217 ;  /* 0x000000d9ffd9723e */ /* 0x000fc800000000ff */
[----:B------:R-:W-:Y:S01]  /*5e860*/  PRMT R4, R217, 0x7610, R4 ;  /* 0x00007610d9047816 */ /* 0x000fe20000000004 */
[----:B------:R-:W-:Y:S06]  /*5e870*/  BRA `(.L_x_10609) ;  /* 0x0000000000047947 */ /* 0x000fec0003800000 */
.L_x_10606:
[----:B------:R-:W-:-:S07]  /*5e880*/  PRMT R4, RZ, 0x7610, R4 ;  /* 0x00007610ff047816 */ /* 0x000fce0000000004 */
.L_x_10609:
[----:B------:R-:W-:Y:S05]  /*5e890*/  BSYNC B3 ;  /* 0x0000000000037941 */ /* 0x000fea0003800000 */
.L_x_10605:
        /* <DEDUP_REMOVED lines=16> */
.L_x_10613:
[----:B------:R-:W-:Y:S05]  /*5e9a0*/  BSYNC B4 ;  /* 0x0000000000047941 */ /* 0x000fea0003800000 */
.L_x_10612:
[----:B------:R-:W-:-:S04]  /*5e9b0*/  F2FP.F16.F32.PACK_AB R217, RZ, R217 ;  /* 0x000000d9ffd9723e */ /* 0x000fc800000000ff */
[----:B------:R-:W-:Y:S01]  /*5e9c0*/  PRMT R5, R217, 0x7610, R5 ;  /* 0x00007610d9057816 */ /* 0x000fe20000000005 */
[----:B------:R-:W-:Y:S06]  /*5e9d0*/  BRA `(.L_x_10614) ;  /* 0x0000000000047947 */ /* 0x000fec0003800000 */
.L_x_10611:
[----:B------:R-:W-:-:S07]  /*5e9e0*/  PRMT R5, RZ, 0x7610, R5 ;  /* 0x00007610ff057816 */ /* 0x000fce0000000005 */
.L_x_10614:
[----:B------:R-:W-:Y:S05]  /*5e9f0*/  BSYNC B3 ;  /* 0x0000000000037941 */ /* 0x000fea0003800000 */
.L_x_10610:
[----:B------:R-:W-:Y:S02]  /*5ea00*/  LOP3.LUT R0, R0, 0xffff, RZ, 0xc0, !PT ;  /* 0x0000ffff00007812 */ /* 0x000fe400078ec0ff */
[----:B------:R-:W-:-:S03]  /*5ea10*/  PRMT R5, R4, 0x5410, R5 ;  /* 0x0000541004057816 */ /* 0x000fc60000000005 */
[----:B------:R-:W-:-:S05]  /*5ea20*/  IMAD.WIDE.U32 R2, R0, 0x10000, RZ ;  /* 0x0001000000027825 */ /* 0x000fca00078e00ff */
[----:B------:R-:W-:Y:S02]  /*5ea30*/  LOP3.LUT R3, R5, R3, RZ, 0xfc, !PT ;  /* 0x0000000305037212 */ /* 0x000fe400078efcff */
[----:B------:R-:W-:-:S05]  /*5ea40*/  LOP3.LUT R2, R2, R7, RZ, 0xfc, !PT ;  /* 0x0000000702027212 */ /* 0x000fca00078efcff */
[----:B------:R0:W-:Y:S01]  /*5ea50*/  STG.E.64 desc[UR4][R124.64+0x7d00], R2 ;  /* 0x007d00027c007986 */ /* 0x0001e2000c101b04 */
[----:B------:R-:W-:Y:S05]  /*5ea60*/  BRA `(.L_x_10615) ;  /* 0x0000000000107947 */ /* 0x000fea0003800000 */
.L_x_10597:
[----:B------:R-:W-:Y:S02]  /*5ea70*/  ULDC UR6, c[0x0][0x22c] ;  /* 0x00008b0000067ab9 */ /* 0x000fe40000000800 */
[----:B------:R-:W-:-:S13]  /*5ea80*/  ISETP.GE.AND P0, PT, R3, UR6, PT ;  /* 0x0000000603007c0c */ /* 0x000fda000bf06270 */
[----:B------:R-:W-:Y:S05]  /*5ea90*/  @P0 EXIT ;  /* 0x000000000000094d */ /* 0x000fea0003800000 */
[----:B------:R0:W-:Y:S02]  /*5eaa0*/  STG.E.64 desc[UR4][R124.64+0x7d00], RZ ;  /* 0x007d00ff7c007986 */ /* 0x0001e4000c101b04 */
.L_x_10615:
[----:B------:R-:W-:Y:S05]  /*5eab0*/  BSYNC B2 ;  /* 0x0000000000027941 */ /* 0x000fea0003800000 */
.L_x_10596:
        /* <DEDUP_REMOVED lines=16> */
.L_x_10619:
[----:B------:R-:W-:Y:S05]  /*5ebc0*/  BSYNC B3 ;  /* 0x0000000000037941 */ /* 0x000fea0003800000 */
.L_x_10618:
        /* <DEDUP_REMOVED lines=17> */
.L_x_10623:
[----:B------:R-:W-:Y:S05]  /*5ece0*/  BSYNC B4 ;  /* 0x0000000000047941 */ /* 0x000fea0003800000 */
.L_x_10622:
[----:B------:R-:W-:-:S04]  /*5ecf0*/  F2FP.F16.F32.PACK_AB R217, RZ, R217 ;  /* 0x000000d9ffd9723e */ /* 0x000fc800000000ff */
[----:B------:R-:W-:Y:S01]  /*5ed00*/  PRMT R0, R217, 0x7610, R0 ;  /* 0x00007610d9007816 */ /* 0x000fe20000000000 */
[----:B------:R-:W-:Y:S06]  /*5ed10*/  BRA `(.L_x_10624) ;  /* 0x0000000000047947 */ /* 0x000fec0003800000 */
.L_x_10621:
[----:B------:R-:W-:-:S07]  /*5ed20*/  PRMT R0, RZ, 0x7610, R0 ;  /* 0x00007610ff007816 */ /* 0x000fce0000000000 */
.L_x_10624:
[----:B------:R-:W-:Y:S05]  /*5ed30*/  BSYNC B3 ;  /* 0x0000000000037941 */ /* 0x000fea0003800000 */
.L_x_10620:
        /* <DEDUP_REMOVED lines=16> */
.L_x_10628:
[----:B------:R-:W-:Y:S05]  /*5ee40*/  BSYNC B4 ;  /* 0x0000000000047941 */ /* 0x000fea0003800000 */
.L_x_10627:
[----:B------:R-:W-:-:S04]  /*5ee50*/  F2FP.F16.F32.PACK_AB R217, RZ, R217 ;  /* 0x000000d9ffd9723e */ /* 0x000fc800000000ff */
[----:B------:R-:W-:Y:S01]  /*5ee60*/  PRMT R4, R217, 0x7610, R4 ;  /* 0x00007610d9047816 */ /* 0x000fe20000000004 */
[----:B------:R-:W-:Y:S06]  /*5ee70*/  BRA `(.L_x_10629) ;  /* 0x0000000000047947 */ /* 0x000fec0003800000 */
.L_x_10626:
[----:B------:R-:W-:-:S07]  /*5ee80*/  PRMT R4, RZ, 0x7610, R4 ;  /* 0x00007610ff047816 */ /* 0x000fce0000000004 */
.L_x_10629:
[----:B------:R-:W-:Y:S05]  /*5ee90*/  BSYNC B3 ;  /* 0x0000000000037941 */ /* 0x000fea0003800000 */
.L_x_10625:
        /* <DEDUP_REMOVED lines=16> */
.L_x_10633:
[----:B------:R-:W-:Y:S05]  /*5efa0*/  BSYNC B4 ;  /* 0x0000000000047941 */ /* 0x000fea0003800000 */
.L_x_10632:
[----:B------:R-:W-:-:S04]  /*5efb0*/  F2FP.F16.F32.PACK_AB R217, RZ, R217 ;  /* 0x000000d9ffd9723e */ /* 0x000fc800000000ff */
[----:B------:R-:W-:Y:S01]  /*5efc0*/  PRMT R5, R217, 0x7610, R5 ;  /* 0x00007610d9057816 */ /* 0x000fe20000000005 */
[----:B------:R-:W-:Y:S06]  /*5efd0*/  BRA `(.L_x_10634) ;  /* 0x0000000000047947 */ /* 0x000fec0003800000 */
.L_x_10631:
[----:B------:R-:W-:-:S07]  /*5efe0*/  PRMT R5, RZ, 0x7610, R5 ;  /* 0x00007610ff057816 */ /* 0x000fce0000000005 */
.L_x_10634:
[----:B------:R-:W-:Y:S05]  /*5eff0*/  BSYNC B3 ;  /* 0x0000000000037941 */ /* 0x000fea0003800000 */
.L_x_10630:
[----:B------:R-:W-:Y:S02]  /*5f000*/  LOP3.LUT R0, R0, 0xffff, RZ, 0xc0, !PT ;  /* 0x0000ffff00007812 */ /* 0x000fe400078ec0ff */
[----:B------:R-:W-:-:S03]  /*5f010*/  PRMT R5, R4, 0x5410, R5 ;  /* 0x0000541004057816 */ /* 0x000fc60000000005 */
[----:B------:R-:W-:-:S05]  /*5f020*/  IMAD.WIDE.U32 R2, R0, 0x10000, RZ ;  /* 0x0001000000027825 */ /* 0x000fca00078e00ff */
[----:B------:R-:W-:Y:S02]  /*5f030*/  LOP3.LUT R3, R5, R3, RZ, 0xfc, !PT ;  /* 0x0000000305037212 */ /* 0x000fe400078efcff */
[----:B------:R-:W-:-:S05]  /*5f040*/  LOP3.LUT R2, R2, R7, RZ, 0xfc, !PT ;  /* 0x0000000702027212 */ /* 0x000fca00078efcff */
[----:B------:R0:W-:Y:S01]  /*5f050*/  STG.E.64 desc[UR4][R124.64+0x7e00], R2 ;  /* 0x007e00027c007986 */ /* 0x0001e2000c101b04 */
[----:B------:R-:W-:Y:S05]  /*5f060*/  BRA `(.L_x_10635) ;  /* 0x0000000000107947 */ /* 0x000fea0003800000 */
.L_x_10617:
[----:B------:R-:W-:Y:S02]  /*5f070*/  ULDC UR6, c[0x0][0x22c] ;  /* 0x00008b0000067ab9 */ /* 0x000fe40000000800 */
[----:B------:R-:W-:-:S13]  /*5f080*/  ISETP.GE.AND P0, PT, R3, UR6, PT ;  /* 0x0000000603007c0c */ /* 0x000fda000bf06270 */
[----:B------:R-:W-:Y:S05]  /*5f090*/  @P0 EXIT ;  /* 0x000000000000094d */ /* 0x000fea0003800000 */
[----:B------:R0:W-:Y:S02]  /*5f0a0*/  STG.E.64 desc[UR4][R124.64+0x7e00], RZ ;  /* 0x007e00ff7c007986 */ /* 0x0001e4000c101b04 */
.L_x_10635:
[----:B------:R-:W-:Y:S05]  /*5f0b0*/  BSYNC B2 ;  /* 0x0000000000027941 */ /* 0x000fea0003800000 */
.L_x_10616:
        /* <DEDUP_REMOVED lines=15> */
.L_x_10638:
[----:B------:R-:W-:Y:S05]  /*5f1b0*/  BSYNC B2 ;  /* 0x0000000000027941 */ /* 0x000fea0003800000 */
.L_x_10637:
        /* <DEDUP_REMOVED lines=17> */
.L_x_10642:
[----:B------:R-:W-:Y:S05]  /*5f2d0*/  BSYNC B3 ;  /* 0x0000000000037941 */ /* 0x000fea0003800000 */
.L_x_10641:
[----:B------:R-:W-:-:S04]  /*5f2e0*/  F2FP.F16.F32.PACK_AB R217, RZ, R217 ;  /* 0x000000d9ffd9723e */ /* 0x000fc800000000ff */
[----:B------:R-:W-:Y:S01]  /*5f2f0*/  PRMT R0, R217, 0x7610, R0 ;  /* 0x00007610d9007816 */ /* 0x000fe20000000000 */
[----:B------:R-:W-:Y:S06]  /*5f300*/  BRA `(.L_x_10643) ;  /* 0x0000000000047947 */ /* 0x000fec0003800000 */
.L_x_10640:
[----:B------:R-:W-:-:S07]  /*5f310*/  PRMT R0, RZ, 0x7610, R0 ;  /* 0x00007610ff007816 */ /* 0x000fce0000000000 */
.L_x_10643:
[----:B------:R-:W-:Y:S05]  /*5f320*/  BSYNC B2 ;  /* 0x0000000000027941 */ /* 0x000fea0003800000 */
.L_x_10639:
        /* <DEDUP_REMOVED lines=16> */
.L_x_10647:
[----:B------:R-:W-:Y:S05]  /*5f430*/  BSYNC B3 ;  /* 0x0000000000037941 */ /* 0x000fea0003800000 */
.L_x_10646:
[----:B------:R-:W-:-:S04]  /*5f440*/  F2FP.F16.F32.PACK_AB R217, RZ, R217 ;  /* 0x000000d9ffd9723e */ /* 0x000fc800000000ff */
[----:B------:R-:W-:Y:S01]  /*5f450*/  PRMT R4, R217, 0x7610, R4 ;  /* 0x00007610d9047816 */ /* 0x000fe20000000004 */
[----:B------:R-:W-:Y:S06]  /*5f460*/  BRA `(.L_x_10648) ;  /* 0x0000000000047947 */ /* 0x000fec0003800000 */
.L_x_10645:
[----:B------:R-:W-:-:S07]  /*5f470*/  PRMT R4, RZ, 0x7610, R4 ;  /* 0x00007610ff047816 */ /* 0x000fce0000000004 */
.L_x_10648:
[----:B------:R-:W-:Y:S05]  /*5f480*/  BSYNC B2 ;  /* 0x0000000000027941 */ /* 0x000fea0003800000 */
.L_x_10644:
        /* <DEDUP_REMOVED lines=16> */
.L_x_10652:
[----:B------:R-:W-:Y:S05]  /*5f590*/  BSYNC B3 ;  /* 0x0000000000037941 */ /* 0x000fea0003800000 */
.L_x_10651:
[----:B------:R-:W-:-:S04]  /*5f5a0*/  F2FP.F16.F32.PACK_AB R217, RZ, R217 ;  /* 0x000000d9ffd9723e */ /* 0x000fc800000000ff */
[----:B------:R-:W-:Y:S01]  /*5f5b0*/  PRMT R5, R217, 0x7610, R5 ;  /* 0x00007610d9057816 */ /* 0x000fe20000000005 */
[----:B------:R-:W-:Y:S06]  /*5f5c0*/  BRA `(.L_x_10653) ;  /* 0x0000000000047947 */ /* 0x000fec0003800000 */
.L_x_10650:
[----:B------:R-:W-:-:S07]  /*5f5d0*/  PRMT R5, RZ, 0x7610, R5 ;  /* 0x00007610ff057816 */ /* 0x000fce0000000005 */
.L_x_10653:
[----:B------:R-:W-:Y:S05]  /*5f5e0*/  BSYNC B2 ;  /* 0x0000000000027941 */ /* 0x000fea0003800000 */
.L_x_10649:
[----:B------:R-:W-:Y:S02]  /*5f5f0*/  LOP3.LUT R0, R0, 0xffff, RZ, 0xc0, !PT ;  /* 0x0000ffff00007812 */ /* 0x000fe400078ec0ff */
[----:B------:R-:W-:-:S03]  /*5f600*/  PRMT R5, R4, 0x5410, R5 ;  /* 0x0000541004057816 */ /* 0x000fc60000000005 */
[----:B------:R-:W-:-:S05]  /*5f610*/  IMAD.WIDE.U32 R2, R0, 0x10000, RZ ;  /* 0x0001000000027825 */ /* 0x000fca00078e00ff */
[----:B------:R-:W-:Y:S02]  /*5f620*/  LOP3.LUT R3, R5, R3, RZ, 0xfc, !PT ;  /* 0x0000000305037212 */ /* 0x000fe400078efcff */
[----:B------:R-:W-:-:S05]  /*5f630*/  LOP3.LUT R2, R2, R7, RZ, 0xfc, !PT ;  /* 0x0000000702027212 */ /* 0x000fca00078efcff */
[----:B------:R-:W-:Y:S01]  /*5f640*/  STG.E.64 desc[UR4][R124.64+0x7f00], R2 ;  /* 0x007f00027c007986 */ /* 0x000fe2000c101b04 */
[----:B------:R-:W-:Y:S05]  /*5f650*/  EXIT ;  /* 0x000000000000794d */ /* 0x000fea0003800000 */
.L_x_10636:
[----:B------:R-:W-:Y:S02]  /*5f660*/  ULDC UR6, c[0x0][0x22c] ;  /* 0x00008b0000067ab9 */ /* 0x000fe40000000800 */
[----:B------:R-:W-:-:S13]  /*5f670*/  ISETP.GE.AND P0, PT, R3, UR6, PT ;  /* 0x0000000603007c0c */ /* 0x000fda000bf06270 */
[----:B------:R-:W-:Y:S05]  /*5f680*/  @P0 EXIT ;  /* 0x000000000000094d */ /* 0x000fea0003800000 */
[----:B------:R-:W-:Y:S01]  /*5f690*/  STG.E.64 desc[UR4][R124.64+0x7f00], RZ ;  /* 0x007f00ff7c007986 */ /* 0x000fe2000c101b04 */
[----:B------:R-:W-:Y:S05]  /*5f6a0*/  EXIT ;  /* 0x000000000000794d */ /* 0x000fea0003800000 */
        .weak           $__internal_11_$__cuda_sm3x_div_rn_noftz_f32_slowpath
        .type           $__internal_11_$__cuda_sm3x_div_rn_noftz_f32_slowpath,@function
        .size           $__internal_11_$__cuda_sm3x_div_rn_noftz_f32_slowpath,(.L_x_13639 - $__internal_11_$__cuda_sm3x_div_rn_noftz_f32_slowpath)
$__internal_11_$__cuda_sm3x_div_rn_noftz_f32_slowpath:
        /* <DEDUP_REMOVED lines=35> */
.L_x_10655:
        /* <DEDUP_REMOVED lines=14> */
[----:B------:R-:W-:-:S03]  /*5f9c0*/  IADD3 R221, R217, R218, RZ ;  /* 0x000000dad9dd7210 */ /* 0x000fc60007ffe0ff */
        /* <DEDUP_REMOVED lines=36> */
.L_x_10662:
[----:B------:R-:W-:-:S04]  /*5fc10*/  LOP3.LUT R217, R217, 0x80000000, RZ, 0xc0, !PT ;  /* 0x80000000d9d97812 */ /* 0x000fc800078ec0ff */
[----:B------:R-:W-:Y:S01]  /*5fc20*/  LOP3.LUT R217, R217, 0x7f800000, RZ, 0xfc, !PT ;  /* 0x7f800000d9d97812 */ /* 0x000fe200078efcff */
[----:B------:R-:W-:Y:S06]  /*5fc30*/  BRA `(.L_x_10663) ;  /* 0x0000000000047947 */ /* 0x000fec0003800000 */
.L_x_10661:
[----:B------:R-:W-:-:S07]  /*5fc40*/  LEA R217, R221, R217, 0x17 ;  /* 0x000000d9ddd97211 */ /* 0x000fce00078eb8ff */
.L_x_10663:
[----:B------:R-:W-:Y:S05]  /*5fc50*/  BSYNC B1 ;  /* 0x0000000000017941 */ /* 0x000fea0003800000 */
.L_x_10660:
[----:B------:R-:W-:Y:S05]  /*5fc60*/  BRA `(.L_x_10664) ;  /* 0x0000000000207947 */ /* 0x000fea0003800000 */
.L_x_10659:
[----:B------:R-:W-:-:S04]  /*5fc70*/  LOP3.LUT R126, R219, 0x80000000, R126, 0x48, !PT ;  /* 0x80000000db7e7812 */ /* 0x000fc800078e487e */
[----:B------:R-:W-:Y:S01]  /*5fc80*/  LOP3.LUT R217, R126, 0x7f800000, RZ, 0xfc, !PT ;  /* 0x7f8000007ed97812 */ /* 0x000fe200078efcff */
[----:B------:R-:W-:Y:S06]  /*5fc90*/  BRA `(.L_x_10664) ;  /* 0x0000000000147947 */ /* 0x000fec0003800000 */
.L_x_10658:
[----:B------:R-:W-:Y:S01]  /*5fca0*/  LOP3.LUT R217, R219, 0x80000000, R126, 0x48, !PT ;  /* 0x80000000dbd97812 */ /* 0x000fe200078e487e */
[----:B------:R-:W-:Y:S06]  /*5fcb0*/  BRA `(.L_x_10664) ;  /* 0x00000000000c7947 */ /* 0x000fec0003800000 */
.L_x_10657:
[----:B------:R-:W0:Y:S01]  /*5fcc0*/  MUFU.RSQ R217, -QNAN ;  /* 0xffc0000000d97908 */ /* 0x000e220000001400 */
[----:B------:R-:W-:Y:S05]  /*5fcd0*/  BRA `(.L_x_10664) ;  /* 0x0000000000047947 */ /* 0x000fea0003800000 */
.L_x_10656:
[----:B------:R-:W-:-:S07]  /*5fce0*/  FADD.FTZ R217, R126, R177 ;  /* 0x000000b17ed97221 */ /* 0x000fce0000010000 */
.L_x_10664:
[----:B------:R-:W-:Y:S05]  /*5fcf0*/  BSYNC B0 ;  /* 0x0000000000007941 */ /* 0x000fea0003800000 */
.L_x_10654:
[----:B------:R-:W-:Y:S01]  /*5fd00*/  MOV R126, R127 ;  /* 0x0000007f007e7202 */ /* 0x000fe20000000f00 */
[----:B------:R-:W-:-:S06]  /*5fd10*/  HFMA2.MMA R127, -RZ, RZ, 0, 0 ;  /* 0x00000000ff7f7435 */ /* 0x000fcc00000001ff */
[----:B0-----:R-:W-:Y:S05]  /*5fd20*/  RET.REL.NODEC R126 `(_ZN18transformer_engine49scaled_aligned_causal_masked_softmax_warp_forwardI6__halfS1_fLi14EEEvPT0_PKT_T1_iii) ;  /* 0xfffffa007eb47950 */ /* 0x001fea0003c3ffff */
.L_x_10665:
        /* <DEDUP_REMOVED lines=13> */
.L_x_13639:


//--------------------- .text._ZN18transformer_engine49scaled_aligned_causal_masked_softmax_warp_forwardI6__halfS1_fLi13EEEvPT0_PKT_T1_iii --------------------------
	.section	.text._ZN18transformer_engine49scaled_aligned_causal_masked_softmax_warp_forwardI6__halfS1_fLi13EEEvPT0_PKT_T1_iii,"ax",@progbits
	.align	128
        .global         _ZN18transformer_engine49scaled_aligned_causal_masked_softmax_warp_forwardI6__halfS1_fLi13EEEvPT0_PKT_T1_iii
        .type           _ZN18transformer_engine49scaled_aligned_causal_masked_softmax_warp_forwardI6__halfS1_fLi13EEEvPT0_PKT_T1_iii,@function
        .size           _ZN18transformer_engine49scaled_aligned_causal_masked_softmax_warp_forwardI6__halfS1_fLi13EEEvPT0_PKT_T1_iii,(.L_x_13640 - _ZN18transformer_engine49scaled_aligned_causal_masked_softmax_warp_forwardI6__halfS1_fLi13EEEvPT0_PKT_T1_iii)
        .other          _ZN18transformer_engine49scaled_aligned_causal_masked_softmax_warp_forwardI6__halfS1_fLi13EEEvPT0_PKT_T1_iii,@"STO_CUDA_ENTRY STV_DEFAULT"
_ZN18transformer_engine49scaled_aligned_causal_masked_softmax_warp_forwardI6__halfS1_fLi13EEEvPT0_PKT_T1_iii:
.text._ZN18transformer_engine49scaled_aligned_causal_masked_softmax_warp_forwardI6__halfS1_fLi13EEEvPT0_PKT_T1_iii:
        /* <DEDUP_REMOVED lines=42> */
[C---:B------:R-:W-:Y:S01]  /*02a0*/  ISETP.GT.AND P1, PT, R250.reuse, R248, PT ;  /* 0x000000f8fa00720c */ /* 0x040fe20003f24270 */
[----:B------:R-:W-:Y:S01]  /*02b0*/  ULDC.64 UR6, c[0x0][0x218] ;  /* 0x0000860000067ab9 */ /* 0x000fe20000000a00 */
[C---:B------:R-:W-:Y:S01]  /*02c0*/  IADD3 R3, R250.reuse, 0x80, RZ ;  /* 0x00000080fa037810 */ /* 0x040fe20007ffe0ff */
[----:B------:R-:W-:Y:S01]  /*02d0*/  BSSY B1, `(.L_x_10668) ;  /* 0x0000026000017945 */ /* 0x000fe20003800000 */
[----:B------:R-:W-:Y:S02]  /*02e0*/  SHF.R.S32.HI R0, RZ, 0x1f, R249 ;  /* 0x0000001fff007819 */ /* 0x000fe400000114f9 */
[----:B------:R-:W-:Y:S02]  /*02f0*/  LEA R122, P2, R249, UR6, 0x1 ;  /* 0x00000006f97a7c11 */ /* 0x000fe4000f8408ff */
[C---:B------:R-:W-:Y:S02]  /*0300*/  IADD3 R5, R250.reuse, 0x100, RZ ;  /* 0x00000100fa057810 */ /* 0x040fe40007ffe0ff */
[----:B------:R-:W-:-:S02]  /*0310*/  IADD3 R7, R250, 0x180, RZ ;  /* 0x00000180fa077810 */ /* 0x000fc40007ffe0ff */
[-C--:B------:R-:W-:Y:S02]  /*0320*/  ISETP.GT.AND P3, PT, R3, R248.reuse, PT ;  /* 0x000000f80300720c */ /* 0x080fe40003f64270 */
[----:B------:R-:W-:Y:S02]  /*0330*/  IADD3 R3, R250, 0x200, RZ ;  /* 0x00000200fa037810 */ /* 0x000fe40007ffe0ff */
[----:B------:R-:W-:Y:S02]  /*0340*/  LEA.HI.X R123, R249, UR7, R0, 0x1, P2 ;  /* 0x00000007f97b7c11 */ /* 0x000fe400090f0c00 */
[-C--:B------:R-:W-:Y:S02]  /*0350*/  ISETP.GT.AND P4, PT, R5, R248.reuse, PT ;  /* 0x000000f80500720c */ /* 0x080fe40003f84270 */
[-C--:B------:R-:W-:Y:S02]  /*0360*/  ISETP.GT.AND P5, PT, R7, R248.reuse, PT ;  /* 0x000000f80700720c */ /* 0x080fe40003fa4270 */
[----:B------:R-:W-:-:S02]  /*0370*/  ISETP.GT.AND P6, PT, R3, R248, PT ;  /* 0x000000f80300720c */ /* 0x000fc40003fc4270 */
[----:B------:R-:W-:Y:S02]  /*0380*/  MOV R120, 0xc61c4000 ;  /* 0xc61c400000787802 */ /* 0x000fe40000000f00 */
[----:B------:R-:W-:Y:S02]  /*0390*/  MOV R119, 0xc61c4000 ;  /* 0xc61c400000777802 */ /* 0x000fe40000000f00 */
[----:B------:R-:W-:Y:S02]  /*03a0*/  MOV R118, 0xc61c4000 ;  /* 0xc61c400000767802 */ /* 0x000fe40000000f00 */
[----:B------:R-:W-:Y:S02]  /*03b0*/  MOV R251, 0xc61c4000 ;  /* 0xc61c400000fb7802 */ /* 0x000fe40000000f00 */
[C---:B------:R-:W-:Y:S02]  /*03c0*/  IADD3 R5, R250.reuse, 0x280, RZ ;  /* 0x00000280fa057810 */ /* 0x040fe40007ffe0ff */
        /* <DEDUP_REMOVED lines=9> */
[----:B------:R-:W-:-:S05]  /*0460*/  IADD3 R3, R250, 0x3, RZ ;  /* 0x00000003fa037810 */ /* 0x000fca0007ffe0ff */
        /* <DEDUP_REMOVED lines=11> */
[----:B0-----:R-:W-:-:S07]  /*0520*/  @!P1 FMUL R119, R0, R3 ;  /* 0x0000000300779220 */ /* 0x001fce0000400000 */
.L_x_10669:
[----:B------:R-:W-:Y:S05]  /*0530*/  BSYNC B1 ;  /* 0x0000000000017941 */ /* 0x000fea0003800000 */
.L_x_10668:
        /* <DEDUP_REMOVED lines=17> */
[----:B--2---:R-:W-:Y:S02]  /*0650*/  @!P3 HADD2.F32 R0, -RZ, R9.H0_H0 ;  /* 0x20000009ff00b230 */ /* 0x004fe40000004100 */
[----:B------:R-:W-:-:S03]  /*0660*/  HADD2.F32 R115, -RZ, R8.H0_H0 ;  /* 0x20000008ff737230 */ /* 0x000fc60000004100 */
[----:B0-----:R-:W-:Y:S01]  /*0670*/  @!P3 FMUL R117, R0, R7 ;  /* 0x000000070075b220 */ /* 0x001fe20000400000 */
[----:B------:R-:W-:Y:S01]  /*0680*/  ISETP.GT.AND P3, PT, R3, R248, PT ;  /* 0x000000f80300720c */ /* 0x000fe20003f64270 */
[----:B------:R-:W-:Y:S01]  /*0690*/  FMUL R115, R115, UR6 ;  /* 0x0000000673737c20 */ /* 0x000fe20008400000 */
[----:B------:R-:W-:-:S11]  /*06a0*/  IADD3 R3, R250, 0x83, RZ ;  /* 0x00000083fa037810 */ /* 0x000fd60007ffe0ff */
[----:B------:R-:W-:-:S05]  /*06b0*/  @!P3 SHF.R.U64 R0, R8, 0x10, R9 ;  /* 0x000000100800b819 */ /* 0x000fca0000001209 */
[----:B------:R-:W-:-:S05]  /*06c0*/  @!P3 HADD2.F32 R0, -RZ, R0.H0_H0 ;  /* 0x20000000ff00b230 */ /* 0x000fca0000004100 */
[----:B------:R-:W-:Y:S01]  /*06d0*/  @!P3 FMUL R116, R0, UR6 ;  /* 0x000000060074bc20 */ /* 0x000fe20008400000 */
[----:B------:R-:W-:-:S13]  /*06e0*/  ISETP.GT.AND P3, PT, R3, R248, PT ;  /* 0x000000f80300720c */ /* 0x000fda0003f64270 */
[----:B------:R-:W-:-:S05]  /*06f0*/  @!P3 SHF.R.U32.HI R0, RZ, 0x10, R9 ;  /* 0x00000010ff00b819 */ /* 0x000fca0000011609 */
[----:B------:R-:W-:-:S05]  /*0700*/  @!P3 HADD2.F32 R0, -RZ, R0.H0_H0 ;  /* 0x20000000ff00b230 */ /* 0x000fca0000004100 */
[----:B------:R-:W-:-:S07]  /*0710*/  @!P3 FMUL R120, R0, UR6 ;  /* 0x000000060078bc20 */ /* 0x000fce0008400000 */
.L_x_10671:
[----:B------:R-:W-:Y:S05]  /*0720*/  BSYNC B1 ;  /* 0x0000000000017941 */ /* 0x000fea0003800000 */
.L_x_10670:
        /* <DEDUP_REMOVED lines=31> */
.L_x_10673:
[----:B------:R-:W-:Y:S05]  /*0920*/  BSYNC B1 ;  /* 0x0000000000017941 */ /* 0x000fea0003800000 */
.L_x_10672:
        /* <DEDUP_REMOVED lines=29> */
.L_x_10675:
[----:B------:R-:W-:Y:S05]  /*0b00*/  BSYNC B1 ;  /* 0x0000000000017941 */ /* 0x000fea0003800000 */
.L_x_10674:
        /* <DEDUP_REMOVED lines=31> */
.L_x_10677:
[----:B------:R-:W-:Y:S05]  /*0d00*/  BSYNC B1 ;  /* 0x0000000000017941 */ /* 0x000fea0003800000 */
.L_x_10676:
        /* <DEDUP_REMOVED lines=29> */
.L_x_10679:
[----:B------:R-:W-:Y:S05]  /*0ee0*/  BSYNC B1 ;  /* 0x0000000000017941 */ /* 0x000fea0003800000 */
.L_x_10678:
        /* <DEDUP_REMOVED lines=31> */
.L_x_10681:
[----:B------:R-:W-:Y:S05]  /*10e0*/  BSYNC B1 ;  /* 0x0000000000017941 */ /* 0x000fea0003800000 */
.L_x_10680:
        /* <DEDUP_REMOVED lines=29> */
.L_x_10683:
[----:B------:R-:W-:Y:S05]  /*12c0*/  BSYNC B1 ;  /* 0x0000000000017941 */ /* 0x000fea0003800000 */
.L_x_10682:
        /* <DEDUP_REMOVED lines=31> */
.L_x_10685:
[----:B------:R-:W-:Y:S05]  /*14c0*/  BSYNC B1 ;  /* 0x0000000000017941 */ /* 0x000fea0003800000 */
.L_x_10684:
        /* <DEDUP_REMOVED lines=29> */
.L_x_10687:
[----:B------:R-:W-:Y:S05]  /*16a0*/  BSYNC B1 ;  /* 0x0000000000017941 */ /* 0x000fea0003800000 */
.L_x_10686:
        /* <DEDUP_REMOVED lines=31> */
.L_x_10689:
[----:B------:R-:W-:Y:S05]  /*18a0*/  BSYNC B1 ;  /* 0x0000000000017941 */ /* 0x000fea0003800000 */
.L_x_10688:
        /* <DEDUP_REMOVED lines=29> */
.L_x_10691:
[----:B------:R-:W-:Y:S05]  /*1a80*/  BSYNC B1 ;  /* 0x0000000000017941 */ /* 0x000fea0003800000 */
.L_x_10690:
        /* <DEDUP_REMOVED lines=31> */
.L_x_10693:
[----:B------:R-:W-:Y:S05]  /*1c80*/  BSYNC B1 ;  /* 0x0000000000017941 */ /* 0x000fea0003800000 */
.L_x_10692:
        /* <DEDUP_REMOVED lines=29> */
.L_x_10695:
[----:B------:R-:W-:Y:S05]  /*1e60*/  BSYNC B1 ;  /* 0x0000000000017941 */ /* 0x000fea0003800000 */
.L_x_10694:
        /* <DEDUP_REMOVED lines=31> */
.L_x_10697:
[----:B------:R-:W-:Y:S05]  /*2060*/  BSYNC B1 ;  /* 0x0000000000017941 */ /* 0x000fea0003800000 */
.L_x_10696:
        /* <DEDUP_REMOVED lines=29> */
.L_x_10699:
[----:B------:R-:W-:Y:S05]  /*2240*/  BSYNC B1 ;  /* 0x0000000000017941 */ /* 0x000fea0003800000 */
.L_x_10698:
        /* <DEDUP_REMOVED lines=31> */
.L_x_10701:
[----:B------:R-:W-:Y:S05]  /*2440*/  BSYNC B1 ;  /* 0x0000000000017941 */ /* 0x000fea0003800000 */
.L_x_10700:
        /* <DEDUP_REMOVED lines=29> */
.L_x_10703:
[----:B------:R-:W-:Y:S05]  /*2620*/  BSYNC B1 ;  /* 0x0000000000017941 */ /* 0x000fea0003800000 */
.L_x_10702:
        /* <DEDUP_REMOVED lines=31> */
.L_x_10705:
[----:B------:R-:W-:Y:S05]  /*2820*/  BSYNC B1 ;  /* 0x0000000000017941 */ /* 0x000fea0003800000 */
.L_x_10704:
        /* <DEDUP_REMOVED lines=29> */
.L_x_10707:
[----:B------:R-:W-:Y:S05]  /*2a00*/  BSYNC B1 ;  /* 0x0000000000017941 */ /* 0x000fea0003800000 */
.L_x_10706:
        /* <DEDUP_REMOVED lines=31> */
.L_x_10709:
[----:B------:R-:W-:Y:S05]  /*2c00*/  BSYNC B1 ;  /* 0x0000000000017941 */ /* 0x000fea0003800000 */
.L_x_10708:
        /* <DEDUP_REMOVED lines=29> */
.L_x_10711:
[----:B------:R-:W-:Y:S05]  /*2de0*/  BSYNC B1 ;  /* 0x0000000000017941 */ /* 0x000fea0003800000 */
.L_x_10710:
        /* <DEDUP_REMOVED lines=31> */
.L_x_10713:
[----:B------:R-:W-:Y:S05]  /*2fe0*/  BSYNC B1 ;  /* 0x0000000000017941 */ /* 0x000fea0003800000 */
.L_x_10712:
        /* <DEDUP_REMOVED lines=29> */
.L_x_10715:
[----:B------:R-:W-:Y:S05]  /*31c0*/  BSYNC B1 ;  /* 0x0000000000017941 */ /* 0x000fea0003800000 */
.L_x_10714:
        /* <DEDUP_REMOVED lines=31> */
.L_x_10717:
[----:B------:R-:W-:Y:S05]  /*33c0*/  BSYNC B1 ;  /* 0x0000000000017941 */ /* 0x000fea0003800000 */
.L_x_10716:
        /* <DEDUP_REMOVED lines=29> */
.L_x_10719:
[----:B------:R-:W-:Y:S05]  /*35a0*/  BSYNC B1 ;  /* 0x0000000000017941 */ /* 0x000fea0003800000 */
.L_x_10718:
        /* <DEDUP_REMOVED lines=31> */
.L_x_10721:
[----:B------:R-:W-:Y:S05]  /*37a0*/  BSYNC B1 ;  /* 0x0000000000017941 */ /* 0x000fea0003800000 */
.L_x_10720:
        /* <DEDUP_REMOVED lines=16> */
[----:B--2---:R-:W-:-:S05]  /*38b0*/  @!P5 HADD2.F32 R0, -RZ, R3.H0_H0 ;  /* 0x20000003ff00d230 */ /* 0x004fca0000004100 */
[----:B0-----:R-:W-:Y:S01]  /*38c0*/  @!P5 FMUL R13, R0, R9 ;  /* 0x00000009000dd220 */ /* 0x001fe20000400000 */
[----:B------:R-:W-:Y:S02]  /*38d0*/  ISETP.GT.AND P5, PT, R5, R248, PT ;  /* 0x000000f80500720c */ /* 0x000fe40003fa4270 */
[----:B------:R-:W-:-:S11]  /*38e0*/  IADD3 R5, R250, 0xd83, RZ ;  /* 0x00000d83fa057810 */ /* 0x000fd60007ffe0ff */
[----:B------:R-:W-:Y:S01]  /*38f0*/  @!P5 SHF.R.U64 R0, R2, 0x10, R3 ;  /* 0x000000100200d819 */ /* 0x000fe20000001203 */
[----:B------:R-:W-:-:S04]  /*3900*/  HADD2.F32 R2, -RZ, R2.H0_H0 ;  /* 0x20000002ff027230 */ /* 0x000fc80000004100 */
[----:B------:R-:W-:Y:S02]  /*3910*/  @!P5 HADD2.F32 R0, -RZ, R0.H0_H0 ;  /* 0x20000000ff00d230 */ /* 0x000fe40000004100 */
[----:B------:R-:W-:-:S03]  /*3920*/  FMUL R11, R2, UR6 ;  /* 0x00000006020b7c20 */ /* 0x000fc60008400000 */
[----:B------:R-:W-:Y:S01]  /*3930*/  @!P5 FMUL R12, R0, UR6 ;  /* 0x00000006000cdc20 */ /* 0x000fe20008400000 */
[----:B------:R-:W-:-:S13]  /*3940*/  ISETP.GT.AND P5, PT, R5, R248, PT ;  /* 0x000000f80500720c */ /* 0x000fda0003fa4270 */
[----:B------:R-:W-:-:S05]  /*3950*/  @!P5 SHF.R.U32.HI R0, RZ, 0x10, R3 ;  /* 0x00000010ff00d819 */ /* 0x000fca0000011603 */
[----:B------:R-:W-:-:S05]  /*3960*/  @!P5 HADD2.F32 R0, -RZ, R0.H0_H0 ;  /* 0x20000000ff00d230 */ /* 0x000fca0000004100 */
[----:B------:R-:W-:-:S07]  /*3970*/  @!P5 FMUL R18, R0, UR6 ;  /* 0x000000060012dc20 */ /* 0x000fce0008400000 */
.L_x_10723:
[----:B------:R-:W-:Y:S05]  /*3980*/  BSYNC B1 ;  /* 0x0000000000017941 */ /* 0x000fea0003800000 */
.L_x_10722:
        /* <DEDUP_REMOVED lines=15> */
[----:B------:R-:W-:-:S09]  /*3a80*/  MOV R9, 0xc61c4000 ;  /* 0xc61c400000097802 */ /* 0x000fd20000000f00 */
[----:B------:R-:W0:Y:S01]  /*3a90*/  @!P6 LDC R7, c[0x0][0x220] ;  /* 0x00008800ff07eb82 */ /* 0x000e220000000800 */
[----:B--2---:R-:W-:-:S05]  /*3aa0*/  @!P6 HADD2.F32 R0, -RZ, R3.H0_H0 ;  /* 0x20000003ff00e230 */ /* 0x004fca0000004100 */
[----:B0-----:R-:W-:Y:S01]  /*3ab0*/  @!P6 FMUL R8, R0, R7 ;  /* 0x000000070008e220 */ /* 0x001fe20000400000 */
[----:B------:R-:W-:Y:S02]  /*3ac0*/  ISETP.GT.AND P6, PT, R5, R248, PT ;  /* 0x000000f80500720c */ /* 0x000fe40003fc4270 */
[----:B------:R-:W-:Y:S02]  /*3ad0*/  IADD3 R5, R250, 0xe03, RZ ;  /* 0x00000e03fa057810 */ /* 0x000fe40007ffe0ff */
[----:B------:R-:W-:-:S09]  /*3ae0*/  MOV R7, 0xc61c4000 ;  /* 0xc61c400000077802 */ /* 0x000fd20000000f00 */
        /* <DEDUP_REMOVED lines=9> */
.L_x_10725:
[----:B------:R-:W-:Y:S05]  /*3b80*/  BSYNC B1 ;  /* 0x0000000000017941 */ /* 0x000fea0003800000 */
.L_x_10724:
        /* <DEDUP_REMOVED lines=10> */
[----:B------:R-:W-:Y:S02]  /*3c30*/  IADD3 R121, R250, 0xe81, RZ ;  /* 0x00000e81fa797810 */ /* 0x000fe40007ffe0ff */
[----:B------:R-:W-:Y:S02]  /*3c40*/  ISETP.GT.AND P1, PT, R5, R248, PT ;  /* 0x000000f80500720c */ /* 0x000fe40003f24270 */
[----:B------:R-:W-:Y:S02]  /*3c50*/  MOV R5, 0xc61c4000 ;  /* 0xc61c400000057802 */ /* 0x000fe40000000f00 */
        /* <DEDUP_REMOVED lines=12> */
[----:B------:R-:W-:Y:S01]  /*3d20*/  @!P1 SHF.R.U32.HI R0, RZ, 0x10, R3 ;  /* 0x00000010ff009819 */ /* 0x000fe20000011603 */
[----:B------:R-:W-:-:S04]  /*3d30*/  FMUL R3, R2, UR6 ;  /* 0x0000000602037c20 */ /* 0x000fc80008400000 */
[----:B------:R-:W-:-:S05]  /*3d40*/  @!P1 HADD2.F32 R0, -RZ, R0.H0_H0 ;  /* 0x20000000ff009230 */ /* 0x000fca0000004100 */
[----:B------:R-:W-:-:S07]  /*3d50*/  @!P1 FMUL R10, R0, UR6 ;  /* 0x00000006000a9c20 */ /* 0x000fce0008400000 */
.L_x_10727:
[----:B------:R-:W-:Y:S05]  /*3d60*/  BSYNC B1 ;  /* 0x0000000000017941 */ /* 0x000fea0003800000 */
.L_x_10726:
        /* <DEDUP_REMOVED lines=26> */
[----:B------:R-:W-:Y:S02]  /*3f10*/  ISETP.GT.AND P2, PT, R127, R248, PT ;  /* 0x000000f87f00720c */ /* 0x000fe40003f44270 */
[----:B------:R-:W-:-:S11]  /*3f20*/  MOV R121, 0xc61c4000 ;  /* 0xc61c400000797802 */ /* 0x000fd60000000f00 */
[----:B------:R-:W-:-:S05]  /*3f30*/  @!P2 SHF.R.U32.HI R125, RZ, 0x10, R125 ;  /* 0x00000010ff7da819 */ /* 0x000fca000001167d */
[----:B------:R-:W-:-:S05]  /*3f40*/  @!P2 HADD2.F32 R125, -RZ, R125.H0_H0 ;  /* 0x2000007dff7da230 */ /* 0x000fca0000004100 */
[----:B------:R-:W-:-:S07]  /*3f50*/  @!P2 FMUL R121, R125, UR6 ;  /* 0x000000067d79ac20 */ /* 0x000fce0008400000 */
.L_x_10729:
[----:B------:R-:W-:Y:S05]  /*3f60*/  BSYNC B1 ;  /* 0x0000000000017941 */ /* 0x000fea0003800000 */
.L_x_10728:
        /* <DEDUP_REMOVED lines=29> */
.L_x_10731:
[----:B------:R-:W-:Y:S05]  /*4140*/  BSYNC B1 ;  /* 0x0000000000017941 */ /* 0x000fea0003800000 */
.L_x_10730:
        /* <DEDUP_REMOVED lines=31> */
.L_x_10733:
[----:B------:R-:W-:Y:S05]  /*4340*/  BSYNC B1 ;  /* 0x0000000000017941 */ /* 0x000fea0003800000 */
.L_x_10732:
        /* <DEDUP_REMOVED lines=29> */
.L_x_10735:
[----:B------:R-:W-:Y:S05]  /*4520*/  BSYNC B1 ;  /* 0x0000000000017941 */ /* 0x000fea0003800000 */
.L_x_10734:
        /* <DEDUP_REMOVED lines=31> */
.L_x_10737:
[----:B------:R-:W-:Y:S05]  /*4720*/  BSYNC B1 ;  /* 0x0000000000017941 */ /* 0x000fea0003800000 */
.L_x_10736:
        /* <DEDUP_REMOVED lines=29> */
.L_x_10739:
[----:B------:R-:W-:Y:S05]  /*4900*/  BSYNC B1 ;  /* 0x0000000000017941 */ /* 0x000fea0003800000 */
.L_x_10738:
        /* <DEDUP_REMOVED lines=31> */
.L_x_10741:
[----:B------:R-:W-:Y:S05]  /*4b00*/  BSYNC B1 ;  /* 0x0000000000017941 */ /* 0x000fea0003800000 */
.L_x_10740:
        /* <DEDUP_REMOVED lines=29> */
.L_x_10743:
[----:B------:R-:W-:Y:S05]  /*4ce0*/  BSYNC B1 ;  /* 0x0000000000017941 */ /* 0x000fea0003800000 */
.L_x_10742:
        /* <DEDUP_REMOVED lines=31> */
.L_x_10745:
[----:B------:R-:W-:Y:S05]  /*4ee0*/  BSYNC B1 ;  /* 0x0000000000017941 */ /* 0x000fea0003800000 */
.L_x_10744:
        /* <DEDUP_REMOVED lines=29> */
.L_x_10747:
[----:B------:R-:W-:Y:S05]  /*50c0*/  BSYNC B1 ;  /* 0x0000000000017941 */ /* 0x000fea0003800000 */
.L_x_10746:
        /* <DEDUP_REMOVED lines=31> */
.L_x_10749:
[----:B------:R-:W-:Y:S05]  /*52c0*/  BSYNC B1 ;  /* 0x0000000000017941 */ /* 0x000fea0003800000 */
.L_x_10748:
        /* <DEDUP_REMOVED lines=29> */
.L_x_10751:
[----:B------:R-:W-:Y:S05]  /*54a0*/  BSYNC B1 ;  /* 0x0000000000017941 */ /* 0x000fea0003800000 */
.L_x_10750:
        /* <DEDUP_REMOVED lines=31> */
.L_x_10753:
[----:B------:R-:W-:Y:S05]  /*56a0*/  BSYNC B1 ;  /* 0x0000000000017941 */ /* 0x000fea0003800000 */
.L_x_10752:
        /* <DEDUP_REMOVED lines=29> */
.L_x_10755:
[----:B------:R-:W-:Y:S05]  /*5880*/  BSYNC B1 ;  /* 0x0000000000017941 */ /* 0x000fea0003800000 */
.L_x_10754:
        /* <DEDUP_REMOVED lines=31> */
.L_x_10757:
[----:B------:R-:W-:Y:S05]  /*5a80*/  BSYNC B1 ;  /* 0x0000000000017941 */ /* 0x000fea0003800000 */
.L_x_10756:
        /* <DEDUP_REMOVED lines=29> */
.L_x_10759:
[----:B------:R-:W-:Y:S05]  /*5c60*/  BSYNC B1 ;  /* 0x0000000000017941 */ /* 0x000fea0003800000 */
.L_x_10758:
        /* <DEDUP_REMOVED lines=31> */
.L_x_10761:
[----:B------:R-:W-:Y:S05]  /*5e60*/  BSYNC B1 ;  /* 0x0000000000017941 */ /* 0x000fea0003800000 */
.L_x_10760:
        /* <DEDUP_REMOVED lines=29> */
.L_x_10763:
[----:B------:R-:W-:Y:S05]  /*6040*/  BSYNC B1 ;  /* 0x0000000000017941 */ /* 0x000fea0003800000 */
.L_x_10762:
        /* <DEDUP_REMOVED lines=31> */
.L_x_10765:
[----:B------:R-:W-:Y:S05]  /*6240*/  BSYNC B1 ;  /* 0x0000000000017941 */ /* 0x000fea0003800000 */
.L_x_10764:
        /* <DEDUP_REMOVED lines=29> */
.L_x_10767:
[----:B------:R-:W-:Y:S05]  /*6420*/  BSYNC B1 ;  /* 0x0000000000017941 */ /* 0x000fea0003800000 */
.L_x_10766:
        /* <DEDUP_REMOVED lines=31> */
.L_x_10769:
[----:B------:R-:W-:Y:S05]  /*6620*/  BSYNC B1 ;  /* 0x0000000000017941 */ /* 0x000fea0003800000 */
.L_x_10768:
        /* <DEDUP_REMOVED lines=29> */
.L_x_10771:
[----:B------:R-:W-:Y:S05]  /*6800*/  BSYNC B1 ;  /* 0x0000000000017941 */ /* 0x000fea0003800000 */
.L_x_10770:
        /* <DEDUP_REMOVED lines=31> */
.L_x_10773:
[----:B------:R-:W-:Y:S05]  /*6a00*/  BSYNC B1 ;  /* 0x0000000000017941 */ /* 0x000fea0003800000 */
.L_x_10772:
        /* <DEDUP_REMOVED lines=29> */
.L_x_10775:
[----:B------:R-:W-:Y:S05]  /*6be0*/  BSYNC B1 ;  /* 0x0000000000017941 */ /* 0x000fea0003800000 */
.L_x_10774:
        /* <DEDUP_REMOVED lines=31> */
.L_x_10777:
[----:B------:R-:W-:Y:S05]  /*6de0*/  BSYNC B1 ;  /* 0x0000000000017941 */ /* 0x000fea0003800000 */
.L_x_10776:
        /* <DEDUP_REMOVED lines=29> */
.L_x_10779:
[----:B------:R-:W-:Y:S05]  /*6fc0*/  BSYNC B1 ;  /* 0x0000000000017941 */ /* 0x000fea0003800000 */
.L_x_10778:
[----:B------:R-:W-:Y:S01]  /*6fd0*/  MOV R124, 0xc61c4000 ;  /* 0xc61c4000007c7802 */ /* 0x000fe20000000f00 */
        /* <DEDUP_REMOVED lines=18> */
[----:B------:R-:W-:Y:S02]  /*7100*/  IADD3 R229, R250, 0x1c01, RZ ;  /* 0x00001c01fae57810 */ /* 0x000fe40007ffe0ff */
[----:B------:R-:W-:Y:S02]  /*7110*/  MOV R226, 0xc61c4000 ;  /* 0xc61c400000e27802 */ /* 0x000fe40000000f00 */
[----:B------:R-:W-:-:S13]  /*7120*/  ISETP.GT.AND P4, PT, R229, R248, PT ;  /* 0x000000f8e500720c */ /* 0x000fda0003f84270 */
[----:B------:R-:W-:-:S05]  /*7130*/  @!P4 SHF.R.U64 R229, R124, 0x10, R125 ;  /* 0x000000107ce5c819 */ /* 0x000fca000000127d */
[----:B------:R-:W-:-:S05]  /*7140*/  @!P4 HADD2.F32 R229, -RZ, R229.H0_H0 ;  /* 0x200000e5ffe5c230 */ /* 0x000fca0000004100 */
[----:B------:R-:W-:Y:S01]  /*7150*/  @!P4 FMUL R226, R229, UR6 ;  /* 0x00000006e5e2cc20 */ /* 0x000fe20008400000 */
[----:B------:R-:W-:-:S04]  /*7160*/  IADD3 R229, R250, 0x1c03, RZ ;  /* 0x00001c03fae57810 */ /* 0x000fc80007ffe0ff */
[----:B------:R-:W-:-:S13]  /*7170*/  ISETP.GT.AND P4, PT, R229, R248, PT ;  /* 0x000000f8e500720c */ /* 0x000fda0003f84270 */
[----:B------:R-:W-:Y:S01]  /*7180*/  @!P4 SHF.R.U32.HI R229, RZ, 0x10, R125 ;  /* 0x00000010ffe5c819 */ /* 0x000fe2000001167d */
[----:B------:R-:W-:-:S04]  /*7190*/  HADD2.F32 R125, -RZ, R124.H0_H0 ;  /* 0x2000007cff7d7230 */ /* 0x000fc80000004100 */
[----:B------:R-:W-:-:S05]  /*71a0*/  @!P4 HADD2.F32 R124, -RZ, R229.H0_H0 ;  /* 0x200000e5ff7cc230 */ /* 0x000fca0000004100 */
[----:B------:R-:W-:Y:S01]  /*71b0*/  @!P4 FMUL R231, R124, UR6 ;  /* 0x000000067ce7cc20 */ /* 0x000fe20008400000 */
[----:B------:R-:W-:-:S05]  /*71c0*/  FMUL R124, R125, UR6 ;  /* 0x000000067d7c7c20 */ /* 0x000fca0008400000 */
[----:B------:R1:W-:Y:S02]  /*71d0*/  STL [R1+0x7c], R124 ;  /* 0x00007c7c01007387 */ /* 0x0003e40000100800 */
.L_x_10781:
[----:B------:R-:W-:Y:S05]  /*71e0*/  BSYNC B1 ;  /* 0x0000000000017941 */ /* 0x000fea0003800000 */
.L_x_10780:
[----:B01----:R-:W-:Y:S01]  /*71f0*/  HFMA2.MMA R124, -RZ, RZ, -6.109375, 2 ;  /* 0xc61c4000ff7c7435 */ /* 0x003fe200000001ff */
[----:B------:R-:W-:Y:S01]  /*7200*/  BSSY B1, `(.L_x_10782) ;  /* 0x000001f000017945 */ /* 0x000fe20003800000 */
[----:B------:R-:W-:Y:S01]  /*7210*/  HFMA2.MMA R230, -RZ, RZ, -6.109375, 2 ;  /* 0xc61c4000ffe67435 */ /* 0x000fe200000001ff */
[----:B------:R-:W-:Y:S01]  /*7220*/  ISETP.GT.AND P4, PT, R233, R248, PT ;  /* 0x000000f8e900720c */ /* 0x000fe20003f84270 */
[----:B------:R-:W-:Y:S01]  /*7230*/  HFMA2.MMA R236, -RZ, RZ, -6.109375, 2 ;  /* 0xc61c4000ffec7435 */ /* 0x000fe200000001ff */
[----:B------:R-:W-:Y:S02]  /*7240*/  MOV R229, 0xc61c4000 ;  /* 0xc61c400000e57802 */ /* 0x000fe40000000f00 */
[----:B------:R0:W-:Y:S01]  /*7250*/  STL [R1+0xbc], R124 ;  /* 0x0000bc7c01007387 */ /* 0x0001e20000100800 */
        /* <DEDUP_REMOVED lines=11> */
[----:B------:R-:W-:-:S04]  /*7310*/  IADD3 R229, R250, 0x1c81, RZ ;  /* 0x00001c81fae57810 */ /* 0x000fc80007ffe0ff */
[----:B------:R-:W-:Y:S02]  /*7320*/  ISETP.GT.AND P5, PT, R229, R248, PT ;  /* 0x000000f8e500720c */ /* 0x000fe40003fa4270 */
[----:B------:R-:W-:-:S11]  /*7330*/  MOV R229, 0xc61c4000 ;  /* 0xc61c400000e57802 */ /* 0x000fd60000000f00 */
[----:B------:R-:W-:-:S05]  /*7340*/  @!P5 SHF.R.U64 R232, R124, 0x10, R125 ;  /* 0x000000107ce8d819 */ /* 0x000fca000000127d */
[----:B------:R-:W-:-:S05]  /*7350*/  @!P5 HADD2.F32 R232, -RZ, R232.H0_H0 ;  /* 0x200000e8ffe8d230 */ /* 0x000fca0000004100 */
[----:B------:R-:W-:Y:S01]  /*7360*/  @!P5 FMUL R229, R232, UR6 ;  /* 0x00000006e8e5dc20 */ /* 0x000fe20008400000 */
[----:B------:R-:W-:-:S13]  /*7370*/  ISETP.GT.AND P5, PT, R233, R248, PT ;  /* 0x000000f8e900720c */ /* 0x000fda0003fa4270 */
[----:B------:R-:W-:Y:S01]  /*7380*/  @!P5 SHF.R.U32.HI R232, RZ, 0x10, R125 ;  /* 0x00000010ffe8d819 */ /* 0x000fe2000001167d */
[----:B------:R-:W-:-:S04]  /*7390*/  HADD2.F32 R125, -RZ, R124.H0_H0 ;  /* 0x2000007cff7d7230 */ /* 0x000fc80000004100 */
[----:B------:R-:W-:Y:S01]  /*73a0*/  @!P5 HADD2.F32 R124, -RZ, R232.H0_H0 ;  /* 0x200000e8ff7cd230 */ /* 0x000fe20000004100 */
[----:B------:R-:W-:-:S04]  /*73b0*/  MOV R232, 0xc61c4000 ;  /* 0xc61c400000e87802 */ /* 0x000fc80000000f00 */
[----:B------:R-:W-:Y:S01]  /*73c0*/  @!P5 FMUL R232, R124, UR6 ;  /* 0x000000067ce8dc20 */ /* 0x000fe20008400000 */
[----:B------:R-:W-:-:S05]  /*73d0*/  FMUL R124, R125, UR6 ;  /* 0x000000067d7c7c20 */ /* 0x000fca0008400000 */
[----:B------:R1:W-:Y:S02]  /*73e0*/  STL [R1+0xbc], R124 ;  /* 0x0000bc7c01007387 */ /* 0x0003e40000100800 */
.L_x_10783:
[----:B------:R-:W-:Y:S05]  /*73f0*/  BSYNC B1 ;  /* 0x0000000000017941 */ /* 0x000fea0003800000 */
.L_x_10782:
[----:B01----:R-:W-:Y:S01]  /*7400*/  MOV R124, 0xc61c4000 ;  /* 0xc61c4000007c7802 */ /* 0x003fe20000000f00 */
[----:B------:R-:W-:Y:S01]  /*7410*/  BSSY B1, `(.L_x_10784) ;  /* 0x000001c000017945 */ /* 0x000fe20003800000 */
[----:B------:R-:W-:Y:S01]  /*7420*/  HFMA2.MMA R233, -RZ, RZ, -6.109375, 2 ;  /* 0xc61c4000ffe97435 */ /* 0x000fe200000001ff */
[----:B------:R-:W-:Y:S02]  /*7430*/  MOV R234, 0xc61c4000 ;  /* 0xc61c400000ea7802 */ /* 0x000fe40000000f00 */
[----:B------:R0:W-:Y:S01]  /*7440*/  STL [R1+0xec], R124 ;  /* 0x0000ec7c01007387 */ /* 0x0001e20000100800 */
[----:B------:R-:W-:Y:S07]  /*7450*/  @P6 BRA `(.L_x_10785) ;  /* 0x00000000005c6947 */ /* 0x000fee0003800000 */
[----:B0-----:R-:W2:Y:S01]  /*7460*/  LDG.E.64 R124, desc[UR4][R122.64+0x3a00] ;  /* 0x003a00047a7c7981 */ /* 0x001ea2000c1e1b00 */
[C---:B------:R-:W-:Y:S01]  /*7470*/  IADD3 R233, R250.reuse, 0x1d02, RZ ;  /* 0x00001d02fae97810 */ /* 0x040fe20007ffe0ff */
[----:B------:R-:W-:Y:S01]  /*7480*/  ULDC UR6, c[0x0][0x220] ;  /* 0x0000880000067ab9 */ /* 0x000fe20000000800 */
[----:B------:R-:W-:Y:S02]  /*7490*/  MOV R234, 0xc61c4000 ;  /* 0xc61c400000ea7802 */ /* 0x000fe40000000f00 */
[----:B------:R-:W-:Y:S02]  /*74a0*/  ISETP.GT.AND P6, PT, R233, R248, PT ;  /* 0x000000f8e900720c */ /* 0x000fe40003fc4270 */
[----:B------:R-:W-:-:S04]  /*74b0*/  IADD3 R233, R250, 0x1d01, RZ ;  /* 0x00001d01fae97810 */ /* 0x000fc80007ffe0ff */
[----:B------:R-:W-:-:S07]  /*74c0*/  ISETP.GT.AND P5, PT, R233, R248, PT ;  /* 0x000000f8e900720c */ /* 0x000fce0003fa4270 */
[----:B------:R-:W0:Y:S01]  /*74d0*/  @!P6 LDC R238, c[0x0][0x220] ;  /* 0x00008800ffeeeb82 */ /* 0x000e220000000800 */
[----:B--2---:R-:W-:-:S05]  /*74e0*/  @!P6 HADD2.F32 R233, -RZ, R125.H0_H0 ;  /* 0x2000007dffe9e230 */ /* 0x004fca0000004100 */
[----:B------:R-:W-:Y:S01]  /*74f0*/  @!P5 SHF.R.U64 R235, R124, 0x10, R125 ;  /* 0x000000107cebd819 */ /* 0x000fe2000000127d */
[----:B0-----:R-:W-:Y:S01]  /*7500*/  @!P6 FMUL R234, R233, R238 ;  /* 0x000000eee9eae220 */ /* 0x001fe20000400000 */
[----:B------:R-:W-:-:S03]  /*7510*/  IADD3 R233, R250, 0x1d03, RZ ;  /* 0x00001d03fae97810 */ /* 0x000fc60007ffe0ff */
[----:B------:R-:W-:Y:S01]  /*7520*/  @!P5 HADD2.F32 R235, -RZ, R235.H0_H0 ;  /* 0x200000ebffebd230 */ /* 0x000fe20000004100 */
[----:B------:R-:W-:Y:S02]  /*7530*/  ISETP.GT.AND P6, PT, R233, R248, PT ;  /* 0x000000f8e900720c */ /* 0x000fe40003fc4270 */
[----:B------:R-:W-:Y:S02]  /*7540*/  MOV R233, 0xc61c4000 ;  /* 0xc61c400000e97802 */ /* 0x000fe40000000f00 */
[----:B------:R-:W-:Y:S01]  /*7550*/  @!P5 FMUL R233, R235, UR6 ;  /* 0x00000006ebe9dc20 */ /* 0x000fe20008400000 */
[----:B------:R-:W-:-:S08]  /*7560*/  MOV R235, 0xc61c4000 ;  /* 0xc61c400000eb7802 */ /* 0x000fd00000000f00 */
[----:B------:R-:W-:Y:S01]  /*7570*/  @!P6 SHF.R.U32.HI R237, RZ, 0x10, R125 ;  /* 0x00000010ffede819 */ /* 0x000fe2000001167d */
[----:B------:R-:W-:-:S04]  /*7580*/  HADD2.F32 R125, -RZ, R124.H0_H0 ;  /* 0x2000007cff7d7230 */ /* 0x000fc80000004100 */
[----:B------:R-:W-:-:S05]  /*7590*/  @!P6 HADD2.F32 R124, -RZ, R237.H0_H0 ;  /* 0x200000edff7ce230 */ /* 0x000fca0000004100 */
[----:B------:R-:W-:Y:S01]  /*75a0*/  @!P6 FMUL R235, R124, UR6 ;  /* 0x000000067cebec20 */ /* 0x000fe20008400000 */
[----:B------:R-:W-:-:S05]  /*75b0*/  FMUL R124, R125, UR6 ;  /* 0x000000067d7c7c20 */ /* 0x000fca0008400000 */
[----:B------:R1:W-:Y:S02]  /*75c0*/  STL [R1+0xec], R124 ;  /* 0x0000ec7c01007387 */ /* 0x0003e40000100800 */
.L_x_10785:
[----:B------:R-:W-:Y:S05]  /*75d0*/  BSYNC B1 ;  /* 0x0000000000017941 */ /* 0x000fea0003800000 */
.L_x_10784:
        /* <DEDUP_REMOVED lines=13> */
[----:B------:R-:W-:-:S04]  /*76b0*/  IADD3 R237, R250, 0x1d83, RZ ;  /* 0x00001d83faed7810 */ /* 0x000fc80007ffe0ff */
[----:B------:R-:W-:Y:S01]  /*76c0*/  ISETP.GT.AND P6, PT, R237, R248, PT ;  /* 0x000000f8ed00720c */ /* 0x000fe20003fc4270 */
[----:B------:R-:W0:Y:S01]  /*76d0*/  @!P5 LDC R239, c[0x0][0x220] ;  /* 0x00008800ffefdb82 */ /* 0x000e220000000800 */
[----:B------:R-:W-:Y:S01]  /*76e0*/  MOV R237, 0xc61c4000 ;  /* 0xc61c400000ed7802 */ /* 0x000fe20000000f00 */
[----:B--2---:R-:W-:-:S05]  /*76f0*/  @!P5 HADD2.F32 R236, -RZ, R125.H0_H0 ;  /* 0x2000007dffecd230 */ /* 0x004fca0000004100 */
[----:B0-----:R-:W-:Y:S01]  /*7700*/  @!P5 FMUL R238, R236, R239 ;  /* 0x000000efeceed220 */ /* 0x001fe20000400000 */
[----:B------:R-:W-:-:S04]  /*7710*/  @!P1 SHF.R.U64 R236, R124, 0x10, R125 ;  /* 0x000000107cec9819 */ /* 0x000fc8000000127d */
[----:B------:R-:W-:Y:S01]  /*7720*/  @!P6 SHF.R.U32.HI R239, RZ, 0x10, R125 ;  /* 0x00000010ffefe819 */ /* 0x000fe2000001167d */
[----:B------:R-:W-:Y:S02]  /*7730*/  HADD2.F32 R125, -RZ, R124.H0_H0 ;  /* 0x2000007cff7d7230 */ /* 0x000fe40000004100 */
[----:B------:R-:W-:Y:S02]  /*7740*/  @!P1 HADD2.F32 R236, -RZ, R236.H0_H0 ;  /* 0x200000ecffec9230 */ /* 0x000fe40000004100 */
[----:B------:R-:W-:-:S03]  /*7750*/  @!P6 HADD2.F32 R124, -RZ, R239.H0_H0 ;  /* 0x200000efff7ce230 */ /* 0x000fc60000004100 */
[----:B------:R-:W-:Y:S01]  /*7760*/  @!P1 FMUL R237, R236, UR6 ;  /* 0x00000006eced9c20 */ /* 0x000fe20008400000 */
[----:B------:R-:W-:Y:S01]  /*7770*/  MOV R236, 0xc61c4000 ;  /* 0xc61c400000ec7802 */ /* 0x000fe20000000f00 */
[----:B------:R-:W-:Y:S01]  /*7780*/  @!P6 FMUL R236, R124, UR6 ;  /* 0x000000067cecec20 */ /* 0x000fe20008400000 */
[----:B------:R-:W-:-:S05]  /*7790*/  FMUL R124, R125, UR6 ;  /* 0x000000067d7c7c20 */ /* 0x000fca0008400000 */
[----:B------:R1:W-:Y:S02]  /*77a0*/  STL [R1+0x11c], R124 ;  /* 0x00011c7c01007387 */ /* 0x0003e40000100800 */
.L_x_10787:
[----:B------:R-:W-:Y:S05]  /*77b0*/  BSYNC B1 ;  /* 0x0000000000017941 */ /* 0x000fea0003800000 */
.L_x_10786:
[----:B01----:R-:W-:Y:S01]  /*77c0*/  MOV R124, 0xc61c4000 ;  /* 0xc61c4000007c7802 */ /* 0x003fe20000000f00 */
[----:B------:R-:W-:Y:S01]  /*77d0*/  BSSY B1, `(.L_x_10788) ;  /* 0x000001e000017945 */ /* 0x000fe20003800000 */
[----:B------:R-:W-:Y:S01]  /*77e0*/  HFMA2.MMA R243, -RZ, RZ, -6.109375, 2 ;  /* 0xc61c4000fff37435 */ /* 0x000fe200000001ff */
[----:B------:R-:W-:Y:S01]  /*77f0*/  MOV R244, 0xc61c4000 ;  /* 0xc61c400000f47802 */ /* 0x000fe20000000f00 */
[----:B------:R-:W-:Y:S01]  /*7800*/  HFMA2.MMA R239, -RZ, RZ, -6.109375, 2 ;  /* 0xc61c4000ffef7435 */ /* 0x000fe200000001ff */
[----:B------:R0:W-:Y:S01]  /*7810*/  STL [R1+0x13c], R124 ;  /* 0x00013c7c01007387 */ /* 0x0001e20000100800 */
[----:B------:R-:W-:Y:S01]  /*7820*/  MOV R240, 0xc61c4000 ;  /* 0xc61c400000f07802 */ /* 0x000fe20000000f00 */
[----:B------:R-:W-:Y:S08]  /*7830*/  @P2 BRA `(.L_x_10789) ;  /* 0x00000000005c2947 */ /* 0x000ff00003800000 */
[----:B------:R-:W-:Y:S01]  /*7840*/  IADD3 R125, R250, 0x1e02, RZ ;  /* 0x00001e02fa7d7810 */ /* 0x000fe20007ffe0ff */
[----:B------:R-:W-:-:S03]  /*7850*/  ULDC UR6, c[0x0][0x220] ;  /* 0x0000880000067ab9 */ /* 0x000fc60000000800 */
[----:B------:R-:W-:Y:S02]  /*7860*/  ISETP.GT.AND P1, PT, R125, R248, PT ;  /* 0x000000f87d00720c */ /* 0x000fe40003f24270 */
[----:B0-----:R-:W2:Y:S01]  /*7870*/  LDG.E.64 R124, desc[UR4][R122.64+0x3c00] ;  /* 0x003c00047a7c7981 */ /* 0x001ea2000c1e1b00 */
        /* <DEDUP_REMOVED lines=19> */
.L_x_10789:
[----:B------:R-:W-:Y:S05]  /*79b0*/  BSYNC B1 ;  /* 0x0000000000017941 */ /* 0x000fea0003800000 */
.L_x_10788:
[----:B0-----:R-:W-:Y:S01]  /*79c0*/  HFMA2.MMA R124, -RZ, RZ, -6.109375, 2 ;  /* 0xc61c4000ff7c7435 */ /* 0x001fe200000001ff */
[----:B------:R-:W-:Y:S01]  /*79d0*/  BSSY B1, `(.L_x_10790) ;  /* 0x000001c000017945 */ /* 0x000fe20003800000 */
[----:B------:R-:W-:Y:S01]  /*79e0*/  HFMA2.MMA R242, -RZ, RZ, -6.109375, 2 ;  /* 0xc61c4000fff27435 */ /* 0x000fe200000001ff */
[----:B------:R-:W-:-:S04]  /*79f0*/  MOV R241, 0xc61c4000 ;  /* 0xc61c400000f17802 */ /* 0x000fc80000000f00 */
[----:B------:R0:W-:Y:S01]  /*7a00*/  STL [R1+0x1dc], R124 ;  /* 0x0001dc7c01007387 */ /* 0x0001e20000100800 */
[----:B------:R-:W-:Y:S05]  /*7a10*/  @P3 BRA `(.L_x_10791) ;  /* 0x00000000005c3947 */ /* 0x000fea0003800000 */
[----:B------:R-:W-:Y:S01]  /*7a20*/  IADD3 R125, R250, 0x1e82, RZ ;  /* 0x00001e82fa7d7810 */ /* 0x000fe20007ffe0ff */
[----:B------:R-:W-:-:S03]  /*7a30*/  ULDC UR6, c[0x0][0x220] ;  /* 0x0000880000067ab9 */ /* 0x000fc60000000800 */
[----:B------:R-:W-:Y:S02]  /*7a40*/  ISETP.GT.AND P1, PT, R125, R248, PT ;  /* 0x000000f87d00720c */ /* 0x000fe40003f24270 */
[----:B0-----:R-:W2:Y:S01]  /*7a50*/  LDG.E.64 R124, desc[UR4][R122.64+0x3d00] ;  /* 0x003d00047a7c7981 */ /* 0x001ea2000c1e1b00 */
        /* <DEDUP_REMOVED lines=19> */
.L_x_10791:
[----:B------:R-:W-:Y:S05]  /*7b90*/  BSYNC B1 ;  /* 0x0000000000017941 */ /* 0x000fea0003800000 */
.L_x_10790:
[----:B------:R-:W-:Y:S01]  /*7ba0*/  HFMA2.MMA R246, -RZ, RZ, -6.109375, 2 ;  /* 0xc61c4000fff67435 */ /* 0x000fe200000001ff */
[----:B------:R-:W-:Y:S01]  /*7bb0*/  BSSY B1, `(.L_x_10792) ;  /* 0x000001d000017945 */ /* 0x000fe20003800000 */
[----:B------:R-:W-:Y:S01]  /*7bc0*/  HFMA2.MMA R125, -RZ, RZ, -6.109375, 2 ;  /* 0xc61c4000ff7d7435 */ /* 0x000fe200000001ff */
[----:B------:R-:W-:Y:S02]  /*7bd0*/  MOV R245, 0xc61c4000 ;  /* 0xc61c400000f57802 */ /* 0x000fe40000000f00 */
[----:B0-----:R-:W-:Y:S02]  /*7be0*/  MOV R124, 0xc61c4000 ;  /* 0xc61c4000007c7802 */ /* 0x001fe40000000f00 */
[----:B------:R0:W-:Y:S01]  /*7bf0*/  STL [R1+0x1d8], R246 ;  /* 0x0001d8f601007387 */ /* 0x0001e20000100800 */
[----:B------:R-:W-:Y:S05]  /*7c00*/  @P4 BRA `(.L_x_10793) ;  /* 0x00000000005c4947 */ /* 0x000fea0003800000 */
[----:B------:R-:W2:Y:S01]  /*7c10*/  LDG.E.64 R122, desc[UR4][R122.64+0x3e00] ;  /* 0x003e00047a7a7981 */ /* 0x000ea2000c1e1b00 */
[----:B------:R-:W-:Y:S01]  /*7c20*/  IADD3 R124, R250, 0x1f02, RZ ;  /* 0x00001f02fa7c7810 */ /* 0x000fe20007ffe0ff */
[----:B------:R-:W-:Y:S01]  /*7c30*/  ULDC UR6, c[0x0][0x220] ;  /* 0x0000880000067ab9 */ /* 0x000fe20000000800 */
[----:B------:R-:W-:Y:S02]  /*7c40*/  MOV R125, 0xc61c4000 ;  /* 0xc61c4000007d7802 */ /* 0x000fe40000000f00 */
[----:B------:R-:W-:-:S13]  /*7c50*/  ISETP.GT.AND P1, PT, R124, R248, PT ;  /* 0x000000f87c00720c */ /* 0x000fda0003f24270 */
[----:B------:R-:W1:Y:S01]  /*7c60*/  @!P1 LDC R124, c[0x0][0x220] ;  /* 0x00008800ff7c9b82 */ /* 0x000e620000000800 */
[----:B--2---:R-:W-:-:S05]  /*7c70*/  @!P1 HADD2.F32 R245, -RZ, R123.H0_H0 ;  /* 0x2000007bfff59230 */ /* 0x004fca0000004100 */
[----:B-1----:R-:W-:Y:S01]  /*7c80*/  @!P1 FMUL R125, R245, R124 ;  /* 0x0000007cf57d9220 */ /* 0x002fe20000400000 */
        /* <DEDUP_REMOVED lines=15> */
.L_x_10793:
[----:B------:R-:W-:Y:S05]  /*7d80*/  BSYNC B1 ;  /* 0x0000000000017941 */ /* 0x000fea0003800000 */
.L_x_10792:
[----:B------:R-:W-:Y:S01]  /*7d90*/  IADD3 R122, R250, 0x1f80, RZ ;  /* 0x00001f80fa7a7810 */ /* 0x000fe20007ffe0ff */
[----:B------:R-:W-:Y:S01]  /*7da0*/  HFMA2.MMA R247, -RZ, RZ, -6.109375, 2 ;  /* 0xc61c4000fff77435 */ /* 0x000fe200000001ff */
[----:B------:R-:W-:Y:S02]  /*7db0*/  MOV R123, 0xc61c4000 ;  /* 0xc61c4000007b7802 */ /* 0x000fe40000000f00 */
[----:B------:R-:W-:Y:S01]  /*7dc0*/  ISETP.GT.AND P1, PT, R122, R248, PT ;  /* 0x000000f87a00720c */ /* 0x000fe20003f24270 */
[----:B------:R-:W-:Y:S01]  /*7dd0*/  HFMA2.MMA R122, -RZ, RZ, -6.109375, 2 ;  /* 0xc61c4000ff7a7435 */ /* 0x000fe200000001ff */
[----:B0-----:R-:W-:-:S11]  /*7de0*/  MOV R246, 0xc61c4000 ;  /* 0xc61c400000f67802 */ /* 0x001fd60000000f00 */
        /* <DEDUP_REMOVED lines=8> */
[----:B------:R-:W-:Y:S01]  /*7e70*/  MOV R247, 0xc61c4000 ;  /* 0xc61c400000f77802 */ /* 0x000fe20000000f00 */
        /* <DEDUP_REMOVED lines=10> */
[----:B------:R-:W-:-:S04]  /*7f20*/  IADD3 R249, R250, 0x1f83, RZ ;  /* 0x00001f83faf97810 */ /* 0x000fc80007ffe0ff */
[----:B------:R-:W-:-:S13]  /*7f30*/  ISETP.GT.AND P1, PT, R249, R248, PT ;  /* 0x000000f8f900720c */ /* 0x000fda0003f24270 */
[----:B------:R-:W-:-:S05]  /*7f40*/  @!P1 SHF.R.U32.HI R123, RZ, 0x10, R123 ;  /* 0x00000010ff7b9819 */ /* 0x000fca000001167b */
[----:B------:R-:W-:Y:S01]  /*7f50*/  @!P1 HADD2.F32 R249, -RZ, R123.H0_H0 ;  /* 0x2000007bfff99230 */ /* 0x000fe20000004100 */
[----:B------:R-:W-:-:S04]  /*7f60*/  MOV R123, 0xc61c4000 ;  /* 0xc61c4000007b7802 */ /* 0x000fc80000000f00 */
[----:B------:R-:W-:-:S07]  /*7f70*/  @!P1 FMUL R123, R249, UR6 ;  /* 0x00000006f97b9c20 */ /* 0x000fce0008400000 */
.L_x_10667:
[----:B------:R-:W-:Y:S05]  /*7f80*/  BSYNC B0 ;  /* 0x0000000000007941 */ /* 0x000fea0003800000 */
.L_x_10666:
        /* <DEDUP_REMOVED lines=939> */
[----:B------:R-:W-:-:S05]  /*ba40*/  SHF.L.U32 R122, R122, 0x17, RZ ;  /* 0x000000177a7a7819 */ /* 0x000fca00000006ff */
        /* <DEDUP_REMOVED lines=874> */
[----:B------:R-:W-:-:S05]  /*f0f0*/  SHF.L.U32 R122, R122, 0x17, RZ ;  /* 0x000000177a7a7819 */ /* 0x000fca00000006ff */
        /* <DEDUP_REMOVED lines=1295> */
[----:B------:R-:W-:-:S03]  /*141f0*/  SHF.L.U32 R2, R2, 0x17, RZ ;  /* 0x0000001702027819 */ /* 0x000fc600000006ff */
        /* <DEDUP_REMOVED lines=306> */
[----:B------:R-:W-:Y:S05]  /*15520*/  CALL.REL.NOINC `($__internal_12_$__cuda_sm3x_div_rn_noftz_f32_slowpath) ;  /* 0x0000018000247944 */ /* 0x000fea0003c00000 */
.L_x_10797:
[----:B------:R-:W-:Y:S05]  /*15530*/  BSYNC B3 ;  /* 0x0000000000037941 */ /* 0x000fea0003800000 */
.L_x_10796:
[----:B------:R-:W-:Y:S01]  /*15540*/  ISETP.GE.AND P0, PT, R250, R248, PT ;  /* 0x000000f8fa00720c */ /* 0x000fe20003f06270 */
[----:B------:R-:W0:Y:S01]  /*15550*/  F2F.F16.F32 R127, R251 ;  /* 0x000000fb007f7304 */ /* 0x000e220000200800 */
        /* <DEDUP_REMOVED lines=17> */
[----:B------:R-:W-:Y:S05]  /*15670*/  CALL.REL.NOINC `($__internal_12_$__cuda_sm3x_div_rn_noftz_f32_slowpath) ;  /* 0x0000017c00d07944 */ /* 0x000fea0003c00000 */
[----:B------:R-:W-:-:S07]  /*15680*/  MOV R126, R251 ;  /* 0x000000fb007e7202 */ /* 0x000fce0000000f00 */
.L_x_10801:
[----:B------:R-:W-:Y:S05]  /*15690*/  BSYNC B4 ;  /* 0x0000000000047941 */ /* 0x000fea0003800000 */
.L_x_10800:
[----:B------:R-:W-:-:S05]  /*156a0*/  F2FP.F16.F32.PACK_AB R126, RZ, R126 ;  /* 0x0000007eff7e723e */ /* 0x000fca00000000ff */
[----:B------:R0:W-:Y:S02]  /*156b0*/  STL.S16 [R1+0x24], R126 ;  /* 0x0000247e01007387 */ /* 0x0001e40000100600 */
.L_x_10799:
[----:B------:R-:W-:Y:S05]  /*156c0*/  BSYNC B3 ;  /* 0x0000000000037941 */ /* 0x000fea0003800000 */
.L_x_10798:
        /* <DEDUP_REMOVED lines=18> */
.L_x_10805:
[----:B------:R-:W-:Y:S05]  /*157f0*/  BSYNC B4 ;  /* 0x0000000000047941 */ /* 0x000fea0003800000 */
.L_x_10804:
[----:B------:R-:W-:-:S05]  /*15800*/  F2FP.F16.F32.PACK_AB R126, RZ, R126 ;  /* 0x0000007eff7e723e */ /* 0x000fca00000000ff */
[----:B------:R0:W-:Y:S01]  /*15810*/  STL.S16 [R1], R126 ;  /* 0x0000007e01007387 */ /* 0x0001e20000100600 */
[----:B------:R-:W-:Y:S05]  /*15820*/  BRA `(.L_x_10806) ;  /* 0x0000000000087947 */ /* 0x000fea0003800000 */
.L_x_10803:
[----:B------:R-:W-:-:S05]  /*15830*/  PRMT R126, RZ, 0x7610, R126 ;  /* 0x00007610ff7e7816 */ /* 0x000fca000000007e */
[----:B------:R1:W-:Y:S02]  /*15840*/  STL.S16 [R1], R126 ;  /* 0x0000007e01007387 */ /* 0x0003e40000100600 */
.L_x_10806:
[----:B------:R-:W-:Y:S05]  /*15850*/  BSYNC B3 ;  /* 0x0000000000037941 */ /* 0x000fea0003800000 */
.L_x_10802:
[----:B01----:R-:W-:Y:S01]  /*15860*/  IADD3 R126, R250, 0x3, RZ ;  /* 0x00000003fa7e7810 */ /* 0x003fe20007ffe0ff */
        /* <DEDUP_REMOVED lines=14> */
[----:B------:R-:W-:Y:S05]  /*15950*/  CALL.REL.NOINC `($__internal_12_$__cuda_sm3x_div_rn_noftz_f32_slowpath) ;  /* 0x0000017c00187944 */ /* 0x000fea0003c00000 */
[----:B------:R-:W-:-:S07]  /*15960*/  MOV R126, R251 ;  /* 0x000000fb007e7202 */ /* 0x000fce0000000f00 */
.L_x_10810:
[----:B------:R-:W-:Y:S05]  /*15970*/  BSYNC B4 ;  /* 0x0000000000047941 */ /* 0x000fea0003800000 */
.L_x_10809:
[----:B------:R-:W-:Y:S01]  /*15980*/  F2FP.F16.F32.PACK_AB R126, RZ, R126 ;  /* 0x0000007eff7e723e */ /* 0x000fe200000000ff */
[----:B------:R-:W-:Y:S06]  /*15990*/  BRA `(.L_x_10811) ;  /* 0x0000000000047947 */ /* 0x000fec0003800000 */
.L_x_10808:
[----:B------:R-:W-:-:S07]  /*159a0*/  PRMT R126, RZ, 0x7610, R126 ;  /* 0x00007610ff7e7816 */ /* 0x000fce000000007e */
.L_x_10811:
[----:B------:R-:W-:Y:S05]  /*159b0*/  BSYNC B3 ;  /* 0x0000000000037941 */ /* 0x000fea0003800000 */
.L_x_10807:
        /* <DEDUP_REMOVED lines=12> */
.L_x_10795:
[----:B------:R-:W2:Y:S02]  /*15a80*/  LDL.LU R126, [R1+0x1e4] ;  /* 0x0001e400017e7983 */ /* 0x000ea40000300800 */
[----:B--2---:R-:W-:-:S13]  /*15a90*/  ISETP.GE.AND P0, PT, R250, R126, PT ;  /* 0x0000007efa00720c */ /* 0x004fda0003f06270 */
[----:B------:R-:W-:Y:S05]  /*15aa0*/  @P0 EXIT ;  /* 0x000000000000094d */ /* 0x000fea0003800000 */
[----:B------:R0:W-:Y:S02]  /*15ab0*/  STG.E.64 desc[UR4][R124.64], RZ ;  /* 0x000000ff7c007986 */ /* 0x0001e4000c101b04 */
.L_x_10812:
[----:B------:R-:W-:Y:S05]  /*15ac0*/  BSYNC B2 ;  /* 0x0000000000027941 */ /* 0x000fea0003800000 */
.L_x_10794:
        /* <DEDUP_REMOVED lines=15> */
[----:B0----5:R-:W-:Y:S05]  /*15bc0*/  CALL.REL.NOINC `($__internal_12_$__cuda_sm3x_div_rn_noftz_f32_slowpath) ;  /* 0x00000178007c7944 */ /* 0x021fea0003c00000 */
[----:B------:R-:W-:-:S07]  /*15bd0*/  MOV R126, R251 ;  /* 0x000000fb007e7202 */ /* 0x000fce0000000f00 */
.L_x_10816:
[----:B------:R-:W-:Y:S05]  /*15be0*/  BSYNC B3 ;  /* 0x0000000000037941 */ /* 0x000fea0003800000 */
.L_x_10815:
[----:B------:R-:W-:Y:S01]  /*15bf0*/  IADD3 R127, R250, 0x81, RZ ;  /* 0x00000081fa7f7810 */ /* 0x000fe20007ffe0ff */
[----:B------:R1:W2:Y:S01]  /*15c00*/  F2F.F16.F32 R247, R126 ;  /* 0x0000007e00f77304 */ /* 0x0002a20000200800 */
        /* <DEDUP_REMOVED lines=16> */
.L_x_10820:
[----:B------:R-:W-:Y:S05]  /*15d10*/  BSYNC B4 ;  /* 0x0000000000047941 */ /* 0x000fea0003800000 */
.L_x_10819:
[----:B------:R-:W-:-:S04]  /*15d20*/  F2FP.F16.F32.PACK_AB R126, RZ, R126 ;  /* 0x0000007eff7e723e */ /* 0x000fc800000000ff */
[----:B------:R-:W-:Y:S01]  /*15d30*/  PRMT R245, R126, 0x7610, R245 ;  /* 0x000076107ef57816 */ /* 0x000fe200000000f5 */
[----:B------:R-:W-:Y:S06]  /*15d40*/  BRA `(.L_x_10821) ;  /* 0x0000000000047947 */ /* 0x000fec0003800000 */
.L_x_10818:
[----:B------:R-:W-:-:S07]  /*15d50*/  PRMT R245, RZ, 0x7610, R245 ;  /* 0x00007610fff57816 */ /* 0x000fce00000000f5 */
.L_x_10821:
[----:B------:R-:W-:Y:S05]  /*15d60*/  BSYNC B3 ;  /* 0x0000000000037941 */ /* 0x000fea0003800000 */
.L_x_10817:
        /* <DEDUP_REMOVED lines=17> */
.L_x_10825:
[----:B------:R-:W-:Y:S05]  /*15e80*/  BSYNC B4 ;  /* 0x0000000000047941 */ /* 0x000fea0003800000 */
.L_x_10824:
[----:B------:R-:W-:-:S04]  /*15e90*/  F2FP.F16.F32.PACK_AB R126, RZ, R126 ;  /* 0x0000007eff7e723e */ /* 0x000fc800000000ff */
[----:B------:R-:W-:Y:S01]  /*15ea0*/  PRMT R244, R126, 0x7610, R244 ;  /* 0x000076107ef47816 */ /* 0x000fe200000000f4 */
[----:B------:R-:W-:Y:S06]  /*15eb0*/  BRA `(.L_x_10826) ;  /* 0x0000000000047947 */ /* 0x000fec0003800000 */
.L_x_10823:
[----:B------:R-:W-:-:S07]  /*15ec0*/  PRMT R244, RZ, 0x7610, R244 ;  /* 0x00007610fff47816 */ /* 0x000fce00000000f4 */
.L_x_10826:
[----:B------:R-:W-:Y:S05]  /*15ed0*/  BSYNC B3 ;  /* 0x0000000000037941 */ /* 0x000fea0003800000 */
.L_x_10822:
        /* <DEDUP_REMOVED lines=17> */
.L_x_10830:
[----:B------:R-:W-:Y:S05]  /*15ff0*/  BSYNC B4 ;  /* 0x0000000000047941 */ /* 0x000fea0003800000 */
.L_x_10829:
[----:B------:R-:W-:Y:S01]  /*16000*/  F2FP.F16.F32.PACK_AB R126, RZ, R126 ;  /* 0x0000007eff7e723e */ /* 0x000fe200000000ff */
[----:B------:R-:W-:Y:S06]  /*16010*/  BRA `(.L_x_10831) ;  /* 0x0000000000047947 */ /* 0x000fec0003800000 */
.L_x_10828:
[----:B------:R-:W-:-:S07]  /*16020*/  PRMT R126, RZ, 0x7610, R126 ;  /* 0x00007610ff7e7816 */ /* 0x000fce000000007e */
.L_x_10831:
[----:B------:R-:W-:Y:S05]  /*16030*/  BSYNC B3 ;  /* 0x0000000000037941 */ /* 0x000fea0003800000 */
.L_x_10827:
[----:B------:R-:W-:Y:S02]  /*16040*/  LOP3.LUT R245, R245, 0xffff, RZ, 0xc0, !PT ;  /* 0x0000fffff5f57812 */ /* 0x000fe400078ec0ff */
[----:B------:R-:W-:-:S03]  /*16050*/  PRMT R126, R244, 0x5410, R126 ;  /* 0x00005410f47e7816 */ /* 0x000fc6000000007e */
[----:B------:R-:W-:-:S05]  /*16060*/  IMAD.WIDE.U32 R244, R245, 0x10000, RZ ;  /* 0x00010000f5f47825 */ /* 0x000fca00078e00ff */
[----:B------:R-:W-:Y:S02]  /*16070*/  LOP3.LUT R127, R126, R245, RZ, 0xfc, !PT ;  /* 0x000000f57e7f7212 */ /* 0x000fe400078efcff */
[----:B------:R-:W-:-:S05]  /*16080*/  LOP3.LUT R126, R244, R247, RZ, 0xfc, !PT ;  /* 0x000000f7f47e7212 */ /* 0x000fca00078efcff */
[----:B------:R2:W-:Y:S01]  /*16090*/  STG.E.64 desc[UR4][R124.64+0x100], R126 ;  /* 0x0001007e7c007986 */ /* 0x0005e2000c101b04 */
[----:B------:R-:W-:Y:S05]  /*160a0*/  BRA `(.L_x_10832) ;  /* 0x0000000000107947 */ /* 0x000fea0003800000 */
.L_x_10814:
[----:B------:R-:W-:Y:S02]  /*160b0*/  ULDC UR6, c[0x0][0x22c] ;  /* 0x00008b0000067ab9 */ /* 0x000fe40000000800 */
[----:B------:R-:W-:-:S13]  /*160c0*/  ISETP.GE.AND P0, PT, R126, UR6, PT ;  /* 0x000000067e007c0c */ /* 0x000fda000bf06270 */
[----:B------:R-:W-:Y:S05]  /*160d0*/  @P0 EXIT ;  /* 0x000000000000094d */ /* 0x000fea0003800000 */
[----:B------:R1:W-:Y:S02]  /*160e0*/  STG.E.64 desc[UR4][R124.64+0x100], RZ ;  /* 0x000100ff7c007986 */ /* 0x0003e4000c101b04 */
.L_x_10832:
[----:B------:R-:W-:Y:S05]  /*160f0*/  BSYNC B2 ;  /* 0x0000000000027941 */ /* 0x000fea0003800000 */
.L_x_10813:
        /* <DEDUP_REMOVED lines=15> */
[----:B01---5:R-:W-:Y:S05]  /*161f0*/  CALL.REL.NOINC `($__internal_12_$__cuda_sm3x_div_rn_noftz_f32_slowpath) ;  /* 0x0000017000f07944 */ /* 0x023fea0003c00000 */
[----:B------:R-:W-:-:S07]  /*16200*/  MOV R126, R251 ;  /* 0x000000fb007e7202 */ /* 0x000fce0000000f00 */
.L_x_10836:
[----:B------:R-:W-:Y:S05]  /*16210*/  BSYNC B3 ;  /* 0x0000000000037941 */ /* 0x000fea0003800000 */
.L_x_10835:
[----:B------:R-:W-:Y:S01]  /*16220*/  IADD3 R127, R250, 0x101, RZ ;  /* 0x00000101fa7f7810 */ /* 0x000fe20007ffe0ff */
[----:B------:R2:W3:Y:S01]  /*16230*/  F2F.F16.F32 R243, R126 ;  /* 0x0000007e00f37304 */ /* 0x0004e20000200800 */
        /* <DEDUP_REMOVED lines=16> */
.L_x_10840:
[----:B------:R-:W-:Y:S05]  /*16340*/  BSYNC B4 ;  /* 0x0000000000047941 */ /* 0x000fea0003800000 */
.L_x_10839:
[----:B------:R-:W-:-:S04]  /*16350*/  F2FP.F16.F32.PACK_AB R126, RZ, R126 ;  /* 0x0000007eff7e723e */ /* 0x000fc800000000ff */
[----:B------:R-:W-:Y:S01]  /*16360*/  PRMT R241, R126, 0x7610, R241 ;  /* 0x000076107ef17816 */ /* 0x000fe200000000f1 */
[----:B------:R-:W-:Y:S06]  /*16370*/  BRA `(.L_x_10841) ;  /* 0x0000000000047947 */ /* 0x000fec0003800000 */
.L_x_10838:
[----:B------:R-:W-:-:S07]  /*16380*/  PRMT R241, RZ, 0x7610, R241 ;  /* 0x00007610fff17816 */ /* 0x000fce00000000f1 */
.L_x_10841:
[----:B------:R-:W-:Y:S05]  /*16390*/  BSYNC B3 ;  /* 0x0000000000037941 */ /* 0x000fea0003800000 */
.L_x_10837:
        /* <DEDUP_REMOVED lines=17> */
.L_x_10845:
[----:B------:R-:W-:Y:S05]  /*164b0*/  BSYNC B4 ;  /* 0x0000000000047941 */ /* 0x000fea0003800000 */
.L_x_10844:
[----:B------:R-:W-:-:S04]  /*164c0*/  F2FP.F16.F32.PACK_AB R126, RZ, R126 ;  /* 0x0000007eff7e723e */ /* 0x000fc800000000ff */
[----:B------:R-:W-:Y:S01]  /*164d0*/  PRMT R240, R126, 0x7610, R240 ;  /* 0x000076107ef07816 */ /* 0x000fe200000000f0 */
[----:B------:R-:W-:Y:S06]  /*164e0*/  BRA `(.L_x_10846) ;  /* 0x0000000000047947 */ /* 0x000fec0003800000 */
.L_x_10843:
[----:B------:R-:W-:-:S07]  /*164f0*/  PRMT R240, RZ, 0x7610, R240 ;  /* 0x00007610fff07816 */ /* 0x000fce00000000f0 */
.L_x_10846:
[----:B------:R-:W-:Y:S05]  /*16500*/  BSYNC B3 ;  /* 0x0000000000037941 */ /* 0x000fea0003800000 */
.L_x_10842:
        /* <DEDUP_REMOVED lines=17> */
.L_x_10850:
[----:B------:R-:W-:Y:S05]  /*16620*/  BSYNC B4 ;  /* 0x0000000000047941 */ /* 0x000fea0003800000 */
.L_x_10849:
[----:B------:R-:W-:Y:S01]  /*16630*/  F2FP.F16.F32.PACK_AB R126, RZ, R126 ;  /* 0x0000007eff7e723e */ /* 0x000fe200000000ff */
[----:B------:R-:W-:Y:S06]  /*16640*/  BRA `(.L_x_10851) ;  /* 0x0000000000047947 */ /* 0x000fec0003800000 */
.L_x_10848:
[----:B------:R-:W-:-:S07]  /*16650*/  PRMT R126, RZ, 0x7610, R126 ;  /* 0x00007610ff7e7816 */ /* 0x000fce000000007e */
.L_x_10851:
[----:B------:R-:W-:Y:S05]  /*16660*/  BSYNC B3 ;  /* 0x0000000000037941 */ /* 0x000fea0003800000 */
.L_x_10847:
[----:B------:R-:W-:Y:S02]  /*16670*/  LOP3.LUT R241, R241, 0xffff, RZ, 0xc0, !PT ;  /* 0x0000fffff1f17812 */ /* 0x000fe400078ec0ff */
[----:B------:R-:W-:-:S03]  /*16680*/  PRMT R126, R240, 0x5410, R126 ;  /* 0x00005410f07e7816 */ /* 0x000fc6000000007e */
[----:B------:R-:W-:-:S05]  /*16690*/  IMAD.WIDE.U32 R240, R241, 0x10000, RZ ;  /* 0x00010000f1f07825 */ /* 0x000fca00078e00ff */
[----:B------:R-:W-:Y:S02]  /*166a0*/  LOP3.LUT R127, R126, R241, RZ, 0xfc, !PT ;  /* 0x000000f17e7f7212 */ /* 0x000fe400078efcff */
[----:B------:R-:W-:-:S05]  /*166b0*/  LOP3.LUT R126, R240, R243, RZ, 0xfc, !PT ;  /* 0x000000f3f07e7212 */ /* 0x000fca00078efcff */
[----:B------:R3:W-:Y:S01]  /*166c0*/  STG.E.64 desc[UR4][R124.64+0x200], R126 ;  /* 0x0002007e7c007986 */ /* 0x0007e2000c101b04 */
[----:B------:R-:W-:Y:S05]  /*166d0*/  BRA `(.L_x_10852) ;  /* 0x0000000000107947 */ /* 0x000fea0003800000 */
.L_x_10834:
[----:B------:R-:W-:Y:S02]  /*166e0*/  ULDC UR6, c[0x0][0x22c] ;  /* 0x00008b0000067ab9 */ /* 0x000fe40000000800 */
[----:B------:R-:W-:-:S13]  /*166f0*/  ISETP.GE.AND P0, PT, R126, UR6, PT ;  /* 0x000000067e007c0c */ /* 0x000fda000bf06270 */
[----:B------:R-:W-:Y:S05]  /*16700*/  @P0 EXIT ;  /* 0x000000000000094d */ /* 0x000fea0003800000 */
[----:B------:R2:W-:Y:S02]  /*16710*/  STG.E.64 desc[UR4][R124.64+0x200], RZ ;  /* 0x000200ff7c007986 */ /* 0x0005e4000c101b04 */
.L_x_10852:
[----:B------:R-:W-:Y:S05]  /*16720*/  BSYNC B2 ;  /* 0x0000000000027941 */ /* 0x000fea0003800000 */
.L_x_10833:
        /* <DEDUP_REMOVED lines=15> */
[----:B012--5:R-:W-:Y:S05]  /*16820*/  CALL.REL.NOINC `($__internal_12_$__cuda_sm3x_div_rn_noftz_f32_slowpath) ;  /* 0x0000016c00647944 */ /* 0x027fea0003c00000 */
.L_x_10856:
[----:B------:R-:W-:Y:S05]  /*16830*/  BSYNC B3 ;  /* 0x0000000000037941 */ /* 0x000fea0003800000 */
.L_x_10855:
[----:B------:R-:W-:Y:S01]  /*16840*/  IADD3 R127, R250, 0x181, RZ ;  /* 0x00000181fa7f7810 */ /* 0x000fe20007ffe0ff */
[----:B------:R3:W4:Y:S01]  /*16850*/  F2F.F16.F32 R238, R251 ;  /* 0x000000fb00ee7304 */ /* 0x0007220000200800 */
        /* <DEDUP_REMOVED lines=15> */
.L_x_10860:
[----:B------:R-:W-:Y:S05]  /*16950*/  BSYNC B4 ;  /* 0x0000000000047941 */ /* 0x000fea0003800000 */
.L_x_10859:
[----:B------:R-:W-:-:S04]  /*16960*/  F2FP.F16.F32.PACK_AB R251, RZ, R251 ;  /* 0x000000fbfffb723e */ /* 0x000fc800000000ff */
[----:B------:R-:W-:Y:S01]  /*16970*/  PRMT R237, R251, 0x7610, R237 ;  /* 0x00007610fbed7816 */ /* 0x000fe200000000ed */
[----:B------:R-:W-:Y:S06]  /*16980*/  BRA `(.L_x_10861) ;  /* 0x0000000000047947 */ /* 0x000fec0003800000 */
.L_x_10858:
[----:B------:R-:W-:-:S07]  /*16990*/  PRMT R237, RZ, 0x7610, R237 ;  /* 0x00007610ffed7816 */ /* 0x000fce00000000ed */
.L_x_10861:
[----:B------:R-:W-:Y:S05]  /*169a0*/  BSYNC B3 ;  /* 0x0000000000037941 */ /* 0x000fea0003800000 */
.L_x_10857:
        /* <DEDUP_REMOVED lines=16> */
.L_x_10865:
[----:B------:R-:W-:Y:S05]  /*16ab0*/  BSYNC B4 ;  /* 0x0000000000047941 */ /* 0x000fea0003800000 */
.L_x_10864:
[----:B------:R-:W-:-:S04]  /*16ac0*/  F2FP.F16.F32.PACK_AB R251, RZ, R251 ;  /* 0x000000fbfffb723e */ /* 0x000fc800000000ff */
[----:B------:R-:W-:Y:S01]  /*16ad0*/  PRMT R236, R251, 0x7610, R236 ;  /* 0x00007610fbec7816 */ /* 0x000fe200000000ec */
[----:B------:R-:W-:Y:S06]  /*16ae0*/  BRA `(.L_x_10866) ;  /* 0x0000000000047947 */ /* 0x000fec0003800000 */
.L_x_10863:
[----:B------:R-:W-:-:S07]  /*16af0*/  PRMT R236, RZ, 0x7610, R236 ;  /* 0x00007610ffec7816 */ /* 0x000fce00000000ec */
.L_x_10866:
[----:B------:R-:W-:Y:S05]  /*16b00*/  BSYNC B3 ;  /* 0x0000000000037941 */ /* 0x000fea0003800000 */
.L_x_10862:
        /* <DEDUP_REMOVED lines=16> */
.L_x_10870:
[----:B------:R-:W-:Y:S05]  /*16c10*/  BSYNC B4 ;  /* 0x0000000000047941 */ /* 0x000fea0003800000 */
.L_x_10869:
[----:B------:R-:W-:-:S04]  /*16c20*/  F2FP.F16.F32.PACK_AB R251, RZ, R251 ;  /* 0x000000fbfffb723e */ /* 0x000fc800000000ff */
[----:B------:R-:W-:Y:S01]  /*16c30*/  PRMT R127, R251, 0x7610, R127 ;  /* 0x00007610fb7f7816 */ /* 0x000fe2000000007f */
[----:B------:R-:W-:Y:S06]  /*16c40*/  BRA `(.L_x_10871) ;  /* 0x0000000000047947 */ /* 0x000fec0003800000 */
.L_x_10868:
[----:B------:R-:W-:-:S07]  /*16c50*/  PRMT R127, RZ, 0x7610, R127 ;  /* 0x00007610ff7f7816 */ /* 0x000fce000000007f */
.L_x_10871:
[----:B------:R-:W-:Y:S05]  /*16c60*/  BSYNC B3 ;  /* 0x0000000000037941 */ /* 0x000fea0003800000 */
.L_x_10867:
[----:B------:R-:W-:Y:S02]  /*16c70*/  LOP3.LUT R126, R237, 0xffff, RZ, 0xc0, !PT ;  /* 0x0000ffffed7e7812 */ /* 0x000fe400078ec0ff */
[----:B------:R-:W-:-:S03]  /*16c80*/  PRMT R235, R236, 0x5410, R127 ;  /* 0x00005410eceb7816 */ /* 0x000fc6000000007f */
[----:B------:R-:W-:-:S05]  /*16c90*/  IMAD.WIDE.U32 R126, R126, 0x10000, RZ ;  /* 0x000100007e7e7825 */ /* 0x000fca00078e00ff */
[----:B------:R-:W-:Y:S02]  /*16ca0*/  LOP3.LUT R127, R235, R127, RZ, 0xfc, !PT ;  /* 0x0000007feb7f7212 */ /* 0x000fe400078efcff */
[----:B------:R-:W-:-:S05]  /*16cb0*/  LOP3.LUT R126, R126, R238, RZ, 0xfc, !PT ;  /* 0x000000ee7e7e7212 */ /* 0x000fca00078efcff */
[----:B------:R4:W-:Y:S01]  /*16cc0*/  STG.E.64 desc[UR4][R124.64+0x300], R126 ;  /* 0x0003007e7c007986 */ /* 0x0009e2000c101b04 */
[----:B------:R-:W-:Y:S05]  /*16cd0*/  BRA `(.L_x_10872) ;  /* 0x0000000000107947 */ /* 0x000fea0003800000 */
.L_x_10854:
[----:B------:R-:W-:Y:S02]  /*16ce0*/  ULDC UR6, c[0x0][0x22c] ;  /* 0x00008b0000067ab9 */ /* 0x000fe40000000800 */
[----:B------:R-:W-:-:S13]  /*16cf0*/  ISETP.GE.AND P0, PT, R127, UR6, PT ;  /* 0x000000067f007c0c */ /* 0x000fda000bf06270 */
[----:B------:R-:W-:Y:S05]  /*16d00*/  @P0 EXIT ;  /* 0x000000000000094d */ /* 0x000fea0003800000 */
[----:B------:R3:W-:Y:S02]  /*16d10*/  STG.E.64 desc[UR4][R124.64+0x300], RZ ;  /* 0x000300ff7c007986 */ /* 0x0007e4000c101b04 */
.L_x_10872:
[----:B------:R-:W-:Y:S05]  /*16d20*/  BSYNC B2 ;  /* 0x0000000000027941 */ /* 0x000fea0003800000 */
.L_x_10853:
        /* <DEDUP_REMOVED lines=15> */
[----:B-123-5:R-:W-:Y:S05]  /*16e20*/  CALL.REL.NOINC `($__internal_12_$__cuda_sm3x_div_rn_noftz_f32_slowpath) ;  /* 0x0000016400e47944 */ /* 0x02efea0003c00000 */
.L_x_10876:
[----:B------:R-:W-:Y:S05]  /*16e30*/  BSYNC B3 ;  /* 0x0000000000037941 */ /* 0x000fea0003800000 */
.L_x_10875:
[----:B------:R-:W-:Y:S01]  /*16e40*/  IADD3 R127, R250, 0x201, RZ ;  /* 0x00000201fa7f7810 */ /* 0x000fe20007ffe0ff */
[----:B------:R0:W4:Y:S01]  /*16e50*/  F2F.F16.F32 R234, R251 ;  /* 0x000000fb00ea7304 */ /* 0x0001220000200800 */
        /* <DEDUP_REMOVED lines=14> */
[----:B-123-5:R-:W-:Y:S05]  /*16f40*/  CALL.REL.NOINC `($__internal_12_$__cuda_sm3x_div_rn_noftz_f32_slowpath) ;  /* 0x00000164009c7944 */ /* 0x02efea0003c00000 */
.L_x_10880:
[----:B------:R-:W-:Y:S05]  /*16f50*/  BSYNC B4 ;  /* 0x0000000000047941 */ /* 0x000fea0003800000 */
.L_x_10879:
[----:B------:R-:W-:-:S04]  /*16f60*/  F2FP.F16.F32.PACK_AB R251, RZ, R251 ;  /* 0x000000fbfffb723e */ /* 0x000fc800000000ff */
[----:B------:R-:W-:Y:S01]  /*16f70*/  PRMT R233, R251, 0x7610, R233 ;  /* 0x00007610fbe97816 */ /* 0x000fe200000000e9 */
[----:B------:R-:W-:Y:S06]  /*16f80*/  BRA `(.L_x_10881) ;  /* 0x0000000000047947 */ /* 0x000fec0003800000 */
.L_x_10878:
[----:B------:R-:W-:-:S07]  /*16f90*/  PRMT R233, RZ, 0x7610, R233 ;  /* 0x00007610ffe97816 */ /* 0x000fce00000000e9 */
.L_x_10881:
[----:B------:R-:W-:Y:S05]  /*16fa0*/  BSYNC B3 ;  /* 0x0000000000037941 */ /* 0x000fea0003800000 */
.L_x_10877:
        /* <DEDUP_REMOVED lines=16> */
.L_x_10885:
[----:B------:R-:W-:Y:S05]  /*170b0*/  BSYNC B4 ;  /* 0x0000000000047941 */ /* 0x000fea0003800000 */
.L_x_10884:
[----:B------:R-:W-:-:S04]  /*170c0*/  F2FP.F16.F32.PACK_AB R251, RZ, R251 ;  /* 0x000000fbfffb723e */ /* 0x000fc800000000ff */
[----:B------:R-:W-:Y:S01]  /*170d0*/  PRMT R232, R251, 0x7610, R232 ;  /* 0x00007610fbe87816 */ /* 0x000fe200000000e8 */
[----:B------:R-:W-:Y:S06]  /*170e0*/  BRA `(.L_x_10886) ;  /* 0x0000000000047947 */ /* 0x000fec0003800000 */
.L_x_10883:
[----:B------:R-:W-:-:S07]  /*170f0*/  PRMT R232, RZ, 0x7610, R232 ;  /* 0x00007610ffe87816 */ /* 0x000fce00000000e8 */
.L_x_10886:
[----:B------:R-:W-:Y:S05]  /*17100*/  BSYNC B3 ;  /* 0x0000000000037941 */ /* 0x000fea0003800000 */
.L_x_10882:
        /* <DEDUP_REMOVED lines=16> */
.L_x_10890:
[----:B------:R-:W-:Y:S05]  /*17210*/  BSYNC B4 ;  /* 0x0000000000047941 */ /* 0x000fea0003800000 */
.L_x_10889:
[----:B------:R-:W-:-:S04]  /*17220*/  F2FP.F16.F32.PACK_AB R251, RZ, R251 ;  /* 0x000000fbfffb723e */ /* 0x000fc800000000ff */
[----:B------:R-:W-:Y:S01]  /*17230*/  PRMT R127, R251, 0x7610, R127 ;  /* 0x00007610fb7f7816 */ /* 0x000fe2000000007f */
[----:B------:R-:W-:Y:S06]  /*17240*/  BRA `(.L_x_10891) ;  /* 0x0000000000047947 */ /* 0x000fec0003800000 */
.L_x_10888:
[----:B------:R-:W-:-:S07]  /*17250*/  PRMT R127, RZ, 0x7610, R127 ;  /* 0x00007610ff7f7816 */ /* 0x000fce000000007f */
.L_x_10891:
[----:B------:R-:W-:Y:S05]  /*17260*/  BSYNC B3 ;  /* 0x0000000000037941 */ /* 0x000fea0003800000 */
.L_x_10887:
[----:B------:R-:W-:Y:S02]  /*17270*/  LOP3.LUT R126, R233, 0xffff, RZ, 0xc0, !PT ;  /* 0x0000ffffe97e7812 */ /* 0x000fe400078ec0ff */
[----:B------:R-:W-:-:S03]  /*17280*/  PRMT R231, R232, 0x5410, R127 ;  /* 0x00005410e8e77816 */ /* 0x000fc6000000007f */
[----:B------:R-:W-:-:S05]  /*17290*/  IMAD.WIDE.U32 R126, R126, 0x10000, RZ ;  /* 0x000100007e7e7825 */ /* 0x000fca00078e00ff */
[----:B------:R-:W-:Y:S02]  /*172a0*/  LOP3.LUT R127, R231, R127, RZ, 0xfc, !PT ;  /* 0x0000007fe77f7212 */ /* 0x000fe400078efcff */
[----:B------:R-:W-:-:S05]  /*172b0*/  LOP3.LUT R126, R126, R234, RZ, 0xfc, !PT ;  /* 0x000000ea7e7e7212 */ /* 0x000fca00078efcff */
[----:B------:R0:W-:Y:S01]  /*172c0*/  STG.E.64 desc[UR4][R124.64+0x400], R126 ;  /* 0x0004007e7c007986 */ /* 0x0001e2000c101b04 */
[----:B------:R-:W-:Y:S05]  /*172d0*/  BRA `(.L_x_10892) ;  /* 0x0000000000107947 */ /* 0x000fea0003800000 */
.L_x_10874:
[----:B------:R-:W-:Y:S02]  /*172e0*/  ULDC UR6, c[0x0][0x22c] ;  /* 0x00008b0000067ab9 */ /* 0x000fe40000000800 */
[----:B------:R-:W-:-:S13]  /*172f0*/  ISETP.GE.AND P0, PT, R127, UR6, PT ;  /* 0x000000067f007c0c */ /* 0x000fda000bf06270 */
[----:B------:R-:W-:Y:S05]  /*17300*/  @P0 EXIT ;  /* 0x000000000000094d */ /* 0x000fea0003800000 */
[----:B------:R4:W-:Y:S02]  /*17310*/  STG.E.64 desc[UR4][R124.64+0x400], RZ ;  /* 0x000400ff7c007986 */ /* 0x0009e4000c101b04 */
.L_x_10892:
[----:B------:R-:W-:Y:S05]  /*17320*/  BSYNC B2 ;  /* 0x0000000000027941 */ /* 0x000fea0003800000 */
.L_x_10873:
        /* <DEDUP_REMOVED lines=15> */
[----:B--2345:R-:W-:Y:S05]  /*17420*/  CALL.REL.NOINC `($__internal_12_$__cuda_sm3x_div_rn_noftz_f32_slowpath) ;  /* 0x0000016000647944 */ /* 0x03cfea0003c00000 */
.L_x_10896:
[----:B------:R-:W-:Y:S05]  /*17430*/  BSYNC B3 ;  /* 0x0000000000037941 */ /* 0x000fea0003800000 */
.L_x_10895:
[----:B------:R-:W-:Y:S01]  /*17440*/  IADD3 R127, R250, 0x281, RZ ;  /* 0x00000281fa7f7810 */ /* 0x000fe20007ffe0ff */
[----:B------:R0:W1:Y:S01]  /*17450*/  F2F.F16.F32 R230, R251 ;  /* 0x000000fb00e67304 */ /* 0x0000620000200800 */
        /* <DEDUP_REMOVED lines=15> */
.L_x_10900:
[----:B------:R-:W-:Y:S05]  /*17550*/  BSYNC B4 ;  /* 0x0000000000047941 */ /* 0x000fea0003800000 */
.L_x_10899:
[----:B------:R-:W-:-:S04]  /*17560*/  F2FP.F16.F32.PACK_AB R251, RZ, R251 ;  /* 0x000000fbfffb723e */ /* 0x000fc800000000ff */
[----:B------:R-:W-:Y:S01]  /*17570*/  PRMT R229, R251, 0x7610, R229 ;  /* 0x00007610fbe57816 */ /* 0x000fe200000000e5 */
[----:B------:R-:W-:Y:S06]  /*17580*/  BRA `(.L_x_10901) ;  /* 0x0000000000047947 */ /* 0x000fec0003800000 */
.L_x_10898:
[----:B------:R-:W-:-:S07]  /*17590*/  PRMT R229, RZ, 0x7610, R229 ;  /* 0x00007610ffe57816 */ /* 0x000fce00000000e5 */
.L_x_10901:
[----:B------:R-:W-:Y:S05]  /*175a0*/  BSYNC B3 ;  /* 0x0000000000037941 */ /* 0x000fea0003800000 */
.L_x_10897:
        /* <DEDUP_REMOVED lines=16> */
.L_x_10905:
[----:B------:R-:W-:Y:S05]  /*176b0*/  BSYNC B4 ;  /* 0x0000000000047941 */ /* 0x000fea0003800000 */
.L_x_10904:
[----:B------:R-:W-:-:S04]  /*176c0*/  F2FP.F16.F32.PACK_AB R251, RZ, R251 ;  /* 0x000000fbfffb723e */ /* 0x000fc800000000ff */
[----:B------:R-:W-:Y:S01]  /*176d0*/  PRMT R228, R251, 0x7610, R228 ;  /* 0x00007610fbe47816 */ /* 0x000fe200000000e4 */
[----:B------:R-:W-:Y:S06]  /*176e0*/  BRA `(.L_x_10906) ;  /* 0x0000000000047947 */ /* 0x000fec0003800000 */
.L_x_10903:
[----:B------:R-:W-:-:S07]  /*176f0*/  PRMT R228, RZ, 0x7610, R228 ;  /* 0x00007610ffe47816 */ /* 0x000fce00000000e4 */
.L_x_10906:
[----:B------:R-:W-:Y:S05]  /*17700*/  BSYNC B3 ;  /* 0x0000000000037941 */ /* 0x000fea0003800000 */
.L_x_10902:
        /* <DEDUP_REMOVED lines=16> */
.L_x_10910:
[----:B------:R-:W-:Y:S05]  /*17810*/  BSYNC B4 ;  /* 0x0000000000047941 */ /* 0x000fea0003800000 */
.L_x_10909:
[----:B------:R-:W-:-:S04]  /*17820*/  F2FP.F16.F32.PACK_AB R251, RZ, R251 ;  /* 0x000000fbfffb723e */ /* 0x000fc800000000ff */
[----:B------:R-:W-:Y:S01]  /*17830*/  PRMT R127, R251, 0x7610, R127 ;  /* 0x00007610fb7f7816 */ /* 0x000fe2000000007f */
[----:B------:R-:W-:Y:S06]  /*17840*/  BRA `(.L_x_10911) ;  /* 0x0000000000047947 */ /* 0x000fec0003800000 */
.L_x_10908:
[----:B------:R-:W-:-:S07]  /*17850*/  PRMT R127, RZ, 0x7610, R127 ;  /* 0x00007610ff7f7816 */ /* 0x000fce000000007f */
.L_x_10911:
[----:B------:R-:W-:Y:S05]  /*17860*/  BSYNC B3 ;  /* 0x0000000000037941 */ /* 0x000fea0003800000 */
.L_x_10907:
[----:B------:R-:W-:Y:S02]  /*17870*/  LOP3.LUT R126, R229, 0xffff, RZ, 0xc0, !PT ;  /* 0x0000ffffe57e7812 */ /* 0x000fe400078ec0ff */
[----:B------:R-:W-:-:S03]  /*17880*/  PRMT R227, R228, 0x5410, R127 ;  /* 0x00005410e4e37816 */ /* 0x000fc6000000007f */
[----:B------:R-:W-:-:S05]  /*17890*/  IMAD.WIDE.U32 R126, R126, 0x10000, RZ ;  /* 0x000100007e7e7825 */ /* 0x000fca00078e00ff */
[----:B------:R-:W-:Y:S02]  /*178a0*/  LOP3.LUT R127, R227, R127, RZ, 0xfc, !PT ;  /* 0x0000007fe37f7212 */ /* 0x000fe400078efcff */
[----:B------:R-:W-:-:S05]  /*178b0*/  LOP3.LUT R126, R126, R230, RZ, 0xfc, !PT ;  /* 0x000000e67e7e7212 */ /* 0x000fca00078efcff */
[----:B------:R0:W-:Y:S01]  /*178c0*/  STG.E.64 desc[UR4][R124.64+0x500], R126 ;  /* 0x0005007e7c007986 */ /* 0x0001e2000c101b04 */
[----:B------:R-:W-:Y:S05]  /*178d0*/  BRA `(.L_x_10912) ;  /* 0x0000000000107947 */ /* 0x000fea0003800000 */
.L_x_10894:
[----:B------:R-:W-:Y:S02]  /*178e0*/  ULDC UR6, c[0x0][0x22c] ;  /* 0x00008b0000067ab9 */ /* 0x000fe40000000800 */
[----:B------:R-:W-:-:S13]  /*178f0*/  ISETP.GE.AND P0, PT, R127, UR6, PT ;  /* 0x000000067f007c0c */ /* 0x000fda000bf06270 */
[----:B------:R-:W-:Y:S05]  /*17900*/  @P0 EXIT ;  /* 0x000000000000094d */ /* 0x000fea0003800000 */
[----:B------:R0:W-:Y:S02]  /*17910*/  STG.E.64 desc[UR4][R124.64+0x500], RZ ;  /* 0x000500ff7c007986 */ /* 0x0001e4000c101b04 */
.L_x_10912:
[----:B------:R-:W-:Y:S05]  /*17920*/  BSYNC B2 ;  /* 0x0000000000027941 */ /* 0x000fea0003800000 */
.L_x_10893:
        /* <DEDUP_REMOVED lines=16> */
.L_x_10916:
[----:B------:R-:W-:Y:S05]  /*17a30*/  BSYNC B3 ;  /* 0x0000000000037941 */ /* 0x000fea0003800000 */
.L_x_10915:
        /* <DEDUP_REMOVED lines=17> */
.L_x_10920:
[----:B------:R-:W-:Y:S05]  /*17b50*/  BSYNC B4 ;  /* 0x0000000000047941 */ /* 0x000fea0003800000 */
.L_x_10919:
[----:B------:R-:W-:-:S04]  /*17b60*/  F2FP.F16.F32.PACK_AB R251, RZ, R251 ;  /* 0x000000fbfffb723e */ /* 0x000fc800000000ff */
[----:B------:R-:W-:Y:S01]  /*17b70*/  PRMT R225, R251, 0x7610, R225 ;  /* 0x00007610fbe17816 */ /* 0x000fe200000000e1 */
[----:B------:R-:W-:Y:S06]  /*17b80*/  BRA `(.L_x_10921) ;  /* 0x0000000000047947 */ /* 0x000fec0003800000 */
.L_x_10918:
[----:B------:R-:W-:-:S07]  /*17b90*/  PRMT R225, RZ, 0x7610, R225 ;  /* 0x00007610ffe17816 */ /* 0x000fce00000000e1 */
.L_x_10921:
[----:B------:R-:W-:Y:S05]  /*17ba0*/  BSYNC B3 ;  /* 0x0000000000037941 */ /* 0x000fea0003800000 */
.L_x_10917:
        /* <DEDUP_REMOVED lines=16> */
.L_x_10925:
[----:B------:R-:W-:Y:S05]  /*17cb0*/  BSYNC B4 ;  /* 0x0000000000047941 */ /* 0x000fea0003800000 */
.L_x_10924:
[----:B------:R-:W-:-:S04]  /*17cc0*/  F2FP.F16.F32.PACK_AB R251, RZ, R251 ;  /* 0x000000fbfffb723e */ /* 0x000fc800000000ff */
[----:B------:R-:W-:Y:S01]  /*17cd0*/  PRMT R224, R251, 0x7610, R224 ;  /* 0x00007610fbe07816 */ /* 0x000fe200000000e0 */
[----:B------:R-:W-:Y:S06]  /*17ce0*/  BRA `(.L_x_10926) ;  /* 0x0000000000047947 */ /* 0x000fec0003800000 */
.L_x_10923:
[----:B------:R-:W-:-:S07]  /*17cf0*/  PRMT R224, RZ, 0x7610, R224 ;  /* 0x00007610ffe07816 */ /* 0x000fce00000000e0 */
.L_x_10926:
[----:B------:R-:W-:Y:S05]  /*17d00*/  BSYNC B3 ;  /* 0x0000000000037941 */ /* 0x000fea0003800000 */
.L_x_10922:
        /* <DEDUP_REMOVED lines=16> */
.L_x_10930:
[----:B------:R-:W-:Y:S05]  /*17e10*/  BSYNC B4 ;  /* 0x0000000000047941 */ /* 0x000fea0003800000 */
.L_x_10929:
[----:B------:R-:W-:-:S04]  /*17e20*/  F2FP.F16.F32.PACK_AB R251, RZ, R251 ;  /* 0x000000fbfffb723e */ /* 0x000fc800000000ff */
[----:B------:R-:W-:Y:S01]  /*17e30*/  PRMT R127, R251, 0x7610, R127 ;  /* 0x00007610fb7f7816 */ /* 0x000fe2000000007f */
[----:B------:R-:W-:Y:S06]  /*17e40*/  BRA `(.L_x_10931) ;  /* 0x0000000000047947 */ /* 0x000fec0003800000 */
.L_x_10928:
[----:B------:R-:W-:-:S07]  /*17e50*/  PRMT R127, RZ, 0x7610, R127 ;  /* 0x00007610ff7f7816 */ /* 0x000fce000000007f */
.L_x_10931:
[----:B------:R-:W-:Y:S05]  /*17e60*/  BSYNC B3 ;  /* 0x0000000000037941 */ /* 0x000fea0003800000 */
.L_x_10927:
[----:B------:R-:W-:Y:S02]  /*17e70*/  LOP3.LUT R126, R225, 0xffff, RZ, 0xc0, !PT ;  /* 0x0000ffffe17e7812 */ /* 0x000fe400078ec0ff */
[----:B------:R-:W-:-:S03]  /*17e80*/  PRMT R223, R224, 0x5410, R127 ;  /* 0x00005410e0df7816 */ /* 0x000fc6000000007f */
[----:B------:R-:W-:-:S05]  /*17e90*/  IMAD.WIDE.U32 R126, R126, 0x10000, RZ ;  /* 0x000100007e7e7825 */ /* 0x000fca00078e00ff */
[----:B------:R-:W-:Y:S02]  /*17ea0*/  LOP3.LUT R127, R223, R127, RZ, 0xfc, !PT ;  /* 0x0000007fdf7f7212 */ /* 0x000fe400078efcff */
[----:B------:R-:W-:-:S05]  /*17eb0*/  LOP3.LUT R126, R126, R226, RZ, 0xfc, !PT ;  /* 0x000000e27e7e7212 */ /* 0x000fca00078efcff */
[----:B------:R0:W-:Y:S01]  /*17ec0*/  STG.E.64 desc[UR4][R124.64+0x600], R126 ;  /* 0x0006007e7c007986 */ /* 0x0001e2000c101b04 */
[----:B------:R-:W-:Y:S05]  /*17ed0*/  BRA `(.L_x_10932) ;  /* 0x0000000000107947 */ /* 0x000fea0003800000 */
.L_x_10914:
[----:B------:R-:W-:Y:S02]  /*17ee0*/  ULDC UR6, c[0x0][0x22c] ;  /* 0x00008b0000067ab9 */ /* 0x000fe40000000800 */
[----:B------:R-:W-:-:S13]  /*17ef0*/  ISETP.GE.AND P0, PT, R127, UR6, PT ;  /* 0x000000067f007c0c */ /* 0x000fda000bf06270 */
[----:B------:R-:W-:Y:S05]  /*17f00*/  @P0 EXIT ;  /* 0x000000000000094d */ /* 0x000fea0003800000 */
[----:B------:R0:W-:Y:S02]  /*17f10*/  STG.E.64 desc[UR4][R124.64+0x600], RZ ;  /* 0x000600ff7c007986 */ /* 0x0001e4000c101b04 */
.L_x_10932:
[----:B------:R-:W-:Y:S05]  /*17f20*/  BSYNC B2 ;  /* 0x0000000000027941 */ /* 0x000fea0003800000 */
.L_x_10913:
        /* <DEDUP_REMOVED lines=16> */
.L_x_10936:
[----:B------:R-:W-:Y:S05]  /*18030*/  BSYNC B3 ;  /* 0x0000000000037941 */ /* 0x000fea0003800000 */
.L_x_10935:
        /* <DEDUP_REMOVED lines=17> */
.L_x_10940:
[----:B------:R-:W-:Y:S05]  /*18150*/  BSYNC B4 ;  /* 0x0000000000047941 */ /* 0x000fea0003800000 */
.L_x_10939:
[----:B------:R-:W-:-:S04]  /*18160*/  F2FP.F16.F32.PACK_AB R251, RZ, R251 ;  /* 0x000000fbfffb723e */ /* 0x000fc800000000ff */
[----:B------:R-:W-:Y:S01]  /*18170*/  PRMT R221, R251, 0x7610, R221 ;  /* 0x00007610fbdd7816 */ /* 0x000fe200000000dd */
[----:B------:R-:W-:Y:S06]  /*18180*/  BRA `(.L_x_10941) ;  /* 0x0000000000047947 */ /* 0x000fec0003800000 */
.L_x_10938:
[----:B------:R-:W-:-:S07]  /*18190*/  PRMT R221, RZ, 0x7610, R221 ;  /* 0x00007610ffdd7816 */ /* 0x000fce00000000dd */
.L_x_10941:
[----:B------:R-:W-:Y:S05]  /*181a0*/  BSYNC B3 ;  /* 0x0000000000037941 */ /* 0x000fea0003800000 */
.L_x_10937:
        /* <DEDUP_REMOVED lines=16> */
.L_x_10945:
[----:B------:R-:W-:Y:S05]  /*182b0*/  BSYNC B4 ;  /* 0x0000000000047941 */ /* 0x000fea0003800000 */
.L_x_10944:
[----:B------:R-:W-:-:S04]  /*182c0*/  F2FP.F16.F32.PACK_AB R251, RZ, R251 ;  /* 0x000000fbfffb723e */ /* 0x000fc800000000ff */
[----:B------:R-:W-:Y:S01]  /*182d0*/  PRMT R220, R251, 0x7610, R220 ;  /* 0x00007610fbdc7816 */ /* 0x000fe200000000dc */
[----:B------:R-:W-:Y:S06]  /*182e0*/  BRA `(.L_x_10946) ;  /* 0x0000000000047947 */ /* 0x000fec0003800000 */
.L_x_10943:
[----:B------:R-:W-:-:S07]  /*182f0*/  PRMT R220, RZ, 0x7610, R220 ;  /* 0x00007610ffdc7816 */ /* 0x000fce00000000dc */
.L_x_10946:
[----:B------:R-:W-:Y:S05]  /*18300*/  BSYNC B3 ;  /* 0x0000000000037941 */ /* 0x000fea0003800000 */
.L_x_10942:
        /* <DEDUP_REMOVED lines=16> */
.L_x_10950:
[----:B------:R-:W-:Y:S05]  /*18410*/  BSYNC B4 ;  /* 0x0000000000047941 */ /* 0x000fea0003800000 */
.L_x_10949:
[----:B------:R-:W-:-:S04]  /*18420*/  F2FP.F16.F32.PACK_AB R251, RZ, R251 ;  /* 0x000000fbfffb723e */ /* 0x000fc800000000ff */
[----:B------:R-:W-:Y:S01]  /*18430*/  PRMT R127, R251, 0x7610, R127 ;  /* 0x00007610fb7f7816 */ /* 0x000fe2000000007f */
[----:B------:R-:W-:Y:S06]  /*18440*/  BRA `(.L_x_10951) ;  /* 0x0000000000047947 */ /* 0x000fec0003800000 */
.L_x_10948:
[----:B------:R-:W-:-:S07]  /*18450*/  PRMT R127, RZ, 0x7610, R127 ;  /* 0x00007610ff7f7816 */ /* 0x000fce000000007f */
.L_x_10951:
[----:B------:R-:W-:Y:S05]  /*18460*/  BSYNC B3 ;  /* 0x0000000000037941 */ /* 0x000fea0003800000 */
.L_x_10947:
[----:B------:R-:W-:Y:S02]  /*18470*/  LOP3.LUT R126, R221, 0xffff, RZ, 0xc0, !PT ;  /* 0x0000ffffdd7e7812 */ /* 0x000fe400078ec0ff */
[----:B------:R-:W-:-:S03]  /*18480*/  PRMT R219, R220, 0x5410, R127 ;  /* 0x00005410dcdb7816 */ /* 0x000fc6000000007f */
[----:B------:R-:W-:-:S05]  /*18490*/  IMAD.WIDE.U32 R126, R126, 0x10000, RZ ;  /* 0x000100007e7e7825 */ /* 0x000fca00078e00ff */
[----:B------:R-:W-:Y:S02]  /*184a0*/  LOP3.LUT R127, R219, R127, RZ, 0xfc, !PT ;  /* 0x0000007fdb7f7212 */ /* 0x000fe400078efcff */
[----:B------:R-:W-:-:S05]  /*184b0*/  LOP3.LUT R126, R126, R222, RZ, 0xfc, !PT ;  /* 0x000000de7e7e7212 */ /* 0x000fca00078efcff */
[----:B------:R0:W-:Y:S01]  /*184c0*/  STG.E.64 desc[UR4][R124.64+0x700], R126 ;  /* 0x0007007e7c007986 */ /* 0x0001e2000c101b04 */
[----:B------:R-:W-:Y:S05]  /*184d0*/  BRA `(.L_x_10952) ;  /* 0x0000000000107947 */ /* 0x000fea0003800000 */
.L_x_10934:
[----:B------:R-:W-:Y:S02]  /*184e0*/  ULDC UR6, c[0x0][0x22c] ;  /* 0x00008b0000067ab9 */ /* 0x000fe40000000800 */
[----:B------:R-:W-:-:S13]  /*184f0*/  ISETP.GE.AND P0, PT, R127, UR6, PT ;  /* 0x000000067f007c0c */ /* 0x000fda000bf06270 */
[----:B------:R-:W-:Y:S05]  /*18500*/  @P0 EXIT ;  /* 0x000000000000094d */ /* 0x000fea0003800000 */
[----:B------:R0:W-:Y:S02]  /*18510*/  STG.E.64 desc[UR4][R124.64+0x700], RZ ;  /* 0x000700ff7c007986 */ /* 0x0001e4000c101b04 */
.L_x_10952:
[----:B------:R-:W-:Y:S05]  /*18520*/  BSYNC B2 ;  /* 0x0000000000027941 */ /* 0x000fea0003800000 */
.L_x_10933:
        /* <DEDUP_REMOVED lines=16> */
[----:B-1-345:R-:W-:Y:S05]  /*18630*/  CALL.REL.NOINC `($__internal_12_$__cuda_sm3x_div_rn_noftz_f32_slowpath) ;  /* 0x0000014c00e07944 */ /* 0x03afea0003c00000 */
.L_x_10956:
[----:B------:R-:W-:Y:S05]  /*18640*/  BSYNC B3 ;  /* 0x0000000000037941 */ /* 0x000fea0003800000 */
.L_x_10955:
[----:B------:R-:W-:Y:S01]  /*18650*/  IADD3 R127, R250, 0x401, RZ ;  /* 0x00000401fa7f7810 */ /* 0x000fe20007ffe0ff */
[----:B------:R0:W2:Y:S01]  /*18660*/  F2F.F16.F32 R219, R251 ;  /* 0x000000fb00db7304 */ /* 0x0000a20000200800 */
        /* <DEDUP_REMOVED lines=14> */
[----:B-1-345:R-:W-:Y:S05]  /*18750*/  CALL.REL.NOINC `($__internal_12_$__cuda_sm3x_div_rn_noftz_f32_slowpath) ;  /* 0x0000014c00987944 */ /* 0x03afea0003c00000 */
.L_x_10960:
[----:B------:R-:W-:Y:S05]  /*18760*/  BSYNC B4 ;  /* 0x0000000000047941 */ /* 0x000fea0003800000 */
.L_x_10959:
[----:B------:R-:W-:-:S04]  /*18770*/  F2FP.F16.F32.PACK_AB R251, RZ, R251 ;  /* 0x000000fbfffb723e */ /* 0x000fc800000000ff */
[----:B------:R-:W-:Y:S01]  /*18780*/  PRMT R218, R251, 0x7610, R218 ;  /* 0x00007610fbda7816 */ /* 0x000fe200000000da */
[----:B------:R-:W-:Y:S06]  /*18790*/  BRA `(.L_x_10961) ;  /* 0x0000000000047947 */ /* 0x000fec0003800000 */
.L_x_10958:
[----:B------:R-:W-:-:S07]  /*187a0*/  PRMT R218, RZ, 0x7610, R218 ;  /* 0x00007610ffda7816 */ /* 0x000fce00000000da */
.L_x_10961:
[----:B------:R-:W-:Y:S05]  /*187b0*/  BSYNC B3 ;  /* 0x0000000000037941 */ /* 0x000fea0003800000 */
.L_x_10957:
        /* <DEDUP_REMOVED lines=16> */
.L_x_10965:
[----:B------:R-:W-:Y:S05]  /*188c0*/  BSYNC B4 ;  /* 0x0000000000047941 */ /* 0x000fea0003800000 */
.L_x_10964:
[----:B------:R-:W-:-:S04]  /*188d0*/  F2FP.F16.F32.PACK_AB R251, RZ, R251 ;  /* 0x000000fbfffb723e */ /* 0x000fc800000000ff */
[----:B------:R-:W-:Y:S01]  /*188e0*/  PRMT R217, R251, 0x7610, R217 ;  /* 0x00007610fbd97816 */ /* 0x000fe200000000d9 */
[----:B------:R-:W-:Y:S06]  /*188f0*/  BRA `(.L_x_10966) ;  /* 0x0000000000047947 */ /* 0x000fec0003800000 */
.L_x_10963:
[----:B------:R-:W-:-:S07]  /*18900*/  PRMT R217, RZ, 0x7610, R217 ;  /* 0x00007610ffd97816 */ /* 0x000fce00000000d9 */
.L_x_10966:
[----:B------:R-:W-:Y:S05]  /*18910*/  BSYNC B3 ;  /* 0x0000000000037941 */ /* 0x000fea0003800000 */
.L_x_10962:
        /* <DEDUP_REMOVED lines=16> */
.L_x_10970:
[----:B------:R-:W-:Y:S05]  /*18a20*/  BSYNC B4 ;  /* 0x0000000000047941 */ /* 0x000fea0003800000 */
.L_x_10969:
[----:B------:R-:W-:-:S04]  /*18a30*/  F2FP.F16.F32.PACK_AB R251, RZ, R251 ;  /* 0x000000fbfffb723e */ /* 0x000fc800000000ff */
[----:B------:R-:W-:Y:S01]  /*18a40*/  PRMT R216, R251, 0x7610, R216 ;  /* 0x00007610fbd87816 */ /* 0x000fe200000000d8 */
[----:B------:R-:W-:Y:S06]  /*18a50*/  BRA `(.L_x_10971) ;  /* 0x0000000000047947 */ /* 0x000fec0003800000 */
.L_x_10968:
[----:B------:R-:W-:-:S07]  /*18a60*/  PRMT R216, RZ, 0x7610, R216 ;  /* 0x00007610ffd87816 */ /* 0x000fce00000000d8 */
.L_x_10971:
[----:B------:R-:W-:Y:S05]  /*18a70*/  BSYNC B3 ;  /* 0x0000000000037941 */ /* 0x000fea0003800000 */
.L_x_10967:
[----:B------:R-:W-:Y:S02]  /*18a80*/  LOP3.LUT R126, R218, 0xffff, RZ, 0xc0, !PT ;  /* 0x0000ffffda7e7812 */ /* 0x000fe400078ec0ff */
[----:B------:R-:W-:-:S03]  /*18a90*/  PRMT R217, R217, 0x5410, R216 ;  /* 0x00005410d9d97816 */ /* 0x000fc600000000d8 */
[----:B------:R-:W-:-:S05]  /*18aa0*/  IMAD.WIDE.U32 R126, R126, 0x10000, RZ ;  /* 0x000100007e7e7825 */ /* 0x000fca00078e00ff */
[----:B------:R-:W-:Y:S02]  /*18ab0*/  LOP3.LUT R127, R217, R127, RZ, 0xfc, !PT ;  /* 0x0000007fd97f7212 */ /* 0x000fe400078efcff */
[----:B------:R-:W-:-:S05]  /*18ac0*/  LOP3.LUT R126, R126, R219, RZ, 0xfc, !PT ;  /* 0x000000db7e7e7212 */ /* 0x000fca00078efcff */
[----:B------:R0:W-:Y:S01]  /*18ad0*/  STG.E.64 desc[UR4][R124.64+0x800], R126 ;  /* 0x0008007e7c007986 */ /* 0x0001e2000c101b04 */
[----:B------:R-:W-:Y:S05]  /*18ae0*/  BRA `(.L_x_10972) ;  /* 0x0000000000107947 */ /* 0x000fea0003800000 */
.L_x_10954:
[----:B------:R-:W-:Y:S02]  /*18af0*/  ULDC UR6, c[0x0][0x22c] ;  /* 0x00008b0000067ab9 */ /* 0x000fe40000000800 */
[----:B------:R-:W-:-:S13]  /*18b00*/  ISETP.GE.AND P0, PT, R127, UR6, PT ;  /* 0x000000067f007c0c */ /* 0x000fda000bf06270 */
[----:B------:R-:W-:Y:S05]  /*18b10*/  @P0 EXIT ;  /* 0x000000000000094d */ /* 0x000fea0003800000 */
[----:B------:R0:W-:Y:S02]  /*18b20*/  STG.E.64 desc[UR4][R124.64+0x800], RZ ;  /* 0x000800ff7c007986 */ /* 0x0001e4000c101b04 */
.L_x_10972:
[----:B------:R-:W-:Y:S05]  /*18b30*/  BSYNC B2 ;  /* 0x0000000000027941 */ /* 0x000fea0003800000 */
.L_x_10953:
        /* <DEDUP_REMOVED lines=17> */
.L_x_10976:
[----:B------:R-:W-:Y:S05]  /*18c50*/  BSYNC B3 ;  /* 0x0000000000037941 */ /* 0x000fea0003800000 */
.L_x_10975:
        /* <DEDUP_REMOVED lines=17> */
.L_x_10980:
[----:B------:R-:W-:Y:S05]  /*18d70*/  BSYNC B4 ;  /* 0x0000000000047941 */ /* 0x000fea0003800000 */
.L_x_10979:
[----:B------:R-:W-:-:S04]  /*18d80*/  F2FP.F16.F32.PACK_AB R251, RZ, R251 ;  /* 0x000000fbfffb723e */ /* 0x000fc800000000ff */
[----:B------:R-:W-:Y:S01]  /*18d90*/  PRMT R215, R251, 0x7610, R215 ;  /* 0x00007610fbd77816 */ /* 0x000fe200000000d7 */
[----:B------:R-:W-:Y:S06]  /*18da0*/  BRA `(.L_x_10981) ;  /* 0x0000000000047947 */ /* 0x000fec0003800000 */
.L_x_10978:
[----:B------:R-:W-:-:S07]  /*18db0*/  PRMT R215, RZ, 0x7610, R215 ;  /* 0x00007610ffd77816 */ /* 0x000fce00000000d7 */
.L_x_10981:
[----:B------:R-:W-:Y:S05]  /*18dc0*/  BSYNC B3 ;  /* 0x0000000000037941 */ /* 0x000fea0003800000 */
.L_x_10977:
        /* <DEDUP_REMOVED lines=16> */
.L_x_10985:
[----:B------:R-:W-:Y:S05]  /*18ed0*/  BSYNC B4 ;  /* 0x0000000000047941 */ /* 0x000fea0003800000 */
.L_x_10984:
[----:B------:R-:W-:-:S04]  /*18ee0*/  F2FP.F16.F32.PACK_AB R251, RZ, R251 ;  /* 0x000000fbfffb723e */ /* 0x000fc800000000ff */
[----:B------:R-:W-:Y:S01]  /*18ef0*/  PRMT R214, R251, 0x7610, R214 ;  /* 0x00007610fbd67816 */ /* 0x000fe200000000d6 */
[----:B------:R-:W-:Y:S06]  /*18f00*/  BRA `(.L_x_10986) ;  /* 0x0000000000047947 */ /* 0x000fec0003800000 */
.L_x_10983:
[----:B------:R-:W-:-:S07]  /*18f10*/  PRMT R214, RZ, 0x7610, R214 ;  /* 0x00007610ffd67816 */ /* 0x000fce00000000d6 */
.L_x_10986:
[----:B------:R-:W-:Y:S05]  /*18f20*/  BSYNC B3 ;  /* 0x0000000000037941 */ /* 0x000fea0003800000 */
.L_x_10982:
        /* <DEDUP_REMOVED lines=16> */
.L_x_10990:
[----:B------:R-:W-:Y:S05]  /*19030*/  BSYNC B4 ;  /* 0x0000000000047941 */ /* 0x000fea0003800000 */
.L_x_10989:
[----:B------:R-:W-:-:S04]  /*19040*/  F2FP.F16.F32.PACK_AB R251, RZ, R251 ;  /* 0x000000fbfffb723e */ /* 0x000fc800000000ff */
[----:B------:R-:W-:Y:S01]  /*19050*/  PRMT R213, R251, 0x7610, R213 ;  /* 0x00007610fbd57816 */ /* 0x000fe200000000d5 */
[----:B------:R-:W-:Y:S06]  /*19060*/  BRA `(.L_x_10991) ;  /* 0x0000000000047947 */ /* 0x000fec0003800000 */
.L_x_10988:
[----:B------:R-:W-:-:S07]  /*19070*/  PRMT R213, RZ, 0x7610, R213 ;  /* 0x00007610ffd57816 */ /* 0x000fce00000000d5 */
.L_x_10991:
[----:B------:R-:W-:Y:S05]  /*19080*/  BSYNC B3 ;  /* 0x0000000000037941 */ /* 0x000fea0003800000 */
.L_x_10987:
[----:B------:R-:W-:Y:S02]  /*19090*/  LOP3.LUT R126, R215, 0xffff, RZ, 0xc0, !PT ;  /* 0x0000ffffd77e7812 */ /* 0x000fe400078ec0ff */
[----:B------:R-:W-:-:S03]  /*190a0*/  PRMT R213, R214, 0x5410, R213 ;  /* 0x00005410d6d57816 */ /* 0x000fc600000000d5 */
[----:B------:R-:W-:-:S05]  /*190b0*/  IMAD.WIDE.U32 R126, R126, 0x10000, RZ ;  /* 0x000100007e7e7825 */ /* 0x000fca00078e00ff */
[----:B------:R-:W-:Y:S02]  /*190c0*/  LOP3.LUT R127, R213, R127, RZ, 0xfc, !PT ;  /* 0x0000007fd57f7212 */ /* 0x000fe400078efcff */
[----:B------:R-:W-:-:S05]  /*190d0*/  LOP3.LUT R126, R126, R216, RZ, 0xfc, !PT ;  /* 0x000000d87e7e7212 */ /* 0x000fca00078efcff */
[----:B------:R0:W-:Y:S01]  /*190e0*/  STG.E.64 desc[UR4][R124.64+0x900], R126 ;  /* 0x0009007e7c007986 */ /* 0x0001e2000c101b04 */
[----:B------:R-:W-:Y:S05]  /*190f0*/  BRA `(.L_x_10992) ;  /* 0x0000000000107947 */ /* 0x000fea0003800000 */
.L_x_10974:
[----:B------:R-:W-:Y:S02]  /*19100*/  ULDC UR6, c[0x0][0x22c] ;  /* 0x00008b0000067ab9 */ /* 0x000fe40000000800 */
[----:B------:R-:W-:-:S13]  /*19110*/  ISETP.GE.AND P0, PT, R127, UR6, PT ;  /* 0x000000067f007c0c */ /* 0x000fda000bf06270 */
[----:B------:R-:W-:Y:S05]  /*19120*/  @P0 EXIT ;  /* 0x000000000000094d */ /* 0x000fea0003800000 */
[----:B------:R0:W-:Y:S02]  /*19130*/  STG.E.64 desc[UR4][R124.64+0x900], RZ ;  /* 0x000900ff7c007986 */ /* 0x0001e4000c101b04 */
.L_x_10992:
[----:B------:R-:W-:Y:S05]  /*19140*/  BSYNC B2 ;  /* 0x0000000000027941 */ /* 0x000fea0003800000 */
.L_x_10973:
        /* <DEDUP_REMOVED lines=17> */
.L_x_10996:
[----:B------:R-:W-:Y:S05]  /*19260*/  BSYNC B3 ;  /* 0x0000000000037941 */ /* 0x000fea0003800000 */
.L_x_10995:
        /* <DEDUP_REMOVED lines=17> */
.L_x_11000:
[----:B------:R-:W-:Y:S05]  /*19380*/  BSYNC B4 ;  /* 0x0000000000047941 */ /* 0x000fea0003800000 */
.L_x_10999:
[----:B------:R-:W-:-:S04]  /*19390*/  F2FP.F16.F32.PACK_AB R251, RZ, R251 ;  /* 0x000000fbfffb723e */ /* 0x000fc800000000ff */
[----:B------:R-:W-:Y:S01]  /*193a0*/  PRMT R212, R251, 0x7610, R212 ;  /* 0x00007610fbd47816 */ /* 0x000fe200000000d4 */
[----:B------:R-:W-:Y:S06]  /*193b0*/  BRA `(.L_x_11001) ;  /* 0x0000000000047947 */ /* 0x000fec0003800000 */
.L_x_10998:
[----:B------:R-:W-:-:S07]  /*193c0*/  PRMT R212, RZ, 0x7610, R212 ;  /* 0x00007610ffd47816 */ /* 0x000fce00000000d4 */
.L_x_11001:
[----:B------:R-:W-:Y:S05]  /*193d0*/  BSYNC B3 ;  /* 0x0000000000037941 */ /* 0x000fea0003800000 */
.L_x_10997:
        /* <DEDUP_REMOVED lines=16> */
.L_x_11005:
[----:B------:R-:W-:Y:S05]  /*194e0*/  BSYNC B4 ;  /* 0x0000000000047941 */ /* 0x000fea0003800000 */
.L_x_11004:
[----:B------:R-:W-:-:S04]  /*194f0*/  F2FP.F16.F32.PACK_AB R251, RZ, R251 ;  /* 0x000000fbfffb723e */ /* 0x000fc800000000ff */
[----:B------:R-:W-:Y:S01]  /*19500*/  PRMT R211, R251, 0x7610, R211 ;  /* 0x00007610fbd37816 */ /* 0x000fe200000000d3 */
[----:B------:R-:W-:Y:S06]  /*19510*/  BRA `(.L_x_11006) ;  /* 0x0000000000047947 */ /* 0x000fec0003800000 */
.L_x_11003:
[----:B------:R-:W-:-:S07]  /*19520*/  PRMT R211, RZ, 0x7610, R211 ;  /* 0x00007610ffd37816 */ /* 0x000fce00000000d3 */
.L_x_11006:
[----:B------:R-:W-:Y:S05]  /*19530*/  BSYNC B3 ;  /* 0x0000000000037941 */ /* 0x000fea0003800000 */
.L_x_11002:
        /* <DEDUP_REMOVED lines=16> */
.L_x_11010:
[----:B------:R-:W-:Y:S05]  /*19640*/  BSYNC B4 ;  /* 0x0000000000047941 */ /* 0x000fea0003800000 */
.L_x_11009:
[----:B------:R-:W-:-:S04]  /*19650*/  F2FP.F16.F32.PACK_AB R251, RZ, R251 ;  /* 0x000000fbfffb723e */ /* 0x000fc800000000ff */
[----:B------:R-:W-:Y:S01]  /*19660*/  PRMT R210, R251, 0x7610, R210 ;  /* 0x00007610fbd27816 */ /* 0x000fe200000000d2 */
[----:B------:R-:W-:Y:S06]  /*19670*/  BRA `(.L_x_11011) ;  /* 0x0000000000047947 */ /* 0x000fec0003800000 */
.L_x_11008:
[----:B------:R-:W-:-:S07]  /*19680*/  PRMT R210, RZ, 0x7610, R210 ;  /* 0x00007610ffd27816 */ /* 0x000fce00000000d2 */
.L_x_11011:
[----:B------:R-:W-:Y:S05]  /*19690*/  BSYNC B3 ;  /* 0x0000000000037941 */ /* 0x000fea0003800000 */
.L_x_11007:
[----:B------:R-:W-:Y:S02]  /*196a0*/  LOP3.LUT R126, R212, 0xffff, RZ, 0xc0, !PT ;  /* 0x0000ffffd47e7812 */ /* 0x000fe400078ec0ff */
[----:B------:R-:W-:-:S03]  /*196b0*/  PRMT R211, R211, 0x5410, R210 ;  /* 0x00005410d3d37816 */ /* 0x000fc600000000d2 */
[----:B------:R-:W-:-:S05]  /*196c0*/  IMAD.WIDE.U32 R126, R126, 0x10000, RZ ;  /* 0x000100007e7e7825 */ /* 0x000fca00078e00ff */
[----:B------:R-:W-:Y:S02]  /*196d0*/  LOP3.LUT R127, R211, R127, RZ, 0xfc, !PT ;  /* 0x0000007fd37f7212 */ /* 0x000fe400078efcff */
[----:B------:R-:W-:-:S05]  /*196e0*/  LOP3.LUT R126, R126, R213, RZ, 0xfc, !PT ;  /* 0x000000d57e7e7212 */ /* 0x000fca00078efcff */
[----:B------:R0:W-:Y:S01]  /*196f0*/  STG.E.64 desc[UR4][R124.64+0xa00], R126 ;  /* 0x000a007e7c007986 */ /* 0x0001e2000c101b04 */
[----:B------:R-:W-:Y:S05]  /*19700*/  BRA `(.L_x_11012) ;  /* 0x0000000000107947 */ /* 0x000fea0003800000 */
.L_x_10994:
[----:B------:R-:W-:Y:S02]  /*19710*/  ULDC UR6, c[0x0][0x22c] ;  /* 0x00008b0000067ab9 */ /* 0x000fe40000000800 */
[----:B------:R-:W-:-:S13]  /*19720*/  ISETP.GE.AND P0, PT, R127, UR6, PT ;  /* 0x000000067f007c0c */ /* 0x000fda000bf06270 */
[----:B------:R-:W-:Y:S05]  /*19730*/  @P0 EXIT ;  /* 0x000000000000094d */ /* 0x000fea0003800000 */
[----:B------:R0:W-:Y:S02]  /*19740*/  STG.E.64 desc[UR4][R124.64+0xa00], RZ ;  /* 0x000a00ff7c007986 */ /* 0x0001e4000c101b04 */
.L_x_11012:
[----:B------:R-:W-:Y:S05]  /*19750*/  BSYNC B2 ;  /* 0x0000000000027941 */ /* 0x000fea0003800000 */
.L_x_10993:
        /* <DEDUP_REMOVED lines=16> */
.L_x_11016:
[----:B------:R-:W-:Y:S05]  /*19860*/  BSYNC B3 ;  /* 0x0000000000037941 */ /* 0x000fea0003800000 */
.L_x_11015:
        /* <DEDUP_REMOVED lines=17> */
.L_x_11020:
[----:B------:R-:W-:Y:S05]  /*19980*/  BSYNC B4 ;  /* 0x0000000000047941 */ /* 0x000fea0003800000 */
.L_x_11019:
[----:B------:R-:W-:-:S04]  /*19990*/  F2FP.F16.F32.PACK_AB R251, RZ, R251 ;  /* 0x000000fbfffb723e */ /* 0x000fc800000000ff */
[----:B------:R-:W-:Y:S01]  /*199a0*/  PRMT R208, R251, 0x7610, R208 ;  /* 0x00007610fbd07816 */ /* 0x000fe200000000d0 */
[----:B------:R-:W-:Y:S06]  /*199b0*/  BRA `(.L_x_11021) ;  /* 0x0000000000047947 */ /* 0x000fec0003800000 */
.L_x_11018:
[----:B------:R-:W-:-:S07]  /*199c0*/  PRMT R208, RZ, 0x7610, R208 ;  /* 0x00007610ffd07816 */ /* 0x000fce00000000d0 */
.L_x_11021:
[----:B------:R-:W-:Y:S05]  /*199d0*/  BSYNC B3 ;  /* 0x0000000000037941 */ /* 0x000fea0003800000 */
.L_x_11017:
        /* <DEDUP_REMOVED lines=16> */
.L_x_11025:
[----:B------:R-:W-:Y:S05]  /*19ae0*/  BSYNC B4 ;  /* 0x0000000000047941 */ /* 0x000fea0003800000 */
.L_x_11024:
[----:B------:R-:W-:-:S04]  /*19af0*/  F2FP.F16.F32.PACK_AB R251, RZ, R251 ;  /* 0x000000fbfffb723e */ /* 0x000fc800000000ff */
[----:B------:R-:W-:Y:S01]  /*19b00*/  PRMT R207, R251, 0x7610, R207 ;  /* 0x00007610fbcf7816 */ /* 0x000fe200000000cf */
[----:B------:R-:W-:Y:S06]  /*19b10*/  BRA `(.L_x_11026) ;  /* 0x0000000000047947 */ /* 0x000fec0003800000 */
.L_x_11023:
[----:B------:R-:W-:-:S07]  /*19b20*/  PRMT R207, RZ, 0x7610, R207 ;  /* 0x00007610ffcf7816 */ /* 0x000fce00000000cf */
.L_x_11026:
[----:B------:R-:W-:Y:S05]  /*19b30*/  BSYNC B3 ;  /* 0x0000000000037941 */ /* 0x000fea0003800000 */
.L_x_11022:
        /* <DEDUP_REMOVED lines=16> */
.L_x_11030:
[----:B------:R-:W-:Y:S05]  /*19c40*/  BSYNC B4 ;  /* 0x0000000000047941 */ /* 0x000fea0003800000 */
.L_x_11029:
[----:B------:R-:W-:-:S04]  /*19c50*/  F2FP.F16.F32.PACK_AB R251, RZ, R251 ;  /* 0x000000fbfffb723e */ /* 0x000fc800000000ff */
[----:B------:R-:W-:Y:S01]  /*19c60*/  PRMT R206, R251, 0x7610, R206 ;  /* 0x00007610fbce7816 */ /* 0x000fe200000000ce */
[----:B------:R-:W-:Y:S06]  /*19c70*/  BRA `(.L_x_11031) ;  /* 0x0000000000047947 */ /* 0x000fec0003800000 */
.L_x_11028:
[----:B------:R-:W-:-:S07]  /*19c80*/  PRMT R206, RZ, 0x7610, R206 ;  /* 0x00007610ffce7816 */ /* 0x000fce00000000ce */
.L_x_11031:
[----:B------:R-:W-:Y:S05]  /*19c90*/  BSYNC B3 ;  /* 0x0000000000037941 */ /* 0x000fea0003800000 */
.L_x_11027:
[----:B------:R-:W-:Y:S02]  /*19ca0*/  LOP3.LUT R126, R208, 0xffff, RZ, 0xc0, !PT ;  /* 0x0000ffffd07e7812 */ /* 0x000fe400078ec0ff */
[----:B------:R-:W-:-:S03]  /*19cb0*/  PRMT R207, R207, 0x5410, R206 ;  /* 0x00005410cfcf7816 */ /* 0x000fc600000000ce */
[----:B------:R-:W-:-:S05]  /*19cc0*/  IMAD.WIDE.U32 R126, R126, 0x10000, RZ ;  /* 0x000100007e7e7825 */ /* 0x000fca00078e00ff */
[----:B------:R-:W-:Y:S02]  /*19cd0*/  LOP3.LUT R127, R207, R127, RZ, 0xfc, !PT ;  /* 0x0000007fcf7f7212 */ /* 0x000fe400078efcff */
[----:B------:R-:W-:-:S05]  /*19ce0*/  LOP3.LUT R126, R126, R209, RZ, 0xfc, !PT ;  /* 0x000000d17e7e7212 */ /* 0x000fca00078efcff */
[----:B------:R0:W-:Y:S01]  /*19cf0*/  STG.E.64 desc[UR4][R124.64+0xb00], R126 ;  /* 0x000b007e7c007986 */ /* 0x0001e2000c101b04 */
[----:B------:R-:W-:Y:S05]  /*19d00*/  BRA `(.L_x_11032) ;  /* 0x0000000000107947 */ /* 0x000fea0003800000 */
.L_x_11014:
[----:B------:R-:W-:Y:S02]  /*19d10*/  ULDC UR6, c[0x0][0x22c] ;  /* 0x00008b0000067ab9 */ /* 0x000fe40000000800 */
[----:B------:R-:W-:-:S13]  /*19d20*/  ISETP.GE.AND P0, PT, R127, UR6, PT ;  /* 0x000000067f007c0c */ /* 0x000fda000bf06270 */
[----:B------:R-:W-:Y:S05]  /*19d30*/  @P0 EXIT ;  /* 0x000000000000094d */ /* 0x000fea0003800000 */
[----:B------:R0:W-:Y:S02]  /*19d40*/  STG.E.64 desc[UR4][R124.64+0xb00], RZ ;  /* 0x000b00ff7c007986 */ /* 0x0001e4000c101b04 */
.L_x_11032:
[----:B------:R-:W-:Y:S05]  /*19d50*/  BSYNC B2 ;  /* 0x0000000000027941 */ /* 0x000fea0003800000 */
.L_x_11013:
        /* <DEDUP_REMOVED lines=17> */
.L_x_11036:
[----:B------:R-:W-:Y:S05]  /*19e70*/  BSYNC B3 ;  /* 0x0000000000037941 */ /* 0x000fea0003800000 */
.L_x_11035:
        /* <DEDUP_REMOVED lines=17> */
.L_x_11040:
[----:B------:R-:W-:Y:S05]  /*19f90*/  BSYNC B4 ;  /* 0x0000000000047941 */ /* 0x000fea0003800000 */
.L_x_11039:
[----:B------:R-:W-:-:S04]  /*19fa0*/  F2FP.F16.F32.PACK_AB R251, RZ, R251 ;  /* 0x000000fbfffb723e */ /* 0x000fc800000000ff */
[----:B------:R-:W-:Y:S01]  /*19fb0*/  PRMT R205, R251, 0x7610, R205 ;  /* 0x00007610fbcd7816 */ /* 0x000fe200000000cd */
[----:B------:R-:W-:Y:S06]  /*19fc0*/  BRA `(.L_x_11041) ;  /* 0x0000000000047947 */ /* 0x000fec0003800000 */
.L_x_11038:
[----:B------:R-:W-:-:S07]  /*19fd0*/  PRMT R205, RZ, 0x7610, R205 ;  /* 0x00007610ffcd7816 */ /* 0x000fce00000000cd */
.L_x_11041:
[----:B------:R-:W-:Y:S05]  /*19fe0*/  BSYNC B3 ;  /* 0x0000000000037941 */ /* 0x000fea0003800000 */
.L_x_11037:
        /* <DEDUP_REMOVED lines=16> */
.L_x_11045:
[----:B------:R-:W-:Y:S05]  /*1a0f0*/  BSYNC B4 ;  /* 0x0000000000047941 */ /* 0x000fea0003800000 */
.L_x_11044:
[----:B------:R-:W-:-:S04]  /*1a100*/  F2FP.F16.F32.PACK_AB R251, RZ, R251 ;  /* 0x000000fbfffb723e */ /* 0x000fc800000000ff */
[----:B------:R-:W-:Y:S01]  /*1a110*/  PRMT R204, R251, 0x7610, R204 ;  /* 0x00007610fbcc7816 */ /* 0x000fe200000000cc */
[----:B------:R-:W-:Y:S06]  /*1a120*/  BRA `(.L_x_11046) ;  /* 0x0000000000047947 */ /* 0x000fec0003800000 */
.L_x_11043:
[----:B------:R-:W-:-:S07]  /*1a130*/  PRMT R204, RZ, 0x7610, R204 ;  /* 0x00007610ffcc7816 */ /* 0x000fce00000000cc */
.L_x_11046:
[----:B------:R-:W-:Y:S05]  /*1a140*/  BSYNC B3 ;  /* 0x0000000000037941 */ /* 0x000fea0003800000 */
.L_x_11042:
        /* <DEDUP_REMOVED lines=16> */
.L_x_11050:
[----:B------:R-:W-:Y:S05]  /*1a250*/  BSYNC B4 ;  /* 0x0000000000047941 */ /* 0x000fea0003800000 */
.L_x_11049:
[----:B------:R-:W-:-:S04]  /*1a260*/  F2FP.F16.F32.PACK_AB R251, RZ, R251 ;  /* 0x000000fbfffb723e */ /* 0x000fc800000000ff */
[----:B------:R-:W-:Y:S01]  /*1a270*/  PRMT R203, R251, 0x7610, R203 ;  /* 0x00007610fbcb7816 */ /* 0x000fe200000000cb */
[----:B------:R-:W-:Y:S06]  /*1a280*/  BRA `(.L_x_11051) ;  /* 0x0000000000047947 */ /* 0x000fec0003800000 */
.L_x_11048:
[----:B------:R-:W-:-:S07]  /*1a290*/  PRMT R203, RZ, 0x7610, R203 ;  /* 0x00007610ffcb7816 */ /* 0x000fce00000000cb */
.L_x_11051:
[----:B------:R-:W-:Y:S05]  /*1a2a0*/  BSYNC B3 ;  /* 0x0000000000037941 */ /* 0x000fea0003800000 */
.L_x_11047:
[----:B------:R-:W-:Y:S02]  /*1a2b0*/  LOP3.LUT R126, R205, 0xffff, RZ, 0xc0, !PT ;  /* 0x0000ffffcd7e7812 */ /* 0x000fe400078ec0ff */
[----:B------:R-:W-:-:S03]  /*1a2c0*/  PRMT R203, R204, 0x5410, R203 ;  /* 0x00005410cccb7816 */ /* 0x000fc600000000cb */
[----:B------:R-:W-:-:S05]  /*1a2d0*/  IMAD.WIDE.U32 R126, R126, 0x10000, RZ ;  /* 0x000100007e7e7825 */ /* 0x000fca00078e00ff */
[----:B------:R-:W-:Y:S02]  /*1a2e0*/  LOP3.LUT R127, R203, R127, RZ, 0xfc, !PT ;  /* 0x0000007fcb7f7212 */ /* 0x000fe400078efcff */
[----:B------:R-:W-:-:S05]  /*1a2f0*/  LOP3.LUT R126, R126, R206, RZ, 0xfc, !PT ;  /* 0x000000ce7e7e7212 */ /* 0x000fca00078efcff */
[----:B------:R0:W-:Y:S01]  /*1a300*/  STG.E.64 desc[UR4][R124.64+0xc00], R126 ;  /* 0x000c007e7c007986 */ /* 0x0001e2000c101b04 */
[----:B------:R-:W-:Y:S05]  /*1a310*/  BRA `(.L_x_11052) ;  /* 0x0000000000107947 */ /* 0x000fea0003800000 */
.L_x_11034:
[----:B------:R-:W-:Y:S02]  /*1a320*/  ULDC UR6, c[0x0][0x22c] ;  /* 0x00008b0000067ab9 */ /* 0x000fe40000000800 */
[----:B------:R-:W-:-:S13]  /*1a330*/  ISETP.GE.AND P0, PT, R127, UR6, PT ;  /* 0x000000067f007c0c */ /* 0x000fda000bf06270 */
[----:B------:R-:W-:Y:S05]  /*1a340*/  @P0 EXIT ;  /* 0x000000000000094d */ /* 0x000fea0003800000 */
[----:B------:R0:W-:Y:S02]  /*1a350*/  STG.E.64 desc[UR4][R124.64+0xc00], RZ ;  /* 0x000c00ff7c007986 */ /* 0x0001e4000c101b04 */
.L_x_11052:
[----:B------:R-:W-:Y:S05]  /*1a360*/  BSYNC B2 ;  /* 0x0000000000027941 */ /* 0x000fea0003800000 */
.L_x_11033:
        /* <DEDUP_REMOVED lines=16> */
.L_x_11056:
[----:B------:R-:W-:Y:S05]  /*1a470*/  BSYNC B3 ;  /* 0x0000000000037941 */ /* 0x000fea0003800000 */
.L_x_11055:
        /* <DEDUP_REMOVED lines=17> */
.L_x_11060:
[----:B------:R-:W-:Y:S05]  /*1a590*/  BSYNC B4 ;  /* 0x0000000000047941 */ /* 0x000fea0003800000 */
.L_x_11059:
[----:B------:R-:W-:-:S04]  /*1a5a0*/  F2FP.F16.F32.PACK_AB R251, RZ, R251 ;  /* 0x000000fbfffb723e */ /* 0x000fc800000000ff */
[----:B------:R-:W-:Y:S01]  /*1a5b0*/  PRMT R201, R251, 0x7610, R201 ;  /* 0x00007610fbc97816 */ /* 0x000fe200000000c9 */
[----:B------:R-:W-:Y:S06]  /*1a5c0*/  BRA `(.L_x_11061) ;  /* 0x0000000000047947 */ /* 0x000fec0003800000 */
.L_x_11058:
[----:B------:R-:W-:-:S07]  /*1a5d0*/  PRMT R201, RZ, 0x7610, R201 ;  /* 0x00007610ffc97816 */ /* 0x000fce00000000c9 */
.L_x_11061:
[----:B------:R-:W-:Y:S05]  /*1a5e0*/  BSYNC B3 ;  /* 0x0000000000037941 */ /* 0x000fea0003800000 */
.L_x_11057:
        /* <DEDUP_REMOVED lines=16> */
.L_x_11065:
[----:B------:R-:W-:Y:S05]  /*1a6f0*/  BSYNC B4 ;  /* 0x0000000000047941 */ /* 0x000fea0003800000 */
.L_x_11064:
[----:B------:R-:W-:-:S04]  /*1a700*/  F2FP.F16.F32.PACK_AB R251, RZ, R251 ;  /* 0x000000fbfffb723e */ /* 0x000fc800000000ff */
[----:B------:R-:W-:Y:S01]  /*1a710*/  PRMT R200, R251, 0x7610, R200 ;  /* 0x00007610fbc87816 */ /* 0x000fe200000000c8 */
[----:B------:R-:W-:Y:S06]  /*1a720*/  BRA `(.L_x_11066) ;  /* 0x0000000000047947 */ /* 0x000fec0003800000 */
.L_x_11063:
[----:B------:R-:W-:-:S07]  /*1a730*/  PRMT R200, RZ, 0x7610, R200 ;  /* 0x00007610ffc87816 */ /* 0x000fce00000000c8 */
.L_x_11066:
[----:B------:R-:W-:Y:S05]  /*1a740*/  BSYNC B3 ;  /* 0x0000000000037941 */ /* 0x000fea0003800000 */
.L_x_11062:
        /* <DEDUP_REMOVED lines=16> */
.L_x_11070:
[----:B------:R-:W-:Y:S05]  /*1a850*/  BSYNC B4 ;  /* 0x0000000000047941 */ /* 0x000fea0003800000 */
.L_x_11069:
[----:B------:R-:W-:-:S04]  /*1a860*/  F2FP.F16.F32.PACK_AB R251, RZ, R251 ;  /* 0x000000fbfffb723e */ /* 0x000fc800000000ff */
[----:B------:R-:W-:Y:S01]  /*1a870*/  PRMT R199, R251, 0x7610, R199 ;  /* 0x00007610fbc77816 */ /* 0x000fe200000000c7 */
[----:B------:R-:W-:Y:S06]  /*1a880*/  BRA `(.L_x_11071) ;  /* 0x0000000000047947 */ /* 0x000fec0003800000 */
.L_x_11068:
[----:B------:R-:W-:-:S07]  /*1a890*/  PRMT R199, RZ, 0x7610, R199 ;  /* 0x00007610ffc77816 */ /* 0x000fce00000000c7 */
.L_x_11071:
[----:B------:R-:W-:Y:S05]  /*1a8a0*/  BSYNC B3 ;  /* 0x0000000000037941 */ /* 0x000fea0003800000 */
.L_x_11067:
[----:B------:R-:W-:Y:S02]  /*1a8b0*/  LOP3.LUT R126, R201, 0xffff, RZ, 0xc0, !PT ;  /* 0x0000ffffc97e7812 */ /* 0x000fe400078ec0ff */
[----:B------:R-:W-:-:S03]  /*1a8c0*/  PRMT R199, R200, 0x5410, R199 ;  /* 0x00005410c8c77816 */ /* 0x000fc600000000c7 */
[----:B------:R-:W-:-:S05]  /*1a8d0*/  IMAD.WIDE.U32 R126, R126, 0x10000, RZ ;  /* 0x000100007e7e7825 */ /* 0x000fca00078e00ff */
[----:B------:R-:W-:Y:S02]  /*1a8e0*/  LOP3.LUT R127, R199, R127, RZ, 0xfc, !PT ;  /* 0x0000007fc77f7212 */ /* 0x000fe400078efcff */
[----:B------:R-:W-:-:S05]  /*1a8f0*/  LOP3.LUT R126, R126, R202, RZ, 0xfc, !PT ;  /* 0x000000ca7e7e7212 */ /* 0x000fca00078efcff */
[----:B------:R0:W-:Y:S01]  /*1a900*/  STG.E.64 desc[UR4][R124.64+0xd00], R126 ;  /* 0x000d007e7c007986 */ /* 0x0001e2000c101b04 */
[----:B------:R-:W-:Y:S05]  /*1a910*/  BRA `(.L_x_11072) ;  /* 0x0000000000107947 */ /* 0x000fea0003800000 */
.L_x_11054:
[----:B------:R-:W-:Y:S02]  /*1a920*/  ULDC UR6, c[0x0][0x22c] ;  /* 0x00008b0000067ab9 */ /* 0x000fe40000000800 */
[----:B------:R-:W-:-:S13]  /*1a930*/  ISETP.GE.AND P0, PT, R127, UR6, PT ;  /* 0x000000067f007c0c */ /* 0x000fda000bf06270 */
[----:B------:R-:W-:Y:S05]  /*1a940*/  @P0 EXIT ;  /* 0x000000000000094d */ /* 0x000fea0003800000 */
[----:B------:R0:W-:Y:S02]  /*1a950*/  STG.E.64 desc[UR4][R124.64+0xd00], RZ ;  /* 0x000d00ff7c007986 */ /* 0x0001e4000c101b04 */
.L_x_11072:
[----:B------:R-:W-:Y:S05]  /*1a960*/  BSYNC B2 ;  /* 0x0000000000027941 */ /* 0x000fea0003800000 */
.L_x_11053:
        /* <DEDUP_REMOVED lines=17> */
.L_x_11076:
[----:B------:R-:W-:Y:S05]  /*1aa80*/  BSYNC B3 ;  /* 0x0000000000037941 */ /* 0x000fea0003800000 */
.L_x_11075:
        /* <DEDUP_REMOVED lines=17> */
.L_x_11080:
[----:B------:R-:W-:Y:S05]  /*1aba0*/  BSYNC B4 ;  /* 0x0000000000047941 */ /* 0x000fea0003800000 */
.L_x_11079:
[----:B------:R-:W-:-:S04]  /*1abb0*/  F2FP.F16.F32.PACK_AB R251, RZ, R251 ;  /* 0x000000fbfffb723e */ /* 0x000fc800000000ff */
[----:B------:R-:W-:Y:S01]  /*1abc0*/  PRMT R198, R251, 0x7610, R198 ;  /* 0x00007610fbc67816 */ /* 0x000fe200000000c6 */
[----:B------:R-:W-:Y:S06]  /*1abd0*/  BRA `(.L_x_11081) ;  /* 0x0000000000047947 */ /* 0x000fec0003800000 */
.L_x_11078:
[----:B------:R-:W-:-:S07]  /*1abe0*/  PRMT R198, RZ, 0x7610, R198 ;  /* 0x00007610ffc67816 */ /* 0x000fce00000000c6 */
.L_x_11081:
[----:B------:R-:W-:Y:S05]  /*1abf0*/  BSYNC B3 ;  /* 0x0000000000037941 */ /* 0x000fea0003800000 */
.L_x_11077:
        /* <DEDUP_REMOVED lines=16> */
.L_x_11085:
[----:B------:R-:W-:Y:S05]  /*1ad00*/  BSYNC B4 ;  /* 0x0000000000047941 */ /* 0x000fea0003800000 */
.L_x_11084:
[----:B------:R-:W-:-:S04]  /*1ad10*/  F2FP.F16.F32.PACK_AB R251, RZ, R251 ;  /* 0x000000fbfffb723e */ /* 0x000fc800000000ff */
[----:B------:R-:W-:Y:S01]  /*1ad20*/  PRMT R197, R251, 0x7610, R197 ;  /* 0x00007610fbc57816 */ /* 0x000fe200000000c5 */
[----:B------:R-:W-:Y:S06]  /*1ad30*/  BRA `(.L_x_11086) ;  /* 0x0000000000047947 */ /* 0x000fec0003800000 */
.L_x_11083:
[----:B------:R-:W-:-:S07]  /*1ad40*/  PRMT R197, RZ, 0x7610, R197 ;  /* 0x00007610ffc57816 */ /* 0x000fce00000000c5 */
.L_x_11086:
[----:B------:R-:W-:Y:S05]  /*1ad50*/  BSYNC B3 ;  /* 0x0000000000037941 */ /* 0x000fea0003800000 */
.L_x_11082:
        /* <DEDUP_REMOVED lines=16> */
.L_x_11090:
[----:B------:R-:W-:Y:S05]  /*1ae60*/  BSYNC B4 ;  /* 0x0000000000047941 */ /* 0x000fea0003800000 */
.L_x_11089:
[----:B------:R-:W-:-:S04]  /*1ae70*/  F2FP.F16.F32.PACK_AB R251, RZ, R251 ;  /* 0x000000fbfffb723e */ /* 0x000fc800000000ff */
[----:B------:R-:W-:Y:S01]  /*1ae80*/  PRMT R196, R251, 0x7610, R196 ;  /* 0x00007610fbc47816 */ /* 0x000fe200000000c4 */
[----:B------:R-:W-:Y:S06]  /*1ae90*/  BRA `(.L_x_11091) ;  /* 0x0000000000047947 */ /* 0x000fec0003800000 */
.L_x_11088:
[----:B------:R-:W-:-:S07]  /*1aea0*/  PRMT R196, RZ, 0x7610, R196 ;  /* 0x00007610ffc47816 */ /* 0x000fce00000000c4 */
.L_x_11091:
[----:B------:R-:W-:Y:S05]  /*1aeb0*/  BSYNC B3 ;  /* 0x0000000000037941 */ /* 0x000fea0003800000 */
.L_x_11087:
[----:B------:R-:W-:Y:S02]  /*1aec0*/  LOP3.LUT R126, R198, 0xffff, RZ, 0xc0, !PT ;  /* 0x0000ffffc67e7812 */ /* 0x000fe400078ec0ff */
[----:B------:R-:W-:-:S03]  /*1aed0*/  PRMT R197, R197, 0x5410, R196 ;  /* 0x00005410c5c57816 */ /* 0x000fc600000000c4 */
[----:B------:R-:W-:-:S05]  /*1aee0*/  IMAD.WIDE.U32 R126, R126, 0x10000, RZ ;  /* 0x000100007e7e7825 */ /* 0x000fca00078e00ff */
[----:B------:R-:W-:Y:S02]  /*1aef0*/  LOP3.LUT R127, R197, R127, RZ, 0xfc, !PT ;  /* 0x0000007fc57f7212 */ /* 0x000fe400078efcff */
[----:B------:R-:W-:-:S05]  /*1af00*/  LOP3.LUT R126, R126, R199, RZ, 0xfc, !PT ;  /* 0x000000c77e7e7212 */ /* 0x000fca00078efcff */
[----:B------:R0:W-:Y:S01]  /*1af10*/  STG.E.64 desc[UR4][R124.64+0xe00], R126 ;  /* 0x000e007e7c007986 */ /* 0x0001e2000c101b04 */
[----:B------:R-:W-:Y:S05]  /*1af20*/  BRA `(.L_x_11092) ;  /* 0x0000000000107947 */ /* 0x000fea0003800000 */
.L_x_11074:
[----:B------:R-:W-:Y:S02]  /*1af30*/  ULDC UR6, c[0x0][0x22c] ;  /* 0x00008b0000067ab9 */ /* 0x000fe40000000800 */
[----:B------:R-:W-:-:S13]  /*1af40*/  ISETP.GE.AND P0, PT, R127, UR6, PT ;  /* 0x000000067f007c0c */ /* 0x000fda000bf06270 */
[----:B------:R-:W-:Y:S05]  /*1af50*/  @P0 EXIT ;  /* 0x000000000000094d */ /* 0x000fea0003800000 */
[----:B------:R0:W-:Y:S02]  /*1af60*/  STG.E.64 desc[UR4][R124.64+0xe00], RZ ;  /* 0x000e00ff7c007986 */ /* 0x0001e4000c101b04 */
.L_x_11092:
[----:B------:R-:W-:Y:S05]  /*1af70*/  BSYNC B2 ;  /* 0x0000000000027941 */ /* 0x000fea0003800000 */
.L_x_11073:
        /* <DEDUP_REMOVED lines=16> */
.L_x_11096:
[----:B------:R-:W-:Y:S05]  /*1b080*/  BSYNC B3 ;  /* 0x0000000000037941 */ /* 0x000fea0003800000 */
.L_x_11095:
        /* <DEDUP_REMOVED lines=17> */
.L_x_11100:
[----:B------:R-:W-:Y:S05]  /*1b1a0*/  BSYNC B4 ;  /* 0x0000000000047941 */ /* 0x000fea0003800000 */
.L_x_11099:
[----:B------:R-:W-:-:S04]  /*1b1b0*/  F2FP.F16.F32.PACK_AB R251, RZ, R251 ;  /* 0x000000fbfffb723e */ /* 0x000fc800000000ff */
[----:B------:R-:W-:Y:S01]  /*1b1c0*/  PRMT R194, R251, 0x7610, R194 ;  /* 0x00007610fbc27816 */ /* 0x000fe200000000c2 */
[----:B------:R-:W-:Y:S06]  /*1b1d0*/  BRA `(.L_x_11101) ;  /* 0x0000000000047947 */ /* 0x000fec0003800000 */
.L_x_11098:
[----:B------:R-:W-:-:S07]  /*1b1e0*/  PRMT R194, RZ, 0x7610, R194 ;  /* 0x00007610ffc27816 */ /* 0x000fce00000000c2 */
.L_x_11101:
[----:B------:R-:W-:Y:S05]  /*1b1f0*/  BSYNC B3 ;  /* 0x0000000000037941 */ /* 0x000fea0003800000 */
.L_x_11097:
        /* <DEDUP_REMOVED lines=16> */
.L_x_11105:
[----:B------:R-:W-:Y:S05]  /*1b300*/  BSYNC B4 ;  /* 0x0000000000047941 */ /* 0x000fea0003800000 */
.L_x_11104:
[----:B------:R-:W-:-:S04]  /*1b310*/  F2FP.F16.F32.PACK_AB R251, RZ, R251 ;  /* 0x000000fbfffb723e */ /* 0x000fc800000000ff */
[----:B------:R-:W-:Y:S01]  /*1b320*/  PRMT R193, R251, 0x7610, R193 ;  /* 0x00007610fbc17816 */ /* 0x000fe200000000c1 */
[----:B------:R-:W-:Y:S06]  /*1b330*/  BRA `(.L_x_11106) ;  /* 0x0000000000047947 */ /* 0x000fec0003800000 */
.L_x_11103:
[----:B------:R-:W-:-:S07]  /*1b340*/  PRMT R193, RZ, 0x7610, R193 ;  /* 0x00007610ffc17816 */ /* 0x000fce00000000c1 */
.L_x_11106:
[----:B------:R-:W-:Y:S05]  /*1b350*/  BSYNC B3 ;  /* 0x0000000000037941 */ /* 0x000fea0003800000 */
.L_x_11102:
        /* <DEDUP_REMOVED lines=16> */
.L_x_11110:
[----:B------:R-:W-:Y:S05]  /*1b460*/  BSYNC B4 ;  /* 0x0000000000047941 */ /* 0x000fea0003800000 */
.L_x_11109:
[----:B------:R-:W-:-:S04]  /*1b470*/  F2FP.F16.F32.PACK_AB R251, RZ, R251 ;  /* 0x000000fbfffb723e */ /* 0x000fc800000000ff */
[----:B------:R-:W-:Y:S01]  /*1b480*/  PRMT R192, R251, 0x7610, R192 ;  /* 0x00007610fbc07816 */ /* 0x000fe200000000c0 */
[----:B------:R-:W-:Y:S06]  /*1b490*/  BRA `(.L_x_11111) ;  /* 0x0000000000047947 */ /* 0x000fec0003800000 */
.L_x_11108:
[----:B------:R-:W-:-:S07]  /*1b4a0*/  PRMT R192, RZ, 0x7610, R192 ;  /* 0x00007610ffc07816 */ /* 0x000fce00000000c0 */
.L_x_11111:
[----:B------:R-:W-:Y:S05]  /*1b4b0*/  BSYNC B3 ;  /* 0x0000000000037941 */ /* 0x000fea0003800000 */
.L_x_11107:
[----:B------:R-:W-:Y:S02]  /*1b4c0*/  LOP3.LUT R126, R194, 0xffff, RZ, 0xc0, !PT ;  /* 0x0000ffffc27e7812 */ /* 0x000fe400078ec0ff */
[----:B------:R-:W-:-:S03]  /*1b4d0*/  PRMT R193, R193, 0x5410, R192 ;  /* 0x00005410c1c17816 */ /* 0x000fc600000000c0 */
[----:B------:R-:W-:-:S05]  /*1b4e0*/  IMAD.WIDE.U32 R126, R126, 0x10000, RZ ;  /* 0x000100007e7e7825 */ /* 0x000fca00078e00ff */
[----:B------:R-:W-:Y:S02]  /*1b4f0*/  LOP3.LUT R127, R193, R127, RZ, 0xfc, !PT ;  /* 0x0000007fc17f7212 */ /* 0x000fe400078efcff */
[----:B------:R-:W-:-:S05]  /*1b500*/  LOP3.LUT R126, R126, R195, RZ, 0xfc, !PT ;  /* 0x000000c37e7e7212 */ /* 0x000fca00078efcff */
[----:B------:R0:W-:Y:S01]  /*1b510*/  STG.E.64 desc[UR4][R124.64+0xf00], R126 ;  /* 0x000f007e7c007986 */ /* 0x0001e2000c101b04 */
[----:B------:R-:W-:Y:S05]  /*1b520*/  BRA `(.L_x_11112) ;  /* 0x0000000000107947 */ /* 0x000fea0003800000 */
.L_x_11094:
[----:B------:R-:W-:Y:S02]  /*1b530*/  ULDC UR6, c[0x0][0x22c] ;  /* 0x00008b0000067ab9 */ /* 0x000fe40000000800 */
[----:B------:R-:W-:-:S13]  /*1b540*/  ISETP.GE.AND P0, PT, R127, UR6, PT ;  /* 0x000000067f007c0c */ /* 0x000fda000bf06270 */
[----:B------:R-:W-:Y:S05]  /*1b550*/  @P0 EXIT ;  /* 0x000000000000094d */ /* 0x000fea0003800000 */
[----:B------:R0:W-:Y:S02]  /*1b560*/  STG.E.64 desc[UR4][R124.64+0xf00], RZ ;  /* 0x000f00ff7c007986 */ /* 0x0001e4000c101b04 */
.L_x_11112:
[----:B------:R-:W-:Y:S05]  /*1b570*/  BSYNC B2 ;  /* 0x0000000000027941 */ /* 0x000fea0003800000 */
.L_x_11093:
        /* <DEDUP_REMOVED lines=16> */
.L_x_11116:
[----:B------:R-:W-:Y:S05]  /*1b680*/  BSYNC B3 ;  /* 0x0000000000037941 */ /* 0x000fea0003800000 */
.L_x_11115:
        /* <DEDUP_REMOVED lines=17> */
.L_x_11120:
[----:B------:R-:W-:Y:S05]  /*1b7a0*/  BSYNC B4 ;  /* 0x0000000000047941 */ /* 0x000fea0003800000 */
.L_x_11119:
[----:B------:R-:W-:-:S04]  /*1b7b0*/  F2FP.F16.F32.PACK_AB R251, RZ, R251 ;  /* 0x000000fbfffb723e */ /* 0x000fc800000000ff */
[----:B------:R-:W-:Y:S01]  /*1b7c0*/  PRMT R190, R251, 0x7610, R190 ;  /* 0x00007610fbbe7816 */ /* 0x000fe200000000be */
[----:B------:R-:W-:Y:S06]  /*1b7d0*/  BRA `(.L_x_11121) ;  /* 0x0000000000047947 */ /* 0x000fec0003800000 */
.L_x_11118:
[----:B------:R-:W-:-:S07]  /*1b7e0*/  PRMT R190, RZ, 0x7610, R190 ;  /* 0x00007610ffbe7816 */ /* 0x000fce00000000be */
.L_x_11121:
[----:B------:R-:W-:Y:S05]  /*1b7f0*/  BSYNC B3 ;  /* 0x0000000000037941 */ /* 0x000fea0003800000 */
.L_x_11117:
        /* <DEDUP_REMOVED lines=16> */
.L_x_11125:
[----:B------:R-:W-:Y:S05]  /*1b900*/  BSYNC B4 ;  /* 0x0000000000047941 */ /* 0x000fea0003800000 */
.L_x_11124:
[----:B------:R-:W-:-:S04]  /*1b910*/  F2FP.F16.F32.PACK_AB R251, RZ, R251 ;  /* 0x000000fbfffb723e */ /* 0x000fc800000000ff */
[----:B------:R-:W-:Y:S01]  /*1b920*/  PRMT R189, R251, 0x7610, R189 ;  /* 0x00007610fbbd7816 */ /* 0x000fe200000000bd */
[----:B------:R-:W-:Y:S06]  /*1b930*/  BRA `(.L_x_11126) ;  /* 0x0000000000047947 */ /* 0x000fec0003800000 */
.L_x_11123:
[----:B------:R-:W-:-:S07]  /*1b940*/  PRMT R189, RZ, 0x7610, R189 ;  /* 0x00007610ffbd7816 */ /* 0x000fce00000000bd */
.L_x_11126:
[----:B------:R-:W-:Y:S05]  /*1b950*/  BSYNC B3 ;  /* 0x0000000000037941 */ /* 0x000fea0003800000 */
.L_x_11122:
        /* <DEDUP_REMOVED lines=16> */
.L_x_11130:
[----:B------:R-:W-:Y:S05]  /*1ba60*/  BSYNC B4 ;  /* 0x0000000000047941 */ /* 0x000fea0003800000 */
.L_x_11129:
[----:B------:R-:W-:-:S04]  /*1ba70*/  F2FP.F16.F32.PACK_AB R251, RZ, R251 ;  /* 0x000000fbfffb723e */ /* 0x000fc800000000ff */
[----:B------:R-:W-:Y:S01]  /*1ba80*/  PRMT R188, R251, 0x7610, R188 ;  /* 0x00007610fbbc7816 */ /* 0x000fe200000000bc */
[----:B------:R-:W-:Y:S06]  /*1ba90*/  BRA `(.L_x_11131) ;  /* 0x0000000000047947 */ /* 0x000fec0003800000 */
.L_x_11128:
[----:B------:R-:W-:-:S07]  /*1baa0*/  PRMT R188, RZ, 0x7610, R188 ;  /* 0x00007610ffbc7816 */ /* 0x000fce00000000bc */
.L_x_11131:
[----:B------:R-:W-:Y:S05]  /*1bab0*/  BSYNC B3 ;  /* 0x0000000000037941 */ /* 0x000fea0003800000 */
.L_x_11127:
[----:B------:R-:W-:Y:S02]  /*1bac0*/  LOP3.LUT R126, R190, 0xffff, RZ, 0xc0, !PT ;  /* 0x0000ffffbe7e7812 */ /* 0x000fe400078ec0ff */
[----:B------:R-:W-:-:S03]  /*1bad0*/  PRMT R189, R189, 0x5410, R188 ;  /* 0x00005410bdbd7816 */ /* 0x000fc600000000bc */
[----:B------:R-:W-:-:S05]  /*1bae0*/  IMAD.WIDE.U32 R126, R126, 0x10000, RZ ;  /* 0x000100007e7e7825 */ /* 0x000fca00078e00ff */
[----:B------:R-:W-:Y:S02]  /*1baf0*/  LOP3.LUT R127, R189, R127, RZ, 0xfc, !PT ;  /* 0x0000007fbd7f7212 */ /* 0x000fe400078efcff */
[----:B------:R-:W-:-:S05]  /*1bb00*/  LOP3.LUT R126, R126, R191, RZ, 0xfc, !PT ;  /* 0x000000bf7e7e7212 */ /* 0x000fca00078efcff */
[----:B------:R0:W-:Y:S01]  /*1bb10*/  STG.E.64 desc[UR4][R124.64+0x1000], R126 ;  /* 0x0010007e7c007986 */ /* 0x0001e2000c101b04 */
[----:B------:R-:W-:Y:S05]  /*1bb20*/  BRA `(.L_x_11132) ;  /* 0x0000000000107947 */ /* 0x000fea0003800000 */
.L_x_11114:
[----:B------:R-:W-:Y:S02]  /*1bb30*/  ULDC UR6, c[0x0][0x22c] ;  /* 0x00008b0000067ab9 */ /* 0x000fe40000000800 */
[----:B------:R-:W-:-:S13]  /*1bb40*/  ISETP.GE.AND P0, PT, R127, UR6, PT ;  /* 0x000000067f007c0c */ /* 0x000fda000bf06270 */
[----:B------:R-:W-:Y:S05]  /*1bb50*/  @P0 EXIT ;  /* 0x000000000000094d */ /* 0x000fea0003800000 */
[----:B------:R0:W-:Y:S02]  /*1bb60*/  STG.E.64 desc[UR4][R124.64+0x1000], RZ ;  /* 0x001000ff7c007986 */ /* 0x0001e4000c101b04 */
.L_x_11132:
[----:B------:R-:W-:Y:S05]  /*1bb70*/  BSYNC B2 ;  /* 0x0000000000027941 */ /* 0x000fea0003800000 */
.L_x_11113:
        /* <DEDUP_REMOVED lines=17> */
.L_x_11136:
[----:B------:R-:W-:Y:S05]  /*1bc90*/  BSYNC B3 ;  /* 0x0000000000037941 */ /* 0x000fea0003800000 */
.L_x_11135:
        /* <DEDUP_REMOVED lines=17> */
.L_x_11140:
[----:B------:R-:W-:Y:S05]  /*1bdb0*/  BSYNC B4 ;  /* 0x0000000000047941 */ /* 0x000fea0003800000 */
.L_x_11139:
[----:B------:R-:W-:-:S04]  /*1bdc0*/  F2FP.F16.F32.PACK_AB R251, RZ, R251 ;  /* 0x000000fbfffb723e */ /* 0x000fc800000000ff */
[----:B------:R-:W-:Y:S01]  /*1bdd0*/  PRMT R187, R251, 0x7610, R187 ;  /* 0x00007610fbbb7816 */ /* 0x000fe200000000bb */
[----:B------:R-:W-:Y:S06]  /*1bde0*/  BRA `(.L_x_11141) ;  /* 0x0000000000047947 */ /* 0x000fec0003800000 */
.L_x_11138:
[----:B------:R-:W-:-:S07]  /*1bdf0*/  PRMT R187, RZ, 0x7610, R187 ;  /* 0x00007610ffbb7816 */ /* 0x000fce00000000bb */
.L_x_11141:
[----:B------:R-:W-:Y:S05]  /*1be00*/  BSYNC B3 ;  /* 0x0000000000037941 */ /* 0x000fea0003800000 */
.L_x_11137:
        /* <DEDUP_REMOVED lines=16> */
.L_x_11145:
[----:B------:R-:W-:Y:S05]  /*1bf10*/  BSYNC B4 ;  /* 0x0000000000047941 */ /* 0x000fea0003800000 */
.L_x_11144:
[----:B------:R-:W-:-:S04]  /*1bf20*/  F2FP.F16.F32.PACK_AB R251, RZ, R251 ;  /* 0x000000fbfffb723e */ /* 0x000fc800000000ff */
[----:B------:R-:W-:Y:S01]  /*1bf30*/  PRMT R186, R251, 0x7610, R186 ;  /* 0x00007610fbba7816 */ /* 0x000fe200000000ba */
[----:B------:R-:W-:Y:S06]  /*1bf40*/  BRA `(.L_x_11146) ;  /* 0x0000000000047947 */ /* 0x000fec0003800000 */
.L_x_11143:
[----:B------:R-:W-:-:S07]  /*1bf50*/  PRMT R186, RZ, 0x7610, R186 ;  /* 0x00007610ffba7816 */ /* 0x000fce00000000ba */
.L_x_11146:
[----:B------:R-:W-:Y:S05]  /*1bf60*/  BSYNC B3 ;  /* 0x0000000000037941 */ /* 0x000fea0003800000 */
.L_x_11142:
        /* <DEDUP_REMOVED lines=16> */
.L_x_11150:
[----:B------:R-:W-:Y:S05]  /*1c070*/  BSYNC B4 ;  /* 0x0000000000047941 */ /* 0x000fea0003800000 */
.L_x_11149:
[----:B------:R-:W-:-:S04]  /*1c080*/  F2FP.F16.F32.PACK_AB R251, RZ, R251 ;  /* 0x000000fbfffb723e */ /* 0x000fc800000000ff */
[----:B------:R-:W-:Y:S01]  /*1c090*/  PRMT R185, R251, 0x7610, R185 ;  /* 0x00007610fbb97816 */ /* 0x000fe200000000b9 */
[----:B------:R-:W-:Y:S06]  /*1c0a0*/  BRA `(.L_x_11151) ;  /* 0x0000000000047947 */ /* 0x000fec0003800000 */
.L_x_11148:
[----:B------:R-:W-:-:S07]  /*1c0b0*/  PRMT R185, RZ, 0x7610, R185 ;  /* 0x00007610ffb97816 */ /* 0x000fce00000000b9 */
.L_x_11151:
[----:B------:R-:W-:Y:S05]  /*1c0c0*/  BSYNC B3 ;  /* 0x0000000000037941 */ /* 0x000fea0003800000 */
.L_x_11147:
[----:B------:R-:W-:Y:S02]  /*1c0d0*/  LOP3.LUT R126, R187, 0xffff, RZ, 0xc0, !PT ;  /* 0x0000ffffbb7e7812 */ /* 0x000fe400078ec0ff */
[----:B------:R-:W-:-:S03]  /*1c0e0*/  PRMT R185, R186, 0x5410, R185 ;  /* 0x00005410bab97816 */ /* 0x000fc600000000b9 */
[----:B------:R-:W-:-:S05]  /*1c0f0*/  IMAD.WIDE.U32 R126, R126, 0x10000, RZ ;  /* 0x000100007e7e7825 */ /* 0x000fca00078e00ff */
[----:B------:R-:W-:Y:S02]  /*1c100*/  LOP3.LUT R127, R185, R127, RZ, 0xfc, !PT ;  /* 0x0000007fb97f7212 */ /* 0x000fe400078efcff */
[----:B------:R-:W-:-:S05]  /*1c110*/  LOP3.LUT R126, R126, R189, RZ, 0xfc, !PT ;  /* 0x000000bd7e7e7212 */ /* 0x000fca00078efcff */
[----:B------:R0:W-:Y:S01]  /*1c120*/  STG.E.64 desc[UR4][R124.64+0x1100], R126 ;  /* 0x0011007e7c007986 */ /* 0x0001e2000c101b04 */
[----:B------:R-:W-:Y:S05]  /*1c130*/  BRA `(.L_x_11152) ;  /* 0x0000000000107947 */ /* 0x000fea0003800000 */
.L_x_11134:
[----:B------:R-:W-:Y:S02]  /*1c140*/  ULDC UR6, c[0x0][0x22c] ;  /* 0x00008b0000067ab9 */ /* 0x000fe40000000800 */
[----:B------:R-:W-:-:S13]  /*1c150*/  ISETP.GE.AND P0, PT, R127, UR6, PT ;  /* 0x000000067f007c0c */ /* 0x000fda000bf06270 */
[----:B------:R-:W-:Y:S05]  /*1c160*/  @P0 EXIT ;  /* 0x000000000000094d */ /* 0x000fea0003800000 */
[----:B------:R0:W-:Y:S02]  /*1c170*/  STG.E.64 desc[UR4][R124.64+0x1100], RZ ;  /* 0x001100ff7c007986 */ /* 0x0001e4000c101b04 */
.L_x_11152:
[----:B------:R-:W-:Y:S05]  /*1c180*/  BSYNC B2 ;  /* 0x0000000000027941 */ /* 0x000fea0003800000 */
.L_x_11133:
        /* <DEDUP_REMOVED lines=16> */
.L_x_11156:
[----:B------:R-:W-:Y:S05]  /*1c290*/  BSYNC B3 ;  /* 0x0000000000037941 */ /* 0x000fea0003800000 */
.L_x_11155:
        /* <DEDUP_REMOVED lines=17> */
.L_x_11160:
[----:B------:R-:W-:Y:S05]  /*1c3b0*/  BSYNC B4 ;  /* 0x0000000000047941 */ /* 0x000fea0003800000 */
.L_x_11159:
[----:B------:R-:W-:-:S04]  /*1c3c0*/  F2FP.F16.F32.PACK_AB R251, RZ, R251 ;  /* 0x000000fbfffb723e */ /* 0x000fc800000000ff */
[----:B------:R-:W-:Y:S01]  /*1c3d0*/  PRMT R183, R251, 0x7610, R183 ;  /* 0x00007610fbb77816 */ /* 0x000fe200000000b7 */
[----:B------:R-:W-:Y:S06]  /*1c3e0*/  BRA `(.L_x_11161) ;  /* 0x0000000000047947 */ /* 0x000fec0003800000 */
.L_x_11158:
[----:B------:R-:W-:-:S07]  /*1c3f0*/  PRMT R183, RZ, 0x7610, R183 ;  /* 0x00007610ffb77816 */ /* 0x000fce00000000b7 */
.L_x_11161:
[----:B------:R-:W-:Y:S05]  /*1c400*/  BSYNC B3 ;  /* 0x0000000000037941 */ /* 0x000fea0003800000 */
.L_x_11157:
        /* <DEDUP_REMOVED lines=16> */
.L_x_11165:
[----:B------:R-:W-:Y:S05]  /*1c510*/  BSYNC B4 ;  /* 0x0000000000047941 */ /* 0x000fea0003800000 */
.L_x_11164:
[----:B------:R-:W-:-:S04]  /*1c520*/  F2FP.F16.F32.PACK_AB R251, RZ, R251 ;  /* 0x000000fbfffb723e */ /* 0x000fc800000000ff */
[----:B------:R-:W-:Y:S01]  /*1c530*/  PRMT R182, R251, 0x7610, R182 ;  /* 0x00007610fbb67816 */ /* 0x000fe200000000b6 */
[----:B------:R-:W-:Y:S06]  /*1c540*/  BRA `(.L_x_11166) ;  /* 0x0000000000047947 */ /* 0x000fec0003800000 */
.L_x_11163:
[----:B------:R-:W-:-:S07]  /*1c550*/  PRMT R182, RZ, 0x7610, R182 ;  /* 0x00007610ffb67816 */ /* 0x000fce00000000b6 */
.L_x_11166:
[----:B------:R-:W-:Y:S05]  /*1c560*/  BSYNC B3 ;  /* 0x0000000000037941 */ /* 0x000fea0003800000 */
.L_x_11162:
        /* <DEDUP_REMOVED lines=16> */
.L_x_11170:
[----:B------:R-:W-:Y:S05]  /*1c670*/  BSYNC B4 ;  /* 0x0000000000047941 */ /* 0x000fea0003800000 */
.L_x_11169:
[----:B------:R-:W-:-:S04]  /*1c680*/  F2FP.F16.F32.PACK_AB R251, RZ, R251 ;  /* 0x000000fbfffb723e */ /* 0x000fc800000000ff */
[----:B------:R-:W-:Y:S01]  /*1c690*/  PRMT R181, R251, 0x7610, R181 ;  /* 0x00007610fbb57816 */ /* 0x000fe200000000b5 */
[----:B------:R-:W-:Y:S06]  /*1c6a0*/  BRA `(.L_x_11171) ;  /* 0x0000000000047947 */ /* 0x000fec0003800000 */
.L_x_11168:
[----:B------:R-:W-:-:S07]  /*1c6b0*/  PRMT R181, RZ, 0x7610, R181 ;  /* 0x00007610ffb57816 */ /* 0x000fce00000000b5 */
.L_x_11171:
[----:B------:R-:W-:Y:S05]  /*1c6c0*/  BSYNC B3 ;  /* 0x0000000000037941 */ /* 0x000fea0003800000 */
.L_x_11167:
[----:B------:R-:W-:Y:S02]  /*1c6d0*/  LOP3.LUT R126, R183, 0xffff, RZ, 0xc0, !PT ;  /* 0x0000ffffb77e7812 */ /* 0x000fe400078ec0ff */
[----:B------:R-:W-:-:S03]  /*1c6e0*/  PRMT R181, R182, 0x5410, R181 ;  /* 0x00005410b6b57816 */ /* 0x000fc600000000b5 */
[----:B------:R-:W-:-:S05]  /*1c6f0*/  IMAD.WIDE.U32 R126, R126, 0x10000, RZ ;  /* 0x000100007e7e7825 */ /* 0x000fca00078e00ff */
[----:B------:R-:W-:Y:S02]  /*1c700*/  LOP3.LUT R127, R181, R127, RZ, 0xfc, !PT ;  /* 0x0000007fb57f7212 */ /* 0x000fe400078efcff */
[----:B------:R-:W-:-:S05]  /*1c710*/  LOP3.LUT R126, R126, R185, RZ, 0xfc, !PT ;  /* 0x000000b97e7e7212 */ /* 0x000fca00078efcff */
[----:B------:R0:W-:Y:S01]  /*1c720*/  STG.E.64 desc[UR4][R124.64+0x1200], R126 ;  /* 0x0012007e7c007986 */ /* 0x0001e2000c101b04 */
[----:B------:R-:W-:Y:S05]  /*1c730*/  BRA `(.L_x_11172) ;  /* 0x0000000000107947 */ /* 0x000fea0003800000 */
.L_x_11154:
[----:B------:R-:W-:Y:S02]  /*1c740*/  ULDC UR6, c[0x0][0x22c] ;  /* 0x00008b0000067ab9 */ /* 0x000fe40000000800 */
[----:B------:R-:W-:-:S13]  /*1c750*/  ISETP.GE.AND P0, PT, R127, UR6, PT ;  /* 0x000000067f007c0c */ /* 0x000fda000bf06270 */
[----:B------:R-:W-:Y:S05]  /*1c760*/  @P0 EXIT ;  /* 0x000000000000094d */ /* 0x000fea0003800000 */
[----:B------:R0:W-:Y:S02]  /*1c770*/  STG.E.64 desc[UR4][R124.64+0x1200], RZ ;  /* 0x001200ff7c007986 */ /* 0x0001e4000c101b04 */
.L_x_11172:
[----:B------:R-:W-:Y:S05]  /*1c780*/  BSYNC B2 ;  /* 0x0000000000027941 */ /* 0x000fea0003800000 */
.L_x_11153:
        /* <DEDUP_REMOVED lines=16> */
.L_x_11176:
[----:B------:R-:W-:Y:S05]  /*1c890*/  BSYNC B3 ;  /* 0x0000000000037941 */ /* 0x000fea0003800000 */
.L_x_11175:
        /* <DEDUP_REMOVED lines=17> */
.L_x_11180:
[----:B------:R-:W-:Y:S05]  /*1c9b0*/  BSYNC B4 ;  /* 0x0000000000047941 */ /* 0x000fea0003800000 */
.L_x_11179:
[----:B------:R-:W-:-:S04]  /*1c9c0*/  F2FP.F16.F32.PACK_AB R251, RZ, R251 ;  /* 0x000000fbfffb723e */ /* 0x000fc800000000ff */
[----:B------:R-:W-:Y:S01]  /*1c9d0*/  PRMT R179, R251, 0x7610, R179 ;  /* 0x00007610fbb37816 */ /* 0x000fe200000000b3 */
[----:B------:R-:W-:Y:S06]  /*1c9e0*/  BRA `(.L_x_11181) ;  /* 0x0000000000047947 */ /* 0x000fec0003800000 */
.L_x_11178:
[----:B------:R-:W-:-:S07]  /*1c9f0*/  PRMT R179, RZ, 0x7610, R179 ;  /* 0x00007610ffb37816 */ /* 0x000fce00000000b3 */
.L_x_11181:
[----:B------:R-:W-:Y:S05]  /*1ca00*/  BSYNC B3 ;  /* 0x0000000000037941 */ /* 0x000fea0003800000 */
.L_x_11177:
        /* <DEDUP_REMOVED lines=16> */
.L_x_11185:
[----:B------:R-:W-:Y:S05]  /*1cb10*/  BSYNC B4 ;  /* 0x0000000000047941 */ /* 0x000fea0003800000 */
.L_x_11184:
[----:B------:R-:W-:-:S04]  /*1cb20*/  F2FP.F16.F32.PACK_AB R251, RZ, R251 ;  /* 0x000000fbfffb723e */ /* 0x000fc800000000ff */
[----:B------:R-:W-:Y:S01]  /*1cb30*/  PRMT R178, R251, 0x7610, R178 ;  /* 0x00007610fbb27816 */ /* 0x000fe200000000b2 */
[----:B------:R-:W-:Y:S06]  /*1cb40*/  BRA `(.L_x_11186) ;  /* 0x0000000000047947 */ /* 0x000fec0003800000 */
.L_x_11183:
[----:B------:R-:W-:-:S07]  /*1cb50*/  PRMT R178, RZ, 0x7610, R178 ;  /* 0x00007610ffb27816 */ /* 0x000fce00000000b2 */
.L_x_11186:
[----:B------:R-:W-:Y:S05]  /*1cb60*/  BSYNC B3 ;  /* 0x0000000000037941 */ /* 0x000fea0003800000 */
.L_x_11182:
        /* <DEDUP_REMOVED lines=16> */
.L_x_11190:
[----:B------:R-:W-:Y:S05]  /*1cc70*/  BSYNC B4 ;  /* 0x0000000000047941 */ /* 0x000fea0003800000 */
.L_x_11189:
[----:B------:R-:W-:-:S04]  /*1cc80*/  F2FP.F16.F32.PACK_AB R251, RZ, R251 ;  /* 0x000000fbfffb723e */ /* 0x000fc800000000ff */
[----:B------:R-:W-:Y:S01]  /*1cc90*/  PRMT R177, R251, 0x7610, R177 ;  /* 0x00007610fbb17816 */ /* 0x000fe200000000b1 */
[----:B------:R-:W-:Y:S06]  /*1cca0*/  BRA `(.L_x_11191) ;  /* 0x0000000000047947 */ /* 0x000fec0003800000 */
.L_x_11188:
[----:B------:R-:W-:-:S07]  /*1ccb0*/  PRMT R177, RZ, 0x7610, R177 ;  /* 0x00007610ffb17816 */ /* 0x000fce00000000b1 */
.L_x_11191:
[----:B------:R-:W-:Y:S05]  /*1ccc0*/  BSYNC B3 ;  /* 0x0000000000037941 */ /* 0x000fea0003800000 */
.L_x_11187:
[----:B------:R-:W-:Y:S02]  /*1ccd0*/  LOP3.LUT R126, R179, 0xffff, RZ, 0xc0, !PT ;  /* 0x0000ffffb37e7812 */ /* 0x000fe400078ec0ff */
[----:B------:R-:W-:-:S03]  /*1cce0*/  PRMT R177, R178, 0x5410, R177 ;  /* 0x00005410b2b17816 */ /* 0x000fc600000000b1 */
[----:B------:R-:W-:-:S05]  /*1ccf0*/  IMAD.WIDE.U32 R126, R126, 0x10000, RZ ;  /* 0x000100007e7e7825 */ /* 0x000fca00078e00ff */
[----:B------:R-:W-:Y:S02]  /*1cd00*/  LOP3.LUT R127, R177, R127, RZ, 0xfc, !PT ;  /* 0x0000007fb17f7212 */ /* 0x000fe400078efcff */
[----:B------:R-:W-:-:S05]  /*1cd10*/  LOP3.LUT R126, R126, R181, RZ, 0xfc, !PT ;  /* 0x000000b57e7e7212 */ /* 0x000fca00078efcff */
[----:B------:R0:W-:Y:S01]  /*1cd20*/  STG.E.64 desc[UR4][R124.64+0x1300], R126 ;  /* 0x0013007e7c007986 */ /* 0x0001e2000c101b04 */
[----:B------:R-:W-:Y:S05]  /*1cd30*/  BRA `(.L_x_11192) ;  /* 0x0000000000107947 */ /* 0x000fea0003800000 */
.L_x_11174:
[----:B------:R-:W-:Y:S02]  /*1cd40*/  ULDC UR6, c[0x0][0x22c] ;  /* 0x00008b0000067ab9 */ /* 0x000fe40000000800 */
[----:B------:R-:W-:-:S13]  /*1cd50*/  ISETP.GE.AND P0, PT, R127, UR6, PT ;  /* 0x000000067f007c0c */ /* 0x000fda000bf06270 */
[----:B------:R-:W-:Y:S05]  /*1cd60*/  @P0 EXIT ;  /* 0x000000000000094d */ /* 0x000fea0003800000 */
[----:B------:R0:W-:Y:S02]  /*1cd70*/  STG.E.64 desc[UR4][R124.64+0x1300], RZ ;  /* 0x001300ff7c007986 */ /* 0x0001e4000c101b04 */
.L_x_11192:
[----:B------:R-:W-:Y:S05]  /*1cd80*/  BSYNC B2 ;  /* 0x0000000000027941 */ /* 0x000fea0003800000 */
.L_x_11173:
        /* <DEDUP_REMOVED lines=16> */
.L_x_11196:
[----:B------:R-:W-:Y:S05]  /*1ce90*/  BSYNC B3 ;  /* 0x0000000000037941 */ /* 0x000fea0003800000 */
.L_x_11195:
        /* <DEDUP_REMOVED lines=17> */
.L_x_11200:
[----:B------:R-:W-:Y:S05]  /*1cfb0*/  BSYNC B4 ;  /* 0x0000000000047941 */ /* 0x000fea0003800000 */
.L_x_11199:
[----:B------:R-:W-:-:S04]  /*1cfc0*/  F2FP.F16.F32.PACK_AB R251, RZ, R251 ;  /* 0x000000fbfffb723e */ /* 0x000fc800000000ff */
[----:B------:R-:W-:Y:S01]  /*1cfd0*/  PRMT R175, R251, 0x7610, R175 ;  /* 0x00007610fbaf7816 */ /* 0x000fe200000000af */
[----:B------:R-:W-:Y:S06]  /*1cfe0*/  BRA `(.L_x_11201) ;  /* 0x0000000000047947 */ /* 0x000fec0003800000 */
.L_x_11198:
[----:B------:R-:W-:-:S07]  /*1cff0*/  PRMT R175, RZ, 0x7610, R175 ;  /* 0x00007610ffaf7816 */ /* 0x000fce00000000af */
.L_x_11201:
[----:B------:R-:W-:Y:S05]  /*1d000*/  BSYNC B3 ;  /* 0x0000000000037941 */ /* 0x000fea0003800000 */
.L_x_11197:
        /* <DEDUP_REMOVED lines=16> */
.L_x_11205:
[----:B------:R-:W-:Y:S05]  /*1d110*/  BSYNC B4 ;  /* 0x0000000000047941 */ /* 0x000fea0003800000 */
.L_x_11204:
[----:B------:R-:W-:-:S04]  /*1d120*/  F2FP.F16.F32.PACK_AB R251, RZ, R251 ;  /* 0x000000fbfffb723e */ /* 0x000fc800000000ff */
[----:B------:R-:W-:Y:S01]  /*1d130*/  PRMT R174, R251, 0x7610, R174 ;  /* 0x00007610fbae7816 */ /* 0x000fe200000000ae */
[----:B------:R-:W-:Y:S06]  /*1d140*/  BRA `(.L_x_11206) ;  /* 0x0000000000047947 */ /* 0x000fec0003800000 */
.L_x_11203:
[----:B------:R-:W-:-:S07]  /*1d150*/  PRMT R174, RZ, 0x7610, R174 ;  /* 0x00007610ffae7816 */ /* 0x000fce00000000ae */
.L_x_11206:
[----:B------:R-:W-:Y:S05]  /*1d160*/  BSYNC B3 ;  /* 0x0000000000037941 */ /* 0x000fea0003800000 */
.L_x_11202:
        /* <DEDUP_REMOVED lines=16> */
.L_x_11210:
[----:B------:R-:W-:Y:S05]  /*1d270*/  BSYNC B4 ;  /* 0x0000000000047941 */ /* 0x000fea0003800000 */
.L_x_11209:
[----:B------:R-:W-:-:S04]  /*1d280*/  F2FP.F16.F32.PACK_AB R251, RZ, R251 ;  /* 0x000000fbfffb723e */ /* 0x000fc800000000ff */
[----:B------:R-:W-:Y:S01]  /*1d290*/  PRMT R173, R251, 0x7610, R173 ;  /* 0x00007610fbad7816 */ /* 0x000fe200000000ad */
[----:B------:R-:W-:Y:S06]  /*1d2a0*/  BRA `(.L_x_11211) ;  /* 0x0000000000047947 */ /* 0x000fec0003800000 */
.L_x_11208:
[----:B------:R-:W-:-:S07]  /*1d2b0*/  PRMT R173, RZ, 0x7610, R173 ;  /* 0x00007610ffad7816 */ /* 0x000fce00000000ad */
.L_x_11211:
[----:B------:R-:W-:Y:S05]  /*1d2c0*/  BSYNC B3 ;  /* 0x0000000000037941 */ /* 0x000fea0003800000 */
.L_x_11207:
[----:B------:R-:W-:Y:S02]  /*1d2d0*/  LOP3.LUT R126, R175, 0xffff, RZ, 0xc0, !PT ;  /* 0x0000ffffaf7e7812 */ /* 0x000fe400078ec0ff */
[----:B------:R-:W-:-:S03]  /*1d2e0*/  PRMT R173, R174, 0x5410, R173 ;  /* 0x00005410aead7816 */ /* 0x000fc600000000ad */
[----:B------:R-:W-:-:S05]  /*1d2f0*/  IMAD.WIDE.U32 R126, R126, 0x10000, RZ ;  /* 0x000100007e7e7825 */ /* 0x000fca00078e00ff */
[----:B------:R-:W-:Y:S02]  /*1d300*/  LOP3.LUT R127, R173, R127, RZ, 0xfc, !PT ;  /* 0x0000007fad7f7212 */ /* 0x000fe400078efcff */
[----:B------:R-:W-:-:S05]  /*1d310*/  LOP3.LUT R126, R126, R177, RZ, 0xfc, !PT ;  /* 0x000000b17e7e7212 */ /* 0x000fca00078efcff */
[----:B------:R0:W-:Y:S01]  /*1d320*/  STG.E.64 desc[UR4][R124.64+0x1400], R126 ;  /* 0x0014007e7c007986 */ /* 0x0001e2000c101b04 */
[----:B------:R-:W-:Y:S05]  /*1d330*/  BRA `(.L_x_11212) ;  /* 0x0000000000107947 */ /* 0x000fea0003800000 */
.L_x_11194:
[----:B------:R-:W-:Y:S02]  /*1d340*/  ULDC UR6, c[0x0][0x22c] ;  /* 0x00008b0000067ab9 */ /* 0x000fe40000000800 */
[----:B------:R-:W-:-:S13]  /*1d350*/  ISETP.GE.AND P0, PT, R127, UR6, PT ;  /* 0x000000067f007c0c */ /* 0x000fda000bf06270 */
[----:B------:R-:W-:Y:S05]  /*1d360*/  @P0 EXIT ;  /* 0x000000000000094d */ /* 0x000fea0003800000 */
[----:B------:R0:W-:Y:S02]  /*1d370*/  STG.E.64 desc[UR4][R124.64+0x1400], RZ ;  /* 0x001400ff7c007986 */ /* 0x0001e4000c101b04 */
.L_x_11212:
[----:B------:R-:W-:Y:S05]  /*1d380*/  BSYNC B2 ;  /* 0x0000000000027941 */ /* 0x000fea0003800000 */
.L_x_11193:
        /* <DEDUP_REMOVED lines=16> */
.L_x_11216:
[----:B------:R-:W-:Y:S05]  /*1d490*/  BSYNC B3 ;  /* 0x0000000000037941 */ /* 0x000fea0003800000 */
.L_x_11215:
        /* <DEDUP_REMOVED lines=17> */
.L_x_11220:
[----:B------:R-:W-:Y:S05]  /*1d5b0*/  BSYNC B4 ;  /* 0x0000000000047941 */ /* 0x000fea0003800000 */
.L_x_11219:
[----:B------:R-:W-:-:S04]  /*1d5c0*/  F2FP.F16.F32.PACK_AB R251, RZ, R251 ;  /* 0x000000fbfffb723e */ /* 0x000fc800000000ff */
[----:B------:R-:W-:Y:S01]  /*1d5d0*/  PRMT R171, R251, 0x7610, R171 ;  /* 0x00007610fbab7816 */ /* 0x000fe200000000ab */
[----:B------:R-:W-:Y:S06]  /*1d5e0*/  BRA `(.L_x_11221) ;  /* 0x0000000000047947 */ /* 0x000fec0003800000 */
.L_x_11218:
[----:B------:R-:W-:-:S07]  /*1d5f0*/  PRMT R171, RZ, 0x7610, R171 ;  /* 0x00007610ffab7816 */ /* 0x000fce00000000ab */
.L_x_11221:
[----:B------:R-:W-:Y:S05]  /*1d600*/  BSYNC B3 ;  /* 0x0000000000037941 */ /* 0x000fea0003800000 */
.L_x_11217:
        /* <DEDUP_REMOVED lines=16> */
.L_x_11225:
[----:B------:R-:W-:Y:S05]  /*1d710*/  BSYNC B4 ;  /* 0x0000000000047941 */ /* 0x000fea0003800000 */
.L_x_11224:
[----:B------:R-:W-:-:S04]  /*1d720*/  F2FP.F16.F32.PACK_AB R251, RZ, R251 ;  /* 0x000000fbfffb723e */ /* 0x000fc800000000ff */
[----:B------:R-:W-:Y:S01]  /*1d730*/  PRMT R170, R251, 0x7610, R170 ;  /* 0x00007610fbaa7816 */ /* 0x000fe200000000aa */
[----:B------:R-:W-:Y:S06]  /*1d740*/  BRA `(.L_x_11226) ;  /* 0x0000000000047947 */ /* 0x000fec0003800000 */
.L_x_11223:
[----:B------:R-:W-:-:S07]  /*1d750*/  PRMT R170, RZ, 0x7610, R170 ;  /* 0x00007610ffaa7816 */ /* 0x000fce00000000aa */
.L_x_11226:
[----:B------:R-:W-:Y:S05]  /*1d760*/  BSYNC B3 ;  /* 0x0000000000037941 */ /* 0x000fea0003800000 */
.L_x_11222:
        /* <DEDUP_REMOVED lines=16> */
.L_x_11230:
[----:B------:R-:W-:Y:S05]  /*1d870*/  BSYNC B4 ;  /* 0x0000000000047941 */ /* 0x000fea0003800000 */
.L_x_11229:
[----:B------:R-:W-:-:S04]  /*1d880*/  F2FP.F16.F32.PACK_AB R251, RZ, R251 ;  /* 0x000000fbfffb723e */ /* 0x000fc800000000ff */
[----:B------:R-:W-:Y:S01]  /*1d890*/  PRMT R169, R251, 0x7610, R169 ;  /* 0x00007610fba97816 */ /* 0x000fe200000000a9 */
[----:B------:R-:W-:Y:S06]  /*1d8a0*/  BRA `(.L_x_11231) ;  /* 0x0000000000047947 */ /* 0x000fec0003800000 */
.L_x_11228:
[----:B------:R-:W-:-:S07]  /*1d8b0*/  PRMT R169, RZ, 0x7610, R169 ;  /* 0x00007610ffa97816 */ /* 0x000fce00000000a9 */
.L_x_11231:
[----:B------:R-:W-:Y:S05]  /*1d8c0*/  BSYNC B3 ;  /* 0x0000000000037941 */ /* 0x000fea0003800000 */
.L_x_11227:
[----:B------:R-:W-:Y:S02]  /*1d8d0*/  LOP3.LUT R126, R171, 0xffff, RZ, 0xc0, !PT ;  /* 0x0000ffffab7e7812 */ /* 0x000fe400078ec0ff */
[----:B------:R-:W-:-:S03]  /*1d8e0*/  PRMT R169, R170, 0x5410, R169 ;  /* 0x00005410aaa97816 */ /* 0x000fc600000000a9 */
[----:B------:R-:W-:-:S05]  /*1d8f0*/  IMAD.WIDE.U32 R126, R126, 0x10000, RZ ;  /* 0x000100007e7e7825 */ /* 0x000fca00078e00ff */
[----:B------:R-:W-:Y:S02]  /*1d900*/  LOP3.LUT R127, R169, R127, RZ, 0xfc, !PT ;  /* 0x0000007fa97f7212 */ /* 0x000fe400078efcff */
[----:B------:R-:W-:-:S05]  /*1d910*/  LOP3.LUT R126, R126, R173, RZ, 0xfc, !PT ;  /* 0x000000ad7e7e7212 */ /* 0x000fca00078efcff */
[----:B------:R0:W-:Y:S01]  /*1d920*/  STG.E.64 desc[UR4][R124.64+0x1500], R126 ;  /* 0x0015007e7c007986 */ /* 0x0001e2000c101b04 */
[----:B------:R-:W-:Y:S05]  /*1d930*/  BRA `(.L_x_11232) ;  /* 0x0000000000107947 */ /* 0x000fea0003800000 */
.L_x_11214:
[----:B------:R-:W-:Y:S02]  /*1d940*/  ULDC UR6, c[0x0][0x22c] ;  /* 0x00008b0000067ab9 */ /* 0x000fe40000000800 */
[----:B------:R-:W-:-:S13]  /*1d950*/  ISETP.GE.AND P0, PT, R127, UR6, PT ;  /* 0x000000067f007c0c */ /* 0x000fda000bf06270 */
[----:B------:R-:W-:Y:S05]  /*1d960*/  @P0 EXIT ;  /* 0x000000000000094d */ /* 0x000fea0003800000 */
[----:B------:R0:W-:Y:S02]  /*1d970*/  STG.E.64 desc[UR4][R124.64+0x1500], RZ ;  /* 0x001500ff7c007986 */ /* 0x0001e4000c101b04 */
.L_x_11232:
[----:B------:R-:W-:Y:S05]  /*1d980*/  BSYNC B2 ;  /* 0x0000000000027941 */ /* 0x000fea0003800000 */
.L_x_11213:
        /* <DEDUP_REMOVED lines=16> */
.L_x_11236:
[----:B------:R-:W-:Y:S05]  /*1da90*/  BSYNC B3 ;  /* 0x0000000000037941 */ /* 0x000fea0003800000 */
.L_x_11235:
        /* <DEDUP_REMOVED lines=17> */
.L_x_11240:
[----:B------:R-:W-:Y:S05]  /*1dbb0*/  BSYNC B4 ;  /* 0x0000000000047941 */ /* 0x000fea0003800000 */
.L_x_11239:
[----:B------:R-:W-:-:S04]  /*1dbc0*/  F2FP.F16.F32.PACK_AB R251, RZ, R251 ;  /* 0x000000fbfffb723e */ /* 0x000fc800000000ff */
[----:B------:R-:W-:Y:S01]  /*1dbd0*/  PRMT R167, R251, 0x7610, R167 ;  /* 0x00007610fba77816 */ /* 0x000fe200000000a7 */
[----:B------:R-:W-:Y:S06]  /*1dbe0*/  BRA `(.L_x_11241) ;  /* 0x0000000000047947 */ /* 0x000fec0003800000 */
.L_x_11238:
[----:B------:R-:W-:-:S07]  /*1dbf0*/  PRMT R167, RZ, 0x7610, R167 ;  /* 0x00007610ffa77816 */ /* 0x000fce00000000a7 */
.L_x_11241:
[----:B------:R-:W-:Y:S05]  /*1dc00*/  BSYNC B3 ;  /* 0x0000000000037941 */ /* 0x000fea0003800000 */
.L_x_11237:
        /* <DEDUP_REMOVED lines=16> */
.L_x_11245:
[----:B------:R-:W-:Y:S05]  /*1dd10*/  BSYNC B4 ;  /* 0x0000000000047941 */ /* 0x000fea0003800000 */
.L_x_11244:
[----:B------:R-:W-:-:S04]  /*1dd20*/  F2FP.F16.F32.PACK_AB R251, RZ, R251 ;  /* 0x000000fbfffb723e */ /* 0x000fc800000000ff */
[----:B------:R-:W-:Y:S01]  /*1dd30*/  PRMT R166, R251, 0x7610, R166 ;  /* 0x00007610fba67816 */ /* 0x000fe200000000a6 */
[----:B------:R-:W-:Y:S06]  /*1dd40*/  BRA `(.L_x_11246) ;  /* 0x0000000000047947 */ /* 0x000fec0003800000 */
.L_x_11243:
[----:B------:R-:W-:-:S07]  /*1dd50*/  PRMT R166, RZ, 0x7610, R166 ;  /* 0x00007610ffa67816 */ /* 0x000fce00000000a6 */
.L_x_11246:
[----:B------:R-:W-:Y:S05]  /*1dd60*/  BSYNC B3 ;  /* 0x0000000000037941 */ /* 0x000fea0003800000 */
.L_x_11242:
        /* <DEDUP_REMOVED lines=16> */
.L_x_11250:
[----:B------:R-:W-:Y:S05]  /*1de70*/  BSYNC B4 ;  /* 0x0000000000047941 */ /* 0x000fea0003800000 */
.L_x_11249:
[----:B------:R-:W-:-:S04]  /*1de80*/  F2FP.F16.F32.PACK_AB R251, RZ, R251 ;  /* 0x000000fbfffb723e */ /* 0x000fc800000000ff */
[----:B------:R-:W-:Y:S01]  /*1de90*/  PRMT R165, R251, 0x7610, R165 ;  /* 0x00007610fba57816 */ /* 0x000fe200000000a5 */
[----:B------:R-:W-:Y:S06]  /*1dea0*/  BRA `(.L_x_11251) ;  /* 0x0000000000047947 */ /* 0x000fec0003800000 */
.L_x_11248:
[----:B------:R-:W-:-:S07]  /*1deb0*/  PRMT R165, RZ, 0x7610, R165 ;  /* 0x00007610ffa57816 */ /* 0x000fce00000000a5 */
.L_x_11251:
[----:B------:R-:W-:Y:S05]  /*1dec0*/  BSYNC B3 ;  /* 0x0000000000037941 */ /* 0x000fea0003800000 */
.L_x_11247:
[----:B------:R-:W-:Y:S02]  /*1ded0*/  LOP3.LUT R126, R167, 0xffff, RZ, 0xc0, !PT ;  /* 0x0000ffffa77e7812 */ /* 0x000fe400078ec0ff */
[----:B------:R-:W-:-:S03]  /*1dee0*/  PRMT R165, R166, 0x5410, R165 ;  /* 0x00005410a6a57816 */ /* 0x000fc600000000a5 */
[----:B------:R-:W-:-:S05]  /*1def0*/  IMAD.WIDE.U32 R126, R126, 0x10000, RZ ;  /* 0x000100007e7e7825 */ /* 0x000fca00078e00ff */
[----:B------:R-:W-:Y:S02]  /*1df00*/  LOP3.LUT R127, R165, R127, RZ, 0xfc, !PT ;  /* 0x0000007fa57f7212 */ /* 0x000fe400078efcff */
[----:B------:R-:W-:-:S05]  /*1df10*/  LOP3.LUT R126, R126, R169, RZ, 0xfc, !PT ;  /* 0x000000a97e7e7212 */ /* 0x000fca00078efcff */
[----:B------:R0:W-:Y:S01]  /*1df20*/  STG.E.64 desc[UR4][R124.64+0x1600], R126 ;  /* 0x0016007e7c007986 */ /* 0x0001e2000c101b04 */
[----:B------:R-:W-:Y:S05]  /*1df30*/  BRA `(.L_x_11252) ;  /* 0x0000000000107947 */ /* 0x000fea0003800000 */
.L_x_11234:
[----:B------:R-:W-:Y:S02]  /*1df40*/  ULDC UR6, c[0x0][0x22c] ;  /* 0x00008b0000067ab9 */ /* 0x000fe40000000800 */
[----:B------:R-:W-:-:S13]  /*1df50*/  ISETP.GE.AND P0, PT, R127, UR6, PT ;  /* 0x000000067f007c0c */ /* 0x000fda000bf06270 */
[----:B------:R-:W-:Y:S05]  /*1df60*/  @P0 EXIT ;  /* 0x000000000000094d */ /* 0x000fea0003800000 */
[----:B------:R0:W-:Y:S02]  /*1df70*/  STG.E.64 desc[UR4][R124.64+0x1600], RZ ;  /* 0x001600ff7c007986 */ /* 0x0001e4000c101b04 */
.L_x_11252:
[----:B------:R-:W-:Y:S05]  /*1df80*/  BSYNC B2 ;  /* 0x0000000000027941 */ /* 0x000fea0003800000 */
.L_x_11233:
        /* <DEDUP_REMOVED lines=16> */
.L_x_11256:
[----:B------:R-:W-:Y:S05]  /*1e090*/  BSYNC B3 ;  /* 0x0000000000037941 */ /* 0x000fea0003800000 */
.L_x_11255:
        /* <DEDUP_REMOVED lines=17> */
.L_x_11260:
[----:B------:R-:W-:Y:S05]  /*1e1b0*/  BSYNC B4 ;  /* 0x0000000000047941 */ /* 0x000fea0003800000 */
.L_x_11259:
[----:B------:R-:W-:-:S04]  /*1e1c0*/  F2FP.F16.F32.PACK_AB R251, RZ, R251 ;  /* 0x000000fbfffb723e */ /* 0x000fc800000000ff */
[----:B------:R-:W-:Y:S01]  /*1e1d0*/  PRMT R163, R251, 0x7610, R163 ;  /* 0x00007610fba37816 */ /* 0x000fe200000000a3 */
[----:B------:R-:W-:Y:S06]  /*1e1e0*/  BRA `(.L_x_11261) ;  /* 0x0000000000047947 */ /* 0x000fec0003800000 */
.L_x_11258:
[----:B------:R-:W-:-:S07]  /*1e1f0*/  PRMT R163, RZ, 0x7610, R163 ;  /* 0x00007610ffa37816 */ /* 0x000fce00000000a3 */
.L_x_11261:
[----:B------:R-:W-:Y:S05]  /*1e200*/  BSYNC B3 ;  /* 0x0000000000037941 */ /* 0x000fea0003800000 */
.L_x_11257:
        /* <DEDUP_REMOVED lines=16> */
.L_x_11265:
[----:B------:R-:W-:Y:S05]  /*1e310*/  BSYNC B4 ;  /* 0x0000000000047941 */ /* 0x000fea0003800000 */
.L_x_11264:
[----:B------:R-:W-:-:S04]  /*1e320*/  F2FP.F16.F32.PACK_AB R251, RZ, R251 ;  /* 0x000000fbfffb723e */ /* 0x000fc800000000ff */
[----:B------:R-:W-:Y:S01]  /*1e330*/  PRMT R162, R251, 0x7610, R162 ;  /* 0x00007610fba27816 */ /* 0x000fe200000000a2 */
[----:B------:R-:W-:Y:S06]  /*1e340*/  BRA `(.L_x_11266) ;  /* 0x0000000000047947 */ /* 0x000fec0003800000 */
.L_x_11263:
[----:B------:R-:W-:-:S07]  /*1e350*/  PRMT R162, RZ, 0x7610, R162 ;  /* 0x00007610ffa27816 */ /* 0x000fce00000000a2 */
.L_x_11266:
[----:B------:R-:W-:Y:S05]  /*1e360*/  BSYNC B3 ;  /* 0x0000000000037941 */ /* 0x000fea0003800000 */
.L_x_11262:
        /* <DEDUP_REMOVED lines=16> */
.L_x_11270:
[----:B------:R-:W-:Y:S05]  /*1e470*/  BSYNC B4 ;  /* 0x0000000000047941 */ /* 0x000fea0003800000 */
.L_x_11269:
[----:B------:R-:W-:-:S04]  /*1e480*/  F2FP.F16.F32.PACK_AB R251, RZ, R251 ;  /* 0x000000fbfffb723e */ /* 0x000fc800000000ff */
[----:B------:R-:W-:Y:S01]  /*1e490*/  PRMT R161, R251, 0x7610, R161 ;  /* 0x00007610fba17816 */ /* 0x000fe200000000a1 */
[----:B------:R-:W-:Y:S06]  /*1e4a0*/  BRA `(.L_x_11271) ;  /* 0x0000000000047947 */ /* 0x000fec0003800000 */
.L_x_11268:
[----:B------:R-:W-:-:S07]  /*1e4b0*/  PRMT R161, RZ, 0x7610, R161 ;  /* 0x00007610ffa17816 */ /* 0x000fce00000000a1 */
.L_x_11271:
[----:B------:R-:W-:Y:S05]  /*1e4c0*/  BSYNC B3 ;  /* 0x0000000000037941 */ /* 0x000fea0003800000 */
.L_x_11267:
[----:B------:R-:W-:Y:S02]  /*1e4d0*/  LOP3.LUT R126, R163, 0xffff, RZ, 0xc0, !PT ;  /* 0x0000ffffa37e7812 */ /* 0x000fe400078ec0ff */
[----:B------:R-:W-:-:S03]  /*1e4e0*/  PRMT R161, R162, 0x5410, R161 ;  /* 0x00005410a2a17816 */ /* 0x000fc600000000a1 */
[----:B------:R-:W-:-:S05]  /*1e4f0*/  IMAD.WIDE.U32 R126, R126, 0x10000, RZ ;  /* 0x000100007e7e7825 */ /* 0x000fca00078e00ff */
[----:B------:R-:W-:Y:S02]  /*1e500*/  LOP3.LUT R127, R161, R127, RZ, 0xfc, !PT ;  /* 0x0000007fa17f7212 */ /* 0x000fe400078efcff */
[----:B------:R-:W-:-:S05]  /*1e510*/  LOP3.LUT R126, R126, R165, RZ, 0xfc, !PT ;  /* 0x000000a57e7e7212 */ /* 0x000fca00078efcff */
[----:B------:R0:W-:Y:S01]  /*1e520*/  STG.E.64 desc[UR4][R124.64+0x1700], R126 ;  /* 0x0017007e7c007986 */ /* 0x0001e2000c101b04 */
[----:B------:R-:W-:Y:S05]  /*1e530*/  BRA `(.L_x_11272) ;  /* 0x0000000000107947 */ /* 0x000fea0003800000 */
.L_x_11254:
[----:B------:R-:W-:Y:S02]  /*1e540*/  ULDC UR6, c[0x0][0x22c] ;  /* 0x00008b0000067ab9 */ /* 0x000fe40000000800 */
[----:B------:R-:W-:-:S13]  /*1e550*/  ISETP.GE.AND P0, PT, R127, UR6, PT ;  /* 0x000000067f007c0c */ /* 0x000fda000bf06270 */
[----:B------:R-:W-:Y:S05]  /*1e560*/  @P0 EXIT ;  /* 0x000000000000094d */ /* 0x000fea0003800000 */
[----:B------:R0:W-:Y:S02]  /*1e570*/  STG.E.64 desc[UR4][R124.64+0x1700], RZ ;  /* 0x001700ff7c007986 */ /* 0x0001e4000c101b04 */
.L_x_11272:
[----:B------:R-:W-:Y:S05]  /*1e580*/  BSYNC B2 ;  /* 0x0000000000027941 */ /* 0x000fea0003800000 */
.L_x_11253:
        /* <DEDUP_REMOVED lines=16> */
.L_x_11276:
[----:B------:R-:W-:Y:S05]  /*1e690*/  BSYNC B3 ;  /* 0x0000000000037941 */ /* 0x000fea0003800000 */
.L_x_11275:
        /* <DEDUP_REMOVED lines=17> */
.L_x_11280:
[----:B------:R-:W-:Y:S05]  /*1e7b0*/  BSYNC B4 ;  /* 0x0000000000047941 */ /* 0x000fea0003800000 */
.L_x_11279:
[----:B------:R-:W-:-:S04]  /*1e7c0*/  F2FP.F16.F32.PACK_AB R251, RZ, R251 ;  /* 0x000000fbfffb723e */ /* 0x000fc800000000ff */
[----:B------:R-:W-:Y:S01]  /*1e7d0*/  PRMT R159, R251, 0x7610, R159 ;  /* 0x00007610fb9f7816 */ /* 0x000fe2000000009f */
[----:B------:R-:W-:Y:S06]  /*1e7e0*/  BRA `(.L_x_11281) ;  /* 0x0000000000047947 */ /* 0x000fec0003800000 */
.L_x_11278:
[----:B------:R-:W-:-:S07]  /*1e7f0*/  PRMT R159, RZ, 0x7610, R159 ;  /* 0x00007610ff9f7816 */ /* 0x000fce000000009f */
.L_x_11281:
[----:B------:R-:W-:Y:S05]  /*1e800*/  BSYNC B3 ;  /* 0x0000000000037941 */ /* 0x000fea0003800000 */
.L_x_11277:
        /* <DEDUP_REMOVED lines=16> */
.L_x_11285:
[----:B------:R-:W-:Y:S05]  /*1e910*/  BSYNC B4 ;  /* 0x0000000000047941 */ /* 0x000fea0003800000 */
.L_x_11284:
[----:B------:R-:W-:-:S04]  /*1e920*/  F2FP.F16.F32.PACK_AB R251, RZ, R251 ;  /* 0x000000fbfffb723e */ /* 0x000fc800000000ff */
[----:B------:R-:W-:Y:S01]  /*1e930*/  PRMT R158, R251, 0x7610, R158 ;  /* 0x00007610fb9e7816 */ /* 0x000fe2000000009e */
[----:B------:R-:W-:Y:S06]  /*1e940*/  BRA `(.L_x_11286) ;  /* 0x0000000000047947 */ /* 0x000fec0003800000 */
.L_x_11283:
[----:B------:R-:W-:-:S07]  /*1e950*/  PRMT R158, RZ, 0x7610, R158 ;  /* 0x00007610ff9e7816 */ /* 0x000fce000000009e */
.L_x_11286:
[----:B------:R-:W-:Y:S05]  /*1e960*/  BSYNC B3 ;  /* 0x0000000000037941 */ /* 0x000fea0003800000 */
.L_x_11282:
        /* <DEDUP_REMOVED lines=16> */
.L_x_11290:
[----:B------:R-:W-:Y:S05]  /*1ea70*/  BSYNC B4 ;  /* 0x0000000000047941 */ /* 0x000fea0003800000 */
.L_x_11289:
[----:B------:R-:W-:-:S04]  /*1ea80*/  F2FP.F16.F32.PACK_AB R251, RZ, R251 ;  /* 0x000000fbfffb723e */ /* 0x000fc800000000ff */
[----:B------:R-:W-:Y:S01]  /*1ea90*/  PRMT R157, R251, 0x7610, R157 ;  /* 0x00007610fb9d7816 */ /* 0x000fe2000000009d */
[----:B------:R-:W-:Y:S06]  /*1eaa0*/  BRA `(.L_x_11291) ;  /* 0x0000000000047947 */ /* 0x000fec0003800000 */
.L_x_11288:
[----:B------:R-:W-:-:S07]  /*1eab0*/  PRMT R157, RZ, 0x7610, R157 ;  /* 0x00007610ff9d7816 */ /* 0x000fce000000009d */
.L_x_11291:
[----:B------:R-:W-:Y:S05]  /*1eac0*/  BSYNC B3 ;  /* 0x0000000000037941 */ /* 0x000fea0003800000 */
.L_x_11287:
[----:B------:R-:W-:Y:S02]  /*1ead0*/  LOP3.LUT R126, R159, 0xffff, RZ, 0xc0, !PT ;  /* 0x0000ffff9f7e7812 */ /* 0x000fe400078ec0ff */
[----:B------:R-:W-:-:S03]  /*1eae0*/  PRMT R157, R158, 0x5410, R157 ;  /* 0x000054109e9d7816 */ /* 0x000fc6000000009d */
[----:B------:R-:W-:-:S05]  /*1eaf0*/  IMAD.WIDE.U32 R126, R126, 0x10000, RZ ;  /* 0x000100007e7e7825 */ /* 0x000fca00078e00ff */
[----:B------:R-:W-:Y:S02]  /*1eb00*/  LOP3.LUT R127, R157, R127, RZ, 0xfc, !PT ;  /* 0x0000007f9d7f7212 */ /* 0x000fe400078efcff */
[----:B------:R-:W-:-:S05]  /*1eb10*/  LOP3.LUT R126, R126, R161, RZ, 0xfc, !PT ;  /* 0x000000a17e7e7212 */ /* 0x000fca00078efcff */
[----:B------:R0:W-:Y:S01]  /*1eb20*/  STG.E.64 desc[UR4][R124.64+0x1800], R126 ;  /* 0x0018007e7c007986 */ /* 0x0001e2000c101b04 */
[----:B------:R-:W-:Y:S05]  /*1eb30*/  BRA `(.L_x_11292) ;  /* 0x0000000000107947 */ /* 0x000fea0003800000 */
.L_x_11274:
[----:B------:R-:W-:Y:S02]  /*1eb40*/  ULDC UR6, c[0x0][0x22c] ;  /* 0x00008b0000067ab9 */ /* 0x000fe40000000800 */
[----:B------:R-:W-:-:S13]  /*1eb50*/  ISETP.GE.AND P0, PT, R127, UR6, PT ;  /* 0x000000067f007c0c */ /* 0x000fda000bf06270 */
[----:B------:R-:W-:Y:S05]  /*1eb60*/  @P0 EXIT ;  /* 0x000000000000094d */ /* 0x000fea0003800000 */
[----:B------:R0:W-:Y:S02]  /*1eb70*/  STG.E.64 desc[UR4][R124.64+0x1800], RZ ;  /* 0x001800ff7c007986 */ /* 0x0001e4000c101b04 */
.L_x_11292:
[----:B------:R-:W-:Y:S05]  /*1eb80*/  BSYNC B2 ;  /* 0x0000000000027941 */ /* 0x000fea0003800000 */
.L_x_11273:
        /* <DEDUP_REMOVED lines=16> */
.L_x_11296:
[----:B------:R-:W-:Y:S05]  /*1ec90*/  BSYNC B3 ;  /* 0x0000000000037941 */ /* 0x000fea0003800000 */
.L_x_11295:
        /* <DEDUP_REMOVED lines=17> */
.L_x_11300:
[----:B------:R-:W-:Y:S05]  /*1edb0*/  BSYNC B4 ;  /* 0x0000000000047941 */ /* 0x000fea0003800000 */
.L_x_11299:
[----:B------:R-:W-:-:S04]  /*1edc0*/  F2FP.F16.F32.PACK_AB R251, RZ, R251 ;  /* 0x000000fbfffb723e */ /* 0x000fc800000000ff */
[----:B------:R-:W-:Y:S01]  /*1edd0*/  PRMT R155, R251, 0x7610, R155 ;  /* 0x00007610fb9b7816 */ /* 0x000fe2000000009b */
[----:B------:R-:W-:Y:S06]  /*1ede0*/  BRA `(.L_x_11301) ;  /* 0x0000000000047947 */ /* 0x000fec0003800000 */
.L_x_11298:
[----:B------:R-:W-:-:S07]  /*1edf0*/  PRMT R155, RZ, 0x7610, R155 ;  /* 0x00007610ff9b7816 */ /* 0x000fce000000009b */
.L_x_11301:
[----:B------:R-:W-:Y:S05]  /*1ee00*/  BSYNC B3 ;  /* 0x0000000000037941 */ /* 0x000fea0003800000 */
.L_x_11297:
        /* <DEDUP_REMOVED lines=16> */
.L_x_11305:
[----:B------:R-:W-:Y:S05]  /*1ef10*/  BSYNC B4 ;  /* 0x0000000000047941 */ /* 0x000fea0003800000 */
.L_x_11304:
[----:B------:R-:W-:-:S04]  /*1ef20*/  F2FP.F16.F32.PACK_AB R251, RZ, R251 ;  /* 0x000000fbfffb723e */ /* 0x000fc800000000ff */
[----:B------:R-:W-:Y:S01]  /*1ef30*/  PRMT R154, R251, 0x7610, R154 ;  /* 0x00007610fb9a7816 */ /* 0x000fe2000000009a */
[----:B------:R-:W-:Y:S06]  /*1ef40*/  BRA `(.L_x_11306) ;  /* 0x0000000000047947 */ /* 0x000fec0003800000 */
.L_x_11303:
[----:B------:R-:W-:-:S07]  /*1ef50*/  PRMT R154, RZ, 0x7610, R154 ;  /* 0x00007610ff9a7816 */ /* 0x000fce000000009a */
.L_x_11306:
[----:B------:R-:W-:Y:S05]  /*1ef60*/  BSYNC B3 ;  /* 0x0000000000037941 */ /* 0x000fea0003800000 */
.L_x_11302:
        /* <DEDUP_REMOVED lines=16> */
.L_x_11310:
[----:B------:R-:W-:Y:S05]  /*1f070*/  BSYNC B4 ;  /* 0x0000000000047941 */ /* 0x000fea0003800000 */
.L_x_11309:
[----:B------:R-:W-:-:S04]  /*1f080*/  F2FP.F16.F32.PACK_AB R251, RZ, R251 ;  /* 0x000000fbfffb723e */ /* 0x000fc800000000ff */
[----:B------:R-:W-:Y:S01]  /*1f090*/  PRMT R153, R251, 0x7610, R153 ;  /* 0x00007610fb997816 */ /* 0x000fe20000000099 */
[----:B------:R-:W-:Y:S06]  /*1f0a0*/  BRA `(.L_x_11311) ;  /* 0x0000000000047947 */ /* 0x000fec0003800000 */
.L_x_11308:
[----:B------:R-:W-:-:S07]  /*1f0b0*/  PRMT R153, RZ, 0x7610, R153 ;  /* 0x00007610ff997816 */ /* 0x000fce0000000099 */
.L_x_11311:
[----:B------:R-:W-:Y:S05]  /*1f0c0*/  BSYNC B3 ;  /* 0x0000000000037941 */ /* 0x000fea0003800000 */
.L_x_11307:
[----:B------:R-:W-:Y:S02]  /*1f0d0*/  LOP3.LUT R126, R155, 0xffff, RZ, 0xc0, !PT ;  /* 0x0000ffff9b7e7812 */ /* 0x000fe400078ec0ff */
[----:B------:R-:W-:-:S03]  /*1f0e0*/  PRMT R153, R154, 0x5410, R153 ;  /* 0x000054109a997816 */ /* 0x000fc60000000099 */
[----:B------:R-:W-:-:S05]  /*1f0f0*/  IMAD.WIDE.U32 R126, R126, 0x10000, RZ ;  /* 0x000100007e7e7825 */ /* 0x000fca00078e00ff */
[----:B------:R-:W-:Y:S02]  /*1f100*/  LOP3.LUT R127, R153, R127, RZ, 0xfc, !PT ;  /* 0x0000007f997f7212 */ /* 0x000fe400078efcff */
[----:B------:R-:W-:-:S05]  /*1f110*/  LOP3.LUT R126, R126, R157, RZ, 0xfc, !PT ;  /* 0x0000009d7e7e7212 */ /* 0x000fca00078efcff */
[----:B------:R0:W-:Y:S01]  /*1f120*/  STG.E.64 desc[UR4][R124.64+0x1900], R126 ;  /* 0x0019007e7c007986 */ /* 0x0001e2000c101b04 */
[----:B------:R-:W-:Y:S05]  /*1f130*/  BRA `(.L_x_11312) ;  /* 0x0000000000107947 */ /* 0x000fea0003800000 */
.L_x_11294:
[----:B------:R-:W-:Y:S02]  /*1f140*/  ULDC UR6, c[0x0][0x22c] ;  /* 0x00008b0000067ab9 */ /* 0x000fe40000000800 */
[----:B------:R-:W-:-:S13]  /*1f150*/  ISETP.GE.AND P0, PT, R127, UR6, PT ;  /* 0x000000067f007c0c */ /* 0x000fda000bf06270 */
[----:B------:R-:W-:Y:S05]  /*1f160*/  @P0 EXIT ;  /* 0x000000000000094d */ /* 0x000fea0003800000 */
[----:B------:R0:W-:Y:S02]  /*1f170*/  STG.E.64 desc[UR4][R124.64+0x1900], RZ ;  /* 0x001900ff7c007986 */ /* 0x0001e4000c101b04 */
.L_x_11312:
[----:B------:R-:W-:Y:S05]  /*1f180*/  BSYNC B2 ;  /* 0x0000000000027941 */ /* 0x000fea0003800000 */
.L_x_11293:
        /* <DEDUP_REMOVED lines=16> */
.L_x_11316:
[----:B------:R-:W-:Y:S05]  /*1f290*/  BSYNC B3 ;  /* 0x0000000000037941 */ /* 0x000fea0003800000 */
.L_x_11315:
        /* <DEDUP_REMOVED lines=17> */
.L_x_11320:
[----:B------:R-:W-:Y:S05]  /*1f3b0*/  BSYNC B4 ;  /* 0x0000000000047941 */ /* 0x000fea0003800000 */
.L_x_11319:
[----:B------:R-:W-:-:S04]  /*1f3c0*/  F2FP.F16.F32.PACK_AB R251, RZ, R251 ;  /* 0x000000fbfffb723e */ /* 0x000fc800000000ff */
[----:B------:R-:W-:Y:S01]  /*1f3d0*/  PRMT R151, R251, 0x7610, R151 ;  /* 0x00007610fb977816 */ /* 0x000fe20000000097 */
[----:B------:R-:W-:Y:S06]  /*1f3e0*/  BRA `(.L_x_11321) ;  /* 0x0000000000047947 */ /* 0x000fec0003800000 */
.L_x_11318:
[----:B------:R-:W-:-:S07]  /*1f3f0*/  PRMT R151, RZ, 0x7610, R151 ;  /* 0x00007610ff977816 */ /* 0x000fce0000000097 */
.L_x_11321:
[----:B------:R-:W-:Y:S05]  /*1f400*/  BSYNC B3 ;  /* 0x0000000000037941 */ /* 0x000fea0003800000 */
.L_x_11317:
        /* <DEDUP_REMOVED lines=16> */
.L_x_11325:
[----:B------:R-:W-:Y:S05]  /*1f510*/  BSYNC B4 ;  /* 0x0000000000047941 */ /* 0x000fea0003800000 */
.L_x_11324:
[----:B------:R-:W-:-:S04]  /*1f520*/  F2FP.F16.F32.PACK_AB R251, RZ, R251 ;  /* 0x000000fbfffb723e */ /* 0x000fc800000000ff */
[----:B------:R-:W-:Y:S01]  /*1f530*/  PRMT R150, R251, 0x7610, R150 ;  /* 0x00007610fb967816 */ /* 0x000fe20000000096 */
[----:B------:R-:W-:Y:S06]  /*1f540*/  BRA `(.L_x_11326) ;  /* 0x0000000000047947 */ /* 0x000fec0003800000 */
.L_x_11323:
[----:B------:R-:W-:-:S07]  /*1f550*/  PRMT R150, RZ, 0x7610, R150 ;  /* 0x00007610ff967816 */ /* 0x000fce0000000096 */
.L_x_11326:
[----:B------:R-:W-:Y:S05]  /*1f560*/  BSYNC B3 ;  /* 0x0000000000037941 */ /* 0x000fea0003800000 */
.L_x_11322:
        /* <DEDUP_REMOVED lines=16> */
.L_x_11330:
[----:B------:R-:W-:Y:S05]  /*1f670*/  BSYNC B4 ;  /* 0x0000000000047941 */ /* 0x000fea0003800000 */
.L_x_11329:
[----:B------:R-:W-:-:S04]  /*1f680*/  F2FP.F16.F32.PACK_AB R251, RZ, R251 ;  /* 0x000000fbfffb723e */ /* 0x000fc800000000ff */
[----:B------:R-:W-:Y:S01]  /*1f690*/  PRMT R149, R251, 0x7610, R149 ;  /* 0x00007610fb957816 */ /* 0x000fe20000000095 */
[----:B------:R-:W-:Y:S06]  /*1f6a0*/  BRA `(.L_x_11331) ;  /* 0x0000000000047947 */ /* 0x000fec0003800000 */
.L_x_11328:
[----:B------:R-:W-:-:S07]  /*1f6b0*/  PRMT R149, RZ, 0x7610, R149 ;  /* 0x00007610ff957816 */ /* 0x000fce0000000095 */
.L_x_11331:
[----:B------:R-:W-:Y:S05]  /*1f6c0*/  BSYNC B3 ;  /* 0x0000000000037941 */ /* 0x000fea0003800000 */
.L_x_11327:
[----:B------:R-:W-:Y:S02]  /*1f6d0*/  LOP3.LUT R126, R151, 0xffff, RZ, 0xc0, !PT ;  /* 0x0000ffff977e7812 */ /* 0x000fe400078ec0ff */
[----:B------:R-:W-:-:S03]  /*1f6e0*/  PRMT R149, R150, 0x5410, R149 ;  /* 0x0000541096957816 */ /* 0x000fc60000000095 */
[----:B------:R-:W-:-:S05]  /*1f6f0*/  IMAD.WIDE.U32 R126, R126, 0x10000, RZ ;  /* 0x000100007e7e7825 */ /* 0x000fca00078e00ff */
[----:B------:R-:W-:Y:S02]  /*1f700*/  LOP3.LUT R127, R149, R127, RZ, 0xfc, !PT ;  /* 0x0000007f957f7212 */ /* 0x000fe400078efcff */
[----:B------:R-:W-:-:S05]  /*1f710*/  LOP3.LUT R126, R126, R153, RZ, 0xfc, !PT ;  /* 0x000000997e7e7212 */ /* 0x000fca00078efcff */
[----:B------:R0:W-:Y:S01]  /*1f720*/  STG.E.64 desc[UR4][R124.64+0x1a00], R126 ;  /* 0x001a007e7c007986 */ /* 0x0001e2000c101b04 */
[----:B------:R-:W-:Y:S05]  /*1f730*/  BRA `(.L_x_11332) ;  /* 0x0000000000107947 */ /* 0x000fea0003800000 */
.L_x_11314:
[----:B------:R-:W-:Y:S02]  /*1f740*/  ULDC UR6, c[0x0][0x22c] ;  /* 0x00008b0000067ab9 */ /* 0x000fe40000000800 */
[----:B------:R-:W-:-:S13]  /*1f750*/  ISETP.GE.AND P0, PT, R127, UR6, PT ;  /* 0x000000067f007c0c */ /* 0x000fda000bf06270 */
[----:B------:R-:W-:Y:S05]  /*1f760*/  @P0 EXIT ;  /* 0x000000000000094d */ /* 0x000fea0003800000 */
[----:B------:R0:W-:Y:S02]  /*1f770*/  STG.E.64 desc[UR4][R124.64+0x1a00], RZ ;  /* 0x001a00ff7c007986 */ /* 0x0001e4000c101b04 */
.L_x_11332:
[----:B------:R-:W-:Y:S05]  /*1f780*/  BSYNC B2 ;  /* 0x0000000000027941 */ /* 0x000fea0003800000 */
.L_x_11313:
        /* <DEDUP_REMOVED lines=16> */
.L_x_11336:
[----:B------:R-:W-:Y:S05]  /*1f890*/  BSYNC B3 ;  /* 0x0000000000037941 */ /* 0x000fea0003800000 */
.L_x_11335:
        /* <DEDUP_REMOVED lines=17> */
.L_x_11340:
[----:B------:R-:W-:Y:S05]  /*1f9b0*/  BSYNC B4 ;  /* 0x0000000000047941 */ /* 0x000fea0003800000 */
.L_x_11339:
[----:B------:R-:W-:-:S04]  /*1f9c0*/  F2FP.F16.F32.PACK_AB R251, RZ, R251 ;  /* 0x000000fbfffb723e */ /* 0x000fc800000000ff */
[----:B------:R-:W-:Y:S01]  /*1f9d0*/  PRMT R147, R251, 0x7610, R147 ;  /* 0x00007610fb937816 */ /* 0x000fe20000000093 */
[----:B------:R-:W-:Y:S06]  /*1f9e0*/  BRA `(.L_x_11341) ;  /* 0x0000000000047947 */ /* 0x000fec0003800000 */
.L_x_11338:
[----:B------:R-:W-:-:S07]  /*1f9f0*/  PRMT R147, RZ, 0x7610, R147 ;  /* 0x00007610ff937816 */ /* 0x000fce0000000093 */
.L_x_11341:
[----:B------:R-:W-:Y:S05]  /*1fa00*/  BSYNC B3 ;  /* 0x0000000000037941 */ /* 0x000fea0003800000 */
.L_x_11337:
        /* <DEDUP_REMOVED lines=16> */
.L_x_11345:
[----:B------:R-:W-:Y:S05]  /*1fb10*/  BSYNC B4 ;  /* 0x0000000000047941 */ /* 0x000fea0003800000 */
.L_x_11344:
[----:B------:R-:W-:-:S04]  /*1fb20*/  F2FP.F16.F32.PACK_AB R251, RZ, R251 ;  /* 0x000000fbfffb723e */ /* 0x000fc800000000ff */
[----:B------:R-:W-:Y:S01]  /*1fb30*/  PRMT R146, R251, 0x7610, R146 ;  /* 0x00007610fb927816 */ /* 0x000fe20000000092 */
[----:B------:R-:W-:Y:S06]  /*1fb40*/  BRA `(.L_x_11346) ;  /* 0x0000000000047947 */ /* 0x000fec0003800000 */
.L_x_11343:
[----:B------:R-:W-:-:S07]  /*1fb50*/  PRMT R146, RZ, 0x7610, R146 ;  /* 0x00007610ff927816 */ /* 0x000fce0000000092 */
.L_x_11346:
[----:B------:R-:W-:Y:S05]  /*1fb60*/  BSYNC B3 ;  /* 0x0000000000037941 */ /* 0x000fea0003800000 */
.L_x_11342:
        /* <DEDUP_REMOVED lines=16> */
.L_x_11350:
[----:B------:R-:W-:Y:S05]  /*1fc70*/  BSYNC B4 ;  /* 0x0000000000047941 */ /* 0x000fea0003800000 */
.L_x_11349:
[----:B------:R-:W-:-:S04]  /*1fc80*/  F2FP.F16.F32.PACK_AB R251, RZ, R251 ;  /* 0x000000fbfffb723e */ /* 0x000fc800000000ff */
[----:B------:R-:W-:Y:S01]  /*1fc90*/  PRMT R145, R251, 0x7610, R145 ;  /* 0x00007610fb917816 */ /* 0x000fe20000000091 */
[----:B------:R-:W-:Y:S06]  /*1fca0*/  BRA `(.L_x_11351) ;  /* 0x0000000000047947 */ /* 0x000fec0003800000 */
.L_x_11348:
[----:B------:R-:W-:-:S07]  /*1fcb0*/  PRMT R145, RZ, 0x7610, R145 ;  /* 0x00007610ff917816 */ /* 0x000fce0000000091 */
.L_x_11351:
[----:B------:R-:W-:Y:S05]  /*1fcc0*/  BSYNC B3 ;  /* 0x0000000000037941 */ /* 0x000fea0003800000 */
.L_x_11347:
[----:B------:R-:W-:Y:S02]  /*1fcd0*/  LOP3.LUT R126, R147, 0xffff, RZ, 0xc0, !PT ;  /* 0x0000ffff937e7812 */ /* 0x000fe400078ec0ff */
[----:B------:R-:W-:-:S03]  /*1fce0*/  PRMT R145, R146, 0x5410, R145 ;  /* 0x0000541092917816 */ /* 0x000fc60000000091 */
[----:B------:R-:W-:-:S05]  /*1fcf0*/  IMAD.WIDE.U32 R126, R126, 0x10000, RZ ;  /* 0x000100007e7e7825 */ /* 0x000fca00078e00ff */
[----:B------:R-:W-:Y:S02]  /*1fd00*/  LOP3.LUT R127, R145, R127, RZ, 0xfc, !PT ;  /* 0x0000007f917f7212 */ /* 0x000fe400078efcff */
[----:B------:R-:W-:-:S05]  /*1fd10*/  LOP3.LUT R126, R126, R149, RZ, 0xfc, !PT ;  /* 0x000000957e7e7212 */ /* 0x000fca00078efcff */
[----:B------:R0:W-:Y:S01]  /*1fd20*/  STG.E.64 desc[UR4][R124.64+0x1b00], R126 ;  /* 0x001b007e7c007986 */ /* 0x0001e2000c101b04 */
[----:B------:R-:W-:Y:S05]  /*1fd30*/  BRA `(.L_x_11352) ;  /* 0x0000000000107947 */ /* 0x000fea0003800000 */
.L_x_11334:
[----:B------:R-:W-:Y:S02]  /*1fd40*/  ULDC UR6, c[0x0][0x22c] ;  /* 0x00008b0000067ab9 */ /* 0x000fe40000000800 */
[----:B------:R-:W-:-:S13]  /*1fd50*/  ISETP.GE.AND P0, PT, R127, UR6, PT ;  /* 0x000000067f007c0c */ /* 0x000fda000bf06270 */
[----:B------:R-:W-:Y:S05]  /*1fd60*/  @P0 EXIT ;  /* 0x000000000000094d */ /* 0x000fea0003800000 */
[----:B------:R0:W-:Y:S02]  /*1fd70*/  STG.E.64 desc[UR4][R124.64+0x1b00], RZ ;  /* 0x001b00ff7c007986 */ /* 0x0001e4000c101b04 */
.L_x_11352:
[----:B------:R-:W-:Y:S05]  /*1fd80*/  BSYNC B2 ;  /* 0x0000000000027941 */ /* 0x000fea0003800000 */
.L_x_11333:
        /* <DEDUP_REMOVED lines=16> */
.L_x_11356:
[----:B------:R-:W-:Y:S05]  /*1fe90*/  BSYNC B3 ;  /* 0x0000000000037941 */ /* 0x000fea0003800000 */
.L_x_11355:
        /* <DEDUP_REMOVED lines=17> */
.L_x_11360:
[----:B------:R-:W-:Y:S05]  /*1ffb0*/  BSYNC B4 ;  /* 0x0000000000047941 */ /* 0x000fea0003800000 */
.L_x_11359:
[----:B------:R-:W-:-:S04]  /*1ffc0*/  F2FP.F16.F32.PACK_AB R251, RZ, R251 ;  /* 0x000000fbfffb723e */ /* 0x000fc800000000ff */
[----:B------:R-:W-:Y:S01]  /*1ffd0*/  PRMT R143, R251, 0x7610, R143 ;  /* 0x00007610fb8f7816 */ /* 0x000fe2000000008f */
[----:B------:R-:W-:Y:S06]  /*1ffe0*/  BRA `(.L_x_11361) ;  /* 0x0000000000047947 */ /* 0x000fec0003800000 */
.L_x_11358:
[----:B------:R-:W-:-:S07]  /*1fff0*/  PRMT R143, RZ, 0x7610, R143 ;  /* 0x00007610ff8f7816 */ /* 0x000fce000000008f */
.L_x_11361:
[----:B------:R-:W-:Y:S05]  /*20000*/  BSYNC B3 ;  /* 0x0000000000037941 */ /* 0x000fea0003800000 */
.L_x_11357:
        /* <DEDUP_REMOVED lines=16> */
.L_x_11365:
[----:B------:R-:W-:Y:S05]  /*20110*/  BSYNC B4 ;  /* 0x0000000000047941 */ /* 0x000fea0003800000 */
.L_x_11364:
[----:B------:R-:W-:-:S04]  /*20120*/  F2FP.F16.F32.PACK_AB R251, RZ, R251 ;  /* 0x000000fbfffb723e */ /* 0x000fc800000000ff */
[----:B------:R-:W-:Y:S01]  /*20130*/  PRMT R142, R251, 0x7610, R142 ;  /* 0x00007610fb8e7816 */ /* 0x000fe2000000008e */
[----:B------:R-:W-:Y:S06]  /*20140*/  BRA `(.L_x_11366) ;  /* 0x0000000000047947 */ /* 0x000fec0003800000 */
.L_x_11363:
[----:B------:R-:W-:-:S07]  /*20150*/  PRMT R142, RZ, 0x7610, R142 ;  /* 0x00007610ff8e7816 */ /* 0x000fce000000008e */
.L_x_11366:
[----:B------:R-:W-:Y:S05]  /*20160*/  BSYNC B3 ;  /* 0x0000000000037941 */ /* 0x000fea0003800000 */
.L_x_11362:
        /* <DEDUP_REMOVED lines=16> */
.L_x_11370:
[----:B------:R-:W-:Y:S05]  /*20270*/  BSYNC B4 ;  /* 0x0000000000047941 */ /* 0x000fea0003800000 */
.L_x_11369:
[----:B------:R-:W-:-:S04]  /*20280*/  F2FP.F16.F32.PACK_AB R251, RZ, R251 ;  /* 0x000000fbfffb723e */ /* 0x000fc800000000ff */
[----:B------:R-:W-:Y:S01]  /*20290*/  PRMT R141, R251, 0x7610, R141 ;  /* 0x00007610fb8d7816 */ /* 0x000fe2000000008d */
[----:B------:R-:W-:Y:S06]  /*202a0*/  BRA `(.L_x_11371) ;  /* 0x0000000000047947 */ /* 0x000fec0003800000 */
.L_x_11368:
[----:B------:R-:W-:-:S07]  /*202b0*/  PRMT R141, RZ, 0x7610, R141 ;  /* 0x00007610ff8d7816 */ /* 0x000fce000000008d */
.L_x_11371:
[----:B------:R-:W-:Y:S05]  /*202c0*/  BSYNC B3 ;  /* 0x0000000000037941 */ /* 0x000fea0003800000 */
.L_x_11367:
[----:B------:R-:W-:Y:S02]  /*202d0*/  LOP3.LUT R126, R143, 0xffff, RZ, 0xc0, !PT ;  /* 0x0000ffff8f7e7812 */ /* 0x000fe400078ec0ff */
[----:B------:R-:W-:-:S03]  /*202e0*/  PRMT R141, R142, 0x5410, R141 ;  /* 0x000054108e8d7816 */ /* 0x000fc6000000008d */
[----:B------:R-:W-:-:S05]  /*202f0*/  IMAD.WIDE.U32 R126, R126, 0x10000, RZ ;  /* 0x000100007e7e7825 */ /* 0x000fca00078e00ff */
[----:B------:R-:W-:Y:S02]  /*20300*/  LOP3.LUT R127, R141, R127, RZ, 0xfc, !PT ;  /* 0x0000007f8d7f7212 */ /* 0x000fe400078efcff */
[----:B------:R-:W-:-:S05]  /*20310*/  LOP3.LUT R126, R126, R145, RZ, 0xfc, !PT ;  /* 0x000000917e7e7212 */ /* 0x000fca00078efcff */
[----:B------:R0:W-:Y:S01]  /*20320*/  STG.E.64 desc[UR4][R124.64+0x1c00], R126 ;  /* 0x001c007e7c007986 */ /* 0x0001e2000c101b04 */
[----:B------:R-:W-:Y:S05]  /*20330*/  BRA `(.L_x_11372) ;  /* 0x0000000000107947 */ /* 0x000fea0003800000 */
.L_x_11354:
[----:B------:R-:W-:Y:S02]  /*20340*/  ULDC UR6, c[0x0][0x22c] ;  /* 0x00008b0000067ab9 */ /* 0x000fe40000000800 */
[----:B------:R-:W-:-:S13]  /*20350*/  ISETP.GE.AND P0, PT, R127, UR6, PT ;  /* 0x000000067f007c0c */ /* 0x000fda000bf06270 */
[----:B------:R-:W-:Y:S05]  /*20360*/  @P0 EXIT ;  /* 0x000000000000094d */ /* 0x000fea0003800000 */
[----:B------:R0:W-:Y:S02]  /*20370*/  STG.E.64 desc[UR4][R124.64+0x1c00], RZ ;  /* 0x001c00ff7c007986 */ /* 0x0001e4000c101b04 */
.L_x_11372:
[----:B------:R-:W-:Y:S05]  /*20380*/  BSYNC B2 ;  /* 0x0000000000027941 */ /* 0x000fea0003800000 */
.L_x_11353:
        /* <DEDUP_REMOVED lines=16> */
.L_x_11376:
[----:B------:R-:W-:Y:S05]  /*20490*/  BSYNC B3 ;  /* 0x0000000000037941 */ /* 0x000fea0003800000 */
.L_x_11375:
        /* <DEDUP_REMOVED lines=17> */
.L_x_11380:
[----:B------:R-:W-:Y:S05]  /*205b0*/  BSYNC B4 ;  /* 0x0000000000047941 */ /* 0x000fea0003800000 */
.L_x_11379:
[----:B------:R-:W-:-:S04]  /*205c0*/  F2FP.F16.F32.PACK_AB R251, RZ, R251 ;  /* 0x000000fbfffb723e */ /* 0x000fc800000000ff */
[----:B------:R-:W-:Y:S01]  /*205d0*/  PRMT R139, R251, 0x7610, R139 ;  /* 0x00007610fb8b7816 */ /* 0x000fe2000000008b */
[----:B------:R-:W-:Y:S06]  /*205e0*/  BRA `(.L_x_11381) ;  /* 0x0000000000047947 */ /* 0x000fec0003800000 */
.L_x_11378:
[----:B------:R-:W-:-:S07]  /*205f0*/  PRMT R139, RZ, 0x7610, R139 ;  /* 0x00007610ff8b7816 */ /* 0x000fce000000008b */
.L_x_11381:
[----:B------:R-:W-:Y:S05]  /*20600*/  BSYNC B3 ;  /* 0x0000000000037941 */ /* 0x000fea0003800000 */
.L_x_11377:
        /* <DEDUP_REMOVED lines=16> */
.L_x_11385:
[----:B------:R-:W-:Y:S05]  /*20710*/  BSYNC B4 ;  /* 0x0000000000047941 */ /* 0x000fea0003800000 */
.L_x_11384:
[----:B------:R-:W-:-:S04]  /*20720*/  F2FP.F16.F32.PACK_AB R251, RZ, R251 ;  /* 0x000000fbfffb723e */ /* 0x000fc800000000ff */
[----:B------:R-:W-:Y:S01]  /*20730*/  PRMT R138, R251, 0x7610, R138 ;  /* 0x00007610fb8a7816 */ /* 0x000fe2000000008a */
[----:B------:R-:W-:Y:S06]  /*20740*/  BRA `(.L_x_11386) ;  /* 0x0000000000047947 */ /* 0x000fec0003800000 */
.L_x_11383:
[----:B------:R-:W-:-:S07]  /*20750*/  PRMT R138, RZ, 0x7610, R138 ;  /* 0x00007610ff8a7816 */ /* 0x000fce000000008a */
.L_x_11386:
[----:B------:R-:W-:Y:S05]  /*20760*/  BSYNC B3 ;  /* 0x0000000000037941 */ /* 0x000fea0003800000 */
.L_x_11382:
        /* <DEDUP_REMOVED lines=16> */
.L_x_11390:
[----:B------:R-:W-:Y:S05]  /*20870*/  BSYNC B4 ;  /* 0x0000000000047941 */ /* 0x000fea0003800000 */
.L_x_11389:
[----:B------:R-:W-:-:S04]  /*20880*/  F2FP.F16.F32.PACK_AB R251, RZ, R251 ;  /* 0x000000fbfffb723e */ /* 0x000fc800000000ff */
[----:B------:R-:W-:Y:S01]  /*20890*/  PRMT R137, R251, 0x7610, R137 ;  /* 0x00007610fb897816 */ /* 0x000fe20000000089 */
[----:B------:R-:W-:Y:S06]  /*208a0*/  BRA `(.L_x_11391) ;  /* 0x0000000000047947 */ /* 0x000fec0003800000 */
.L_x_11388:
[----:B------:R-:W-:-:S07]  /*208b0*/  PRMT R137, RZ, 0x7610, R137 ;  /* 0x00007610ff897816 */ /* 0x000fce0000000089 */
.L_x_11391:
[----:B------:R-:W-:Y:S05]  /*208c0*/  BSYNC B3 ;  /* 0x0000000000037941 */ /* 0x000fea0003800000 */
.L_x_11387:
[----:B------:R-:W-:Y:S02]  /*208d0*/  LOP3.LUT R126, R139, 0xffff, RZ, 0xc0, !PT ;  /* 0x0000ffff8b7e7812 */ /* 0x000fe400078ec0ff */
[----:B------:R-:W-:-:S03]  /*208e0*/  PRMT R137, R138, 0x5410, R137 ;  /* 0x000054108a897816 */ /* 0x000fc60000000089 */
[----:B------:R-:W-:-:S05]  /*208f0*/  IMAD.WIDE.U32 R126, R126, 0x10000, RZ ;  /* 0x000100007e7e7825 */ /* 0x000fca00078e00ff */
[----:B------:R-:W-:Y:S02]  /*20900*/  LOP3.LUT R127, R137, R127, RZ, 0xfc, !PT ;  /* 0x0000007f897f7212 */ /* 0x000fe400078efcff */
[----:B------:R-:W-:-:S05]  /*20910*/  LOP3.LUT R126, R126, R141, RZ, 0xfc, !PT ;  /* 0x0000008d7e7e7212 */ /* 0x000fca00078efcff */
[----:B------:R0:W-:Y:S01]  /*20920*/  STG.E.64 desc[UR4][R124.64+0x1d00], R126 ;  /* 0x001d007e7c007986 */ /* 0x0001e2000c101b04 */
[----:B------:R-:W-:Y:S05]  /*20930*/  BRA `(.L_x_11392) ;  /* 0x0000000000107947 */ /* 0x000fea0003800000 */
.L_x_11374:
[----:B------:R-:W-:Y:S02]  /*20940*/  ULDC UR6, c[0x0][0x22c] ;  /* 0x00008b0000067ab9 */ /* 0x000fe40000000800 */
[----:B------:R-:W-:-:S13]  /*20950*/  ISETP.GE.AND P0, PT, R127, UR6, PT ;  /* 0x000000067f007c0c */ /* 0x000fda000bf06270 */
[----:B------:R-:W-:Y:S05]  /*20960*/  @P0 EXIT ;  /* 0x000000000000094d */ /* 0x000fea0003800000 */
[----:B------:R0:W-:Y:S02]  /*20970*/  STG.E.64 desc[UR4][R124.64+0x1d00], RZ ;  /* 0x001d00ff7c007986 */ /* 0x0001e4000c101b04 */
.L_x_11392:
[----:B------:R-:W-:Y:S05]  /*20980*/  BSYNC B2 ;  /* 0x0000000000027941 */ /* 0x000fea0003800000 */
.L_x_11373:
        /* <DEDUP_REMOVED lines=16> */
.L_x_11396:
[----:B------:R-:W-:Y:S05]  /*20a90*/  BSYNC B3 ;  /* 0x0000000000037941 */ /* 0x000fea0003800000 */
.L_x_11395:
        /* <DEDUP_REMOVED lines=17> */
.L_x_11400:
[----:B------:R-:W-:Y:S05]  /*20bb0*/  BSYNC B4 ;  /* 0x0000000000047941 */ /* 0x000fea0003800000 */
.L_x_11399:
[----:B------:R-:W-:-:S04]  /*20bc0*/  F2FP.F16.F32.PACK_AB R251, RZ, R251 ;  /* 0x000000fbfffb723e */ /* 0x000fc800000000ff */
[----:B------:R-:W-:Y:S01]  /*20bd0*/  PRMT R135, R251, 0x7610, R135 ;  /* 0x00007610fb877816 */ /* 0x000fe20000000087 */
[----:B------:R-:W-:Y:S06]  /*20be0*/  BRA `(.L_x_11401) ;  /* 0x0000000000047947 */ /* 0x000fec0003800000 */
.L_x_11398:
[----:B------:R-:W-:-:S07]  /*20bf0*/  PRMT R135, RZ, 0x7610, R135 ;  /* 0x00007610ff877816 */ /* 0x000fce0000000087 */
.L_x_11401:
[----:B------:R-:W-:Y:S05]  /*20c00*/  BSYNC B3 ;  /* 0x0000000000037941 */ /* 0x000fea0003800000 */
.L_x_11397:
        /* <DEDUP_REMOVED lines=16> */
.L_x_11405:
[----:B------:R-:W-:Y:S05]  /*20d10*/  BSYNC B4 ;  /* 0x0000000000047941 */ /* 0x000fea0003800000 */
.L_x_11404:
[----:B------:R-:W-:-:S04]  /*20d20*/  F2FP.F16.F32.PACK_AB R251, RZ, R251 ;  /* 0x000000fbfffb723e */ /* 0x000fc800000000ff */
[----:B------:R-:W-:Y:S01]  /*20d30*/  PRMT R134, R251, 0x7610, R134 ;  /* 0x00007610fb867816 */ /* 0x000fe20000000086 */
[----:B------:R-:W-:Y:S06]  /*20d40*/  BRA `(.L_x_11406) ;  /* 0x0000000000047947 */ /* 0x000fec0003800000 */
.L_x_11403:
[----:B------:R-:W-:-:S07]  /*20d50*/  PRMT R134, RZ, 0x7610, R134 ;  /* 0x00007610ff867816 */ /* 0x000fce0000000086 */
.L_x_11406:
[----:B------:R-:W-:Y:S05]  /*20d60*/  BSYNC B3 ;  /* 0x0000000000037941 */ /* 0x000fea0003800000 */
.L_x_11402:
        /* <DEDUP_REMOVED lines=16> */
.L_x_11410:
[----:B------:R-:W-:Y:S05]  /*20e70*/  BSYNC B4 ;  /* 0x0000000000047941 */ /* 0x000fea0003800000 */
.L_x_11409:
[----:B------:R-:W-:-:S04]  /*20e80*/  F2FP.F16.F32.PACK_AB R251, RZ, R251 ;  /* 0x000000fbfffb723e */ /* 0x000fc800000000ff */
[----:B------:R-:W-:Y:S01]  /*20e90*/  PRMT R133, R251, 0x7610, R133 ;  /* 0x00007610fb857816 */ /* 0x000fe20000000085 */
[----:B------:R-:W-:Y:S06]  /*20ea0*/  BRA `(.L_x_11411) ;  /* 0x0000000000047947 */ /* 0x000fec0003800000 */
.L_x_11408:
[----:B------:R-:W-:-:S07]  /*20eb0*/  PRMT R133, RZ, 0x7610, R133 ;  /* 0x00007610ff857816 */ /* 0x000fce0000000085 */
.L_x_11411:
[----:B------:R-:W-:Y:S05]  /*20ec0*/  BSYNC B3 ;  /* 0x0000000000037941 */ /* 0x000fea0003800000 */
.L_x_11407:
[----:B------:R-:W-:Y:S02]  /*20ed0*/  LOP3.LUT R126, R135, 0xffff, RZ, 0xc0, !PT ;  /* 0x0000ffff877e7812 */ /* 0x000fe400078ec0ff */
[----:B------:R-:W-:-:S03]  /*20ee0*/  PRMT R133, R134, 0x5410, R133 ;  /* 0x0000541086857816 */ /* 0x000fc60000000085 */
[----:B------:R-:W-:-:S05]  /*20ef0*/  IMAD.WIDE.U32 R126, R126, 0x10000, RZ ;  /* 0x000100007e7e7825 */ /* 0x000fca00078e00ff */
[----:B------:R-:W-:Y:S02]  /*20f00*/  LOP3.LUT R127, R133, R127, RZ, 0xfc, !PT ;  /* 0x0000007f857f7212 */ /* 0x000fe400078efcff */
[----:B------:R-:W-:-:S05]  /*20f10*/  LOP3.LUT R126, R126, R137, RZ, 0xfc, !PT ;  /* 0x000000897e7e7212 */ /* 0x000fca00078efcff */
[----:B------:R0:W-:Y:S01]  /*20f20*/  STG.E.64 desc[UR4][R124.64+0x1e00], R126 ;  /* 0x001e007e7c007986 */ /* 0x0001e2000c101b04 */
[----:B------:R-:W-:Y:S05]  /*20f30*/  BRA `(.L_x_11412) ;  /* 0x0000000000107947 */ /* 0x000fea0003800000 */
.L_x_11394:
[----:B------:R-:W-:Y:S02]  /*20f40*/  ULDC UR6, c[0x0][0x22c] ;  /* 0x00008b0000067ab9 */ /* 0x000fe40000000800 */
[----:B------:R-:W-:-:S13]  /*20f50*/  ISETP.GE.AND P0, PT, R127, UR6, PT ;  /* 0x000000067f007c0c */ /* 0x000fda000bf06270 */
[----:B------:R-:W-:Y:S05]  /*20f60*/  @P0 EXIT ;  /* 0x000000000000094d */ /* 0x000fea0003800000 */
[----:B------:R0:W-:Y:S02]  /*20f70*/  STG.E.64 desc[UR4][R124.64+0x1e00], RZ ;  /* 0x001e00ff7c007986 */ /* 0x0001e4000c101b04 */
.L_x_11412:
[----:B------:R-:W-:Y:S05]  /*20f80*/  BSYNC B2 ;  /* 0x0000000000027941 */ /* 0x000fea0003800000 */
.L_x_11393:
        /* <DEDUP_REMOVED lines=16> */
.L_x_11416:
[----:B------:R-:W-:Y:S05]  /*21090*/  BSYNC B3 ;  /* 0x0000000000037941 */ /* 0x000fea0003800000 */
.L_x_11415:
        /* <DEDUP_REMOVED lines=17> */
.L_x_11420:
[----:B------:R-:W-:Y:S05]  /*211b0*/  BSYNC B4 ;  /* 0x0000000000047941 */ /* 0x000fea0003800000 */
.L_x_11419:
[----:B------:R-:W-:-:S04]  /*211c0*/  F2FP.F16.F32.PACK_AB R251, RZ, R251 ;  /* 0x000000fbfffb723e */ /* 0x000fc800000000ff */
[----:B------:R-:W-:Y:S01]  /*211d0*/  PRMT R131, R251, 0x7610, R131 ;  /* 0x00007610fb837816 */ /* 0x000fe20000000083 */
[----:B------:R-:W-:Y:S06]  /*211e0*/  BRA `(.L_x_11421) ;  /* 0x0000000000047947 */ /* 0x000fec0003800000 */
.L_x_11418:
[----:B------:R-:W-:-:S07]  /*211f0*/  PRMT R131, RZ, 0x7610, R131 ;  /* 0x00007610ff837816 */ /* 0x000fce0000000083 */
.L_x_11421:
[----:B------:R-:W-:Y:S05]  /*21200*/  BSYNC B3 ;  /* 0x0000000000037941 */ /* 0x000fea0003800000 */
.L_x_11417:
        /* <DEDUP_REMOVED lines=16> */
.L_x_11425:
[----:B------:R-:W-:Y:S05]  /*21310*/  BSYNC B4 ;  /* 0x0000000000047941 */ /* 0x000fea0003800000 */
.L_x_11424:
[----:B------:R-:W-:-:S04]  /*21320*/  F2FP.F16.F32.PACK_AB R251, RZ, R251 ;  /* 0x000000fbfffb723e */ /* 0x000fc800000000ff */
[----:B------:R-:W-:Y:S01]  /*21330*/  PRMT R130, R251, 0x7610, R130 ;  /* 0x00007610fb827816 */ /* 0x000fe20000000082 */
[----:B------:R-:W-:Y:S06]  /*21340*/  BRA `(.L_x_11426) ;  /* 0x0000000000047947 */ /* 0x000fec0003800000 */
.L_x_11423:
[----:B------:R-:W-:-:S07]  /*21350*/  PRMT R130, RZ, 0x7610, R130 ;  /* 0x00007610ff827816 */ /* 0x000fce0000000082 */
.L_x_11426:
[----:B------:R-:W-:Y:S05]  /*21360*/  BSYNC B3 ;  /* 0x0000000000037941 */ /* 0x000fea0003800000 */
.L_x_11422:
        /* <DEDUP_REMOVED lines=16> */
.L_x_11430:
[----:B------:R-:W-:Y:S05]  /*21470*/  BSYNC B4 ;  /* 0x0000000000047941 */ /* 0x000fea0003800000 */
.L_x_11429:
[----:B------:R-:W-:-:S04]  /*21480*/  F2FP.F16.F32.PACK_AB R251, RZ, R251 ;  /* 0x000000fbfffb723e */ /* 0x000fc800000000ff */
[----:B------:R-:W-:Y:S01]  /*21490*/  PRMT R129, R251, 0x7610, R129 ;  /* 0x00007610fb817816 */ /* 0x000fe20000000081 */
[----:B------:R-:W-:Y:S06]  /*214a0*/  BRA `(.L_x_11431) ;  /* 0x0000000000047947 */ /* 0x000fec0003800000 */
.L_x_11428:
[----:B------:R-:W-:-:S07]  /*214b0*/  PRMT R129, RZ, 0x7610, R129 ;  /* 0x00007610ff817816 */ /* 0x000fce0000000081 */
.L_x_11431:
[----:B------:R-:W-:Y:S05]  /*214c0*/  BSYNC B3 ;  /* 0x0000000000037941 */ /* 0x000fea0003800000 */
.L_x_11427:
[----:B------:R-:W-:Y:S02]  /*214d0*/  LOP3.LUT R126, R131, 0xffff, RZ, 0xc0, !PT ;  /* 0x0000ffff837e7812 */ /* 0x000fe400078ec0ff */
[----:B------:R-:W-:-:S03]  /*214e0*/  PRMT R129, R130, 0x5410, R129 ;  /* 0x0000541082817816 */ /* 0x000fc60000000081 */
[----:B------:R-:W-:-:S05]  /*214f0*/  IMAD.WIDE.U32 R126, R126, 0x10000, RZ ;  /* 0x000100007e7e7825 */ /* 0x000fca00078e00ff */
[----:B------:R-:W-:Y:S02]  /*21500*/  LOP3.LUT R127, R129, R127, RZ, 0xfc, !PT ;  /* 0x0000007f817f7212 */ /* 0x000fe400078efcff */
[----:B------:R-:W-:-:S05]  /*21510*/  LOP3.LUT R126, R126, R133, RZ, 0xfc, !PT ;  /* 0x000000857e7e7212 */ /* 0x000fca00078efcff */
[----:B------:R0:W-:Y:S01]  /*21520*/  STG.E.64 desc[UR4][R124.64+0x1f00], R126 ;  /* 0x001f007e7c007986 */ /* 0x0001e2000c101b04 */
[----:B------:R-:W-:Y:S05]  /*21530*/  BRA `(.L_x_11432) ;  /* 0x0000000000107947 */ /* 0x000fea0003800000 */
.L_x_11414:
[----:B------:R-:W-:Y:S02]  /*21540*/  ULDC UR6, c[0x0][0x22c] ;  /* 0x00008b0000067ab9 */ /* 0x000fe40000000800 */
[----:B------:R-:W-:-:S13]  /*21550*/  ISETP.GE.AND P0, PT, R127, UR6, PT ;  /* 0x000000067f007c0c */ /* 0x000fda000bf06270 */
[----:B------:R-:W-:Y:S05]  /*21560*/  @P0 EXIT ;  /* 0x000000000000094d */ /* 0x000fea0003800000 */
[----:B------:R0:W-:Y:S02]  /*21570*/  STG.E.64 desc[UR4][R124.64+0x1f00], RZ ;  /* 0x001f00ff7c007986 */ /* 0x0001e4000c101b04 */
.L_x_11432:
[----:B------:R-:W-:Y:S05]  /*21580*/  BSYNC B2 ;  /* 0x0000000000027941 */ /* 0x000fea0003800000 */
.L_x_11413:
        /* <DEDUP_REMOVED lines=16> */
.L_x_11436:
[----:B------:R-:W-:Y:S05]  /*21690*/  BSYNC B3 ;  /* 0x0000000000037941 */ /* 0x000fea0003800000 */
.L_x_11435:
        /* <DEDUP_REMOVED lines=17> */
.L_x_11440:
[----:B------:R-:W-:Y:S05]  /*217b0*/  BSYNC B4 ;  /* 0x0000000000047941 */ /* 0x000fea0003800000 */
.L_x_11439:
[----:B------:R-:W-:-:S04]  /*217c0*/  F2FP.F16.F32.PACK_AB R251, RZ, R251 ;  /* 0x000000fbfffb723e */ /* 0x000fc800000000ff */
[----:B------:R-:W-:Y:S01]  /*217d0*/  PRMT R123, R251, 0x7610, R123 ;  /* 0x00007610fb7b7816 */ /* 0x000fe2000000007b */
[----:B------:R-:W-:Y:S06]  /*217e0*/  BRA `(.L_x_11441) ;  /* 0x0000000000047947 */ /* 0x000fec0003800000 */
.L_x_11438:
[----:B------:R-:W-:-:S07]  /*217f0*/  PRMT R123, RZ, 0x7610, R123 ;  /* 0x00007610ff7b7816 */ /* 0x000fce000000007b */
.L_x_11441:
[----:B------:R-:W-:Y:S05]  /*21800*/  BSYNC B3 ;  /* 0x0000000000037941 */ /* 0x000fea0003800000 */
.L_x_11437:
        /* <DEDUP_REMOVED lines=16> */
.L_x_11445:
[----:B------:R-:W-:Y:S05]  /*21910*/  BSYNC B4 ;  /* 0x0000000000047941 */ /* 0x000fea0003800000 */
.L_x_11444:
[----:B------:R-:W-:-:S04]  /*21920*/  F2FP.F16.F32.PACK_AB R251, RZ, R251 ;  /* 0x000000fbfffb723e */ /* 0x000fc800000000ff */
[----:B------:R-:W-:Y:S01]  /*21930*/  PRMT R128, R251, 0x7610, R128 ;  /* 0x00007610fb807816 */ /* 0x000fe20000000080 */
[----:B------:R-:W-:Y:S06]  /*21940*/  BRA `(.L_x_11446) ;  /* 0x0000000000047947 */ /* 0x000fec0003800000 */
.L_x_11443:
[----:B------:R-:W-:-:S07]  /*21950*/  PRMT R128, RZ, 0x7610, R128 ;  /* 0x00007610ff807816 */ /* 0x000fce0000000080 */
.L_x_11446:
[----:B------:R-:W-:Y:S05]  /*21960*/  BSYNC B3 ;  /* 0x0000000000037941 */ /* 0x000fea0003800000 */
.L_x_11442:
        /* <DEDUP_REMOVED lines=16> */
.L_x_11450:
[----:B------:R-:W-:Y:S05]  /*21a70*/  BSYNC B4 ;  /* 0x0000000000047941 */ /* 0x000fea0003800000 */
.L_x_11449:
[----:B------:R-:W-:-:S04]  /*21a80*/  F2FP.F16.F32.PACK_AB R251, RZ, R251 ;  /* 0x000000fbfffb723e */ /* 0x000fc800000000ff */
[----:B------:R-:W-:Y:S01]  /*21a90*/  PRMT R121, R251, 0x7610, R121 ;  /* 0x00007610fb797816 */ /* 0x000fe20000000079 */
[----:B------:R-:W-:Y:S06]  /*21aa0*/  BRA `(.L_x_11451) ;  /* 0x0000000000047947 */ /* 0x000fec0003800000 */
.L_x_11448:
[----:B------:R-:W-:-:S07]  /*21ab0*/  PRMT R121, RZ, 0x7610, R121 ;  /* 0x00007610ff797816 */ /* 0x000fce0000000079 */
.L_x_11451:
[----:B------:R-:W-:Y:S05]  /*21ac0*/  BSYNC B3 ;  /* 0x0000000000037941 */ /* 0x000fea0003800000 */
.L_x_11447:
[----:B------:R-:W-:Y:S02]  /*21ad0*/  LOP3.LUT R123, R123, 0xffff, RZ, 0xc0, !PT ;  /* 0x0000ffff7b7b7812 */ /* 0x000fe400078ec0ff */
[----:B------:R-:W-:-:S03]  /*21ae0*/  PRMT R121, R128, 0x5410, R121 ;  /* 0x0000541080797816 */ /* 0x000fc60000000079 */
[----:B------:R-:W-:-:S05]  /*21af0*/  IMAD.WIDE.U32 R122, R123, 0x10000, RZ ;  /* 0x000100007b7a7825 */ /* 0x000fca00078e00ff */
[----:B------:R-:W-:Y:S02]  /*21b00*/  LOP3.LUT R123, R121, R123, RZ, 0xfc, !PT ;  /* 0x0000007b797b7212 */ /* 0x000fe400078efcff */
[----:B------:R-:W-:-:S05]  /*21b10*/  LOP3.LUT R122, R122, R129, RZ, 0xfc, !PT ;  /* 0x000000817a7a7212 */ /* 0x000fca00078efcff */
[----:B------:R0:W-:Y:S01]  /*21b20*/  STG.E.64 desc[UR4][R124.64+0x2000], R122 ;  /* 0x0020007a7c007986 */ /* 0x0001e2000c101b04 */
[----:B------:R-:W-:Y:S05]  /*21b30*/  BRA `(.L_x_11452) ;  /* 0x0000000000107947 */ /* 0x000fea0003800000 */
.L_x_11434:
[----:B------:R-:W-:Y:S02]  /*21b40*/  ULDC UR6, c[0x0][0x22c] ;  /* 0x00008b0000067ab9 */ /* 0x000fe40000000800 */
[----:B------:R-:W-:-:S13]  /*21b50*/  ISETP.GE.AND P0, PT, R127, UR6, PT ;  /* 0x000000067f007c0c */ /* 0x000fda000bf06270 */
[----:B------:R-:W-:Y:S05]  /*21b60*/  @P0 EXIT ;  /* 0x000000000000094d */ /* 0x000fea0003800000 */
[----:B------:R0:W-:Y:S02]  /*21b70*/  STG.E.64 desc[UR4][R124.64+0x2000], RZ ;  /* 0x002000ff7c007986 */ /* 0x0001e4000c101b04 */
.L_x_11452:
[----:B------:R-:W-:Y:S05]  /*21b80*/  BSYNC B2 ;  /* 0x0000000000027941 */ /* 0x000fea0003800000 */
.L_x_11433:
        /* <DEDUP_REMOVED lines=17> */
.L_x_11456:
[----:B------:R-:W-:Y:S05]  /*21ca0*/  BSYNC B3 ;  /* 0x0000000000037941 */ /* 0x000fea0003800000 */
.L_x_11455:
[----:B------:R-:W-:Y:S01]  /*21cb0*/  IADD3 R121, R250, 0x1081, RZ ;  /* 0x00001081fa797810 */ /* 0x000fe20007ffe0ff */
[----:B------:R0:W2:Y:S01]  /*21cc0*/  F2F.F16.F32 R129, R251 ;  /* 0x000000fb00817304 */ /* 0x0000a20000200800 */
        /* <DEDUP_REMOVED lines=16> */
.L_x_11460:
[----:B------:R-:W-:Y:S05]  /*21dd0*/  BSYNC B4 ;  /* 0x0000000000047941 */ /* 0x000fea0003800000 */
.L_x_11459:
[----:B------:R-:W-:-:S04]  /*21de0*/  F2FP.F16.F32.PACK_AB R251, RZ, R251 ;  /* 0x000000fbfffb723e */ /* 0x000fc800000000ff */
[----:B------:R-:W-:Y:S01]  /*21df0*/  PRMT R121, R251, 0x7610, R121 ;  /* 0x00007610fb797816 */ /* 0x000fe20000000079 */
[----:B------:R-:W-:Y:S06]  /*21e00*/  BRA `(.L_x_11461) ;  /* 0x0000000000047947 */ /* 0x000fec0003800000 */
.L_x_11458:
[----:B------:R-:W-:-:S07]  /*21e10*/  PRMT R121, RZ, 0x7610, R121 ;  /* 0x00007610ff797816 */ /* 0x000fce0000000079 */
.L_x_11461:
[----:B------:R-:W-:Y:S05]  /*21e20*/  BSYNC B3 ;  /* 0x0000000000037941 */ /* 0x000fea0003800000 */
.L_x_11457:
        /* <DEDUP_REMOVED lines=17> */
.L_x_11465:
[----:B------:R-:W-:Y:S05]  /*21f40*/  BSYNC B4 ;  /* 0x0000000000047941 */ /* 0x000fea0003800000 */
.L_x_11464:
[----:B------:R-:W-:-:S04]  /*21f50*/  F2FP.F16.F32.PACK_AB R251, RZ, R251 ;  /* 0x000000fbfffb723e */ /* 0x000fc800000000ff */
[----:B------:R-:W-:Y:S01]  /*21f60*/  PRMT R122, R251, 0x7610, R122 ;  /* 0x00007610fb7a7816 */ /* 0x000fe2000000007a */
[----:B------:R-:W-:Y:S06]  /*21f70*/  BRA `(.L_x_11466) ;  /* 0x0000000000047947 */ /* 0x000fec0003800000 */
.L_x_11463:
[----:B------:R-:W-:-:S07]  /*21f80*/  PRMT R122, RZ, 0x7610, R122 ;  /* 0x00007610ff7a7816 */ /* 0x000fce000000007a */
.L_x_11466:
[----:B------:R-:W-:Y:S05]  /*21f90*/  BSYNC B3 ;  /* 0x0000000000037941 */ /* 0x000fea0003800000 */
.L_x_11462:
        /* <DEDUP_REMOVED lines=16> */
.L_x_11470:
[----:B------:R-:W-:Y:S05]  /*220a0*/  BSYNC B4 ;  /* 0x0000000000047941 */ /* 0x000fea0003800000 */
.L_x_11469:
[----:B------:R-:W-:-:S04]  /*220b0*/  F2FP.F16.F32.PACK_AB R251, RZ, R251 ;  /* 0x000000fbfffb723e */ /* 0x000fc800000000ff */
[----:B------:R-:W-:Y:S01]  /*220c0*/  PRMT R123, R251, 0x7610, R123 ;  /* 0x00007610fb7b7816 */ /* 0x000fe2000000007b */
[----:B------:R-:W-:Y:S06]  /*220d0*/  BRA `(.L_x_11471) ;  /* 0x0000000000047947 */ /* 0x000fec0003800000 */
.L_x_11468:
[----:B------:R-:W-:-:S07]  /*220e0*/  PRMT R123, RZ, 0x7610, R123 ;  /* 0x00007610ff7b7816 */ /* 0x000fce000000007b */
.L_x_11471:
[----:B------:R-:W-:Y:S05]  /*220f0*/  BSYNC B3 ;  /* 0x0000000000037941 */ /* 0x000fea0003800000 */
.L_x_11467:
[----:B------:R-:W-:Y:S02]  /*22100*/  LOP3.LUT R121, R121, 0xffff, RZ, 0xc0, !PT ;  /* 0x0000ffff79797812 */ /* 0x000fe400078ec0ff */
[----:B------:R-:W-:-:S03]  /*22110*/  PRMT R123, R122, 0x5410, R123 ;  /* 0x000054107a7b7816 */ /* 0x000fc6000000007b */
[----:B------:R-:W-:-:S05]  /*22120*/  IMAD.WIDE.U32 R120, R121, 0x10000, RZ ;  /* 0x0001000079787825 */ /* 0x000fca00078e00ff */
[----:B------:R-:W-:Y:S02]  /*22130*/  LOP3.LUT R121, R123, R121, RZ, 0xfc, !PT ;  /* 0x000000797b797212 */ /* 0x000fe400078efcff */
[----:B------:R-:W-:-:S05]  /*22140*/  LOP3.LUT R120, R120, R129, RZ, 0xfc, !PT ;  /* 0x0000008178787212 */ /* 0x000fca00078efcff */
[----:B------:R0:W-:Y:S01]  /*22150*/  STG.E.64 desc[UR4][R124.64+0x2100], R120 ;  /* 0x002100787c007986 */ /* 0x0001e2000c101b04 */
[----:B------:R-:W-:Y:S05]  /*22160*/  BRA `(.L_x_11472) ;  /* 0x0000000000107947 */ /* 0x000fea0003800000 */
.L_x_11454:
[----:B------:R-:W-:Y:S02]  /*22170*/  ULDC UR6, c[0x0][0x22c] ;  /* 0x00008b0000067ab9 */ /* 0x000fe40000000800 */
[----:B------:R-:W-:-:S13]  /*22180*/  ISETP.GE.AND P0, PT, R121, UR6, PT ;  /* 0x0000000679007c0c */ /* 0x000fda000bf06270 */
[----:B------:R-:W-:Y:S05]  /*22190*/  @P0 EXIT ;  /* 0x000000000000094d */ /* 0x000fea0003800000 */
[----:B------:R0:W-:Y:S02]  /*221a0*/  STG.E.64 desc[UR4][R124.64+0x2100], RZ ;  /* 0x002100ff7c007986 */ /* 0x0001e4000c101b04 */
.L_x_11472:
[----:B------:R-:W-:Y:S05]  /*221b0*/  BSYNC B2 ;  /* 0x0000000000027941 */ /* 0x000fea0003800000 */
.L_x_11453:
        /* <DEDUP_REMOVED lines=16> */
.L_x_11476:
[----:B------:R-:W-:Y:S05]  /*222c0*/  BSYNC B3 ;  /* 0x0000000000037941 */ /* 0x000fea0003800000 */
.L_x_11475:
        /* <DEDUP_REMOVED lines=17> */
.L_x_11480:
[----:B------:R-:W-:Y:S05]  /*223e0*/  BSYNC B4 ;  /* 0x0000000000047941 */ /* 0x000fea0003800000 */
.L_x_11479:
[----:B------:R-:W-:-:S04]  /*223f0*/  F2FP.F16.F32.PACK_AB R251, RZ, R251 ;  /* 0x000000fbfffb723e */ /* 0x000fc800000000ff */
[----:B------:R-:W-:Y:S01]  /*22400*/  PRMT R118, R251, 0x7610, R118 ;  /* 0x00007610fb767816 */ /* 0x000fe20000000076 */
[----:B------:R-:W-:Y:S06]  /*22410*/  BRA `(.L_x_11481) ;  /* 0x0000000000047947 */ /* 0x000fec0003800000 */
.L_x_11478:
[----:B------:R-:W-:-:S07]  /*22420*/  PRMT R118, RZ, 0x7610, R118 ;  /* 0x00007610ff767816 */ /* 0x000fce0000000076 */
.L_x_11481:
[----:B------:R-:W-:Y:S05]  /*22430*/  BSYNC B3 ;  /* 0x0000000000037941 */ /* 0x000fea0003800000 */
.L_x_11477:
        /* <DEDUP_REMOVED lines=16> */
.L_x_11485:
[----:B------:R-:W-:Y:S05]  /*22540*/  BSYNC B4 ;  /* 0x0000000000047941 */ /* 0x000fea0003800000 */
.L_x_11484:
[----:B------:R-:W-:-:S04]  /*22550*/  F2FP.F16.F32.PACK_AB R251, RZ, R251 ;  /* 0x000000fbfffb723e */ /* 0x000fc800000000ff */
[----:B------:R-:W-:Y:S01]  /*22560*/  PRMT R119, R251, 0x7610, R119 ;  /* 0x00007610fb777816 */ /* 0x000fe20000000077 */
[----:B------:R-:W-:Y:S06]  /*22570*/  BRA `(.L_x_11486) ;  /* 0x0000000000047947 */ /* 0x000fec0003800000 */
.L_x_11483:
[----:B------:R-:W-:-:S07]  /*22580*/  PRMT R119, RZ, 0x7610, R119 ;  /* 0x00007610ff777816 */ /* 0x000fce0000000077 */
.L_x_11486:
[----:B------:R-:W-:Y:S05]  /*22590*/  BSYNC B3 ;  /* 0x0000000000037941 */ /* 0x000fea0003800000 */
.L_x_11482:
        /* <DEDUP_REMOVED lines=16> */
.L_x_11490:
[----:B------:R-:W-:Y:S05]  /*226a0*/  BSYNC B4 ;  /* 0x0000000000047941 */ /* 0x000fea0003800000 */
.L_x_11489:
[----:B------:R-:W-:-:S04]  /*226b0*/  F2FP.F16.F32.PACK_AB R251, RZ, R251 ;  /* 0x000000fbfffb723e */ /* 0x000fc800000000ff */
[----:B------:R-:W-:Y:S01]  /*226c0*/  PRMT R120, R251, 0x7610, R120 ;  /* 0x00007610fb787816 */ /* 0x000fe20000000078 */
[----:B------:R-:W-:Y:S06]  /*226d0*/  BRA `(.L_x_11491) ;  /* 0x0000000000047947 */ /* 0x000fec0003800000 */
.L_x_11488:
[----:B------:R-:W-:-:S07]  /*226e0*/  PRMT R120, RZ, 0x7610, R120 ;  /* 0x00007610ff787816 */ /* 0x000fce0000000078 */
.L_x_11491:
[----:B------:R-:W-:Y:S05]  /*226f0*/  BSYNC B3 ;  /* 0x0000000000037941 */ /* 0x000fea0003800000 */
.L_x_11487:
[----:B------:R-:W-:Y:S02]  /*22700*/  LOP3.LUT R116, R118, 0xffff, RZ, 0xc0, !PT ;  /* 0x0000ffff76747812 */ /* 0x000fe400078ec0ff */
[----:B------:R-:W-:-:S03]  /*22710*/  PRMT R119, R119, 0x5410, R120 ;  /* 0x0000541077777816 */ /* 0x000fc60000000078 */
[----:B------:R-:W-:-:S05]  /*22720*/  IMAD.WIDE.U32 R116, R116, 0x10000, RZ ;  /* 0x0001000074747825 */ /* 0x000fca00078e00ff */
[----:B------:R-:W-:Y:S02]  /*22730*/  LOP3.LUT R117, R119, R117, RZ, 0xfc, !PT ;  /* 0x0000007577757212 */ /* 0x000fe400078efcff */
[----:B------:R-:W-:-:S05]  /*22740*/  LOP3.LUT R116, R116, R121, RZ, 0xfc, !PT ;  /* 0x0000007974747212 */ /* 0x000fca00078efcff */
[----:B------:R0:W-:Y:S01]  /*22750*/  STG.E.64 desc[UR4][R124.64+0x2200], R116 ;  /* 0x002200747c007986 */ /* 0x0001e2000c101b04 */
[----:B------:R-:W-:Y:S05]  /*22760*/  BRA `(.L_x_11492) ;  /* 0x0000000000107947 */ /* 0x000fea0003800000 */
.L_x_11474:
[----:B------:R-:W-:Y:S02]  /*22770*/  ULDC UR6, c[0x0][0x22c] ;  /* 0x00008b0000067ab9 */ /* 0x000fe40000000800 */
[----:B------:R-:W-:-:S13]  /*22780*/  ISETP.GE.AND P0, PT, R121, UR6, PT ;  /* 0x0000000679007c0c */ /* 0x000fda000bf06270 */
[----:B------:R-:W-:Y:S05]  /*22790*/  @P0 EXIT ;  /* 0x000000000000094d */ /* 0x000fea0003800000 */
[----:B------:R0:W-:Y:S02]  /*227a0*/  STG.E.64 desc[UR4][R124.64+0x2200], RZ ;  /* 0x002200ff7c007986 */ /* 0x0001e4000c101b04 */
.L_x_11492:
[----:B------:R-:W-:Y:S05]  /*227b0*/  BSYNC B2 ;  /* 0x0000000000027941 */ /* 0x000fea0003800000 */
.L_x_11473:
        /* <DEDUP_REMOVED lines=16> */
.L_x_11496:
[----:B------:R-:W-:Y:S05]  /*228c0*/  BSYNC B3 ;  /* 0x0000000000037941 */ /* 0x000fea0003800000 */
.L_x_11495:
        /* <DEDUP_REMOVED lines=17> */
.L_x_11500:
[----:B------:R-:W-:Y:S05]  /*229e0*/  BSYNC B4 ;  /* 0x0000000000047941 */ /* 0x000fea0003800000 */
.L_x_11499:
[----:B------:R-:W-:-:S04]  /*229f0*/  F2FP.F16.F32.PACK_AB R251, RZ, R251 ;  /* 0x000000fbfffb723e */ /* 0x000fc800000000ff */
[----:B------:R-:W-:Y:S01]  /*22a00*/  PRMT R114, R251, 0x7610, R114 ;  /* 0x00007610fb727816 */ /* 0x000fe20000000072 */
[----:B------:R-:W-:Y:S06]  /*22a10*/  BRA `(.L_x_11501) ;  /* 0x0000000000047947 */ /* 0x000fec0003800000 */
.L_x_11498:
[----:B------:R-:W-:-:S07]  /*22a20*/  PRMT R114, RZ, 0x7610, R114 ;  /* 0x00007610ff727816 */ /* 0x000fce0000000072 */
.L_x_11501:
[----:B------:R-:W-:Y:S05]  /*22a30*/  BSYNC B3 ;  /* 0x0000000000037941 */ /* 0x000fea0003800000 */
.L_x_11497:
        /* <DEDUP_REMOVED lines=16> */
.L_x_11505:
[----:B------:R-:W-:Y:S05]  /*22b40*/  BSYNC B4 ;  /* 0x0000000000047941 */ /* 0x000fea0003800000 */
.L_x_11504:
[----:B------:R-:W-:-:S04]  /*22b50*/  F2FP.F16.F32.PACK_AB R251, RZ, R251 ;  /* 0x000000fbfffb723e */ /* 0x000fc800000000ff */
[----:B------:R-:W-:Y:S01]  /*22b60*/  PRMT R115, R251, 0x7610, R115 ;  /* 0x00007610fb737816 */ /* 0x000fe20000000073 */
[----:B------:R-:W-:Y:S06]  /*22b70*/  BRA `(.L_x_11506) ;  /* 0x0000000000047947 */ /* 0x000fec0003800000 */
.L_x_11503:
[----:B------:R-:W-:-:S07]  /*22b80*/  PRMT R115, RZ, 0x7610, R115 ;  /* 0x00007610ff737816 */ /* 0x000fce0000000073 */
.L_x_11506:
[----:B------:R-:W-:Y:S05]  /*22b90*/  BSYNC B3 ;  /* 0x0000000000037941 */ /* 0x000fea0003800000 */
.L_x_11502:
        /* <DEDUP_REMOVED lines=16> */
.L_x_11510:
[----:B------:R-:W-:Y:S05]  /*22ca0*/  BSYNC B4 ;  /* 0x0000000000047941 */ /* 0x000fea0003800000 */
.L_x_11509:
[----:B------:R-:W-:-:S04]  /*22cb0*/  F2FP.F16.F32.PACK_AB R251, RZ, R251 ;  /* 0x000000fbfffb723e */ /* 0x000fc800000000ff */
[----:B------:R-:W-:Y:S01]  /*22cc0*/  PRMT R116, R251, 0x7610, R116 ;  /* 0x00007610fb747816 */ /* 0x000fe20000000074 */
[----:B------:R-:W-:Y:S06]  /*22cd0*/  BRA `(.L_x_11511) ;  /* 0x0000000000047947 */ /* 0x000fec0003800000 */
.L_x_11508:
[----:B------:R-:W-:-:S07]  /*22ce0*/  PRMT R116, RZ, 0x7610, R116 ;  /* 0x00007610ff747816 */ /* 0x000fce0000000074 */
.L_x_11511:
[----:B------:R-:W-:Y:S05]  /*22cf0*/  BSYNC B3 ;  /* 0x0000000000037941 */ /* 0x000fea0003800000 */
.L_x_11507:
[----:B------:R-:W-:Y:S02]  /*22d00*/  LOP3.LUT R112, R114, 0xffff, RZ, 0xc0, !PT ;  /* 0x0000ffff72707812 */ /* 0x000fe400078ec0ff */
[----:B------:R-:W-:-:S03]  /*22d10*/  PRMT R115, R115, 0x5410, R116 ;  /* 0x0000541073737816 */ /* 0x000fc60000000074 */
[----:B------:R-:W-:-:S05]  /*22d20*/  IMAD.WIDE.U32 R112, R112, 0x10000, RZ ;  /* 0x0001000070707825 */ /* 0x000fca00078e00ff */
[----:B------:R-:W-:Y:S02]  /*22d30*/  LOP3.LUT R113, R115, R113, RZ, 0xfc, !PT ;  /* 0x0000007173717212 */ /* 0x000fe400078efcff */
[----:B------:R-:W-:-:S05]  /*22d40*/  LOP3.LUT R112, R112, R117, RZ, 0xfc, !PT ;  /* 0x0000007570707212 */ /* 0x000fca00078efcff */
[----:B------:R0:W-:Y:S01]  /*22d50*/  STG.E.64 desc[UR4][R124.64+0x2300], R112 ;  /* 0x002300707c007986 */ /* 0x0001e2000c101b04 */
[----:B------:R-:W-:Y:S05]  /*22d60*/  BRA `(.L_x_11512) ;  /* 0x0000000000107947 */ /* 0x000fea0003800000 */
.L_x_11494:
[----:B------:R-:W-:Y:S02]  /*22d70*/  ULDC UR6, c[0x0][0x22c] ;  /* 0x00008b0000067ab9 */ /* 0x000fe40000000800 */
[----:B------:R-:W-:-:S13]  /*22d80*/  ISETP.GE.AND P0, PT, R117, UR6, PT ;  /* 0x0000000675007c0c */ /* 0x000fda000bf06270 */
[----:B------:R-:W-:Y:S05]  /*22d90*/  @P0 EXIT ;  /* 0x000000000000094d */ /* 0x000fea0003800000 */
[----:B------:R0:W-:Y:S02]  /*22da0*/  STG.E.64 desc[UR4][R124.64+0x2300], RZ ;  /* 0x002300ff7c007986 */ /* 0x0001e4000c101b04 */
.L_x_11512:
[----:B------:R-:W-:Y:S05]  /*22db0*/  BSYNC B2 ;  /* 0x0000000000027941 */ /* 0x000fea0003800000 */
.L_x_11493:
        /* <DEDUP_REMOVED lines=16> */
.L_x_11516:
[----:B------:R-:W-:Y:S05]  /*22ec0*/  BSYNC B3 ;  /* 0x0000000000037941 */ /* 0x000fea0003800000 */
.L_x_11515:
        /* <DEDUP_REMOVED lines=17> */
.L_x_11520:
[----:B------:R-:W-:Y:S05]  /*22fe0*/  BSYNC B4 ;  /* 0x0000000000047941 */ /* 0x000fea0003800000 */
.L_x_11519:
[----:B------:R-:W-:-:S04]  /*22ff0*/  F2FP.F16.F32.PACK_AB R251, RZ, R251 ;  /* 0x000000fbfffb723e */ /* 0x000fc800000000ff */
[----:B------:R-:W-:Y:S01]  /*23000*/  PRMT R110, R251, 0x7610, R110 ;  /* 0x00007610fb6e7816 */ /* 0x000fe2000000006e */
[----:B------:R-:W-:Y:S06]  /*23010*/  BRA `(.L_x_11521) ;  /* 0x0000000000047947 */ /* 0x000fec0003800000 */
.L_x_11518:
[----:B------:R-:W-:-:S07]  /*23020*/  PRMT R110, RZ, 0x7610, R110 ;  /* 0x00007610ff6e7816 */ /* 0x000fce000000006e */
.L_x_11521:
[----:B------:R-:W-:Y:S05]  /*23030*/  BSYNC B3 ;  /* 0x0000000000037941 */ /* 0x000fea0003800000 */
.L_x_11517:
        /* <DEDUP_REMOVED lines=16> */
.L_x_11525:
[----:B------:R-:W-:Y:S05]  /*23140*/  BSYNC B4 ;  /* 0x0000000000047941 */ /* 0x000fea0003800000 */
.L_x_11524:
[----:B------:R-:W-:-:S04]  /*23150*/  F2FP.F16.F32.PACK_AB R251, RZ, R251 ;  /* 0x000000fbfffb723e */ /* 0x000fc800000000ff */
[----:B------:R-:W-:Y:S01]  /*23160*/  PRMT R111, R251, 0x7610, R111 ;  /* 0x00007610fb6f7816 */ /* 0x000fe2000000006f */
[----:B------:R-:W-:Y:S06]  /*23170*/  BRA `(.L_x_11526) ;  /* 0x0000000000047947 */ /* 0x000fec0003800000 */
.L_x_11523:
[----:B------:R-:W-:-:S07]  /*23180*/  PRMT R111, RZ, 0x7610, R111 ;  /* 0x00007610ff6f7816 */ /* 0x000fce000000006f */
.L_x_11526:
[----:B------:R-:W-:Y:S05]  /*23190*/  BSYNC B3 ;  /* 0x0000000000037941 */ /* 0x000fea0003800000 */
.L_x_11522:
        /* <DEDUP_REMOVED lines=16> */
.L_x_11530:
[----:B------:R-:W-:Y:S05]  /*232a0*/  BSYNC B4 ;  /* 0x0000000000047941 */ /* 0x000fea0003800000 */
.L_x_11529:
[----:B------:R-:W-:-:S04]  /*232b0*/  F2FP.F16.F32.PACK_AB R251, RZ, R251 ;  /* 0x000000fbfffb723e */ /* 0x000fc800000000ff */
[----:B------:R-:W-:Y:S01]  /*232c0*/  PRMT R112, R251, 0x7610, R112 ;  /* 0x00007610fb707816 */ /* 0x000fe20000000070 */
[----:B------:R-:W-:Y:S06]  /*232d0*/  BRA `(.L_x_11531) ;  /* 0x0000000000047947 */ /* 0x000fec0003800000 */
.L_x_11528:
[----:B------:R-:W-:-:S07]  /*232e0*/  PRMT R112, RZ, 0x7610, R112 ;  /* 0x00007610ff707816 */ /* 0x000fce0000000070 */
.L_x_11531:
[----:B------:R-:W-:Y:S05]  /*232f0*/  BSYNC B3 ;  /* 0x0000000000037941 */ /* 0x000fea0003800000 */
.L_x_11527:
[----:B------:R-:W-:Y:S02]  /*23300*/  LOP3.LUT R108, R110, 0xffff, RZ, 0xc0, !PT ;  /* 0x0000ffff6e6c7812 */ /* 0x000fe400078ec0ff */
[----:B------:R-:W-:-:S03]  /*23310*/  PRMT R111, R111, 0x5410, R112 ;  /* 0x000054106f6f7816 */ /* 0x000fc60000000070 */
[----:B------:R-:W-:-:S05]  /*23320*/  IMAD.WIDE.U32 R108, R108, 0x10000, RZ ;  /* 0x000100006c6c7825 */ /* 0x000fca00078e00ff */
[----:B------:R-:W-:Y:S02]  /*23330*/  LOP3.LUT R109, R111, R109, RZ, 0xfc, !PT ;  /* 0x0000006d6f6d7212 */ /* 0x000fe400078efcff */
[----:B------:R-:W-:-:S05]  /*23340*/  LOP3.LUT R108, R108, R113, RZ, 0xfc, !PT ;  /* 0x000000716c6c7212 */ /* 0x000fca00078efcff */
[----:B------:R0:W-:Y:S01]  /*23350*/  STG.E.64 desc[UR4][R124.64+0x2400], R108 ;  /* 0x0024006c7c007986 */ /* 0x0001e2000c101b04 */
[----:B------:R-:W-:Y:S05]  /*23360*/  BRA `(.L_x_11532) ;  /* 0x0000000000107947 */ /* 0x000fea0003800000 */
.L_x_11514:
[----:B------:R-:W-:Y:S02]  /*23370*/  ULDC UR6, c[0x0][0x22c] ;  /* 0x00008b0000067ab9 */ /* 0x000fe40000000800 */
[----:B------:R-:W-:-:S13]  /*23380*/  ISETP.GE.AND P0, PT, R113, UR6, PT ;  /* 0x0000000671007c0c */ /* 0x000fda000bf06270 */
[----:B------:R-:W-:Y:S05]  /*23390*/  @P0 EXIT ;  /* 0x000000000000094d */ /* 0x000fea0003800000 */
[----:B------:R0:W-:Y:S02]  /*233a0*/  STG.E.64 desc[UR4][R124.64+0x2400], RZ ;  /* 0x002400ff7c007986 */ /* 0x0001e4000c101b04 */
.L_x_11532:
[----:B------:R-:W-:Y:S05]  /*233b0*/  BSYNC B2 ;  /* 0x0000000000027941 */ /* 0x000fea0003800000 */
.L_x_11513:
        /* <DEDUP_REMOVED lines=16> */
.L_x_11536:
[----:B------:R-:W-:Y:S05]  /*234c0*/  BSYNC B3 ;  /* 0x0000000000037941 */ /* 0x000fea0003800000 */
.L_x_11535:
        /* <DEDUP_REMOVED lines=17> */
.L_x_11540:
[----:B------:R-:W-:Y:S05]  /*235e0*/  BSYNC B4 ;  /* 0x0000000000047941 */ /* 0x000fea0003800000 */
.L_x_11539:
[----:B------:R-:W-:-:S04]  /*235f0*/  F2FP.F16.F32.PACK_AB R251, RZ, R251 ;  /* 0x000000fbfffb723e */ /* 0x000fc800000000ff */
[----:B------:R-:W-:Y:S01]  /*23600*/  PRMT R106, R251, 0x7610, R106 ;  /* 0x00007610fb6a7816 */ /* 0x000fe2000000006a */
[----:B------:R-:W-:Y:S06]  /*23610*/  BRA `(.L_x_11541) ;  /* 0x0000000000047947 */ /* 0x000fec0003800000 */
.L_x_11538:
[----:B------:R-:W-:-:S07]  /*23620*/  PRMT R106, RZ, 0x7610, R106 ;  /* 0x00007610ff6a7816 */ /* 0x000fce000000006a */
.L_x_11541:
[----:B------:R-:W-:Y:S05]  /*23630*/  BSYNC B3 ;  /* 0x0000000000037941 */ /* 0x000fea0003800000 */
.L_x_11537:
        /* <DEDUP_REMOVED lines=16> */
.L_x_11545:
[----:B------:R-:W-:Y:S05]  /*23740*/  BSYNC B4 ;  /* 0x0000000000047941 */ /* 0x000fea0003800000 */
.L_x_11544:
[----:B------:R-:W-:-:S04]  /*23750*/  F2FP.F16.F32.PACK_AB R251, RZ, R251 ;  /* 0x000000fbfffb723e */ /* 0x000fc800000000ff */
[----:B------:R-:W-:Y:S01]  /*23760*/  PRMT R107, R251, 0x7610, R107 ;  /* 0x00007610fb6b7816 */ /* 0x000fe2000000006b */
[----:B------:R-:W-:Y:S06]  /*23770*/  BRA `(.L_x_11546) ;  /* 0x0000000000047947 */ /* 0x000fec0003800000 */
.L_x_11543:
[----:B------:R-:W-:-:S07]  /*23780*/  PRMT R107, RZ, 0x7610, R107 ;  /* 0x00007610ff6b7816 */ /* 0x000fce000000006b */
.L_x_11546:
[----:B------:R-:W-:Y:S05]  /*23790*/  BSYNC B3 ;  /* 0x0000000000037941 */ /* 0x000fea0003800000 */
.L_x_11542:
        /* <DEDUP_REMOVED lines=16> */
.L_x_11550:
[----:B------:R-:W-:Y:S05]  /*238a0*/  BSYNC B4 ;  /* 0x0000000000047941 */ /* 0x000fea0003800000 */
.L_x_11549:
[----:B------:R-:W-:-:S04]  /*238b0*/  F2FP.F16.F32.PACK_AB R251, RZ, R251 ;  /* 0x000000fbfffb723e */ /* 0x000fc800000000ff */
[----:B------:R-:W-:Y:S01]  /*238c0*/  PRMT R108, R251, 0x7610, R108 ;  /* 0x00007610fb6c7816 */ /* 0x000fe2000000006c */
[----:B------:R-:W-:Y:S06]  /*238d0*/  BRA `(.L_x_11551) ;  /* 0x0000000000047947 */ /* 0x000fec0003800000 */
.L_x_11548:
[----:B------:R-:W-:-:S07]  /*238e0*/  PRMT R108, RZ, 0x7610, R108 ;  /* 0x00007610ff6c7816 */ /* 0x000fce000000006c */
.L_x_11551:
[----:B------:R-:W-:Y:S05]  /*238f0*/  BSYNC B3 ;  /* 0x0000000000037941 */ /* 0x000fea0003800000 */
.L_x_11547:
[----:B------:R-:W-:Y:S02]  /*23900*/  LOP3.LUT R104, R106, 0xffff, RZ, 0xc0, !PT ;  /* 0x0000ffff6a687812 */ /* 0x000fe400078ec0ff */
[----:B------:R-:W-:-:S03]  /*23910*/  PRMT R107, R107, 0x5410, R108 ;  /* 0x000054106b6b7816 */ /* 0x000fc6000000006c */
[----:B------:R-:W-:-:S05]  /*23920*/  IMAD.WIDE.U32 R104, R104, 0x10000, RZ ;  /* 0x0001000068687825 */ /* 0x000fca00078e00ff */
[----:B------:R-:W-:Y:S02]  /*23930*/  LOP3.LUT R105, R107, R105, RZ, 0xfc, !PT ;  /* 0x000000696b697212 */ /* 0x000fe400078efcff */
[----:B------:R-:W-:-:S05]  /*23940*/  LOP3.LUT R104, R104, R109, RZ, 0xfc, !PT ;  /* 0x0000006d68687212 */ /* 0x000fca00078efcff */
[----:B------:R0:W-:Y:S01]  /*23950*/  STG.E.64 desc[UR4][R124.64+0x2500], R104 ;  /* 0x002500687c007986 */ /* 0x0001e2000c101b04 */
[----:B------:R-:W-:Y:S05]  /*23960*/  BRA `(.L_x_11552) ;  /* 0x0000000000107947 */ /* 0x000fea0003800000 */
.L_x_11534:
[----:B------:R-:W-:Y:S02]  /*23970*/  ULDC UR6, c[0x0][0x22c] ;  /* 0x00008b0000067ab9 */ /* 0x000fe40000000800 */
[----:B------:R-:W-:-:S13]  /*23980*/  ISETP.GE.AND P0, PT, R109, UR6, PT ;  /* 0x000000066d007c0c */ /* 0x000fda000bf06270 */
[----:B------:R-:W-:Y:S05]  /*23990*/  @P0 EXIT ;  /* 0x000000000000094d */ /* 0x000fea0003800000 */
[----:B------:R0:W-:Y:S02]  /*239a0*/  STG.E.64 desc[UR4][R124.64+0x2500], RZ ;  /* 0x002500ff7c007986 */ /* 0x0001e4000c101b04 */
.L_x_11552:
[----:B------:R-:W-:Y:S05]  /*239b0*/  BSYNC B2 ;  /* 0x0000000000027941 */ /* 0x000fea0003800000 */
.L_x_11533:
        /* <DEDUP_REMOVED lines=16> */
.L_x_11556:
[----:B------:R-:W-:Y:S05]  /*23ac0*/  BSYNC B3 ;  /* 0x0000000000037941 */ /* 0x000fea0003800000 */
.L_x_11555:
        /* <DEDUP_REMOVED lines=17> */
.L_x_11560:
[----:B------:R-:W-:Y:S05]  /*23be0*/  BSYNC B4 ;  /* 0x0000000000047941 */ /* 0x000fea0003800000 */
.L_x_11559:
[----:B------:R-:W-:-:S04]  /*23bf0*/  F2FP.F16.F32.PACK_AB R251, RZ, R251 ;  /* 0x000000fbfffb723e */ /* 0x000fc800000000ff */
[----:B------:R-:W-:Y:S01]  /*23c00*/  PRMT R102, R251, 0x7610, R102 ;  /* 0x00007610fb667816 */ /* 0x000fe20000000066 */
[----:B------:R-:W-:Y:S06]  /*23c10*/  BRA `(.L_x_11561) ;  /* 0x0000000000047947 */ /* 0x000fec0003800000 */
.L_x_11558:
[----:B------:R-:W-:-:S07]  /*23c20*/  PRMT R102, RZ, 0x7610, R102 ;  /* 0x00007610ff667816 */ /* 0x000fce0000000066 */
.L_x_11561:
[----:B------:R-:W-:Y:S05]  /*23c30*/  BSYNC B3 ;  /* 0x0000000000037941 */ /* 0x000fea0003800000 */
.L_x_11557:
        /* <DEDUP_REMOVED lines=16> */
.L_x_11565:
[----:B------:R-:W-:Y:S05]  /*23d40*/  BSYNC B4 ;  /* 0x0000000000047941 */ /* 0x000fea0003800000 */
.L_x_11564:
[----:B------:R-:W-:-:S04]  /*23d50*/  F2FP.F16.F32.PACK_AB R251, RZ, R251 ;  /* 0x000000fbfffb723e */ /* 0x000fc800000000ff */
[----:B------:R-:W-:Y:S01]  /*23d60*/  PRMT R103, R251, 0x7610, R103 ;  /* 0x00007610fb677816 */ /* 0x000fe20000000067 */
[----:B------:R-:W-:Y:S06]  /*23d70*/  BRA `(.L_x_11566) ;  /* 0x0000000000047947 */ /* 0x000fec0003800000 */
.L_x_11563:
[----:B------:R-:W-:-:S07]  /*23d80*/  PRMT R103, RZ, 0x7610, R103 ;  /* 0x00007610ff677816 */ /* 0x000fce0000000067 */
.L_x_11566:
[----:B------:R-:W-:Y:S05]  /*23d90*/  BSYNC B3 ;  /* 0x0000000000037941 */ /* 0x000fea0003800000 */
.L_x_11562:
        /* <DEDUP_REMOVED lines=16> */
.L_x_11570:
[----:B------:R-:W-:Y:S05]  /*23ea0*/  BSYNC B4 ;  /* 0x0000000000047941 */ /* 0x000fea0003800000 */
.L_x_11569:
[----:B------:R-:W-:-:S04]  /*23eb0*/  F2FP.F16.F32.PACK_AB R251, RZ, R251 ;  /* 0x000000fbfffb723e */ /* 0x000fc800000000ff */
[----:B------:R-:W-:Y:S01]  /*23ec0*/  PRMT R104, R251, 0x7610, R104 ;  /* 0x00007610fb687816 */ /* 0x000fe20000000068 */
[----:B------:R-:W-:Y:S06]  /*23ed0*/  BRA `(.L_x_11571) ;  /* 0x0000000000047947 */ /* 0x000fec0003800000 */
.L_x_11568:
[----:B------:R-:W-:-:S07]  /*23ee0*/  PRMT R104, RZ, 0x7610, R104 ;  /* 0x00007610ff687816 */ /* 0x000fce0000000068 */
.L_x_11571:
[----:B------:R-:W-:Y:S05]  /*23ef0*/  BSYNC B3 ;  /* 0x0000000000037941 */ /* 0x000fea0003800000 */
.L_x_11567:
[----:B------:R-:W-:Y:S02]  /*23f00*/  LOP3.LUT R100, R102, 0xffff, RZ, 0xc0, !PT ;  /* 0x0000ffff66647812 */ /* 0x000fe400078ec0ff */
[----:B------:R-:W-:-:S03]  /*23f10*/  PRMT R103, R103, 0x5410, R104 ;  /* 0x0000541067677816 */ /* 0x000fc60000000068 */
[----:B------:R-:W-:-:S05]  /*23f20*/  IMAD.WIDE.U32 R100, R100, 0x10000, RZ ;  /* 0x0001000064647825 */ /* 0x000fca00078e00ff */
[----:B------:R-:W-:Y:S02]  /*23f30*/  LOP3.LUT R101, R103, R101, RZ, 0xfc, !PT ;  /* 0x0000006567657212 */ /* 0x000fe400078efcff */
[----:B------:R-:W-:-:S05]  /*23f40*/  LOP3.LUT R100, R100, R105, RZ, 0xfc, !PT ;  /* 0x0000006964647212 */ /* 0x000fca00078efcff */
[----:B------:R0:W-:Y:S01]  /*23f50*/  STG.E.64 desc[UR4][R124.64+0x2600], R100 ;  /* 0x002600647c007986 */ /* 0x0001e2000c101b04 */
[----:B------:R-:W-:Y:S05]  /*23f60*/  BRA `(.L_x_11572) ;  /* 0x0000000000107947 */ /* 0x000fea0003800000 */
.L_x_11554:
[----:B------:R-:W-:Y:S02]  /*23f70*/  ULDC UR6, c[0x0][0x22c] ;  /* 0x00008b0000067ab9 */ /* 0x000fe40000000800 */
[----:B------:R-:W-:-:S13]  /*23f80*/  ISETP.GE.AND P0, PT, R105, UR6, PT ;  /* 0x0000000669007c0c */ /* 0x000fda000bf06270 */
[----:B------:R-:W-:Y:S05]  /*23f90*/  @P0 EXIT ;  /* 0x000000000000094d */ /* 0x000fea0003800000 */
[----:B------:R0:W-:Y:S02]  /*23fa0*/  STG.E.64 desc[UR4][R124.64+0x2600], RZ ;  /* 0x002600ff7c007986 */ /* 0x0001e4000c101b04 */
.L_x_11572:
[----:B------:R-:W-:Y:S05]  /*23fb0*/  BSYNC B2 ;  /* 0x0000000000027941 */ /* 0x000fea0003800000 */
.L_x_11553:
        /* <DEDUP_REMOVED lines=16> */
.L_x_11576:
[----:B------:R-:W-:Y:S05]  /*240c0*/  BSYNC B3 ;  /* 0x0000000000037941 */ /* 0x000fea0003800000 */
.L_x_11575:
        /* <DEDUP_REMOVED lines=17> */
.L_x_11580:
[----:B------:R-:W-:Y:S05]  /*241e0*/  BSYNC B4 ;  /* 0x0000000000047941 */ /* 0x000fea0003800000 */
.L_x_11579:
[----:B------:R-:W-:-:S04]  /*241f0*/  F2FP.F16.F32.PACK_AB R251, RZ, R251 ;  /* 0x000000fbfffb723e */ /* 0x000fc800000000ff */
[----:B------:R-:W-:Y:S01]  /*24200*/  PRMT R98, R251, 0x7610, R98 ;  /* 0x00007610fb627816 */ /* 0x000fe20000000062 */
[----:B------:R-:W-:Y:S06]  /*24210*/  BRA `(.L_x_11581) ;  /* 0x0000000000047947 */ /* 0x000fec0003800000 */
.L_x_11578:
[----:B------:R-:W-:-:S07]  /*24220*/  PRMT R98, RZ, 0x7610, R98 ;  /* 0x00007610ff627816 */ /* 0x000fce0000000062 */
.L_x_11581:
[----:B------:R-:W-:Y:S05]  /*24230*/  BSYNC B3 ;  /* 0x0000000000037941 */ /* 0x000fea0003800000 */
.L_x_11577:
        /* <DEDUP_REMOVED lines=16> */
.L_x_11585:
[----:B------:R-:W-:Y:S05]  /*24340*/  BSYNC B4 ;  /* 0x0000000000047941 */ /* 0x000fea0003800000 */
.L_x_11584:
[----:B------:R-:W-:-:S04]  /*24350*/  F2FP.F16.F32.PACK_AB R251, RZ, R251 ;  /* 0x000000fbfffb723e */ /* 0x000fc800000000ff */
[----:B------:R-:W-:Y:S01]  /*24360*/  PRMT R99, R251, 0x7610, R99 ;  /* 0x00007610fb637816 */ /* 0x000fe20000000063 */
[----:B------:R-:W-:Y:S06]  /*24370*/  BRA `(.L_x_11586) ;  /* 0x0000000000047947 */ /* 0x000fec0003800000 */
.L_x_11583:
[----:B------:R-:W-:-:S07]  /*24380*/  PRMT R99, RZ, 0x7610, R99 ;  /* 0x00007610ff637816 */ /* 0x000fce0000000063 */
.L_x_11586:
[----:B------:R-:W-:Y:S05]  /*24390*/  BSYNC B3 ;  /* 0x0000000000037941 */ /* 0x000fea0003800000 */
.L_x_11582:
        /* <DEDUP_REMOVED lines=16> */
.L_x_11590:
[----:B------:R-:W-:Y:S05]  /*244a0*/  BSYNC B4 ;  /* 0x0000000000047941 */ /* 0x000fea0003800000 */
.L_x_11589:
[----:B------:R-:W-:-:S04]  /*244b0*/  F2FP.F16.F32.PACK_AB R251, RZ, R251 ;  /* 0x000000fbfffb723e */ /* 0x000fc800000000ff */
[----:B------:R-:W-:Y:S01]  /*244c0*/  PRMT R100, R251, 0x7610, R100 ;  /* 0x00007610fb647816 */ /* 0x000fe20000000064 */
[----:B------:R-:W-:Y:S06]  /*244d0*/  BRA `(.L_x_11591) ;  /* 0x0000000000047947 */ /* 0x000fec0003800000 */
.L_x_11588:
[----:B------:R-:W-:-:S07]  /*244e0*/  PRMT R100, RZ, 0x7610, R100 ;  /* 0x00007610ff647816 */ /* 0x000fce0000000064 */
.L_x_11591:
[----:B------:R-:W-:Y:S05]  /*244f0*/  BSYNC B3 ;  /* 0x0000000000037941 */ /* 0x000fea0003800000 */
.L_x_11587:
[----:B------:R-:W-:Y:S02]  /*24500*/  LOP3.LUT R96, R98, 0xffff, RZ, 0xc0, !PT ;  /* 0x0000ffff62607812 */ /* 0x000fe400078ec0ff */
[----:B------:R-:W-:-:S03]  /*24510*/  PRMT R99, R99, 0x5410, R100 ;  /* 0x0000541063637816 */ /* 0x000fc60000000064 */
[----:B------:R-:W-:-:S05]  /*24520*/  IMAD.WIDE.U32 R96, R96, 0x10000, RZ ;  /* 0x0001000060607825 */ /* 0x000fca00078e00ff */
[----:B------:R-:W-:Y:S02]  /*24530*/  LOP3.LUT R97, R99, R97, RZ, 0xfc, !PT ;  /* 0x0000006163617212 */ /* 0x000fe400078efcff */
[----:B------:R-:W-:-:S05]  /*24540*/  LOP3.LUT R96, R96, R101, RZ, 0xfc, !PT ;  /* 0x0000006560607212 */ /* 0x000fca00078efcff */
[----:B------:R0:W-:Y:S01]  /*24550*/  STG.E.64 desc[UR4][R124.64+0x2700], R96 ;  /* 0x002700607c007986 */ /* 0x0001e2000c101b04 */
[----:B------:R-:W-:Y:S05]  /*24560*/  BRA `(.L_x_11592) ;  /* 0x0000000000107947 */ /* 0x000fea0003800000 */
.L_x_11574:
[----:B------:R-:W-:Y:S02]  /*24570*/  ULDC UR6, c[0x0][0x22c] ;  /* 0x00008b0000067ab9 */ /* 0x000fe40000000800 */
[----:B------:R-:W-:-:S13]  /*24580*/  ISETP.GE.AND P0, PT, R101, UR6, PT ;  /* 0x0000000665007c0c */ /* 0x000fda000bf06270 */
[----:B------:R-:W-:Y:S05]  /*24590*/  @P0 EXIT ;  /* 0x000000000000094d */ /* 0x000fea0003800000 */
[----:B------:R0:W-:Y:S02]  /*245a0*/  STG.E.64 desc[UR4][R124.64+0x2700], RZ ;  /* 0x002700ff7c007986 */ /* 0x0001e4000c101b04 */
.L_x_11592:
[----:B------:R-:W-:Y:S05]  /*245b0*/  BSYNC B2 ;  /* 0x0000000000027941 */ /* 0x000fea0003800000 */
.L_x_11573:
        /* <DEDUP_REMOVED lines=16> */
.L_x_11596:
[----:B------:R-:W-:Y:S05]  /*246c0*/  BSYNC B3 ;  /* 0x0000000000037941 */ /* 0x000fea0003800000 */
.L_x_11595:
        /* <DEDUP_REMOVED lines=17> */
.L_x_11600:
[----:B------:R-:W-:Y:S05]  /*247e0*/  BSYNC B4 ;  /* 0x0000000000047941 */ /* 0x000fea0003800000 */
.L_x_11599:
[----:B------:R-:W-:-:S04]  /*247f0*/  F2FP.F16.F32.PACK_AB R251, RZ, R251 ;  /* 0x000000fbfffb723e */ /* 0x000fc800000000ff */
[----:B------:R-:W-:Y:S01]  /*24800*/  PRMT R94, R251, 0x7610, R94 ;  /* 0x00007610fb5e7816 */ /* 0x000fe2000000005e */
[----:B------:R-:W-:Y:S06]  /*24810*/  BRA `(.L_x_11601) ;  /* 0x0000000000047947 */ /* 0x000fec0003800000 */
.L_x_11598:
[----:B------:R-:W-:-:S07]  /*24820*/  PRMT R94, RZ, 0x7610, R94 ;  /* 0x00007610ff5e7816 */ /* 0x000fce000000005e */
.L_x_11601:
[----:B------:R-:W-:Y:S05]  /*24830*/  BSYNC B3 ;  /* 0x0000000000037941 */ /* 0x000fea0003800000 */
.L_x_11597:
        /* <DEDUP_REMOVED lines=16> */
.L_x_11605:
[----:B------:R-:W-:Y:S05]  /*24940*/  BSYNC B4 ;  /* 0x0000000000047941 */ /* 0x000fea0003800000 */
.L_x_11604:
[----:B------:R-:W-:-:S04]  /*24950*/  F2FP.F16.F32.PACK_AB R251, RZ, R251 ;  /* 0x000000fbfffb723e */ /* 0x000fc800000000ff */
[----:B------:R-:W-:Y:S01]  /*24960*/  PRMT R95, R251, 0x7610, R95 ;  /* 0x00007610fb5f7816 */ /* 0x000fe2000000005f */
[----:B------:R-:W-:Y:S06]  /*24970*/  BRA `(.L_x_11606) ;  /* 0x0000000000047947 */ /* 0x000fec0003800000 */
.L_x_11603:
[----:B------:R-:W-:-:S07]  /*24980*/  PRMT R95, RZ, 0x7610, R95 ;  /* 0x00007610ff5f7816 */ /* 0x000fce000000005f */
.L_x_11606:
[----:B------:R-:W-:Y:S05]  /*24990*/  BSYNC B3 ;  /* 0x0000000000037941 */ /* 0x000fea0003800000 */
.L_x_11602:
        /* <DEDUP_REMOVED lines=16> */
.L_x_11610:
[----:B------:R-:W-:Y:S05]  /*24aa0*/  BSYNC B4 ;  /* 0x0000000000047941 */ /* 0x000fea0003800000 */
.L_x_11609:
[----:B------:R-:W-:-:S04]  /*24ab0*/  F2FP.F16.F32.PACK_AB R251, RZ, R251 ;  /* 0x000000fbfffb723e */ /* 0x000fc800000000ff */
[----:B------:R-:W-:Y:S01]  /*24ac0*/  PRMT R96, R251, 0x7610, R96 ;  /* 0x00007610fb607816 */ /* 0x000fe20000000060 */
[----:B------:R-:W-:Y:S06]  /*24ad0*/  BRA `(.L_x_11611) ;  /* 0x0000000000047947 */ /* 0x000fec0003800000 */
.L_x_11608:
[----:B------:R-:W-:-:S07]  /*24ae0*/  PRMT R96, RZ, 0x7610, R96 ;  /* 0x00007610ff607816 */ /* 0x000fce0000000060 */
.L_x_11611:
[----:B------:R-:W-:Y:S05]  /*24af0*/  BSYNC B3 ;  /* 0x0000000000037941 */ /* 0x000fea0003800000 */
.L_x_11607:
[----:B------:R-:W-:Y:S02]  /*24b00*/  LOP3.LUT R92, R94, 0xffff, RZ, 0xc0, !PT ;  /* 0x0000ffff5e5c7812 */ /* 0x000fe400078ec0ff */
[----:B------:R-:W-:-:S03]  /*24b10*/  PRMT R95, R95, 0x5410, R96 ;  /* 0x000054105f5f7816 */ /* 0x000fc60000000060 */
[----:B------:R-:W-:-:S05]  /*24b20*/  IMAD.WIDE.U32 R92, R92, 0x10000, RZ ;  /* 0x000100005c5c7825 */ /* 0x000fca00078e00ff */
[----:B------:R-:W-:Y:S02]  /*24b30*/  LOP3.LUT R93, R95, R93, RZ, 0xfc, !PT ;  /* 0x0000005d5f5d7212 */ /* 0x000fe400078efcff */
[----:B------:R-:W-:-:S05]  /*24b40*/  LOP3.LUT R92, R92, R97, RZ, 0xfc, !PT ;  /* 0x000000615c5c7212 */ /* 0x000fca00078efcff */
[----:B------:R0:W-:Y:S01]  /*24b50*/  STG.E.64 desc[UR4][R124.64+0x2800], R92 ;  /* 0x0028005c7c007986 */ /* 0x0001e2000c101b04 */
[----:B------:R-:W-:Y:S05]  /*24b60*/  BRA `(.L_x_11612) ;  /* 0x0000000000107947 */ /* 0x000fea0003800000 */
.L_x_11594:
[----:B------:R-:W-:Y:S02]  /*24b70*/  ULDC UR6, c[0x0][0x22c] ;  /* 0x00008b0000067ab9 */ /* 0x000fe40000000800 */
[----:B------:R-:W-:-:S13]  /*24b80*/  ISETP.GE.AND P0, PT, R97, UR6, PT ;  /* 0x0000000661007c0c */ /* 0x000fda000bf06270 */
[----:B------:R-:W-:Y:S05]  /*24b90*/  @P0 EXIT ;  /* 0x000000000000094d */ /* 0x000fea0003800000 */
[----:B------:R0:W-:Y:S02]  /*24ba0*/  STG.E.64 desc[UR4][R124.64+0x2800], RZ ;  /* 0x002800ff7c007986 */ /* 0x0001e4000c101b04 */
.L_x_11612:
[----:B------:R-:W-:Y:S05]  /*24bb0*/  BSYNC B2 ;  /* 0x0000000000027941 */ /* 0x000fea0003800000 */
.L_x_11593:
        /* <DEDUP_REMOVED lines=16> */
.L_x_11616:
[----:B------:R-:W-:Y:S05]  /*24cc0*/  BSYNC B3 ;  /* 0x0000000000037941 */ /* 0x000fea0003800000 */
.L_x_11615:
        /* <DEDUP_REMOVED lines=17> */
.L_x_11620:
[----:B------:R-:W-:Y:S05]  /*24de0*/  BSYNC B4 ;  /* 0x0000000000047941 */ /* 0x000fea0003800000 */
.L_x_11619:
[----:B------:R-:W-:-:S04]  /*24df0*/  F2FP.F16.F32.PACK_AB R251, RZ, R251 ;  /* 0x000000fbfffb723e */ /* 0x000fc800000000ff */
[----:B------:R-:W-:Y:S01]  /*24e00*/  PRMT R90, R251, 0x7610, R90 ;  /* 0x00007610fb5a7816 */ /* 0x000fe2000000005a */
[----:B------:R-:W-:Y:S06]  /*24e10*/  BRA `(.L_x_11621) ;  /* 0x0000000000047947 */ /* 0x000fec0003800000 */
.L_x_11618:
[----:B------:R-:W-:-:S07]  /*24e20*/  PRMT R90, RZ, 0x7610, R90 ;  /* 0x00007610ff5a7816 */ /* 0x000fce000000005a */
.L_x_11621:
[----:B------:R-:W-:Y:S05]  /*24e30*/  BSYNC B3 ;  /* 0x0000000000037941 */ /* 0x000fea0003800000 */
.L_x_11617:
        /* <DEDUP_REMOVED lines=16> */
.L_x_11625:
[----:B------:R-:W-:Y:S05]  /*24f40*/  BSYNC B4 ;  /* 0x0000000000047941 */ /* 0x000fea0003800000 */
.L_x_11624:
[----:B------:R-:W-:-:S04]  /*24f50*/  F2FP.F16.F32.PACK_AB R251, RZ, R251 ;  /* 0x000000fbfffb723e */ /* 0x000fc800000000ff */
[----:B------:R-:W-:Y:S01]  /*24f60*/  PRMT R91, R251, 0x7610, R91 ;  /* 0x00007610fb5b7816 */ /* 0x000fe2000000005b */
[----:B------:R-:W-:Y:S06]  /*24f70*/  BRA `(.L_x_11626) ;  /* 0x0000000000047947 */ /* 0x000fec0003800000 */
.L_x_11623:
[----:B------:R-:W-:-:S07]  /*24f80*/  PRMT R91, RZ, 0x7610, R91 ;  /* 0x00007610ff5b7816 */ /* 0x000fce000000005b */
.L_x_11626:
[----:B------:R-:W-:Y:S05]  /*24f90*/  BSYNC B3 ;  /* 0x0000000000037941 */ /* 0x000fea0003800000 */
.L_x_11622:
        /* <DEDUP_REMOVED lines=16> */
.L_x_11630:
[----:B------:R-:W-:Y:S05]  /*250a0*/  BSYNC B4 ;  /* 0x0000000000047941 */ /* 0x000fea0003800000 */
.L_x_11629:
[----:B------:R-:W-:-:S04]  /*250b0*/  F2FP.F16.F32.PACK_AB R251, RZ, R251 ;  /* 0x000000fbfffb723e */ /* 0x000fc800000000ff */
[----:B------:R-:W-:Y:S01]  /*250c0*/  PRMT R92, R251, 0x7610, R92 ;  /* 0x00007610fb5c7816 */ /* 0x000fe2000000005c */
[----:B------:R-:W-:Y:S06]  /*250d0*/  BRA `(.L_x_11631) ;  /* 0x0000000000047947 */ /* 0x000fec0003800000 */
.L_x_11628:
[----:B------:R-:W-:-:S07]  /*250e0*/  PRMT R92, RZ, 0x7610, R92 ;  /* 0x00007610ff5c7816 */ /* 0x000fce000000005c */
.L_x_11631:
[----:B------:R-:W-:Y:S05]  /*250f0*/  BSYNC B3 ;  /* 0x0000000000037941 */ /* 0x000fea0003800000 */
.L_x_11627:
[----:B------:R-:W-:Y:S02]  /*25100*/  LOP3.LUT R88, R90, 0xffff, RZ, 0xc0, !PT ;  /* 0x0000ffff5a587812 */ /* 0x000fe400078ec0ff */
[----:B------:R-:W-:-:S03]  /*25110*/  PRMT R91, R91, 0x5410, R92 ;  /* 0x000054105b5b7816 */ /* 0x000fc6000000005c */
[----:B------:R-:W-:-:S05]  /*25120*/  IMAD.WIDE.U32 R88, R88, 0x10000, RZ ;  /* 0x0001000058587825 */ /* 0x000fca00078e00ff */
[----:B------:R-:W-:Y:S02]  /*25130*/  LOP3.LUT R89, R91, R89, RZ, 0xfc, !PT ;  /* 0x000000595b597212 */ /* 0x000fe400078efcff */
[----:B------:R-:W-:-:S05]  /*25140*/  LOP3.LUT R88, R88, R93, RZ, 0xfc, !PT ;  /* 0x0000005d58587212 */ /* 0x000fca00078efcff */
[----:B------:R0:W-:Y:S01]  /*25150*/  STG.E.64 desc[UR4][R124.64+0x2900], R88 ;  /* 0x002900587c007986 */ /* 0x0001e2000c101b04 */
[----:B------:R-:W-:Y:S05]  /*25160*/  BRA `(.L_x_11632) ;  /* 0x0000000000107947 */ /* 0x000fea0003800000 */
.L_x_11614:
[----:B------:R-:W-:Y:S02]  /*25170*/  ULDC UR6, c[0x0][0x22c] ;  /* 0x00008b0000067ab9 */ /* 0x000fe40000000800 */
[----:B------:R-:W-:-:S13]  /*25180*/  ISETP.GE.AND P0, PT, R93, UR6, PT ;  /* 0x000000065d007c0c */ /* 0x000fda000bf06270 */
[----:B------:R-:W-:Y:S05]  /*25190*/  @P0 EXIT ;  /* 0x000000000000094d */ /* 0x000fea0003800000 */
[----:B------:R0:W-:Y:S02]  /*251a0*/  STG.E.64 desc[UR4][R124.64+0x2900], RZ ;  /* 0x002900ff7c007986 */ /* 0x0001e4000c101b04 */
.L_x_11632:
[----:B------:R-:W-:Y:S05]  /*251b0*/  BSYNC B2 ;  /* 0x0000000000027941 */ /* 0x000fea0003800000 */
.L_x_11613:
        /* <DEDUP_REMOVED lines=16> */
.L_x_11636:
[----:B------:R-:W-:Y:S05]  /*252c0*/  BSYNC B3 ;  /* 0x0000000000037941 */ /* 0x000fea0003800000 */
.L_x_11635:
        /* <DEDUP_REMOVED lines=17> */
.L_x_11640:
[----:B------:R-:W-:Y:S05]  /*253e0*/  BSYNC B4 ;  /* 0x0000000000047941 */ /* 0x000fea0003800000 */
.L_x_11639:
[----:B------:R-:W-:-:S04]  /*253f0*/  F2FP.F16.F32.PACK_AB R251, RZ, R251 ;  /* 0x000000fbfffb723e */ /* 0x000fc800000000ff */
[----:B------:R-:W-:Y:S01]  /*25400*/  PRMT R86, R251, 0x7610, R86 ;  /* 0x00007610fb567816 */ /* 0x000fe20000000056 */
[----:B------:R-:W-:Y:S06]  /*25410*/  BRA `(.L_x_11641) ;  /* 0x0000000000047947 */ /* 0x000fec0003800000 */
.L_x_11638:
[----:B------:R-:W-:-:S07]  /*25420*/  PRMT R86, RZ, 0x7610, R86 ;  /* 0x00007610ff567816 */ /* 0x000fce0000000056 */
.L_x_11641:
[----:B------:R-:W-:Y:S05]  /*25430*/  BSYNC B3 ;  /* 0x0000000000037941 */ /* 0x000fea0003800000 */
.L_x_11637:
        /* <DEDUP_REMOVED lines=16> */
.L_x_11645:
[----:B------:R-:W-:Y:S05]  /*25540*/  BSYNC B4 ;  /* 0x0000000000047941 */ /* 0x000fea0003800000 */
.L_x_11644:
[----:B------:R-:W-:-:S04]  /*25550*/  F2FP.F16.F32.PACK_AB R251, RZ, R251 ;  /* 0x000000fbfffb723e */ /* 0x000fc800000000ff */
[----:B------:R-:W-:Y:S01]  /*25560*/  PRMT R87, R251, 0x7610, R87 ;  /* 0x00007610fb577816 */ /* 0x000fe20000000057 */
[----:B------:R-:W-:Y:S06]  /*25570*/  BRA `(.L_x_11646) ;  /* 0x0000000000047947 */ /* 0x000fec0003800000 */
.L_x_11643:
[----:B------:R-:W-:-:S07]  /*25580*/  PRMT R87, RZ, 0x7610, R87 ;  /* 0x00007610ff577816 */ /* 0x000fce0000000057 */
.L_x_11646:
[----:B------:R-:W-:Y:S05]  /*25590*/  BSYNC B3 ;  /* 0x0000000000037941 */ /* 0x000fea0003800000 */
.L_x_11642:
        /* <DEDUP_REMOVED lines=16> */
.L_x_11650:
[----:B------:R-:W-:Y:S05]  /*256a0*/  BSYNC B4 ;  /* 0x0000000000047941 */ /* 0x000fea0003800000 */
.L_x_11649:
[----:B------:R-:W-:-:S04]  /*256b0*/  F2FP.F16.F32.PACK_AB R251, RZ, R251 ;  /* 0x000000fbfffb723e */ /* 0x000fc800000000ff */
[----:B------:R-:W-:Y:S01]  /*256c0*/  PRMT R88, R251, 0x7610, R88 ;  /* 0x00007610fb587816 */ /* 0x000fe20000000058 */
[----:B------:R-:W-:Y:S06]  /*256d0*/  BRA `(.L_x_11651) ;  /* 0x0000000000047947 */ /* 0x000fec0003800000 */
.L_x_11648:
[----:B------:R-:W-:-:S07]  /*256e0*/  PRMT R88, RZ, 0x7610, R88 ;  /* 0x00007610ff587816 */ /* 0x000fce0000000058 */
.L_x_11651:
[----:B------:R-:W-:Y:S05]  /*256f0*/  BSYNC B3 ;  /* 0x0000000000037941 */ /* 0x000fea0003800000 */
.L_x_11647:
[----:B------:R-:W-:Y:S02]  /*25700*/  LOP3.LUT R84, R86, 0xffff, RZ, 0xc0, !PT ;  /* 0x0000ffff56547812 */ /* 0x000fe400078ec0ff */
[----:B------:R-:W-:-:S03]  /*25710*/  PRMT R87, R87, 0x5410, R88 ;  /* 0x0000541057577816 */ /* 0x000fc60000000058 */
[----:B------:R-:W-:-:S05]  /*25720*/  IMAD.WIDE.U32 R84, R84, 0x10000, RZ ;  /* 0x0001000054547825 */ /* 0x000fca00078e00ff */
[----:B------:R-:W-:Y:S02]  /*25730*/  LOP3.LUT R85, R87, R85, RZ, 0xfc, !PT ;  /* 0x0000005557557212 */ /* 0x000fe400078efcff */
[----:B------:R-:W-:-:S05]  /*25740*/  LOP3.LUT R84, R84, R89, RZ, 0xfc, !PT ;  /* 0x0000005954547212 */ /* 0x000fca00078efcff */
[----:B------:R0:W-:Y:S01]  /*25750*/  STG.E.64 desc[UR4][R124.64+0x2a00], R84 ;  /* 0x002a00547c007986 */ /* 0x0001e2000c101b04 */
[----:B------:R-:W-:Y:S05]  /*25760*/  BRA `(.L_x_11652) ;  /* 0x0000000000107947 */ /* 0x000fea0003800000 */
.L_x_11634:
[----:B------:R-:W-:Y:S02]  /*25770*/  ULDC UR6, c[0x0][0x22c] ;  /* 0x00008b0000067ab9 */ /* 0x000fe40000000800 */
[----:B------:R-:W-:-:S13]  /*25780*/  ISETP.GE.AND P0, PT, R89, UR6, PT ;  /* 0x0000000659007c0c */ /* 0x000fda000bf06270 */
[----:B------:R-:W-:Y:S05]  /*25790*/  @P0 EXIT ;  /* 0x000000000000094d */ /* 0x000fea0003800000 */
[----:B------:R0:W-:Y:S02]  /*257a0*/  STG.E.64 desc[UR4][R124.64+0x2a00], RZ ;  /* 0x002a00ff7c007986 */ /* 0x0001e4000c101b04 */
.L_x_11652:
[----:B------:R-:W-:Y:S05]  /*257b0*/  BSYNC B2 ;  /* 0x0000000000027941 */ /* 0x000fea0003800000 */
.L_x_11633:
        /* <DEDUP_REMOVED lines=16> */
.L_x_11656:
[----:B------:R-:W-:Y:S05]  /*258c0*/  BSYNC B3 ;  /* 0x0000000000037941 */ /* 0x000fea0003800000 */
.L_x_11655:
        /* <DEDUP_REMOVED lines=17> */
.L_x_11660:
[----:B------:R-:W-:Y:S05]  /*259e0*/  BSYNC B4 ;  /* 0x0000000000047941 */ /* 0x000fea0003800000 */
.L_x_11659:
[----:B------:R-:W-:-:S04]  /*259f0*/  F2FP.F16.F32.PACK_AB R251, RZ, R251 ;  /* 0x000000fbfffb723e */ /* 0x000fc800000000ff */
[----:B------:R-:W-:Y:S01]  /*25a00*/  PRMT R82, R251, 0x7610, R82 ;  /* 0x00007610fb527816 */ /* 0x000fe20000000052 */
[----:B------:R-:W-:Y:S06]  /*25a10*/  BRA `(.L_x_11661) ;  /* 0x0000000000047947 */ /* 0x000fec0003800000 */
.L_x_11658:
[----:B------:R-:W-:-:S07]  /*25a20*/  PRMT R82, RZ, 0x7610, R82 ;  /* 0x00007610ff527816 */ /* 0x000fce0000000052 */
.L_x_11661:
[----:B------:R-:W-:Y:S05]  /*25a30*/  BSYNC B3 ;  /* 0x0000000000037941 */ /* 0x000fea0003800000 */
.L_x_11657:
        /* <DEDUP_REMOVED lines=16> */
.L_x_11665:
[----:B------:R-:W-:Y:S05]  /*25b40*/  BSYNC B4 ;  /* 0x0000000000047941 */ /* 0x000fea0003800000 */
.L_x_11664:
[----:B------:R-:W-:-:S04]  /*25b50*/  F2FP.F16.F32.PACK_AB R251, RZ, R251 ;  /* 0x000000fbfffb723e */ /* 0x000fc800000000ff */
[----:B------:R-:W-:Y:S01]  /*25b60*/  PRMT R83, R251, 0x7610, R83 ;  /* 0x00007610fb537816 */ /* 0x000fe20000000053 */
[----:B------:R-:W-:Y:S06]  /*25b70*/  BRA `(.L_x_11666) ;  /* 0x0000000000047947 */ /* 0x000fec0003800000 */
.L_x_11663:
[----:B------:R-:W-:-:S07]  /*25b80*/  PRMT R83, RZ, 0x7610, R83 ;  /* 0x00007610ff537816 */ /* 0x000fce0000000053 */
.L_x_11666:
[----:B------:R-:W-:Y:S05]  /*25b90*/  BSYNC B3 ;  /* 0x0000000000037941 */ /* 0x000fea0003800000 */
.L_x_11662:
        /* <DEDUP_REMOVED lines=16> */
.L_x_11670:
[----:B------:R-:W-:Y:S05]  /*25ca0*/  BSYNC B4 ;  /* 0x0000000000047941 */ /* 0x000fea0003800000 */
.L_x_11669:
[----:B------:R-:W-:-:S04]  /*25cb0*/  F2FP.F16.F32.PACK_AB R251, RZ, R251 ;  /* 0x000000fbfffb723e */ /* 0x000fc800000000ff */
[----:B------:R-:W-:Y:S01]  /*25cc0*/  PRMT R84, R251, 0x7610, R84 ;  /* 0x00007610fb547816 */ /* 0x000fe20000000054 */
[----:B------:R-:W-:Y:S06]  /*25cd0*/  BRA `(.L_x_11671) ;  /* 0x0000000000047947 */ /* 0x000fec0003800000 */
.L_x_11668:
[----:B------:R-:W-:-:S07]  /*25ce0*/  PRMT R84, RZ, 0x7610, R84 ;  /* 0x00007610ff547816 */ /* 0x000fce0000000054 */
.L_x_11671:
[----:B------:R-:W-:Y:S05]  /*25cf0*/  BSYNC B3 ;  /* 0x0000000000037941 */ /* 0x000fea0003800000 */
.L_x_11667:
[----:B------:R-:W-:Y:S02]  /*25d00*/  LOP3.LUT R80, R82, 0xffff, RZ, 0xc0, !PT ;  /* 0x0000ffff52507812 */ /* 0x000fe400078ec0ff */
[----:B------:R-:W-:-:S03]  /*25d10*/  PRMT R83, R83, 0x5410, R84 ;  /* 0x0000541053537816 */ /* 0x000fc60000000054 */
[----:B------:R-:W-:-:S05]  /*25d20*/  IMAD.WIDE.U32 R80, R80, 0x10000, RZ ;  /* 0x0001000050507825 */ /* 0x000fca00078e00ff */
[----:B------:R-:W-:Y:S02]  /*25d30*/  LOP3.LUT R81, R83, R81, RZ, 0xfc, !PT ;  /* 0x0000005153517212 */ /* 0x000fe400078efcff */
[----:B------:R-:W-:-:S05]  /*25d40*/  LOP3.LUT R80, R80, R85, RZ, 0xfc, !PT ;  /* 0x0000005550507212 */ /* 0x000fca00078efcff */
[----:B------:R0:W-:Y:S01]  /*25d50*/  STG.E.64 desc[UR4][R124.64+0x2b00], R80 ;  /* 0x002b00507c007986 */ /* 0x0001e2000c101b04 */
[----:B------:R-:W-:Y:S05]  /*25d60*/  BRA `(.L_x_11672) ;  /* 0x0000000000107947 */ /* 0x000fea0003800000 */
.L_x_11654:
[----:B------:R-:W-:Y:S02]  /*25d70*/  ULDC UR6, c[0x0][0x22c] ;  /* 0x00008b0000067ab9 */ /* 0x000fe40000000800 */
[----:B------:R-:W-:-:S13]  /*25d80*/  ISETP.GE.AND P0, PT, R85, UR6, PT ;  /* 0x0000000655007c0c */ /* 0x000fda000bf06270 */
[----:B------:R-:W-:Y:S05]  /*25d90*/  @P0 EXIT ;  /* 0x000000000000094d */ /* 0x000fea0003800000 */
[----:B------:R0:W-:Y:S02]  /*25da0*/  STG.E.64 desc[UR4][R124.64+0x2b00], RZ ;  /* 0x002b00ff7c007986 */ /* 0x0001e4000c101b04 */
.L_x_11672:
[----:B------:R-:W-:Y:S05]  /*25db0*/  BSYNC B2 ;  /* 0x0000000000027941 */ /* 0x000fea0003800000 */
.L_x_11653:
        /* <DEDUP_REMOVED lines=16> */
.L_x_11676:
[----:B------:R-:W-:Y:S05]  /*25ec0*/  BSYNC B3 ;  /* 0x0000000000037941 */ /* 0x000fea0003800000 */
.L_x_11675:
        /* <DEDUP_REMOVED lines=17> */
.L_x_11680:
[----:B------:R-:W-:Y:S05]  /*25fe0*/  BSYNC B4 ;  /* 0x0000000000047941 */ /* 0x000fea0003800000 */
.L_x_11679:
[----:B------:R-:W-:-:S04]  /*25ff0*/  F2FP.F16.F32.PACK_AB R251, RZ, R251 ;  /* 0x000000fbfffb723e */ /* 0x000fc800000000ff */
[----:B------:R-:W-:Y:S01]  /*26000*/  PRMT R78, R251, 0x7610, R78 ;  /* 0x00007610fb4e7816 */ /* 0x000fe2000000004e */
[----:B------:R-:W-:Y:S06]  /*26010*/  BRA `(.L_x_11681) ;  /* 0x0000000000047947 */ /* 0x000fec0003800000 */
.L_x_11678:
[----:B------:R-:W-:-:S07]  /*26020*/  PRMT R78, RZ, 0x7610, R78 ;  /* 0x00007610ff4e7816 */ /* 0x000fce000000004e */
.L_x_11681:
[----:B------:R-:W-:Y:S05]  /*26030*/  BSYNC B3 ;  /* 0x0000000000037941 */ /* 0x000fea0003800000 */
.L_x_11677:
        /* <DEDUP_REMOVED lines=16> */
.L_x_11685:
[----:B------:R-:W-:Y:S05]  /*26140*/  BSYNC B4 ;  /* 0x0000000000047941 */ /* 0x000fea0003800000 */
.L_x_11684:
[----:B------:R-:W-:-:S04]  /*26150*/  F2FP.F16.F32.PACK_AB R251, RZ, R251 ;  /* 0x000000fbfffb723e */ /* 0x000fc800000000ff */
[----:B------:R-:W-:Y:S01]  /*26160*/  PRMT R79, R251, 0x7610, R79 ;  /* 0x00007610fb4f7816 */ /* 0x000fe2000000004f */
[----:B------:R-:W-:Y:S06]  /*26170*/  BRA `(.L_x_11686) ;  /* 0x0000000000047947 */ /* 0x000fec0003800000 */
.L_x_11683:
[----:B------:R-:W-:-:S07]  /*26180*/  PRMT R79, RZ, 0x7610, R79 ;  /* 0x00007610ff4f7816 */ /* 0x000fce000000004f */
.L_x_11686:
[----:B------:R-:W-:Y:S05]  /*26190*/  BSYNC B3 ;  /* 0x0000000000037941 */ /* 0x000fea0003800000 */
.L_x_11682:
        /* <DEDUP_REMOVED lines=16> */
.L_x_11690:
[----:B------:R-:W-:Y:S05]  /*262a0*/  BSYNC B4 ;  /* 0x0000000000047941 */ /* 0x000fea0003800000 */
.L_x_11689:
[----:B------:R-:W-:-:S04]  /*262b0*/  F2FP.F16.F32.PACK_AB R251, RZ, R251 ;  /* 0x000000fbfffb723e */ /* 0x000fc800000000ff */
[----:B------:R-:W-:Y:S01]  /*262c0*/  PRMT R80, R251, 0x7610, R80 ;  /* 0x00007610fb507816 */ /* 0x000fe20000000050 */
[----:B------:R-:W-:Y:S06]  /*262d0*/  BRA `(.L_x_11691) ;  /* 0x0000000000047947 */ /* 0x000fec0003800000 */
.L_x_11688:
[----:B------:R-:W-:-:S07]  /*262e0*/  PRMT R80, RZ, 0x7610, R80 ;  /* 0x00007610ff507816 */ /* 0x000fce0000000050 */
.L_x_11691:
[----:B------:R-:W-:Y:S05]  /*262f0*/  BSYNC B3 ;  /* 0x0000000000037941 */ /* 0x000fea0003800000 */
.L_x_11687:
[----:B------:R-:W-:Y:S02]  /*26300*/  LOP3.LUT R76, R78, 0xffff, RZ, 0xc0, !PT ;  /* 0x0000ffff4e4c7812 */ /* 0x000fe400078ec0ff */
[----:B------:R-:W-:-:S03]  /*26310*/  PRMT R79, R79, 0x5410, R80 ;  /* 0x000054104f4f7816 */ /* 0x000fc60000000050 */
[----:B------:R-:W-:-:S05]  /*26320*/  IMAD.WIDE.U32 R76, R76, 0x10000, RZ ;  /* 0x000100004c4c7825 */ /* 0x000fca00078e00ff */
[----:B------:R-:W-:Y:S02]  /*26330*/  LOP3.LUT R77, R79, R77, RZ, 0xfc, !PT ;  /* 0x0000004d4f4d7212 */ /* 0x000fe400078efcff */
[----:B------:R-:W-:-:S05]  /*26340*/  LOP3.LUT R76, R76, R81, RZ, 0xfc, !PT ;  /* 0x000000514c4c7212 */ /* 0x000fca00078efcff */
[----:B------:R0:W-:Y:S01]  /*26350*/  STG.E.64 desc[UR4][R124.64+0x2c00], R76 ;  /* 0x002c004c7c007986 */ /* 0x0001e2000c101b04 */
[----:B------:R-:W-:Y:S05]  /*26360*/  BRA `(.L_x_11692) ;  /* 0x0000000000107947 */ /* 0x000fea0003800000 */
.L_x_11674:
[----:B------:R-:W-:Y:S02]  /*26370*/  ULDC UR6, c[0x0][0x22c] ;  /* 0x00008b0000067ab9 */ /* 0x000fe40000000800 */
[----:B------:R-:W-:-:S13]  /*26380*/  ISETP.GE.AND P0, PT, R81, UR6, PT ;  /* 0x0000000651007c0c */ /* 0x000fda000bf06270 */
[----:B------:R-:W-:Y:S05]  /*26390*/  @P0 EXIT ;  /* 0x000000000000094d */ /* 0x000fea0003800000 */
[----:B------:R0:W-:Y:S02]  /*263a0*/  STG.E.64 desc[UR4][R124.64+0x2c00], RZ ;  /* 0x002c00ff7c007986 */ /* 0x0001e4000c101b04 */
.L_x_11692:
[----:B------:R-:W-:Y:S05]  /*263b0*/  BSYNC B2 ;  /* 0x0000000000027941 */ /* 0x000fea0003800000 */
.L_x_11673:
        /* <DEDUP_REMOVED lines=16> */
.L_x_11696:
[----:B------:R-:W-:Y:S05]  /*264c0*/  BSYNC B3 ;  /* 0x0000000000037941 */ /* 0x000fea0003800000 */
.L_x_11695:
        /* <DEDUP_REMOVED lines=17> */
.L_x_11700:
[----:B------:R-:W-:Y:S05]  /*265e0*/  BSYNC B4 ;  /* 0x0000000000047941 */ /* 0x000fea0003800000 */
.L_x_11699:
[----:B------:R-:W-:-:S04]  /*265f0*/  F2FP.F16.F32.PACK_AB R251, RZ, R251 ;  /* 0x000000fbfffb723e */ /* 0x000fc800000000ff */
[----:B------:R-:W-:Y:S01]  /*26600*/  PRMT R74, R251, 0x7610, R74 ;  /* 0x00007610fb4a7816 */ /* 0x000fe2000000004a */
[----:B------:R-:W-:Y:S06]  /*26610*/  BRA `(.L_x_11701) ;  /* 0x0000000000047947 */ /* 0x000fec0003800000 */
.L_x_11698:
[----:B------:R-:W-:-:S07]  /*26620*/  PRMT R74, RZ, 0x7610, R74 ;  /* 0x00007610ff4a7816 */ /* 0x000fce000000004a */
.L_x_11701:
[----:B------:R-:W-:Y:S05]  /*26630*/  BSYNC B3 ;  /* 0x0000000000037941 */ /* 0x000fea0003800000 */
.L_x_11697:
        /* <DEDUP_REMOVED lines=16> */
.L_x_11705:
[----:B------:R-:W-:Y:S05]  /*26740*/  BSYNC B4 ;  /* 0x0000000000047941 */ /* 0x000fea0003800000 */
.L_x_11704:
[----:B------:R-:W-:-:S04]  /*26750*/  F2FP.F16.F32.PACK_AB R251, RZ, R251 ;  /* 0x000000fbfffb723e */ /* 0x000fc800000000ff */
[----:B------:R-:W-:Y:S01]  /*26760*/  PRMT R75, R251, 0x7610, R75 ;  /* 0x00007610fb4b7816 */ /* 0x000fe2000000004b */
[----:B------:R-:W-:Y:S06]  /*26770*/  BRA `(.L_x_11706) ;  /* 0x0000000000047947 */ /* 0x000fec0003800000 */
.L_x_11703:
[----:B------:R-:W-:-:S07]  /*26780*/  PRMT R75, RZ, 0x7610, R75 ;  /* 0x00007610ff4b7816 */ /* 0x000fce000000004b */
.L_x_11706:
[----:B------:R-:W-:Y:S05]  /*26790*/  BSYNC B3 ;  /* 0x0000000000037941 */ /* 0x000fea0003800000 */
.L_x_11702:
        /* <DEDUP_REMOVED lines=16> */
.L_x_11710:
[----:B------:R-:W-:Y:S05]  /*268a0*/  BSYNC B4 ;  /* 0x0000000000047941 */ /* 0x000fea0003800000 */
.L_x_11709:
[----:B------:R-:W-:-:S04]  /*268b0*/  F2FP.F16.F32.PACK_AB R251, RZ, R251 ;  /* 0x000000fbfffb723e */ /* 0x000fc800000000ff */
[----:B------:R-:W-:Y:S01]  /*268c0*/  PRMT R76, R251, 0x7610, R76 ;  /* 0x00007610fb4c7816 */ /* 0x000fe2000000004c */
[----:B------:R-:W-:Y:S06]  /*268d0*/  BRA `(.L_x_11711) ;  /* 0x0000000000047947 */ /* 0x000fec0003800000 */
.L_x_11708:
[----:B------:R-:W-:-:S07]  /*268e0*/  PRMT R76, RZ, 0x7610, R76 ;  /* 0x00007610ff4c7816 */ /* 0x000fce000000004c */
.L_x_11711:
[----:B------:R-:W-:Y:S05]  /*268f0*/  BSYNC B3 ;  /* 0x0000000000037941 */ /* 0x000fea0003800000 */
.L_x_11707:
[----:B------:R-:W-:Y:S02]  /*26900*/  LOP3.LUT R72, R74, 0xffff, RZ, 0xc0, !PT ;  /* 0x0000ffff4a487812 */ /* 0x000fe400078ec0ff */
[----:B------:R-:W-:-:S03]  /*26910*/  PRMT R75, R75, 0x5410, R76 ;  /* 0x000054104b4b7816 */ /* 0x000fc6000000004c */
[----:B------:R-:W-:-:S05]  /*26920*/  IMAD.WIDE.U32 R72, R72, 0x10000, RZ ;  /* 0x0001000048487825 */ /* 0x000fca00078e00ff */
[----:B------:R-:W-:Y:S02]  /*26930*/  LOP3.LUT R73, R75, R73, RZ, 0xfc, !PT ;  /* 0x000000494b497212 */ /* 0x000fe400078efcff */
[----:B------:R-:W-:-:S05]  /*26940*/  LOP3.LUT R72, R72, R77, RZ, 0xfc, !PT ;  /* 0x0000004d48487212 */ /* 0x000fca00078efcff */
[----:B------:R0:W-:Y:S01]  /*26950*/  STG.E.64 desc[UR4][R124.64+0x2d00], R72 ;  /* 0x002d00487c007986 */ /* 0x0001e2000c101b04 */
[----:B------:R-:W-:Y:S05]  /*26960*/  BRA `(.L_x_11712) ;  /* 0x0000000000107947 */ /* 0x000fea0003800000 */
.L_x_11694:
[----:B------:R-:W-:Y:S02]  /*26970*/  ULDC UR6, c[0x0][0x22c] ;  /* 0x00008b0000067ab9 */ /* 0x000fe40000000800 */
[----:B------:R-:W-:-:S13]  /*26980*/  ISETP.GE.AND P0, PT, R77, UR6, PT ;  /* 0x000000064d007c0c */ /* 0x000fda000bf06270 */
[----:B------:R-:W-:Y:S05]  /*26990*/  @P0 EXIT ;  /* 0x000000000000094d */ /* 0x000fea0003800000 */
[----:B------:R0:W-:Y:S02]  /*269a0*/  STG.E.64 desc[UR4][R124.64+0x2d00], RZ ;  /* 0x002d00ff7c007986 */ /* 0x0001e4000c101b04 */
.L_x_11712:
[----:B------:R-:W-:Y:S05]  /*269b0*/  BSYNC B2 ;  /* 0x0000000000027941 */ /* 0x000fea0003800000 */
.L_x_11693:
        /* <DEDUP_REMOVED lines=16> */
.L_x_11716:
[----:B------:R-:W-:Y:S05]  /*26ac0*/  BSYNC B3 ;  /* 0x0000000000037941 */ /* 0x000fea0003800000 */
.L_x_11715:
        /* <DEDUP_REMOVED lines=17> */
.L_x_11720:
[----:B------:R-:W-:Y:S05]  /*26be0*/  BSYNC B4 ;  /* 0x0000000000047941 */ /* 0x000fea0003800000 */
.L_x_11719:
[----:B------:R-:W-:-:S04]  /*26bf0*/  F2FP.F16.F32.PACK_AB R251, RZ, R251 ;  /* 0x000000fbfffb723e */ /* 0x000fc800000000ff */
[----:B------:R-:W-:Y:S01]  /*26c00*/  PRMT R70, R251, 0x7610, R70 ;  /* 0x00007610fb467816 */ /* 0x000fe20000000046 */
[----:B------:R-:W-:Y:S06]  /*26c10*/  BRA `(.L_x_11721) ;  /* 0x0000000000047947 */ /* 0x000fec0003800000 */
.L_x_11718:
[----:B------:R-:W-:-:S07]  /*26c20*/  PRMT R70, RZ, 0x7610, R70 ;  /* 0x00007610ff467816 */ /* 0x000fce0000000046 */
.L_x_11721:
[----:B------:R-:W-:Y:S05]  /*26c30*/  BSYNC B3 ;  /* 0x0000000000037941 */ /* 0x000fea0003800000 */
.L_x_11717:
        /* <DEDUP_REMOVED lines=16> */
.L_x_11725:
[----:B------:R-:W-:Y:S05]  /*26d40*/  BSYNC B4 ;  /* 0x0000000000047941 */ /* 0x000fea0003800000 */
.L_x_11724:
[----:B------:R-:W-:-:S04]  /*26d50*/  F2FP.F16.F32.PACK_AB R251, RZ, R251 ;  /* 0x000000fbfffb723e */ /* 0x000fc800000000ff */
[----:B------:R-:W-:Y:S01]  /*26d60*/  PRMT R71, R251, 0x7610, R71 ;  /* 0x00007610fb477816 */ /* 0x000fe20000000047 */
[----:B------:R-:W-:Y:S06]  /*26d70*/  BRA `(.L_x_11726) ;  /* 0x0000000000047947 */ /* 0x000fec0003800000 */
.L_x_11723:
[----:B------:R-:W-:-:S07]  /*26d80*/  PRMT R71, RZ, 0x7610, R71 ;  /* 0x00007610ff477816 */ /* 0x000fce0000000047 */
.L_x_11726:
[----:B------:R-:W-:Y:S05]  /*26d90*/  BSYNC B3 ;  /* 0x0000000000037941 */ /* 0x000fea0003800000 */
.L_x_11722:
        /* <DEDUP_REMOVED lines=16> */
.L_x_11730:
[----:B------:R-:W-:Y:S05]  /*26ea0*/  BSYNC B4 ;  /* 0x0000000000047941 */ /* 0x000fea0003800000 */
.L_x_11729:
[----:B------:R-:W-:-:S04]  /*26eb0*/  F2FP.F16.F32.PACK_AB R251, RZ, R251 ;  /* 0x000000fbfffb723e */ /* 0x000fc800000000ff */
[----:B------:R-:W-:Y:S01]  /*26ec0*/  PRMT R72, R251, 0x7610, R72 ;  /* 0x00007610fb487816 */ /* 0x000fe20000000048 */
[----:B------:R-:W-:Y:S06]  /*26ed0*/  BRA `(.L_x_11731) ;  /* 0x0000000000047947 */ /* 0x000fec0003800000 */
.L_x_11728:
[----:B------:R-:W-:-:S07]  /*26ee0*/  PRMT R72, RZ, 0x7610, R72 ;  /* 0x00007610ff487816 */ /* 0x000fce0000000048 */
.L_x_11731:
[----:B------:R-:W-:Y:S05]  /*26ef0*/  BSYNC B3 ;  /* 0x0000000000037941 */ /* 0x000fea0003800000 */
.L_x_11727:
[----:B------:R-:W-:Y:S02]  /*26f00*/  LOP3.LUT R68, R70, 0xffff, RZ, 0xc0, !PT ;  /* 0x0000ffff46447812 */ /* 0x000fe400078ec0ff */
[----:B------:R-:W-:-:S03]  /*26f10*/  PRMT R71, R71, 0x5410, R72 ;  /* 0x0000541047477816 */ /* 0x000fc60000000048 */
[----:B------:R-:W-:-:S05]  /*26f20*/  IMAD.WIDE.U32 R68, R68, 0x10000, RZ ;  /* 0x0001000044447825 */ /* 0x000fca00078e00ff */
[----:B------:R-:W-:Y:S02]  /*26f30*/  LOP3.LUT R69, R71, R69, RZ, 0xfc, !PT ;  /* 0x0000004547457212 */ /* 0x000fe400078efcff */
[----:B------:R-:W-:-:S05]  /*26f40*/  LOP3.LUT R68, R68, R73, RZ, 0xfc, !PT ;  /* 0x0000004944447212 */ /* 0x000fca00078efcff */
[----:B------:R0:W-:Y:S01]  /*26f50*/  STG.E.64 desc[UR4][R124.64+0x2e00], R68 ;  /* 0x002e00447c007986 */ /* 0x0001e2000c101b04 */
[----:B------:R-:W-:Y:S05]  /*26f60*/  BRA `(.L_x_11732) ;  /* 0x0000000000107947 */ /* 0x000fea0003800000 */
.L_x_11714:
[----:B------:R-:W-:Y:S02]  /*26f70*/  ULDC UR6, c[0x0][0x22c] ;  /* 0x00008b0000067ab9 */ /* 0x000fe40000000800 */
[----:B------:R-:W-:-:S13]  /*26f80*/  ISETP.GE.AND P0, PT, R73, UR6, PT ;  /* 0x0000000649007c0c */ /* 0x000fda000bf06270 */
[----:B------:R-:W-:Y:S05]  /*26f90*/  @P0 EXIT ;  /* 0x000000000000094d */ /* 0x000fea0003800000 */
[----:B------:R0:W-:Y:S02]  /*26fa0*/  STG.E.64 desc[UR4][R124.64+0x2e00], RZ ;  /* 0x002e00ff7c007986 */ /* 0x0001e4000c101b04 */
.L_x_11732:
[----:B------:R-:W-:Y:S05]  /*26fb0*/  BSYNC B2 ;  /* 0x0000000000027941 */ /* 0x000fea0003800000 */
.L_x_11713:
        /* <DEDUP_REMOVED lines=16> */
.L_x_11736:
[----:B------:R-:W-:Y:S05]  /*270c0*/  BSYNC B3 ;  /* 0x0000000000037941 */ /* 0x000fea0003800000 */
.L_x_11735:
        /* <DEDUP_REMOVED lines=17> */
.L_x_11740:
[----:B------:R-:W-:Y:S05]  /*271e0*/  BSYNC B4 ;  /* 0x0000000000047941 */ /* 0x000fea0003800000 */
.L_x_11739:
[----:B------:R-:W-:-:S04]  /*271f0*/  F2FP.F16.F32.PACK_AB R251, RZ, R251 ;  /* 0x000000fbfffb723e */ /* 0x000fc800000000ff */
[----:B------:R-:W-:Y:S01]  /*27200*/  PRMT R66, R251, 0x7610, R66 ;  /* 0x00007610fb427816 */ /* 0x000fe20000000042 */
[----:B------:R-:W-:Y:S06]  /*27210*/  BRA `(.L_x_11741) ;  /* 0x0000000000047947 */ /* 0x000fec0003800000 */
.L_x_11738:
[----:B------:R-:W-:-:S07]  /*27220*/  PRMT R66, RZ, 0x7610, R66 ;  /* 0x00007610ff427816 */ /* 0x000fce0000000042 */
.L_x_11741:
[----:B------:R-:W-:Y:S05]  /*27230*/  BSYNC B3 ;  /* 0x0000000000037941 */ /* 0x000fea0003800000 */
.L_x_11737:
        /* <DEDUP_REMOVED lines=16> */
.L_x_11745:
[----:B------:R-:W-:Y:S05]  /*27340*/  BSYNC B4 ;  /* 0x0000000000047941 */ /* 0x000fea0003800000 */
.L_x_11744:
[----:B------:R-:W-:-:S04]  /*27350*/  F2FP.F16.F32.PACK_AB R251, RZ, R251 ;  /* 0x000000fbfffb723e */ /* 0x000fc800000000ff */
[----:B------:R-:W-:Y:S01]  /*27360*/  PRMT R67, R251, 0x7610, R67 ;  /* 0x00007610fb437816 */ /* 0x000fe20000000043 */
[----:B------:R-:W-:Y:S06]  /*27370*/  BRA `(.L_x_11746) ;  /* 0x0000000000047947 */ /* 0x000fec0003800000 */
.L_x_11743:
[----:B------:R-:W-:-:S07]  /*27380*/  PRMT R67, RZ, 0x7610, R67 ;  /* 0x00007610ff437816 */ /* 0x000fce0000000043 */
.L_x_11746:
[----:B------:R-:W-:Y:S05]  /*27390*/  BSYNC B3 ;  /* 0x0000000000037941 */ /* 0x000fea0003800000 */
.L_x_11742:
        /* <DEDUP_REMOVED lines=16> */
.L_x_11750:
[----:B------:R-:W-:Y:S05]  /*274a0*/  BSYNC B4 ;  /* 0x0000000000047941 */ /* 0x000fea0003800000 */
.L_x_11749:
[----:B------:R-:W-:-:S04]  /*274b0*/  F2FP.F16.F32.PACK_AB R251, RZ, R251 ;  /* 0x000000fbfffb723e */ /* 0x000fc800000000ff */
[----:B------:R-:W-:Y:S01]  /*274c0*/  PRMT R68, R251, 0x7610, R68 ;  /* 0x00007610fb447816 */ /* 0x000fe20000000044 */
[----:B------:R-:W-:Y:S06]  /*274d0*/  BRA `(.L_x_11751) ;  /* 0x0000000000047947 */ /* 0x000fec0003800000 */
.L_x_11748:
[----:B------:R-:W-:-:S07]  /*274e0*/  PRMT R68, RZ, 0x7610, R68 ;  /* 0x00007610ff447816 */ /* 0x000fce0000000044 */
.L_x_11751:
[----:B------:R-:W-:Y:S05]  /*274f0*/  BSYNC B3 ;  /* 0x0000000000037941 */ /* 0x000fea0003800000 */
.L_x_11747:
[----:B------:R-:W-:Y:S02]  /*27500*/  LOP3.LUT R64, R66, 0xffff, RZ, 0xc0, !PT ;  /* 0x0000ffff42407812 */ /* 0x000fe400078ec0ff */
[----:B------:R-:W-:-:S03]  /*27510*/  PRMT R67, R67, 0x5410, R68 ;  /* 0x0000541043437816 */ /* 0x000fc60000000044 */
[----:B------:R-:W-:-:S05]  /*27520*/  IMAD.WIDE.U32 R64, R64, 0x10000, RZ ;  /* 0x0001000040407825 */ /* 0x000fca00078e00ff */
[----:B------:R-:W-:Y:S02]  /*27530*/  LOP3.LUT R65, R67, R65, RZ, 0xfc, !PT ;  /* 0x0000004143417212 */ /* 0x000fe400078efcff */
[----:B------:R-:W-:-:S05]  /*27540*/  LOP3.LUT R64, R64, R69, RZ, 0xfc, !PT ;  /* 0x0000004540407212 */ /* 0x000fca00078efcff */
[----:B------:R0:W-:Y:S01]  /*27550*/  STG.E.64 desc[UR4][R124.64+0x2f00], R64 ;  /* 0x002f00407c007986 */ /* 0x0001e2000c101b04 */
[----:B------:R-:W-:Y:S05]  /*27560*/  BRA `(.L_x_11752) ;  /* 0x0000000000107947 */ /* 0x000fea0003800000 */
.L_x_11734:
[----:B------:R-:W-:Y:S02]  /*27570*/  ULDC UR6, c[0x0][0x22c] ;  /* 0x00008b0000067ab9 */ /* 0x000fe40000000800 */
[----:B------:R-:W-:-:S13]  /*27580*/  ISETP.GE.AND P0, PT, R69, UR6, PT ;  /* 0x0000000645007c0c */ /* 0x000fda000bf06270 */
[----:B------:R-:W-:Y:S05]  /*27590*/  @P0 EXIT ;  /* 0x000000000000094d */ /* 0x000fea0003800000 */
[----:B------:R0:W-:Y:S02]  /*275a0*/  STG.E.64 desc[UR4][R124.64+0x2f00], RZ ;  /* 0x002f00ff7c007986 */ /* 0x0001e4000c101b04 */
.L_x_11752:
[----:B------:R-:W-:Y:S05]  /*275b0*/  BSYNC B2 ;  /* 0x0000000000027941 */ /* 0x000fea0003800000 */
.L_x_11733:
        /* <DEDUP_REMOVED lines=16> */
.L_x_11756:
[----:B------:R-:W-:Y:S05]  /*276c0*/  BSYNC B3 ;  /* 0x0000000000037941 */ /* 0x000fea0003800000 */
.L_x_11755:
        /* <DEDUP_REMOVED lines=17> */
.L_x_11760:
[----:B------:R-:W-:Y:S05]  /*277e0*/  BSYNC B4 ;  /* 0x0000000000047941 */ /* 0x000fea0003800000 */
.L_x_11759:
[----:B------:R-:W-:-:S04]  /*277f0*/  F2FP.F16.F32.PACK_AB R251, RZ, R251 ;  /* 0x000000fbfffb723e */ /* 0x000fc800000000ff */
[----:B------:R-:W-:Y:S01]  /*27800*/  PRMT R62, R251, 0x7610, R62 ;  /* 0x00007610fb3e7816 */ /* 0x000fe2000000003e */
[----:B------:R-:W-:Y:S06]  /*27810*/  BRA `(.L_x_11761) ;  /* 0x0000000000047947 */ /* 0x000fec0003800000 */
.L_x_11758:
[----:B------:R-:W-:-:S07]  /*27820*/  PRMT R62, RZ, 0x7610, R62 ;  /* 0x00007610ff3e7816 */ /* 0x000fce000000003e */
.L_x_11761:
[----:B------:R-:W-:Y:S05]  /*27830*/  BSYNC B3 ;  /* 0x0000000000037941 */ /* 0x000fea0003800000 */
.L_x_11757:
        /* <DEDUP_REMOVED lines=16> */
.L_x_11765:
[----:B------:R-:W-:Y:S05]  /*27940*/  BSYNC B4 ;  /* 0x0000000000047941 */ /* 0x000fea0003800000 */
.L_x_11764:
[----:B------:R-:W-:-:S04]  /*27950*/  F2FP.F16.F32.PACK_AB R251, RZ, R251 ;  /* 0x000000fbfffb723e */ /* 0x000fc800000000ff */
[----:B------:R-:W-:Y:S01]  /*27960*/  PRMT R63, R251, 0x7610, R63 ;  /* 0x00007610fb3f7816 */ /* 0x000fe2000000003f */
[----:B------:R-:W-:Y:S06]  /*27970*/  BRA `(.L_x_11766) ;  /* 0x0000000000047947 */ /* 0x000fec0003800000 */
.L_x_11763:
[----:B------:R-:W-:-:S07]  /*27980*/  PRMT R63, RZ, 0x7610, R63 ;  /* 0x00007610ff3f7816 */ /* 0x000fce000000003f */
.L_x_11766:
[----:B------:R-:W-:Y:S05]  /*27990*/  BSYNC B3 ;  /* 0x0000000000037941 */ /* 0x000fea0003800000 */
.L_x_11762:
        /* <DEDUP_REMOVED lines=16> */
.L_x_11770:
[----:B------:R-:W-:Y:S05]  /*27aa0*/  BSYNC B4 ;  /* 0x0000000000047941 */ /* 0x000fea0003800000 */
.L_x_11769:
[----:B------:R-:W-:-:S04]  /*27ab0*/  F2FP.F16.F32.PACK_AB R251, RZ, R251 ;  /* 0x000000fbfffb723e */ /* 0x000fc800000000ff */
[----:B------:R-:W-:Y:S01]  /*27ac0*/  PRMT R64, R251, 0x7610, R64 ;  /* 0x00007610fb407816 */ /* 0x000fe20000000040 */
[----:B------:R-:W-:Y:S06]  /*27ad0*/  BRA `(.L_x_11771) ;  /* 0x0000000000047947 */ /* 0x000fec0003800000 */
.L_x_11768:
[----:B------:R-:W-:-:S07]  /*27ae0*/  PRMT R64, RZ, 0x7610, R64 ;  /* 0x00007610ff407816 */ /* 0x000fce0000000040 */
.L_x_11771:
[----:B------:R-:W-:Y:S05]  /*27af0*/  BSYNC B3 ;  /* 0x0000000000037941 */ /* 0x000fea0003800000 */
.L_x_11767:
[----:B------:R-:W-:Y:S02]  /*27b00*/  LOP3.LUT R60, R62, 0xffff, RZ, 0xc0, !PT ;  /* 0x0000ffff3e3c7812 */ /* 0x000fe400078ec0ff */
[----:B------:R-:W-:-:S03]  /*27b10*/  PRMT R63, R63, 0x5410, R64 ;  /* 0x000054103f3f7816 */ /* 0x000fc60000000040 */
[----:B------:R-:W-:-:S05]  /*27b20*/  IMAD.WIDE.U32 R60, R60, 0x10000, RZ ;  /* 0x000100003c3c7825 */ /* 0x000fca00078e00ff */
[----:B------:R-:W-:Y:S02]  /*27b30*/  LOP3.LUT R61, R63, R61, RZ, 0xfc, !PT ;  /* 0x0000003d3f3d7212 */ /* 0x000fe400078efcff */
[----:B------:R-:W-:-:S05]  /*27b40*/  LOP3.LUT R60, R60, R65, RZ, 0xfc, !PT ;  /* 0x000000413c3c7212 */ /* 0x000fca00078efcff */
[----:B------:R0:W-:Y:S01]  /*27b50*/  STG.E.64 desc[UR4][R124.64+0x3000], R60 ;  /* 0x0030003c7c007986 */ /* 0x0001e2000c101b04 */
[----:B------:R-:W-:Y:S05]  /*27b60*/  BRA `(.L_x_11772) ;  /* 0x0000000000107947 */ /* 0x000fea0003800000 */
.L_x_11754:
[----:B------:R-:W-:Y:S02]  /*27b70*/  ULDC UR6, c[0x0][0x22c] ;  /* 0x00008b0000067ab9 */ /* 0x000fe40000000800 */
[----:B------:R-:W-:-:S13]  /*27b80*/  ISETP.GE.AND P0, PT, R65, UR6, PT ;  /* 0x0000000641007c0c */ /* 0x000fda000bf06270 */
[----:B------:R-:W-:Y:S05]  /*27b90*/  @P0 EXIT ;  /* 0x000000000000094d */ /* 0x000fea0003800000 */
[----:B------:R0:W-:Y:S02]  /*27ba0*/  STG.E.64 desc[UR4][R124.64+0x3000], RZ ;  /* 0x003000ff7c007986 */ /* 0x0001e4000c101b04 */
.L_x_11772:
[----:B------:R-:W-:Y:S05]  /*27bb0*/  BSYNC B2 ;  /* 0x0000000000027941 */ /* 0x000fea0003800000 */
.L_x_11753:
        /* <DEDUP_REMOVED lines=16> */
.L_x_11776:
[----:B------:R-:W-:Y:S05]  /*27cc0*/  BSYNC B3 ;  /* 0x0000000000037941 */ /* 0x000fea0003800000 */
.L_x_11775:
        /* <DEDUP_REMOVED lines=17> */
.L_x_11780:
[----:B------:R-:W-:Y:S05]  /*27de0*/  BSYNC B4 ;  /* 0x0000000000047941 */ /* 0x000fea0003800000 */
.L_x_11779:
[----:B------:R-:W-:-:S04]  /*27df0*/  F2FP.F16.F32.PACK_AB R251, RZ, R251 ;  /* 0x000000fbfffb723e */ /* 0x000fc800000000ff */
[----:B------:R-:W-:Y:S01]  /*27e00*/  PRMT R58, R251, 0x7610, R58 ;  /* 0x00007610fb3a7816 */ /* 0x000fe2000000003a */
[----:B------:R-:W-:Y:S06]  /*27e10*/  BRA `(.L_x_11781) ;  /* 0x0000000000047947 */ /* 0x000fec0003800000 */
.L_x_11778:
[----:B------:R-:W-:-:S07]  /*27e20*/  PRMT R58, RZ, 0x7610, R58 ;  /* 0x00007610ff3a7816 */ /* 0x000fce000000003a */
.L_x_11781:
[----:B------:R-:W-:Y:S05]  /*27e30*/  BSYNC B3 ;  /* 0x0000000000037941 */ /* 0x000fea0003800000 */
.L_x_11777:
        /* <DEDUP_REMOVED lines=16> */
.L_x_11785:
[----:B------:R-:W-:Y:S05]  /*27f40*/  BSYNC B4 ;  /* 0x0000000000047941 */ /* 0x000fea0003800000 */
.L_x_11784:
[----:B------:R-:W-:-:S04]  /*27f50*/  F2FP.F16.F32.PACK_AB R251, RZ, R251 ;  /* 0x000000fbfffb723e */ /* 0x000fc800000000ff */
[----:B------:R-:W-:Y:S01]  /*27f60*/  PRMT R59, R251, 0x7610, R59 ;  /* 0x00007610fb3b7816 */ /* 0x000fe2000000003b */
[----:B------:R-:W-:Y:S06]  /*27f70*/  BRA `(.L_x_11786) ;  /* 0x0000000000047947 */ /* 0x000fec0003800000 */
.L_x_11783:
[----:B------:R-:W-:-:S07]  /*27f80*/  PRMT R59, RZ, 0x7610, R59 ;  /* 0x00007610ff3b7816 */ /* 0x000fce000000003b */
.L_x_11786:
[----:B------:R-:W-:Y:S05]  /*27f90*/  BSYNC B3 ;  /* 0x0000000000037941 */ /* 0x000fea0003800000 */
.L_x_11782:
        /* <DEDUP_REMOVED lines=16> */
.L_x_11790:
[----:B------:R-:W-:Y:S05]  /*280a0*/  BSYNC B4 ;  /* 0x0000000000047941 */ /* 0x000fea0003800000 */
.L_x_11789:
[----:B------:R-:W-:-:S04]  /*280b0*/  F2FP.F16.F32.PACK_AB R251, RZ, R251 ;  /* 0x000000fbfffb723e */ /* 0x000fc800000000ff */
[----:B------:R-:W-:Y:S01]  /*280c0*/  PRMT R60, R251, 0x7610, R60 ;  /* 0x00007610fb3c7816 */ /* 0x000fe2000000003c */
[----:B------:R-:W-:Y:S06]  /*280d0*/  BRA `(.L_x_11791) ;  /* 0x0000000000047947 */ /* 0x000fec0003800000 */
.L_x_11788:
[----:B------:R-:W-:-:S07]  /*280e0*/  PRMT R60, RZ, 0x7610, R60 ;  /* 0x00007610ff3c7816 */ /* 0x000fce000000003c */
.L_x_11791:
[----:B------:R-:W-:Y:S05]  /*280f0*/  BSYNC B3 ;  /* 0x0000000000037941 */ /* 0x000fea0003800000 */
.L_x_11787:
[----:B------:R-:W-:Y:S02]  /*28100*/  LOP3.LUT R56, R58, 0xffff, RZ, 0xc0, !PT ;  /* 0x0000ffff3a387812 */ /* 0x000fe400078ec0ff */
[----:B------:R-:W-:-:S03]  /*28110*/  PRMT R59, R59, 0x5410, R60 ;  /* 0x000054103b3b7816 */ /* 0x000fc6000000003c */
[----:B------:R-:W-:-:S05]  /*28120*/  IMAD.WIDE.U32 R56, R56, 0x10000, RZ ;  /* 0x0001000038387825 */ /* 0x000fca00078e00ff */
[----:B------:R-:W-:Y:S02]  /*28130*/  LOP3.LUT R57, R59, R57, RZ, 0xfc, !PT ;  /* 0x000000393b397212 */ /* 0x000fe400078efcff */
[----:B------:R-:W-:-:S05]  /*28140*/  LOP3.LUT R56, R56, R61, RZ, 0xfc, !PT ;  /* 0x0000003d38387212 */ /* 0x000fca00078efcff */
[----:B------:R0:W-:Y:S01]  /*28150*/  STG.E.64 desc[UR4][R124.64+0x3100], R56 ;  /* 0x003100387c007986 */ /* 0x0001e2000c101b04 */
[----:B------:R-:W-:Y:S05]  /*28160*/  BRA `(.L_x_11792) ;  /* 0x0000000000107947 */ /* 0x000fea0003800000 */
.L_x_11774:
[----:B------:R-:W-:Y:S02]  /*28170*/  ULDC UR6, c[0x0][0x22c] ;  /* 0x00008b0000067ab9 */ /* 0x000fe40000000800 */
[----:B------:R-:W-:-:S13]  /*28180*/  ISETP.GE.AND P0, PT, R61, UR6, PT ;  /* 0x000000063d007c0c */ /* 0x000fda000bf06270 */
[----:B------:R-:W-:Y:S05]  /*28190*/  @P0 EXIT ;  /* 0x000000000000094d */ /* 0x000fea0003800000 */
[----:B------:R0:W-:Y:S02]  /*281a0*/  STG.E.64 desc[UR4][R124.64+0x3100], RZ ;  /* 0x003100ff7c007986 */ /* 0x0001e4000c101b04 */
.L_x_11792:
[----:B------:R-:W-:Y:S05]  /*281b0*/  BSYNC B2 ;  /* 0x0000000000027941 */ /* 0x000fea0003800000 */
.L_x_11773:
        /* <DEDUP_REMOVED lines=16> */
.L_x_11796:
[----:B------:R-:W-:Y:S05]  /*282c0*/  BSYNC B3 ;  /* 0x0000000000037941 */ /* 0x000fea0003800000 */
.L_x_11795:
        /* <DEDUP_REMOVED lines=17> */
.L_x_11800:
[----:B------:R-:W-:Y:S05]  /*283e0*/  BSYNC B4 ;  /* 0x0000000000047941 */ /* 0x000fea0003800000 */
.L_x_11799:
[----:B------:R-:W-:-:S04]  /*283f0*/  F2FP.F16.F32.PACK_AB R251, RZ, R251 ;  /* 0x000000fbfffb723e */ /* 0x000fc800000000ff */
[----:B------:R-:W-:Y:S01]  /*28400*/  PRMT R54, R251, 0x7610, R54 ;  /* 0x00007610fb367816 */ /* 0x000fe20000000036 */
[----:B------:R-:W-:Y:S06]  /*28410*/  BRA `(.L_x_11801) ;  /* 0x0000000000047947 */ /* 0x000fec0003800000 */
.L_x_11798:
[----:B------:R-:W-:-:S07]  /*28420*/  PRMT R54, RZ, 0x7610, R54 ;  /* 0x00007610ff367816 */ /* 0x000fce0000000036 */
.L_x_11801:
[----:B------:R-:W-:Y:S05]  /*28430*/  BSYNC B3 ;  /* 0x0000000000037941 */ /* 0x000fea0003800000 */
.L_x_11797:
        /* <DEDUP_REMOVED lines=16> */
.L_x_11805:
[----:B------:R-:W-:Y:S05]  /*28540*/  BSYNC B4 ;  /* 0x0000000000047941 */ /* 0x000fea0003800000 */
.L_x_11804:
[----:B------:R-:W-:-:S04]  /*28550*/  F2FP.F16.F32.PACK_AB R251, RZ, R251 ;  /* 0x000000fbfffb723e */ /* 0x000fc800000000ff */
[----:B------:R-:W-:Y:S01]  /*28560*/  PRMT R55, R251, 0x7610, R55 ;  /* 0x00007610fb377816 */ /* 0x000fe20000000037 */
[----:B------:R-:W-:Y:S06]  /*28570*/  BRA `(.L_x_11806) ;  /* 0x0000000000047947 */ /* 0x000fec0003800000 */
.L_x_11803:
[----:B------:R-:W-:-:S07]  /*28580*/  PRMT R55, RZ, 0x7610, R55 ;  /* 0x00007610ff377816 */ /* 0x000fce0000000037 */
.L_x_11806:
[----:B------:R-:W-:Y:S05]  /*28590*/  BSYNC B3 ;  /* 0x0000000000037941 */ /* 0x000fea0003800000 */
.L_x_11802:
        /* <DEDUP_REMOVED lines=16> */
.L_x_11810:
[----:B------:R-:W-:Y:S05]  /*286a0*/  BSYNC B4 ;  /* 0x0000000000047941 */ /* 0x000fea0003800000 */
.L_x_11809:
[----:B------:R-:W-:-:S04]  /*286b0*/  F2FP.F16.F32.PACK_AB R251, RZ, R251 ;  /* 0x000000fbfffb723e */ /* 0x000fc800000000ff */
[----:B------:R-:W-:Y:S01]  /*286c0*/  PRMT R56, R251, 0x7610, R56 ;  /* 0x00007610fb387816 */ /* 0x000fe20000000038 */
[----:B------:R-:W-:Y:S06]  /*286d0*/  BRA `(.L_x_11811) ;  /* 0x0000000000047947 */ /* 0x000fec0003800000 */
.L_x_11808:
[----:B------:R-:W-:-:S07]  /*286e0*/  PRMT R56, RZ, 0x7610, R56 ;  /* 0x00007610ff387816 */ /* 0x000fce0000000038 */
.L_x_11811:
[----:B------:R-:W-:Y:S05]  /*286f0*/  BSYNC B3 ;  /* 0x0000000000037941 */ /* 0x000fea0003800000 */
.L_x_11807:
[----:B------:R-:W-:Y:S02]  /*28700*/  LOP3.LUT R52, R54, 0xffff, RZ, 0xc0, !PT ;  /* 0x0000ffff36347812 */ /* 0x000fe400078ec0ff */
[----:B------:R-:W-:-:S03]  /*28710*/  PRMT R55, R55, 0x5410, R56 ;  /* 0x0000541037377816 */ /* 0x000fc60000000038 */
[----:B------:R-:W-:-:S05]  /*28720*/  IMAD.WIDE.U32 R52, R52, 0x10000, RZ ;  /* 0x0001000034347825 */ /* 0x000fca00078e00ff */
[----:B------:R-:W-:Y:S02]  /*28730*/  LOP3.LUT R53, R55, R53, RZ, 0xfc, !PT ;  /* 0x0000003537357212 */ /* 0x000fe400078efcff */
[----:B------:R-:W-:-:S05]  /*28740*/  LOP3.LUT R52, R52, R57, RZ, 0xfc, !PT ;  /* 0x0000003934347212 */ /* 0x000fca00078efcff */
[----:B------:R0:W-:Y:S01]  /*28750*/  STG.E.64 desc[UR4][R124.64+0x3200], R52 ;  /* 0x003200347c007986 */ /* 0x0001e2000c101b04 */
[----:B------:R-:W-:Y:S05]  /*28760*/  BRA `(.L_x_11812) ;  /* 0x0000000000107947 */ /* 0x000fea0003800000 */
.L_x_11794:
[----:B------:R-:W-:Y:S02]  /*28770*/  ULDC UR6, c[0x0][0x22c] ;  /* 0x00008b0000067ab9 */ /* 0x000fe40000000800 */
[----:B------:R-:W-:-:S13]  /*28780*/  ISETP.GE.AND P0, PT, R57, UR6, PT ;  /* 0x0000000639007c0c */ /* 0x000fda000bf06270 */
[----:B------:R-:W-:Y:S05]  /*28790*/  @P0 EXIT ;  /* 0x000000000000094d */ /* 0x000fea0003800000 */
[----:B------:R0:W-:Y:S02]  /*287a0*/  STG.E.64 desc[UR4][R124.64+0x3200], RZ ;  /* 0x003200ff7c007986 */ /* 0x0001e4000c101b04 */
.L_x_11812:
[----:B------:R-:W-:Y:S05]  /*287b0*/  BSYNC B2 ;  /* 0x0000000000027941 */ /* 0x000fea0003800000 */
.L_x_11793:
        /* <DEDUP_REMOVED lines=16> */
.L_x_11816:
[----:B------:R-:W-:Y:S05]  /*288c0*/  BSYNC B3 ;  /* 0x0000000000037941 */ /* 0x000fea0003800000 */
.L_x_11815:
        /* <DEDUP_REMOVED lines=17> */
.L_x_11820:
[----:B------:R-:W-:Y:S05]  /*289e0*/  BSYNC B4 ;  /* 0x0000000000047941 */ /* 0x000fea0003800000 */
.L_x_11819:
[----:B------:R-:W-:-:S04]  /*289f0*/  F2FP.F16.F32.PACK_AB R251, RZ, R251 ;  /* 0x000000fbfffb723e */ /* 0x000fc800000000ff */
[----:B------:R-:W-:Y:S01]  /*28a00*/  PRMT R50, R251, 0x7610, R50 ;  /* 0x00007610fb327816 */ /* 0x000fe20000000032 */
[----:B------:R-:W-:Y:S06]  /*28a10*/  BRA `(.L_x_11821) ;  /* 0x0000000000047947 */ /* 0x000fec0003800000 */
.L_x_11818:
[----:B------:R-:W-:-:S07]  /*28a20*/  PRMT R50, RZ, 0x7610, R50 ;  /* 0x00007610ff327816 */ /* 0x000fce0000000032 */
.L_x_11821:
[----:B------:R-:W-:Y:S05]  /*28a30*/  BSYNC B3 ;  /* 0x0000000000037941 */ /* 0x000fea0003800000 */
.L_x_11817:
        /* <DEDUP_REMOVED lines=16> */
.L_x_11825:
[----:B------:R-:W-:Y:S05]  /*28b40*/  BSYNC B4 ;  /* 0x0000000000047941 */ /* 0x000fea0003800000 */
.L_x_11824:
[----:B------:R-:W-:-:S04]  /*28b50*/  F2FP.F16.F32.PACK_AB R251, RZ, R251 ;  /* 0x000000fbfffb723e */ /* 0x000fc800000000ff */
[----:B------:R-:W-:Y:S01]  /*28b60*/  PRMT R51, R251, 0x7610, R51 ;  /* 0x00007610fb337816 */ /* 0x000fe20000000033 */
[----:B------:R-:W-:Y:S06]  /*28b70*/  BRA `(.L_x_11826) ;  /* 0x0000000000047947 */ /* 0x000fec0003800000 */
.L_x_11823:
[----:B------:R-:W-:-:S07]  /*28b80*/  PRMT R51, RZ, 0x7610, R51 ;  /* 0x00007610ff337816 */ /* 0x000fce0000000033 */
.L_x_11826:
[----:B------:R-:W-:Y:S05]  /*28b90*/  BSYNC B3 ;  /* 0x0000000000037941 */ /* 0x000fea0003800000 */
.L_x_11822:
        /* <DEDUP_REMOVED lines=16> */
.L_x_11830:
[----:B------:R-:W-:Y:S05]  /*28ca0*/  BSYNC B4 ;  /* 0x0000000000047941 */ /* 0x000fea0003800000 */
.L_x_11829:
[----:B------:R-:W-:-:S04]  /*28cb0*/  F2FP.F16.F32.PACK_AB R251, RZ, R251 ;  /* 0x000000fbfffb723e */ /* 0x000fc800000000ff */
[----:B------:R-:W-:Y:S01]  /*28cc0*/  PRMT R52, R251, 0x7610, R52 ;  /* 0x00007610fb347816 */ /* 0x000fe20000000034 */
[----:B------:R-:W-:Y:S06]  /*28cd0*/  BRA `(.L_x_11831) ;  /* 0x0000000000047947 */ /* 0x000fec0003800000 */
.L_x_11828:
[----:B------:R-:W-:-:S07]  /*28ce0*/  PRMT R52, RZ, 0x7610, R52 ;  /* 0x00007610ff347816 */ /* 0x000fce0000000034 */
.L_x_11831:
[----:B------:R-:W-:Y:S05]  /*28cf0*/  BSYNC B3 ;  /* 0x0000000000037941 */ /* 0x000fea0003800000 */
.L_x_11827:
[----:B------:R-:W-:Y:S02]  /*28d00*/  LOP3.LUT R48, R50, 0xffff, RZ, 0xc0, !PT ;  /* 0x0000ffff32307812 */ /* 0x000fe400078ec0ff */
[----:B------:R-:W-:-:S03]  /*28d10*/  PRMT R51, R51, 0x5410, R52 ;  /* 0x0000541033337816 */ /* 0x000fc60000000034 */
[----:B------:R-:W-:-:S05]  /*28d20*/  IMAD.WIDE.U32 R48, R48, 0x10000, RZ ;  /* 0x0001000030307825 */ /* 0x000fca00078e00ff */
[----:B------:R-:W-:Y:S02]  /*28d30*/  LOP3.LUT R49, R51, R49, RZ, 0xfc, !PT ;  /* 0x0000003133317212 */ /* 0x000fe400078efcff */
[----:B------:R-:W-:-:S05]  /*28d40*/  LOP3.LUT R48, R48, R53, RZ, 0xfc, !PT ;  /* 0x0000003530307212 */ /* 0x000fca00078efcff */
[----:B------:R0:W-:Y:S01]  /*28d50*/  STG.E.64 desc[UR4][R124.64+0x3300], R48 ;  /* 0x003300307c007986 */ /* 0x0001e2000c101b04 */
[----:B------:R-:W-:Y:S05]  /*28d60*/  BRA `(.L_x_11832) ;  /* 0x0000000000107947 */ /* 0x000fea0003800000 */
.L_x_11814:
[----:B------:R-:W-:Y:S02]  /*28d70*/  ULDC UR6, c[0x0][0x22c] ;  /* 0x00008b0000067ab9 */ /* 0x000fe40000000800 */
[----:B------:R-:W-:-:S13]  /*28d80*/  ISETP.GE.AND P0, PT, R53, UR6, PT ;  /* 0x0000000635007c0c */ /* 0x000fda000bf06270 */
[----:B------:R-:W-:Y:S05]  /*28d90*/  @P0 EXIT ;  /* 0x000000000000094d */ /* 0x000fea0003800000 */
[----:B------:R0:W-:Y:S02]  /*28da0*/  STG.E.64 desc[UR4][R124.64+0x3300], RZ ;  /* 0x003300ff7c007986 */ /* 0x0001e4000c101b04 */
.L_x_11832:
[----:B------:R-:W-:Y:S05]  /*28db0*/  BSYNC B2 ;  /* 0x0000000000027941 */ /* 0x000fea0003800000 */
.L_x_11813:
        /* <DEDUP_REMOVED lines=16> */
.L_x_11836:
[----:B------:R-:W-:Y:S05]  /*28ec0*/  BSYNC B3 ;  /* 0x0000000000037941 */ /* 0x000fea0003800000 */
.L_x_11835:
        /* <DEDUP_REMOVED lines=17> */
.L_x_11840:
[----:B------:R-:W-:Y:S05]  /*28fe0*/  BSYNC B4 ;  /* 0x0000000000047941 */ /* 0x000fea0003800000 */
.L_x_11839:
[----:B------:R-:W-:-:S04]  /*28ff0*/  F2FP.F16.F32.PACK_AB R251, RZ, R251 ;  /* 0x000000fbfffb723e */ /* 0x000fc800000000ff */
[----:B------:R-:W-:Y:S01]  /*29000*/  PRMT R46, R251, 0x7610, R46 ;  /* 0x00007610fb2e7816 */ /* 0x000fe2000000002e */
[----:B------:R-:W-:Y:S06]  /*29010*/  BRA `(.L_x_11841) ;  /* 0x0000000000047947 */ /* 0x000fec0003800000 */
.L_x_11838:
[----:B------:R-:W-:-:S07]  /*29020*/  PRMT R46, RZ, 0x7610, R46 ;  /* 0x00007610ff2e7816 */ /* 0x000fce000000002e */
.L_x_11841:
[----:B------:R-:W-:Y:S05]  /*29030*/  BSYNC B3 ;  /* 0x0000000000037941 */ /* 0x000fea0003800000 */
.L_x_11837:
        /* <DEDUP_REMOVED lines=16> */
.L_x_11845:
[----:B------:R-:W-:Y:S05]  /*29140*/  BSYNC B4 ;  /* 0x0000000000047941 */ /* 0x000fea0003800000 */
.L_x_11844:
[----:B------:R-:W-:-:S04]  /*29150*/  F2FP.F16.F32.PACK_AB R251, RZ, R251 ;  /* 0x000000fbfffb723e */ /* 0x000fc800000000ff */
[----:B------:R-:W-:Y:S01]  /*29160*/  PRMT R47, R251, 0x7610, R47 ;  /* 0x00007610fb2f7816 */ /* 0x000fe2000000002f */
[----:B------:R-:W-:Y:S06]  /*29170*/  BRA `(.L_x_11846) ;  /* 0x0000000000047947 */ /* 0x000fec0003800000 */
.L_x_11843:
[----:B------:R-:W-:-:S07]  /*29180*/  PRMT R47, RZ, 0x7610, R47 ;  /* 0x00007610ff2f7816 */ /* 0x000fce000000002f */
.L_x_11846:
[----:B------:R-:W-:Y:S05]  /*29190*/  BSYNC B3 ;  /* 0x0000000000037941 */ /* 0x000fea0003800000 */
.L_x_11842:
        /* <DEDUP_REMOVED lines=16> */
.L_x_11850:
[----:B------:R-:W-:Y:S05]  /*292a0*/  BSYNC B4 ;  /* 0x0000000000047941 */ /* 0x000fea0003800000 */
.L_x_11849:
[----:B------:R-:W-:-:S04]  /*292b0*/  F2FP.F16.F32.PACK_AB R251, RZ, R251 ;  /* 0x000000fbfffb723e */ /* 0x000fc800000000ff */
[----:B------:R-:W-:Y:S01]  /*292c0*/  PRMT R48, R251, 0x7610, R48 ;  /* 0x00007610fb307816 */ /* 0x000fe20000000030 */
[----:B------:R-:W-:Y:S06]  /*292d0*/  BRA `(.L_x_11851) ;  /* 0x0000000000047947 */ /* 0x000fec0003800000 */
.L_x_11848:
[----:B------:R-:W-:-:S07]  /*292e0*/  PRMT R48, RZ, 0x7610, R48 ;  /* 0x00007610ff307816 */ /* 0x000fce0000000030 */
.L_x_11851:
[----:B------:R-:W-:Y:S05]  /*292f0*/  BSYNC B3 ;  /* 0x0000000000037941 */ /* 0x000fea0003800000 */
.L_x_11847:
[----:B------:R-:W-:Y:S02]  /*29300*/  LOP3.LUT R44, R46, 0xffff, RZ, 0xc0, !PT ;  /* 0x0000ffff2e2c7812 */ /* 0x000fe400078ec0ff */
[----:B------:R-:W-:-:S03]  /*29310*/  PRMT R47, R47, 0x5410, R48 ;  /* 0x000054102f2f7816 */ /* 0x000fc60000000030 */
[----:B------:R-:W-:-:S05]  /*29320*/  IMAD.WIDE.U32 R44, R44, 0x10000, RZ ;  /* 0x000100002c2c7825 */ /* 0x000fca00078e00ff */
[----:B------:R-:W-:Y:S02]  /*29330*/  LOP3.LUT R45, R47, R45, RZ, 0xfc, !PT ;  /* 0x0000002d2f2d7212 */ /* 0x000fe400078efcff */
[----:B------:R-:W-:-:S05]  /*29340*/  LOP3.LUT R44, R44, R49, RZ, 0xfc, !PT ;  /* 0x000000312c2c7212 */ /* 0x000fca00078efcff */
[----:B------:R0:W-:Y:S01]  /*29350*/  STG.E.64 desc[UR4][R124.64+0x3400], R44 ;  /* 0x0034002c7c007986 */ /* 0x0001e2000c101b04 */
[----:B------:R-:W-:Y:S05]  /*29360*/  BRA `(.L_x_11852) ;  /* 0x0000000000107947 */ /* 0x000fea0003800000 */
.L_x_11834:
[----:B------:R-:W-:Y:S02]  /*29370*/  ULDC UR6, c[0x0][0x22c] ;  /* 0x00008b0000067ab9 */ /* 0x000fe40000000800 */
[----:B------:R-:W-:-:S13]  /*29380*/  ISETP.GE.AND P0, PT, R49, UR6, PT ;  /* 0x0000000631007c0c */ /* 0x000fda000bf06270 */
[----:B------:R-:W-:Y:S05]  /*29390*/  @P0 EXIT ;  /* 0x000000000000094d */ /* 0x000fea0003800000 */
[----:B------:R0:W-:Y:S02]  /*293a0*/  STG.E.64 desc[UR4][R124.64+0x3400], RZ ;  /* 0x003400ff7c007986 */ /* 0x0001e4000c101b04 */
.L_x_11852:
[----:B------:R-:W-:Y:S05]  /*293b0*/  BSYNC B2 ;  /* 0x0000000000027941 */ /* 0x000fea0003800000 */
.L_x_11833:
        /* <DEDUP_REMOVED lines=16> */
.L_x_11856:
[----:B------:R-:W-:Y:S05]  /*294c0*/  BSYNC B3 ;  /* 0x0000000000037941 */ /* 0x000fea0003800000 */
.L_x_11855:
        /* <DEDUP_REMOVED lines=17> */
.L_x_11860:
[----:B------:R-:W-:Y:S05]  /*295e0*/  BSYNC B4 ;  /* 0x0000000000047941 */ /* 0x000fea0003800000 */
.L_x_11859:
[----:B------:R-:W-:-:S04]  /*295f0*/  F2FP.F16.F32.PACK_AB R251, RZ, R251 ;  /* 0x000000fbfffb723e */ /* 0x000fc800000000ff */
[----:B------:R-:W-:Y:S01]  /*29600*/  PRMT R42, R251, 0x7610, R42 ;  /* 0x00007610fb2a7816 */ /* 0x000fe2000000002a */
[----:B------:R-:W-:Y:S06]  /*29610*/  BRA `(.L_x_11861) ;  /* 0x0000000000047947 */ /* 0x000fec0003800000 */
.L_x_11858:
[----:B------:R-:W-:-:S07]  /*29620*/  PRMT R42, RZ, 0x7610, R42 ;  /* 0x00007610ff2a7816 */ /* 0x000fce000000002a */
.L_x_11861:
[----:B------:R-:W-:Y:S05]  /*29630*/  BSYNC B3 ;  /* 0x0000000000037941 */ /* 0x000fea0003800000 */
.L_x_11857:
        /* <DEDUP_REMOVED lines=16> */
.L_x_11865:
[----:B------:R-:W-:Y:S05]  /*29740*/  BSYNC B4 ;  /* 0x0000000000047941 */ /* 0x000fea0003800000 */
.L_x_11864:
[----:B------:R-:W-:-:S04]  /*29750*/  F2FP.F16.F32.PACK_AB R251, RZ, R251 ;  /* 0x000000fbfffb723e */ /* 0x000fc800000000ff */
[----:B------:R-:W-:Y:S01]  /*29760*/  PRMT R43, R251, 0x7610, R43 ;  /* 0x00007610fb2b7816 */ /* 0x000fe2000000002b */
[----:B------:R-:W-:Y:S06]  /*29770*/  BRA `(.L_x_11866) ;  /* 0x0000000000047947 */ /* 0x000fec0003800000 */
.L_x_11863:
[----:B------:R-:W-:-:S07]  /*29780*/  PRMT R43, RZ, 0x7610, R43 ;  /* 0x00007610ff2b7816 */ /* 0x000fce000000002b */
.L_x_11866:
[----:B------:R-:W-:Y:S05]  /*29790*/  BSYNC B3 ;  /* 0x0000000000037941 */ /* 0x000fea0003800000 */
.L_x_11862:
        /* <DEDUP_REMOVED lines=16> */
.L_x_11870:
[----:B------:R-:W-:Y:S05]  /*298a0*/  BSYNC B4 ;  /* 0x0000000000047941 */ /* 0x000fea0003800000 */
.L_x_11869:
[----:B------:R-:W-:-:S04]  /*298b0*/  F2FP.F16.F32.PACK_AB R251, RZ, R251 ;  /* 0x000000fbfffb723e */ /* 0x000fc800000000ff */
[----:B------:R-:W-:Y:S01]  /*298c0*/  PRMT R44, R251, 0x7610, R44 ;  /* 0x00007610fb2c7816 */ /* 0x000fe2000000002c */
[----:B------:R-:W-:Y:S06]  /*298d0*/  BRA `(.L_x_11871) ;  /* 0x0000000000047947 */ /* 0x000fec0003800000 */
.L_x_11868:
[----:B------:R-:W-:-:S07]  /*298e0*/  PRMT R44, RZ, 0x7610, R44 ;  /* 0x00007610ff2c7816 */ /* 0x000fce000000002c */
.L_x_11871:
[----:B------:R-:W-:Y:S05]  /*298f0*/  BSYNC B3 ;  /* 0x0000000000037941 */ /* 0x000fea0003800000 */
.L_x_11867:
[----:B------:R-:W-:Y:S02]  /*29900*/  LOP3.LUT R40, R42, 0xffff, RZ, 0xc0, !PT ;  /* 0x0000ffff2a287812 */ /* 0x000fe400078ec0ff */
[----:B------:R-:W-:-:S03]  /*29910*/  PRMT R43, R43, 0x5410, R44 ;  /* 0x000054102b2b7816 */ /* 0x000fc6000000002c */
[----:B------:R-:W-:-:S05]  /*29920*/  IMAD.WIDE.U32 R40, R40, 0x10000, RZ ;  /* 0x0001000028287825 */ /* 0x000fca00078e00ff */
[----:B------:R-:W-:Y:S02]  /*29930*/  LOP3.LUT R41, R43, R41, RZ, 0xfc, !PT ;  /* 0x000000292b297212 */ /* 0x000fe400078efcff */
[----:B------:R-:W-:-:S05]  /*29940*/  LOP3.LUT R40, R40, R45, RZ, 0xfc, !PT ;  /* 0x0000002d28287212 */ /* 0x000fca00078efcff */
[----:B------:R0:W-:Y:S01]  /*29950*/  STG.E.64 desc[UR4][R124.64+0x3500], R40 ;  /* 0x003500287c007986 */ /* 0x0001e2000c101b04 */
[----:B------:R-:W-:Y:S05]  /*29960*/  BRA `(.L_x_11872) ;  /* 0x0000000000107947 */ /* 0x000fea0003800000 */
.L_x_11854:
[----:B------:R-:W-:Y:S02]  /*29970*/  ULDC UR6, c[0x0][0x22c] ;  /* 0x00008b0000067ab9 */ /* 0x000fe40000000800 */
[----:B------:R-:W-:-:S13]  /*29980*/  ISETP.GE.AND P0, PT, R45, UR6, PT ;  /* 0x000000062d007c0c */ /* 0x000fda000bf06270 */
[----:B------:R-:W-:Y:S05]  /*29990*/  @P0 EXIT ;  /* 0x000000000000094d */ /* 0x000fea0003800000 */
[----:B------:R0:W-:Y:S02]  /*299a0*/  STG.E.64 desc[UR4][R124.64+0x3500], RZ ;  /* 0x003500ff7c007986 */ /* 0x0001e4000c101b04 */
.L_x_11872:
[----:B------:R-:W-:Y:S05]  /*299b0*/  BSYNC B2 ;  /* 0x0000000000027941 */ /* 0x000fea0003800000 */
.L_x_11853:
        /* <DEDUP_REMOVED lines=16> */
.L_x_11876:
[----:B------:R-:W-:Y:S05]  /*29ac0*/  BSYNC B3 ;  /* 0x0000000000037941 */ /* 0x000fea0003800000 */
.L_x_11875:
        /* <DEDUP_REMOVED lines=17> */
.L_x_11880:
[----:B------:R-:W-:Y:S05]  /*29be0*/  BSYNC B4 ;  /* 0x0000000000047941 */ /* 0x000fea0003800000 */
.L_x_11879:
[----:B------:R-:W-:-:S04]  /*29bf0*/  F2FP.F16.F32.PACK_AB R251, RZ, R251 ;  /* 0x000000fbfffb723e */ /* 0x000fc800000000ff */
[----:B------:R-:W-:Y:S01]  /*29c00*/  PRMT R38, R251, 0x7610, R38 ;  /* 0x00007610fb267816 */ /* 0x000fe20000000026 */
[----:B------:R-:W-:Y:S06]  /*29c10*/  BRA `(.L_x_11881) ;  /* 0x0000000000047947 */ /* 0x000fec0003800000 */
.L_x_11878:
[----:B------:R-:W-:-:S07]  /*29c20*/  PRMT R38, RZ, 0x7610, R38 ;  /* 0x00007610ff267816 */ /* 0x000fce0000000026 */
.L_x_11881:
[----:B------:R-:W-:Y:S05]  /*29c30*/  BSYNC B3 ;  /* 0x0000000000037941 */ /* 0x000fea0003800000 */
.L_x_11877:
        /* <DEDUP_REMOVED lines=16> */
.L_x_11885:
[----:B------:R-:W-:Y:S05]  /*29d40*/  BSYNC B4 ;  /* 0x0000000000047941 */ /* 0x000fea0003800000 */
.L_x_11884:
[----:B------:R-:W-:-:S04]  /*29d50*/  F2FP.F16.F32.PACK_AB R251, RZ, R251 ;  /* 0x000000fbfffb723e */ /* 0x000fc800000000ff */
[----:B------:R-:W-:Y:S01]  /*29d60*/  PRMT R39, R251, 0x7610, R39 ;  /* 0x00007610fb277816 */ /* 0x000fe20000000027 */
[----:B------:R-:W-:Y:S06]  /*29d70*/  BRA `(.L_x_11886) ;  /* 0x0000000000047947 */ /* 0x000fec0003800000 */
.L_x_11883:
[----:B------:R-:W-:-:S07]  /*29d80*/  PRMT R39, RZ, 0x7610, R39 ;  /* 0x00007610ff277816 */ /* 0x000fce0000000027 */
.L_x_11886:
[----:B------:R-:W-:Y:S05]  /*29d90*/  BSYNC B3 ;  /* 0x0000000000037941 */ /* 0x000fea0003800000 */
.L_x_11882:
        /* <DEDUP_REMOVED lines=16> */
.L_x_11890:
[----:B------:R-:W-:Y:S05]  /*29ea0*/  BSYNC B4 ;  /* 0x0000000000047941 */ /* 0x000fea0003800000 */
.L_x_11889:
[----:B------:R-:W-:-:S04]  /*29eb0*/  F2FP.F16.F32.PACK_AB R251, RZ, R251 ;  /* 0x000000fbfffb723e */ /* 0x000fc800000000ff */
[----:B------:R-:W-:Y:S01]  /*29ec0*/  PRMT R40, R251, 0x7610, R40 ;  /* 0x00007610fb287816 */ /* 0x000fe20000000028 */
[----:B------:R-:W-:Y:S06]  /*29ed0*/  BRA `(.L_x_11891) ;  /* 0x0000000000047947 */ /* 0x000fec0003800000 */
.L_x_11888:
[----:B------:R-:W-:-:S07]  /*29ee0*/  PRMT R40, RZ, 0x7610, R40 ;  /* 0x00007610ff287816 */ /* 0x000fce0000000028 */
.L_x_11891:
[----:B------:R-:W-:Y:S05]  /*29ef0*/  BSYNC B3 ;  /* 0x0000000000037941 */ /* 0x000fea0003800000 */
.L_x_11887:
[----:B------:R-:W-:Y:S02]  /*29f00*/  LOP3.LUT R36, R38, 0xffff, RZ, 0xc0, !PT ;  /* 0x0000ffff26247812 */ /* 0x000fe400078ec0ff */
[----:B------:R-:W-:-:S03]  /*29f10*/  PRMT R39, R39, 0x5410, R40 ;  /* 0x0000541027277816 */ /* 0x000fc60000000028 */
[----:B------:R-:W-:-:S05]  /*29f20*/  IMAD.WIDE.U32 R36, R36, 0x10000, RZ ;  /* 0x0001000024247825 */ /* 0x000fca00078e00ff */
[----:B------:R-:W-:Y:S02]  /*29f30*/  LOP3.LUT R37, R39, R37, RZ, 0xfc, !PT ;  /* 0x0000002527257212 */ /* 0x000fe400078efcff */
[----:B------:R-:W-:-:S05]  /*29f40*/  LOP3.LUT R36, R36, R41, RZ, 0xfc, !PT ;  /* 0x0000002924247212 */ /* 0x000fca00078efcff */
[----:B------:R0:W-:Y:S01]  /*29f50*/  STG.E.64 desc[UR4][R124.64+0x3600], R36 ;  /* 0x003600247c007986 */ /* 0x0001e2000c101b04 */
[----:B------:R-:W-:Y:S05]  /*29f60*/  BRA `(.L_x_11892) ;  /* 0x0000000000107947 */ /* 0x000fea0003800000 */
.L_x_11874:
[----:B------:R-:W-:Y:S02]  /*29f70*/  ULDC UR6, c[0x0][0x22c] ;  /* 0x00008b0000067ab9 */ /* 0x000fe40000000800 */
[----:B------:R-:W-:-:S13]  /*29f80*/  ISETP.GE.AND P0, PT, R41, UR6, PT ;  /* 0x0000000629007c0c */ /* 0x000fda000bf06270 */
[----:B------:R-:W-:Y:S05]  /*29f90*/  @P0 EXIT ;  /* 0x000000000000094d */ /* 0x000fea0003800000 */
[----:B------:R0:W-:Y:S02]  /*29fa0*/  STG.E.64 desc[UR4][R124.64+0x3600], RZ ;  /* 0x003600ff7c007986 */ /* 0x0001e4000c101b04 */
.L_x_11892:
[----:B------:R-:W-:Y:S05]  /*29fb0*/  BSYNC B2 ;  /* 0x0000000000027941 */ /* 0x000fea0003800000 */
.L_x_11873:
        /* <DEDUP_REMOVED lines=16> */
.L_x_11896:
[----:B------:R-:W-:Y:S05]  /*2a0c0*/  BSYNC B3 ;  /* 0x0000000000037941 */ /* 0x000fea0003800000 */
.L_x_11895:
        /* <DEDUP_REMOVED lines=17> */
.L_x_11900:
[----:B------:R-:W-:Y:S05]  /*2a1e0*/  BSYNC B4 ;  /* 0x0000000000047941 */ /* 0x000fea0003800000 */
.L_x_11899:
[----:B------:R-:W-:-:S04]  /*2a1f0*/  F2FP.F16.F32.PACK_AB R251, RZ, R251 ;  /* 0x000000fbfffb723e */ /* 0x000fc800000000ff */
[----:B------:R-:W-:Y:S01]  /*2a200*/  PRMT R34, R251, 0x7610, R34 ;  /* 0x00007610fb227816 */ /* 0x000fe20000000022 */
[----:B------:R-:W-:Y:S06]  /*2a210*/  BRA `(.L_x_11901) ;  /* 0x0000000000047947 */ /* 0x000fec0003800000 */
.L_x_11898:
[----:B------:R-:W-:-:S07]  /*2a220*/  PRMT R34, RZ, 0x7610, R34 ;  /* 0x00007610ff227816 */ /* 0x000fce0000000022 */
.L_x_11901:
[----:B------:R-:W-:Y:S05]  /*2a230*/  BSYNC B3 ;  /* 0x0000000000037941 */ /* 0x000fea0003800000 */
.L_x_11897:
        /* <DEDUP_REMOVED lines=16> */
.L_x_11905:
[----:B------:R-:W-:Y:S05]  /*2a340*/  BSYNC B4 ;  /* 0x0000000000047941 */ /* 0x000fea0003800000 */
.L_x_11904:
[----:B------:R-:W-:-:S04]  /*2a350*/  F2FP.F16.F32.PACK_AB R251, RZ, R251 ;  /* 0x000000fbfffb723e */ /* 0x000fc800000000ff */
[----:B------:R-:W-:Y:S01]  /*2a360*/  PRMT R35, R251, 0x7610, R35 ;  /* 0x00007610fb237816 */ /* 0x000fe20000000023 */
[----:B------:R-:W-:Y:S06]  /*2a370*/  BRA `(.L_x_11906) ;  /* 0x0000000000047947 */ /* 0x000fec0003800000 */
.L_x_11903:
[----:B------:R-:W-:-:S07]  /*2a380*/  PRMT R35, RZ, 0x7610, R35 ;  /* 0x00007610ff237816 */ /* 0x000fce0000000023 */
.L_x_11906:
[----:B------:R-:W-:Y:S05]  /*2a390*/  BSYNC B3 ;  /* 0x0000000000037941 */ /* 0x000fea0003800000 */
.L_x_11902:
        /* <DEDUP_REMOVED lines=16> */
.L_x_11910:
[----:B------:R-:W-:Y:S05]  /*2a4a0*/  BSYNC B4 ;  /* 0x0000000000047941 */ /* 0x000fea0003800000 */
.L_x_11909:
[----:B------:R-:W-:-:S04]  /*2a4b0*/  F2FP.F16.F32.PACK_AB R251, RZ, R251 ;  /* 0x000000fbfffb723e */ /* 0x000fc800000000ff */
[----:B------:R-:W-:Y:S01]  /*2a4c0*/  PRMT R36, R251, 0x7610, R36 ;  /* 0x00007610fb247816 */ /* 0x000fe20000000024 */
[----:B------:R-:W-:Y:S06]  /*2a4d0*/  BRA `(.L_x_11911) ;  /* 0x0000000000047947 */ /* 0x000fec0003800000 */
.L_x_11908:
[----:B------:R-:W-:-:S07]  /*2a4e0*/  PRMT R36, RZ, 0x7610, R36 ;  /* 0x00007610ff247816 */ /* 0x000fce0000000024 */
.L_x_11911:
[----:B------:R-:W-:Y:S05]  /*2a4f0*/  BSYNC B3 ;  /* 0x0000000000037941 */ /* 0x000fea0003800000 */
.L_x_11907:
[----:B------:R-:W-:Y:S02]  /*2a500*/  LOP3.LUT R32, R34, 0xffff, RZ, 0xc0, !PT ;  /* 0x0000ffff22207812 */ /* 0x000fe400078ec0ff */
[----:B------:R-:W-:-:S03]  /*2a510*/  PRMT R35, R35, 0x5410, R36 ;  /* 0x0000541023237816 */ /* 0x000fc60000000024 */
[----:B------:R-:W-:-:S05]  /*2a520*/  IMAD.WIDE.U32 R32, R32, 0x10000, RZ ;  /* 0x0001000020207825 */ /* 0x000fca00078e00ff */
[----:B------:R-:W-:Y:S02]  /*2a530*/  LOP3.LUT R33, R35, R33, RZ, 0xfc, !PT ;  /* 0x0000002123217212 */ /* 0x000fe400078efcff */
[----:B------:R-:W-:-:S05]  /*2a540*/  LOP3.LUT R32, R32, R37, RZ, 0xfc, !PT ;  /* 0x0000002520207212 */ /* 0x000fca00078efcff */
[----:B------:R0:W-:Y:S01]  /*2a550*/  STG.E.64 desc[UR4][R124.64+0x3700], R32 ;  /* 0x003700207c007986 */ /* 0x0001e2000c101b04 */
[----:B------:R-:W-:Y:S05]  /*2a560*/  BRA `(.L_x_11912) ;  /* 0x0000000000107947 */ /* 0x000fea0003800000 */
.L_x_11894:
[----:B------:R-:W-:Y:S02]  /*2a570*/  ULDC UR6, c[0x0][0x22c] ;  /* 0x00008b0000067ab9 */ /* 0x000fe40000000800 */
[----:B------:R-:W-:-:S13]  /*2a580*/  ISETP.GE.AND P0, PT, R37, UR6, PT ;  /* 0x0000000625007c0c */ /* 0x000fda000bf06270 */
[----:B------:R-:W-:Y:S05]  /*2a590*/  @P0 EXIT ;  /* 0x000000000000094d */ /* 0x000fea0003800000 */
[----:B------:R0:W-:Y:S02]  /*2a5a0*/  STG.E.64 desc[UR4][R124.64+0x3700], RZ ;  /* 0x003700ff7c007986 */ /* 0x0001e4000c101b04 */
.L_x_11912:
[----:B------:R-:W-:Y:S05]  /*2a5b0*/  BSYNC B2 ;  /* 0x0000000000027941 */ /* 0x000fea0003800000 */
.L_x_11893:
        /* <DEDUP_REMOVED lines=16> */
.L_x_11916:
[----:B------:R-:W-:Y:S05]  /*2a6c0*/  BSYNC B3 ;  /* 0x0000000000037941 */ /* 0x000fea0003800000 */
.L_x_11915:
        /* <DEDUP_REMOVED lines=17> */
.L_x_11920:
[----:B------:R-:W-:Y:S05]  /*2a7e0*/  BSYNC B4 ;  /* 0x0000000000047941 */ /* 0x000fea0003800000 */
.L_x_11919:
[----:B------:R-:W-:-:S04]  /*2a7f0*/  F2FP.F16.F32.PACK_AB R251, RZ, R251 ;  /* 0x000000fbfffb723e */ /* 0x000fc800000000ff */
[----:B------:R-:W-:Y:S01]  /*2a800*/  PRMT R30, R251, 0x7610, R30 ;  /* 0x00007610fb1e7816 */ /* 0x000fe2000000001e */
[----:B------:R-:W-:Y:S06]  /*2a810*/  BRA `(.L_x_11921) ;  /* 0x0000000000047947 */ /* 0x000fec0003800000 */
.L_x_11918:
[----:B------:R-:W-:-:S07]  /*2a820*/  PRMT R30, RZ, 0x7610, R30 ;  /* 0x00007610ff1e7816 */ /* 0x000fce000000001e */
.L_x_11921:
[----:B------:R-:W-:Y:S05]  /*2a830*/  BSYNC B3 ;  /* 0x0000000000037941 */ /* 0x000fea0003800000 */
.L_x_11917:
        /* <DEDUP_REMOVED lines=16> */
.L_x_11925:
[----:B------:R-:W-:Y:S05]  /*2a940*/  BSYNC B4 ;  /* 0x0000000000047941 */ /* 0x000fea0003800000 */
.L_x_11924:
[----:B------:R-:W-:-:S04]  /*2a950*/  F2FP.F16.F32.PACK_AB R251, RZ, R251 ;  /* 0x000000fbfffb723e */ /* 0x000fc800000000ff */
[----:B------:R-:W-:Y:S01]  /*2a960*/  PRMT R31, R251, 0x7610, R31 ;  /* 0x00007610fb1f7816 */ /* 0x000fe2000000001f */
[----:B------:R-:W-:Y:S06]  /*2a970*/  BRA `(.L_x_11926) ;  /* 0x0000000000047947 */ /* 0x000fec0003800000 */
.L_x_11923:
[----:B------:R-:W-:-:S07]  /*2a980*/  PRMT R31, RZ, 0x7610, R31 ;  /* 0x00007610ff1f7816 */ /* 0x000fce000000001f */
.L_x_11926:
[----:B------:R-:W-:Y:S05]  /*2a990*/  BSYNC B3 ;  /* 0x0000000000037941 */ /* 0x000fea0003800000 */
.L_x_11922:
        /* <DEDUP_REMOVED lines=16> */
.L_x_11930:
[----:B------:R-:W-:Y:S05]  /*2aaa0*/  BSYNC B4 ;  /* 0x0000000000047941 */ /* 0x000fea0003800000 */
.L_x_11929:
[----:B------:R-:W-:-:S04]  /*2aab0*/  F2FP.F16.F32.PACK_AB R251, RZ, R251 ;  /* 0x000000fbfffb723e */ /* 0x000fc800000000ff */
[----:B------:R-:W-:Y:S01]  /*2aac0*/  PRMT R32, R251, 0x7610, R32 ;  /* 0x00007610fb207816 */ /* 0x000fe20000000020 */
[----:B------:R-:W-:Y:S06]  /*2aad0*/  BRA `(.L_x_11931) ;  /* 0x0000000000047947 */ /* 0x000fec0003800000 */
.L_x_11928:
[----:B------:R-:W-:-:S07]  /*2aae0*/  PRMT R32, RZ, 0x7610, R32 ;  /* 0x00007610ff207816 */ /* 0x000fce0000000020 */
.L_x_11931:
[----:B------:R-:W-:Y:S05]  /*2aaf0*/  BSYNC B3 ;  /* 0x0000000000037941 */ /* 0x000fea0003800000 */
.L_x_11927:
[----:B------:R-:W-:Y:S02]  /*2ab00*/  LOP3.LUT R28, R30, 0xffff, RZ, 0xc0, !PT ;  /* 0x0000ffff1e1c7812 */ /* 0x000fe400078ec0ff */
[----:B------:R-:W-:-:S03]  /*2ab10*/  PRMT R31, R31, 0x5410, R32 ;  /* 0x000054101f1f7816 */ /* 0x000fc60000000020 */
[----:B------:R-:W-:-:S05]  /*2ab20*/  IMAD.WIDE.U32 R28, R28, 0x10000, RZ ;  /* 0x000100001c1c7825 */ /* 0x000fca00078e00ff */
[----:B------:R-:W-:Y:S02]  /*2ab30*/  LOP3.LUT R29, R31, R29, RZ, 0xfc, !PT ;  /* 0x0000001d1f1d7212 */ /* 0x000fe400078efcff */
[----:B------:R-:W-:-:S05]  /*2ab40*/  LOP3.LUT R28, R28, R33, RZ, 0xfc, !PT ;  /* 0x000000211c1c7212 */ /* 0x000fca00078efcff */
[----:B------:R0:W-:Y:S01]  /*2ab50*/  STG.E.64 desc[UR4][R124.64+0x3800], R28 ;  /* 0x0038001c7c007986 */ /* 0x0001e2000c101b04 */
[----:B------:R-:W-:Y:S05]  /*2ab60*/  BRA `(.L_x_11932) ;  /* 0x0000000000107947 */ /* 0x000fea0003800000 */
.L_x_11914:
[----:B------:R-:W-:Y:S02]  /*2ab70*/  ULDC UR6, c[0x0][0x22c] ;  /* 0x00008b0000067ab9 */ /* 0x000fe40000000800 */
[----:B------:R-:W-:-:S13]  /*2ab80*/  ISETP.GE.AND P0, PT, R33, UR6, PT ;  /* 0x0000000621007c0c */ /* 0x000fda000bf06270 */
[----:B------:R-:W-:Y:S05]  /*2ab90*/  @P0 EXIT ;  /* 0x000000000000094d */ /* 0x000fea0003800000 */
[----:B------:R0:W-:Y:S02]  /*2aba0*/  STG.E.64 desc[UR4][R124.64+0x3800], RZ ;  /* 0x003800ff7c007986 */ /* 0x0001e4000c101b04 */
.L_x_11932:
[----:B------:R-:W-:Y:S05]  /*2abb0*/  BSYNC B2 ;  /* 0x0000000000027941 */ /* 0x000fea0003800000 */
.L_x_11913:
        /* <DEDUP_REMOVED lines=16> */
.L_x_11936:
[----:B------:R-:W-:Y:S05]  /*2acc0*/  BSYNC B3 ;  /* 0x0000000000037941 */ /* 0x000fea0003800000 */
.L_x_11935:
        /* <DEDUP_REMOVED lines=17> */
.L_x_11940:
[----:B------:R-:W-:Y:S05]  /*2ade0*/  BSYNC B4 ;  /* 0x0000000000047941 */ /* 0x000fea0003800000 */
.L_x_11939:
[----:B------:R-:W-:-:S04]  /*2adf0*/  F2FP.F16.F32.PACK_AB R251, RZ, R251 ;  /* 0x000000fbfffb723e */ /* 0x000fc800000000ff */
[----:B------:R-:W-:Y:S01]  /*2ae00*/  PRMT R26, R251, 0x7610, R26 ;  /* 0x00007610fb1a7816 */ /* 0x000fe2000000001a */
[----:B------:R-:W-:Y:S06]  /*2ae10*/  BRA `(.L_x_11941) ;  /* 0x0000000000047947 */ /* 0x000fec0003800000 */
.L_x_11938:
[----:B------:R-:W-:-:S07]  /*2ae20*/  PRMT R26, RZ, 0x7610, R26 ;  /* 0x00007610ff1a7816 */ /* 0x000fce000000001a */
.L_x_11941:
[----:B------:R-:W-:Y:S05]  /*2ae30*/  BSYNC B3 ;  /* 0x0000000000037941 */ /* 0x000fea0003800000 */
.L_x_11937:
        /* <DEDUP_REMOVED lines=16> */
.L_x_11945:
[----:B------:R-:W-:Y:S05]  /*2af40*/  BSYNC B4 ;  /* 0x0000000000047941 */ /* 0x000fea0003800000 */
.L_x_11944:
[----:B------:R-:W-:-:S04]  /*2af50*/  F2FP.F16.F32.PACK_AB R251, RZ, R251 ;  /* 0x000000fbfffb723e */ /* 0x000fc800000000ff */
[----:B------:R-:W-:Y:S01]  /*2af60*/  PRMT R27, R251, 0x7610, R27 ;  /* 0x00007610fb1b7816 */ /* 0x000fe2000000001b */
[----:B------:R-:W-:Y:S06]  /*2af70*/  BRA `(.L_x_11946) ;  /* 0x0000000000047947 */ /* 0x000fec0003800000 */
.L_x_11943:
[----:B------:R-:W-:-:S07]  /*2af80*/  PRMT R27, RZ, 0x7610, R27 ;  /* 0x00007610ff1b7816 */ /* 0x000fce000000001b */
.L_x_11946:
[----:B------:R-:W-:Y:S05]  /*2af90*/  BSYNC B3 ;  /* 0x0000000000037941 */ /* 0x000fea0003800000 */
.L_x_11942:
        /* <DEDUP_REMOVED lines=16> */
.L_x_11950:
[----:B------:R-:W-:Y:S05]  /*2b0a0*/  BSYNC B4 ;  /* 0x0000000000047941 */ /* 0x000fea0003800000 */
.L_x_11949:
[----:B------:R-:W-:-:S04]  /*2b0b0*/  F2FP.F16.F32.PACK_AB R251, RZ, R251 ;  /* 0x000000fbfffb723e */ /* 0x000fc800000000ff */
[----:B------:R-:W-:Y:S01]  /*2b0c0*/  PRMT R28, R251, 0x7610, R28 ;  /* 0x00007610fb1c7816 */ /* 0x000fe2000000001c */
[----:B------:R-:W-:Y:S06]  /*2b0d0*/  BRA `(.L_x_11951) ;  /* 0x0000000000047947 */ /* 0x000fec0003800000 */
.L_x_11948:
[----:B------:R-:W-:-:S07]  /*2b0e0*/  PRMT R28, RZ, 0x7610, R28 ;  /* 0x00007610ff1c7816 */ /* 0x000fce000000001c */
.L_x_11951:
[----:B------:R-:W-:Y:S05]  /*2b0f0*/  BSYNC B3 ;  /* 0x0000000000037941 */ /* 0x000fea0003800000 */
.L_x_11947:
[----:B------:R-:W-:Y:S02]  /*2b100*/  LOP3.LUT R24, R26, 0xffff, RZ, 0xc0, !PT ;  /* 0x0000ffff1a187812 */ /* 0x000fe400078ec0ff */
[----:B------:R-:W-:-:S03]  /*2b110*/  PRMT R27, R27, 0x5410, R28 ;  /* 0x000054101b1b7816 */ /* 0x000fc6000000001c */
[----:B------:R-:W-:-:S05]  /*2b120*/  IMAD.WIDE.U32 R24, R24, 0x10000, RZ ;  /* 0x0001000018187825 */ /* 0x000fca00078e00ff */
[----:B------:R-:W-:Y:S02]  /*2b130*/  LOP3.LUT R25, R27, R25, RZ, 0xfc, !PT ;  /* 0x000000191b197212 */ /* 0x000fe400078efcff */
[----:B------:R-:W-:-:S05]  /*2b140*/  LOP3.LUT R24, R24, R29, RZ, 0xfc, !PT ;  /* 0x0000001d18187212 */ /* 0x000fca00078efcff */
[----:B------:R0:W-:Y:S01]  /*2b150*/  STG.E.64 desc[UR4][R124.64+0x3900], R24 ;  /* 0x003900187c007986 */ /* 0x0001e2000c101b04 */
[----:B------:R-:W-:Y:S05]  /*2b160*/  BRA `(.L_x_11952) ;  /* 0x0000000000107947 */ /* 0x000fea0003800000 */
.L_x_11934:
[----:B------:R-:W-:Y:S02]  /*2b170*/  ULDC UR6, c[0x0][0x22c] ;  /* 0x00008b0000067ab9 */ /* 0x000fe40000000800 */
[----:B------:R-:W-:-:S13]  /*2b180*/  ISETP.GE.AND P0, PT, R29, UR6, PT ;  /* 0x000000061d007c0c */ /* 0x000fda000bf06270 */
[----:B------:R-:W-:Y:S05]  /*2b190*/  @P0 EXIT ;  /* 0x000000000000094d */ /* 0x000fea0003800000 */
[----:B------:R0:W-:Y:S02]  /*2b1a0*/  STG.E.64 desc[UR4][R124.64+0x3900], RZ ;  /* 0x003900ff7c007986 */ /* 0x0001e4000c101b04 */
.L_x_11952:
[----:B------:R-:W-:Y:S05]  /*2b1b0*/  BSYNC B2 ;  /* 0x0000000000027941 */ /* 0x000fea0003800000 */
.L_x_11933:
        /* <DEDUP_REMOVED lines=16> */
.L_x_11956:
[----:B------:R-:W-:Y:S05]  /*2b2c0*/  BSYNC B3 ;  /* 0x0000000000037941 */ /* 0x000fea0003800000 */
.L_x_11955:
        /* <DEDUP_REMOVED lines=17> */
.L_x_11960:
[----:B------:R-:W-:Y:S05]  /*2b3e0*/  BSYNC B4 ;  /* 0x0000000000047941 */ /* 0x000fea0003800000 */
.L_x_11959:
[----:B------:R-:W-:-:S04]  /*2b3f0*/  F2FP.F16.F32.PACK_AB R251, RZ, R251 ;  /* 0x000000fbfffb723e */ /* 0x000fc800000000ff */
[----:B------:R-:W-:Y:S01]  /*2b400*/  PRMT R22, R251, 0x7610, R22 ;  /* 0x00007610fb167816 */ /* 0x000fe20000000016 */
[----:B------:R-:W-:Y:S06]  /*2b410*/  BRA `(.L_x_11961) ;  /* 0x0000000000047947 */ /* 0x000fec0003800000 */
.L_x_11958:
[----:B------:R-:W-:-:S07]  /*2b420*/  PRMT R22, RZ, 0x7610, R22 ;  /* 0x00007610ff167816 */ /* 0x000fce0000000016 */
.L_x_11961:
[----:B------:R-:W-:Y:S05]  /*2b430*/  BSYNC B3 ;  /* 0x0000000000037941 */ /* 0x000fea0003800000 */
.L_x_11957:
        /* <DEDUP_REMOVED lines=16> */
.L_x_11965:
[----:B------:R-:W-:Y:S05]  /*2b540*/  BSYNC B4 ;  /* 0x0000000000047941 */ /* 0x000fea0003800000 */
.L_x_11964:
[----:B------:R-:W-:-:S04]  /*2b550*/  F2FP.F16.F32.PACK_AB R251, RZ, R251 ;  /* 0x000000fbfffb723e */ /* 0x000fc800000000ff */
[----:B------:R-:W-:Y:S01]  /*2b560*/  PRMT R23, R251, 0x7610, R23 ;  /* 0x00007610fb177816 */ /* 0x000fe20000000017 */
[----:B------:R-:W-:Y:S06]  /*2b570*/  BRA `(.L_x_11966) ;  /* 0x0000000000047947 */ /* 0x000fec0003800000 */
.L_x_11963:
[----:B------:R-:W-:-:S07]  /*2b580*/  PRMT R23, RZ, 0x7610, R23 ;  /* 0x00007610ff177816 */ /* 0x000fce0000000017 */
.L_x_11966:
[----:B------:R-:W-:Y:S05]  /*2b590*/  BSYNC B3 ;  /* 0x0000000000037941 */ /* 0x000fea0003800000 */
.L_x_11962:
        /* <DEDUP_REMOVED lines=16> */
.L_x_11970:
[----:B------:R-:W-:Y:S05]  /*2b6a0*/  BSYNC B4 ;  /* 0x0000000000047941 */ /* 0x000fea0003800000 */
.L_x_11969:
[----:B------:R-:W-:-:S04]  /*2b6b0*/  F2FP.F16.F32.PACK_AB R251, RZ, R251 ;  /* 0x000000fbfffb723e */ /* 0x000fc800000000ff */
[----:B------:R-:W-:Y:S01]  /*2b6c0*/  PRMT R24, R251, 0x7610, R24 ;  /* 0x00007610fb187816 */ /* 0x000fe20000000018 */
[----:B------:R-:W-:Y:S06]  /*2b6d0*/  BRA `(.L_x_11971) ;  /* 0x0000000000047947 */ /* 0x000fec0003800000 */
.L_x_11968:
[----:B------:R-:W-:-:S07]  /*2b6e0*/  PRMT R24, RZ, 0x7610, R24 ;  /* 0x00007610ff187816 */ /* 0x000fce0000000018 */
.L_x_11971:
[----:B------:R-:W-:Y:S05]  /*2b6f0*/  BSYNC B3 ;  /* 0x0000000000037941 */ /* 0x000fea0003800000 */
.L_x_11967:
[----:B------:R-:W-:Y:S02]  /*2b700*/  LOP3.LUT R20, R22, 0xffff, RZ, 0xc0, !PT ;  /* 0x0000ffff16147812 */ /* 0x000fe400078ec0ff */
[----:B------:R-:W-:-:S03]  /*2b710*/  PRMT R23, R23, 0x5410, R24 ;  /* 0x0000541017177816 */ /* 0x000fc60000000018 */
[----:B------:R-:W-:-:S05]  /*2b720*/  IMAD.WIDE.U32 R20, R20, 0x10000, RZ ;  /* 0x0001000014147825 */ /* 0x000fca00078e00ff */
[----:B------:R-:W-:Y:S02]  /*2b730*/  LOP3.LUT R21, R23, R21, RZ, 0xfc, !PT ;  /* 0x0000001517157212 */ /* 0x000fe400078efcff */
[----:B------:R-:W-:-:S05]  /*2b740*/  LOP3.LUT R20, R20, R25, RZ, 0xfc, !PT ;  /* 0x0000001914147212 */ /* 0x000fca00078efcff */
[----:B------:R0:W-:Y:S01]  /*2b750*/  STG.E.64 desc[UR4][R124.64+0x3a00], R20 ;  /* 0x003a00147c007986 */ /* 0x0001e2000c101b04 */
[----:B------:R-:W-:Y:S05]  /*2b760*/  BRA `(.L_x_11972) ;  /* 0x0000000000107947 */ /* 0x000fea0003800000 */
.L_x_11954:
[----:B------:R-:W-:Y:S02]  /*2b770*/  ULDC UR6, c[0x0][0x22c] ;  /* 0x00008b0000067ab9 */ /* 0x000fe40000000800 */
[----:B------:R-:W-:-:S13]  /*2b780*/  ISETP.GE.AND P0, PT, R25, UR6, PT ;  /* 0x0000000619007c0c */ /* 0x000fda000bf06270 */
[----:B------:R-:W-:Y:S05]  /*2b790*/  @P0 EXIT ;  /* 0x000000000000094d */ /* 0x000fea0003800000 */
[----:B------:R0:W-:Y:S02]  /*2b7a0*/  STG.E.64 desc[UR4][R124.64+0x3a00], RZ ;  /* 0x003a00ff7c007986 */ /* 0x0001e4000c101b04 */
.L_x_11972:
[----:B------:R-:W-:Y:S05]  /*2b7b0*/  BSYNC B2 ;  /* 0x0000000000027941 */ /* 0x000fea0003800000 */
.L_x_11953:
        /* <DEDUP_REMOVED lines=16> */
.L_x_11976:
[----:B------:R-:W-:Y:S05]  /*2b8c0*/  BSYNC B3 ;  /* 0x0000000000037941 */ /* 0x000fea0003800000 */
.L_x_11975:
        /* <DEDUP_REMOVED lines=17> */
.L_x_11980:
[----:B------:R-:W-:Y:S05]  /*2b9e0*/  BSYNC B4 ;  /* 0x0000000000047941 */ /* 0x000fea0003800000 */
.L_x_11979:
[----:B------:R-:W-:-:S04]  /*2b9f0*/  F2FP.F16.F32.PACK_AB R251, RZ, R251 ;  /* 0x000000fbfffb723e */ /* 0x000fc800000000ff */
[----:B------:R-:W-:Y:S01]  /*2ba00*/  PRMT R18, R251, 0x7610, R18 ;  /* 0x00007610fb127816 */ /* 0x000fe20000000012 */
[----:B------:R-:W-:Y:S06]  /*2ba10*/  BRA `(.L_x_11981) ;  /* 0x0000000000047947 */ /* 0x000fec0003800000 */
.L_x_11978:
[----:B------:R-:W-:-:S07]  /*2ba20*/  PRMT R18, RZ, 0x7610, R18 ;  /* 0x00007610ff127816 */ /* 0x000fce0000000012 */
.L_x_11981:
[----:B------:R-:W-:Y:S05]  /*2ba30*/  BSYNC B3 ;  /* 0x0000000000037941 */ /* 0x000fea0003800000 */
.L_x_11977:
        /* <DEDUP_REMOVED lines=16> */
.L_x_11985:
[----:B------:R-:W-:Y:S05]  /*2bb40*/  BSYNC B4 ;  /* 0x0000000000047941 */ /* 0x000fea0003800000 */
.L_x_11984:
[----:B------:R-:W-:-:S04]  /*2bb50*/  F2FP.F16.F32.PACK_AB R251, RZ, R251 ;  /* 0x000000fbfffb723e */ /* 0x000fc800000000ff */
[----:B------:R-:W-:Y:S01]  /*2bb60*/  PRMT R19, R251, 0x7610, R19 ;  /* 0x00007610fb137816 */ /* 0x000fe20000000013 */
[----:B------:R-:W-:Y:S06]  /*2bb70*/  BRA `(.L_x_11986) ;  /* 0x0000000000047947 */ /* 0x000fec0003800000 */
.L_x_11983:
[----:B------:R-:W-:-:S07]  /*2bb80*/  PRMT R19, RZ, 0x7610, R19 ;  /* 0x00007610ff137816 */ /* 0x000fce0000000013 */
.L_x_11986:
[----:B------:R-:W-:Y:S05]  /*2bb90*/  BSYNC B3 ;  /* 0x0000000000037941 */ /* 0x000fea0003800000 */
.L_x_11982:
        /* <DEDUP_REMOVED lines=16> */
.L_x_11990:
[----:B------:R-:W-:Y:S05]  /*2bca0*/  BSYNC B4 ;  /* 0x0000000000047941 */ /* 0x000fea0003800000 */
.L_x_11989:
[----:B------:R-:W-:-:S04]  /*2bcb0*/  F2FP.F16.F32.PACK_AB R251, RZ, R251 ;  /* 0x000000fbfffb723e */ /* 0x000fc800000000ff */
[----:B------:R-:W-:Y:S01]  /*2bcc0*/  PRMT R20, R251, 0x7610, R20 ;  /* 0x00007610fb147816 */ /* 0x000fe20000000014 */
[----:B------:R-:W-:Y:S06]  /*2bcd0*/  BRA `(.L_x_11991) ;  /* 0x0000000000047947 */ /* 0x000fec0003800000 */
.L_x_11988:
[----:B------:R-:W-:-:S07]  /*2bce0*/  PRMT R20, RZ, 0x7610, R20 ;  /* 0x00007610ff147816 */ /* 0x000fce0000000014 */
.L_x_11991:
[----:B------:R-:W-:Y:S05]  /*2bcf0*/  BSYNC B3 ;  /* 0x0000000000037941 */ /* 0x000fea0003800000 */
.L_x_11987:
[----:B------:R-:W-:Y:S02]  /*2bd00*/  LOP3.LUT R16, R18, 0xffff, RZ, 0xc0, !PT ;  /* 0x0000ffff12107812 */ /* 0x000fe400078ec0ff */
[----:B------:R-:W-:-:S03]  /*2bd10*/  PRMT R19, R19, 0x5410, R20 ;  /* 0x0000541013137816 */ /* 0x000fc60000000014 */
[----:B------:R-:W-:-:S05]  /*2bd20*/  IMAD.WIDE.U32 R16, R16, 0x10000, RZ ;  /* 0x0001000010107825 */ /* 0x000fca00078e00ff */
[----:B------:R-:W-:Y:S02]  /*2bd30*/  LOP3.LUT R17, R19, R17, RZ, 0xfc, !PT ;  /* 0x0000001113117212 */ /* 0x000fe400078efcff */
[----:B------:R-:W-:-:S05]  /*2bd40*/  LOP3.LUT R16, R16, R21, RZ, 0xfc, !PT ;  /* 0x0000001510107212 */ /* 0x000fca00078efcff */
[----:B------:R0:W-:Y:S01]  /*2bd50*/  STG.E.64 desc[UR4][R124.64+0x3b00], R16 ;  /* 0x003b00107c007986 */ /* 0x0001e2000c101b04 */
[----:B------:R-:W-:Y:S05]  /*2bd60*/  BRA `(.L_x_11992) ;  /* 0x0000000000107947 */ /* 0x000fea0003800000 */
.L_x_11974:
[----:B------:R-:W-:Y:S02]  /*2bd70*/  ULDC UR6, c[0x0][0x22c] ;  /* 0x00008b0000067ab9 */ /* 0x000fe40000000800 */
[----:B------:R-:W-:-:S13]  /*2bd80*/  ISETP.GE.AND P0, PT, R21, UR6, PT ;  /* 0x0000000615007c0c */ /* 0x000fda000bf06270 */
[----:B------:R-:W-:Y:S05]  /*2bd90*/  @P0 EXIT ;  /* 0x000000000000094d */ /* 0x000fea0003800000 */
[----:B------:R0:W-:Y:S02]  /*2bda0*/  STG.E.64 desc[UR4][R124.64+0x3b00], RZ ;  /* 0x003b00ff7c007986 */ /* 0x0001e4000c101b04 */
.L_x_11992:
[----:B------:R-:W-:Y:S05]  /*2bdb0*/  BSYNC B2 ;  /* 0x0000000000027941 */ /* 0x000fea0003800000 */
.L_x_11973:
        /* <DEDUP_REMOVED lines=16> */
.L_x_11996:
[----:B------:R-:W-:Y:S05]  /*2bec0*/  BSYNC B3 ;  /* 0x0000000000037941 */ /* 0x000fea0003800000 */
.L_x_11995:
        /* <DEDUP_REMOVED lines=17> */
.L_x_12000:
[----:B------:R-:W-:Y:S05]  /*2bfe0*/  BSYNC B4 ;  /* 0x0000000000047941 */ /* 0x000fea0003800000 */
.L_x_11999:
[----:B------:R-:W-:-:S04]  /*2bff0*/  F2FP.F16.F32.PACK_AB R251, RZ, R251 ;  /* 0x000000fbfffb723e */ /* 0x000fc800000000ff */
[----:B------:R-:W-:Y:S01]  /*2c000*/  PRMT R14, R251, 0x7610, R14 ;  /* 0x00007610fb0e7816 */ /* 0x000fe2000000000e */
[----:B------:R-:W-:Y:S06]  /*2c010*/  BRA `(.L_x_12001) ;  /* 0x0000000000047947 */ /* 0x000fec0003800000 */
.L_x_11998:
[----:B------:R-:W-:-:S07]  /*2c020*/  PRMT R14, RZ, 0x7610, R14 ;  /* 0x00007610ff0e7816 */ /* 0x000fce000000000e */
.L_x_12001:
[----:B------:R-:W-:Y:S05]  /*2c030*/  BSYNC B3 ;  /* 0x0000000000037941 */ /* 0x000fea0003800000 */
.L_x_11997:
        /* <DEDUP_REMOVED lines=16> */
.L_x_12005:
[----:B------:R-:W-:Y:S05]  /*2c140*/  BSYNC B4 ;  /* 0x0000000000047941 */ /* 0x000fea0003800000 */
.L_x_12004:
[----:B------:R-:W-:-:S04]  /*2c150*/  F2FP.F16.F32.PACK_AB R251, RZ, R251 ;  /* 0x000000fbfffb723e */ /* 0x000fc800000000ff */
[----:B------:R-:W-:Y:S01]  /*2c160*/  PRMT R15, R251, 0x7610, R15 ;  /* 0x00007610fb0f7816 */ /* 0x000fe2000000000f */
[----:B------:R-:W-:Y:S06]  /*2c170*/  BRA `(.L_x_12006) ;  /* 0x0000000000047947 */ /* 0x000fec0003800000 */
.L_x_12003:
[----:B------:R-:W-:-:S07]  /*2c180*/  PRMT R15, RZ, 0x7610, R15 ;  /* 0x00007610ff0f7816 */ /* 0x000fce000000000f */
.L_x_12006:
[----:B------:R-:W-:Y:S05]  /*2c190*/  BSYNC B3 ;  /* 0x0000000000037941 */ /* 0x000fea0003800000 */
.L_x_12002:
        /* <DEDUP_REMOVED lines=16> */
.L_x_12010:
[----:B------:R-:W-:Y:S05]  /*2c2a0*/  BSYNC B4 ;  /* 0x0000000000047941 */ /* 0x000fea0003800000 */
.L_x_12009:
[----:B------:R-:W-:-:S04]  /*2c2b0*/  F2FP.F16.F32.PACK_AB R251, RZ, R251 ;  /* 0x000000fbfffb723e */ /* 0x000fc800000000ff */
[----:B------:R-:W-:Y:S01]  /*2c2c0*/  PRMT R16, R251, 0x7610, R16 ;  /* 0x00007610fb107816 */ /* 0x000fe20000000010 */
[----:B------:R-:W-:Y:S06]  /*2c2d0*/  BRA `(.L_x_12011) ;  /* 0x0000000000047947 */ /* 0x000fec0003800000 */
.L_x_12008:
[----:B------:R-:W-:-:S07]  /*2c2e0*/  PRMT R16, RZ, 0x7610, R16 ;  /* 0x00007610ff107816 */ /* 0x000fce0000000010 */
.L_x_12011:
[----:B------:R-:W-:Y:S05]  /*2c2f0*/  BSYNC B3 ;  /* 0x0000000000037941 */ /* 0x000fea0003800000 */
.L_x_12007:
[----:B------:R-:W-:Y:S02]  /*2c300*/  LOP3.LUT R12, R14, 0xffff, RZ, 0xc0, !PT ;  /* 0x0000ffff0e0c7812 */ /* 0x000fe400078ec0ff */
[----:B------:R-:W-:-:S03]  /*2c310*/  PRMT R15, R15, 0x5410, R16 ;  /* 0x000054100f0f7816 */ /* 0x000fc60000000010 */
[----:B------:R-:W-:-:S05]  /*2c320*/  IMAD.WIDE.U32 R12, R12, 0x10000, RZ ;  /* 0x000100000c0c7825 */ /* 0x000fca00078e00ff */
[----:B------:R-:W-:Y:S02]  /*2c330*/  LOP3.LUT R13, R15, R13, RZ, 0xfc, !PT ;  /* 0x0000000d0f0d7212 */ /* 0x000fe400078efcff */
[----:B------:R-:W-:-:S05]  /*2c340*/  LOP3.LUT R12, R12, R17, RZ, 0xfc, !PT ;  /* 0x000000110c0c7212 */ /* 0x000fca00078efcff */
[----:B------:R0:W-:Y:S01]  /*2c350*/  STG.E.64 desc[UR4][R124.64+0x3c00], R12 ;  /* 0x003c000c7c007986 */ /* 0x0001e2000c101b04 */
[----:B------:R-:W-:Y:S05]  /*2c360*/  BRA `(.L_x_12012) ;  /* 0x0000000000107947 */ /* 0x000fea0003800000 */
.L_x_11994:
[----:B------:R-:W-:Y:S02]  /*2c370*/  ULDC UR6, c[0x0][0x22c] ;  /* 0x00008b0000067ab9 */ /* 0x000fe40000000800 */
[----:B------:R-:W-:-:S13]  /*2c380*/  ISETP.GE.AND P0, PT, R17, UR6, PT ;  /* 0x0000000611007c0c */ /* 0x000fda000bf06270 */
[----:B------:R-:W-:Y:S05]  /*2c390*/  @P0 EXIT ;  /* 0x000000000000094d */ /* 0x000fea0003800000 */
[----:B------:R0:W-:Y:S02]  /*2c3a0*/  STG.E.64 desc[UR4][R124.64+0x3c00], RZ ;  /* 0x003c00ff7c007986 */ /* 0x0001e4000c101b04 */
.L_x_12012:
[----:B------:R-:W-:Y:S05]  /*2c3b0*/  BSYNC B2 ;  /* 0x0000000000027941 */ /* 0x000fea0003800000 */
.L_x_11993:
        /* <DEDUP_REMOVED lines=16> */
.L_x_12016:
[----:B------:R-:W-:Y:S05]  /*2c4c0*/  BSYNC B3 ;  /* 0x0000000000037941 */ /* 0x000fea0003800000 */
.L_x_12015:
        /* <DEDUP_REMOVED lines=17> */
.L_x_12020:
[----:B------:R-:W-:Y:S05]  /*2c5e0*/  BSYNC B4 ;  /* 0x0000000000047941 */ /* 0x000fea0003800000 */
.L_x_12019:
[----:B------:R-:W-:-:S04]  /*2c5f0*/  F2FP.F16.F32.PACK_AB R251, RZ, R251 ;  /* 0x000000fbfffb723e */ /* 0x000fc800000000ff */
[----:B------:R-:W-:Y:S01]  /*2c600*/  PRMT R10, R251, 0x7610, R10 ;  /* 0x00007610fb0a7816 */ /* 0x000fe2000000000a */
[----:B------:R-:W-:Y:S06]  /*2c610*/  BRA `(.L_x_12021) ;  /* 0x0000000000047947 */ /* 0x000fec0003800000 */
.L_x_12018:
[----:B------:R-:W-:-:S07]  /*2c620*/  PRMT R10, RZ, 0x7610, R10 ;  /* 0x00007610ff0a7816 */ /* 0x000fce000000000a */
.L_x_12021:
[----:B------:R-:W-:Y:S05]  /*2c630*/  BSYNC B3 ;  /* 0x0000000000037941 */ /* 0x000fea0003800000 */
.L_x_12017:
        /* <DEDUP_REMOVED lines=16> */
.L_x_12025:
[----:B------:R-:W-:Y:S05]  /*2c740*/  BSYNC B4 ;  /* 0x0000000000047941 */ /* 0x000fea0003800000 */
.L_x_12024:
[----:B------:R-:W-:-:S04]  /*2c750*/  F2FP.F16.F32.PACK_AB R251, RZ, R251 ;  /* 0x000000fbfffb723e */ /* 0x000fc800000000ff */
[----:B------:R-:W-:Y:S01]  /*2c760*/  PRMT R11, R251, 0x7610, R11 ;  /* 0x00007610fb0b7816 */ /* 0x000fe2000000000b */
[----:B------:R-:W-:Y:S06]  /*2c770*/  BRA `(.L_x_12026) ;  /* 0x0000000000047947 */ /* 0x000fec0003800000 */
.L_x_12023:
[----:B------:R-:W-:-:S07]  /*2c780*/  PRMT R11, RZ, 0x7610, R11 ;  /* 0x00007610ff0b7816 */ /* 0x000fce000000000b */
.L_x_12026:
[----:B------:R-:W-:Y:S05]  /*2c790*/  BSYNC B3 ;  /* 0x0000000000037941 */ /* 0x000fea0003800000 */
.L_x_12022:
        /* <DEDUP_REMOVED lines=16> */
.L_x_12030:
[----:B------:R-:W-:Y:S05]  /*2c8a0*/  BSYNC B4 ;  /* 0x0000000000047941 */ /* 0x000fea0003800000 */
.L_x_12029:
[----:B------:R-:W-:-:S04]  /*2c8b0*/  F2FP.F16.F32.PACK_AB R251, RZ, R251 ;  /* 0x000000fbfffb723e */ /* 0x000fc800000000ff */
[----:B------:R-:W-:Y:S01]  /*2c8c0*/  PRMT R12, R251, 0x7610, R12 ;  /* 0x00007610fb0c7816 */ /* 0x000fe2000000000c */
[----:B------:R-:W-:Y:S06]  /*2c8d0*/  BRA `(.L_x_12031) ;  /* 0x0000000000047947 */ /* 0x000fec0003800000 */
.L_x_12028:
[----:B------:R-:W-:-:S07]  /*2c8e0*/  PRMT R12, RZ, 0x7610, R12 ;  /* 0x00007610ff0c7816 */ /* 0x000fce000000000c */
.L_x_12031:
[----:B------:R-:W-:Y:S05]  /*2c8f0*/  BSYNC B3 ;  /* 0x0000000000037941 */ /* 0x000fea0003800000 */
.L_x_12027:
[----:B------:R-:W-:Y:S02]  /*2c900*/  LOP3.LUT R8, R10, 0xffff, RZ, 0xc0, !PT ;  /* 0x0000ffff0a087812 */ /* 0x000fe400078ec0ff */
[----:B------:R-:W-:-:S03]  /*2c910*/  PRMT R11, R11, 0x5410, R12 ;  /* 0x000054100b0b7816 */ /* 0x000fc6000000000c */
[----:B------:R-:W-:-:S05]  /*2c920*/  IMAD.WIDE.U32 R8, R8, 0x10000, RZ ;  /* 0x0001000008087825 */ /* 0x000fca00078e00ff */
[----:B------:R-:W-:Y:S02]  /*2c930*/  LOP3.LUT R9, R11, R9, RZ, 0xfc, !PT ;  /* 0x000000090b097212 */ /* 0x000fe400078efcff */
[----:B------:R-:W-:-:S05]  /*2c940*/  LOP3.LUT R8, R8, R13, RZ, 0xfc, !PT ;  /* 0x0000000d08087212 */ /* 0x000fca00078efcff */
[----:B------:R0:W-:Y:S01]  /*2c950*/  STG.E.64 desc[UR4][R124.64+0x3d00], R8 ;  /* 0x003d00087c007986 */ /* 0x0001e2000c101b04 */
[----:B------:R-:W-:Y:S05]  /*2c960*/  BRA `(.L_x_12032) ;  /* 0x0000000000107947 */ /* 0x000fea0003800000 */
.L_x_12014:
[----:B------:R-:W-:Y:S02]  /*2c970*/  ULDC UR6, c[0x0][0x22c] ;  /* 0x00008b0000067ab9 */ /* 0x000fe40000000800 */
[----:B------:R-:W-:-:S13]  /*2c980*/  ISETP.GE.AND P0, PT, R13, UR6, PT ;  /* 0x000000060d007c0c */ /* 0x000fda000bf06270 */
[----:B------:R-:W-:Y:S05]  /*2c990*/  @P0 EXIT ;  /* 0x000000000000094d */ /* 0x000fea0003800000 */
[----:B------:R0:W-:Y:S02]  /*2c9a0*/  STG.E.64 desc[UR4][R124.64+0x3d00], RZ ;  /* 0x003d00ff7c007986 */ /* 0x0001e4000c101b04 */
.L_x_12032:
[----:B------:R-:W-:Y:S05]  /*2c9b0*/  BSYNC B2 ;  /* 0x0000000000027941 */ /* 0x000fea0003800000 */
.L_x_12013:
        /* <DEDUP_REMOVED lines=16> */
.L_x_12036:
[----:B------:R-:W-:Y:S05]  /*2cac0*/  BSYNC B3 ;  /* 0x0000000000037941 */ /* 0x000fea0003800000 */
.L_x_12035:
        /* <DEDUP_REMOVED lines=17> */
.L_x_12040:
[----:B------:R-:W-:Y:S05]  /*2cbe0*/  BSYNC B4 ;  /* 0x0000000000047941 */ /* 0x000fea0003800000 */
.L_x_12039:
[----:B------:R-:W-:-:S04]  /*2cbf0*/  F2FP.F16.F32.PACK_AB R251, RZ, R251 ;  /* 0x000000fbfffb723e */ /* 0x000fc800000000ff */
[----:B------:R-:W-:Y:S01]  /*2cc00*/  PRMT R6, R251, 0x7610, R6 ;  /* 0x00007610fb067816 */ /* 0x000fe20000000006 */
[----:B------:R-:W-:Y:S06]  /*2cc10*/  BRA `(.L_x_12041) ;  /* 0x0000000000047947 */ /* 0x000fec0003800000 */
.L_x_12038:
[----:B------:R-:W-:-:S07]  /*2cc20*/  PRMT R6, RZ, 0x7610, R6 ;  /* 0x00007610ff067816 */ /* 0x000fce0000000006 */
.L_x_12041:
[----:B------:R-:W-:Y:S05]  /*2cc30*/  BSYNC B3 ;  /* 0x0000000000037941 */ /* 0x000fea0003800000 */
.L_x_12037:
        /* <DEDUP_REMOVED lines=16> */
.L_x_12045:
[----:B------:R-:W-:Y:S05]  /*2cd40*/  BSYNC B4 ;  /* 0x0000000000047941 */ /* 0x000fea0003800000 */
.L_x_12044:
[----:B------:R-:W-:-:S04]  /*2cd50*/  F2FP.F16.F32.PACK_AB R251, RZ, R251 ;  /* 0x000000fbfffb723e */ /* 0x000fc800000000ff */
[----:B------:R-:W-:Y:S01]  /*2cd60*/  PRMT R7, R251, 0x7610, R7 ;  /* 0x00007610fb077816 */ /* 0x000fe20000000007 */
[----:B------:R-:W-:Y:S06]  /*2cd70*/  BRA `(.L_x_12046) ;  /* 0x0000000000047947 */ /* 0x000fec0003800000 */
.L_x_12043:
[----:B------:R-:W-:-:S07]  /*2cd80*/  PRMT R7, RZ, 0x7610, R7 ;  /* 0x00007610ff077816 */ /* 0x000fce0000000007 */
.L_x_12046:
[----:B------:R-:W-:Y:S05]  /*2cd90*/  BSYNC B3 ;  /* 0x0000000000037941 */ /* 0x000fea0003800000 */
.L_x_12042:
        /* <DEDUP_REMOVED lines=16> */
.L_x_12050:
[----:B------:R-:W-:Y:S05]  /*2cea0*/  BSYNC B4 ;  /* 0x0000000000047941 */ /* 0x000fea0003800000 */
.L_x_12049:
[----:B------:R-:W-:-:S04]  /*2ceb0*/  F2FP.F16.F32.PACK_AB R251, RZ, R251 ;  /* 0x000000fbfffb723e */ /* 0x000fc800000000ff */
[----:B------:R-:W-:Y:S01]  /*2cec0*/  PRMT R8, R251, 0x7610, R8 ;  /* 0x00007610fb087816 */ /* 0x000fe20000000008 */
[----:B------:R-:W-:Y:S06]  /*2ced0*/  BRA `(.L_x_12051) ;  /* 0x0000000000047947 */ /* 0x000fec0003800000 */
.L_x_12048:
[----:B------:R-:W-:-:S07]  /*2cee0*/  PRMT R8, RZ, 0x7610, R8 ;  /* 0x00007610ff087816 */ /* 0x000fce0000000008 */
.L_x_12051:
[----:B------:R-:W-:Y:S05]  /*2cef0*/  BSYNC B3 ;  /* 0x0000000000037941 */ /* 0x000fea0003800000 */
.L_x_12047:
[----:B------:R-:W-:Y:S02]  /*2cf00*/  LOP3.LUT R4, R6, 0xffff, RZ, 0xc0, !PT ;  /* 0x0000ffff06047812 */ /* 0x000fe400078ec0ff */
[----:B------:R-:W-:-:S03]  /*2cf10*/  PRMT R7, R7, 0x5410, R8 ;  /* 0x0000541007077816 */ /* 0x000fc60000000008 */
[----:B------:R-:W-:-:S05]  /*2cf20*/  IMAD.WIDE.U32 R4, R4, 0x10000, RZ ;  /* 0x0001000004047825 */ /* 0x000fca00078e00ff */
[----:B------:R-:W-:Y:S02]  /*2cf30*/  LOP3.LUT R5, R7, R5, RZ, 0xfc, !PT ;  /* 0x0000000507057212 */ /* 0x000fe400078efcff */
[----:B------:R-:W-:-:S05]  /*2cf40*/  LOP3.LUT R4, R4, R9, RZ, 0xfc, !PT ;  /* 0x0000000904047212 */ /* 0x000fca00078efcff */
[----:B------:R0:W-:Y:S01]  /*2cf50*/  STG.E.64 desc[UR4][R124.64+0x3e00], R4 ;  /* 0x003e00047c007986 */ /* 0x0001e2000c101b04 */
[----:B------:R-:W-:Y:S05]  /*2cf60*/  BRA `(.L_x_12052) ;  /* 0x0000000000107947 */ /* 0x000fea0003800000 */
.L_x_12034:
[----:B------:R-:W-:Y:S02]  /*2cf70*/  ULDC UR6, c[0x0][0x22c] ;  /* 0x00008b0000067ab9 */ /* 0x000fe40000000800 */
[----:B------:R-:W-:-:S13]  /*2cf80*/  ISETP.GE.AND P0, PT, R9, UR6, PT ;  /* 0x0000000609007c0c */ /* 0x000fda000bf06270 */
[----:B------:R-:W-:Y:S05]  /*2cf90*/  @P0 EXIT ;  /* 0x000000000000094d */ /* 0x000fea0003800000 */
[----:B------:R0:W-:Y:S02]  /*2cfa0*/  STG.E.64 desc[UR4][R124.64+0x3e00], RZ ;  /* 0x003e00ff7c007986 */ /* 0x0001e4000c101b04 */
.L_x_12052:
[----:B------:R-:W-:Y:S05]  /*2cfb0*/  BSYNC B2 ;  /* 0x0000000000027941 */ /* 0x000fea0003800000 */
.L_x_12033:
        /* <DEDUP_REMOVED lines=14> */
[----:B--234-:R-:W-:Y:S05]  /*2d0a0*/  CALL.REL.NOINC `($__internal_12_$__cuda_sm3x_div_rn_noftz_f32_slowpath) ;  /* 0x0000000400447944 */ /* 0x01cfea0003c00000 */
.L_x_12055:
[----:B------:R-:W-:Y:S05]  /*2d0b0*/  BSYNC B2 ;  /* 0x0000000000027941 */ /* 0x000fea0003800000 */
.L_x_12054:
        /* <DEDUP_REMOVED lines=17> */
.L_x_12059:
[----:B------:R-:W-:Y:S05]  /*2d1d0*/  BSYNC B3 ;  /* 0x0000000000037941 */ /* 0x000fea0003800000 */
.L_x_12058:
[----:B------:R-:W-:-:S04]  /*2d1e0*/  F2FP.F16.F32.PACK_AB R251, RZ, R251 ;  /* 0x000000fbfffb723e */ /* 0x000fc800000000ff */
[----:B------:R-:W-:Y:S01]  /*2d1f0*/  PRMT R2, R251, 0x7610, R2 ;  /* 0x00007610fb027816 */ /* 0x000fe20000000002 */
[----:B------:R-:W-:Y:S06]  /*2d200*/  BRA `(.L_x_12060) ;  /* 0x0000000000047947 */ /* 0x000fec0003800000 */
.L_x_12057:
[----:B------:R-:W-:-:S07]  /*2d210*/  PRMT R2, RZ, 0x7610, R2 ;  /* 0x00007610ff027816 */ /* 0x000fce0000000002 */
.L_x_12060:
[----:B------:R-:W-:Y:S05]  /*2d220*/  BSYNC B2 ;  /* 0x0000000000027941 */ /* 0x000fea0003800000 */
.L_x_12056:
        /* <DEDUP_REMOVED lines=16> */
.L_x_12064:
[----:B------:R-:W-:Y:S05]  /*2d330*/  BSYNC B3 ;  /* 0x0000000000037941 */ /* 0x000fea0003800000 */
.L_x_12063:
[----:B------:R-:W-:-:S04]  /*2d340*/  F2FP.F16.F32.PACK_AB R251, RZ, R251 ;  /* 0x000000fbfffb723e */ /* 0x000fc800000000ff */
[----:B------:R-:W-:Y:S01]  /*2d350*/  PRMT R0, R251, 0x7610, R0 ;  /* 0x00007610fb007816 */ /* 0x000fe20000000000 */
[----:B------:R-:W-:Y:S06]  /*2d360*/  BRA `(.L_x_12065) ;  /* 0x0000000000047947 */ /* 0x000fec0003800000 */
.L_x_12062:
[----:B------:R-:W-:-:S07]  /*2d370*/  PRMT R0, RZ, 0x7610, R0 ;  /* 0x00007610ff007816 */ /* 0x000fce0000000000 */
.L_x_12065:
[----:B------:R-:W-:Y:S05]  /*2d380*/  BSYNC B2 ;  /* 0x0000000000027941 */ /* 0x000fea0003800000 */
.L_x_12061:
        /* <DEDUP_REMOVED lines=16> */
[----:B--234-:R-:W-:Y:S05]  /*2d490*/  CALL.REL.NOINC `($__internal_12_$__cuda_sm3x_div_rn_noftz_f32_slowpath) ;  /* 0x0000000000487944 */ /* 0x01cfea0003c00000 */
.L_x_12069:
[----:B------:R-:W-:Y:S05]  /*2d4a0*/  BSYNC B3 ;  /* 0x0000000000037941 */ /* 0x000fea0003800000 */
.L_x_12068:
[----:B------:R-:W-:-:S04]  /*2d4b0*/  F2FP.F16.F32.PACK_AB R251, RZ, R251 ;  /* 0x000000fbfffb723e */ /* 0x000fc800000000ff */
[----:B------:R-:W-:Y:S01]  /*2d4c0*/  PRMT R5, R251, 0x7610, R5 ;  /* 0x00007610fb057816 */ /* 0x000fe20000000005 */
[----:B------:R-:W-:Y:S06]  /*2d4d0*/  BRA `(.L_x_12070) ;  /* 0x0000000000047947 */ /* 0x000fec0003800000 */
.L_x_12067:
[----:B------:R-:W-:-:S07]  /*2d4e0*/  PRMT R5, RZ, 0x7610, R5 ;  /* 0x00007610ff057816 */ /* 0x000fce0000000005 */
.L_x_12070:
[----:B------:R-:W-:Y:S05]  /*2d4f0*/  BSYNC B2 ;  /* 0x0000000000027941 */ /* 0x000fea0003800000 */
.L_x_12066:
[----:B------:R-:W-:Y:S02]  /*2d500*/  LOP3.LUT R2, R2, 0xffff, RZ, 0xc0, !PT ;  /* 0x0000ffff02027812 */ /* 0x000fe400078ec0ff */
[----:B------:R-:W-:-:S03]  /*2d510*/  PRMT R5, R0, 0x5410, R5 ;  /* 0x0000541000057816 */ /* 0x000fc60000000005 */
[----:B------:R-:W-:-:S05]  /*2d520*/  IMAD.WIDE.U32 R2, R2, 0x10000, RZ ;  /* 0x0001000002027825 */ /* 0x000fca00078e00ff */
[----:B------:R-:W-:Y:S02]  /*2d530*/  LOP3.LUT R3, R5, R3, RZ, 0xfc, !PT ;  /* 0x0000000305037212 */ /* 0x000fe400078efcff */
[----:B------:R-:W-:-:S05]  /*2d540*/  LOP3.LUT R2, R2, R7, RZ, 0xfc, !PT ;  /* 0x0000000702027212 */ /* 0x000fca00078efcff */
[----:B------:R-:W-:Y:S01]  /*2d550*/  STG.E.64 desc[UR4][R124.64+0x3f00], R2 ;  /* 0x003f00027c007986 */ /* 0x000fe2000c101b04 */
[----:B------:R-:W-:Y:S05]  /*2d560*/  EXIT ;  /* 0x000000000000794d */ /* 0x000fea0003800000 */
.L_x_12053:
[----:B------:R-:W-:Y:S02]  /*2d570*/  ULDC UR6, c[0x0][0x22c] ;  /* 0x00008b0000067ab9 */ /* 0x000fe40000000800 */
[----:B------:R-:W-:-:S13]  /*2d580*/  ISETP.GE.AND P0, PT, R5, UR6, PT ;  /* 0x0000000605007c0c */ /* 0x000fda000bf06270 */
[----:B------:R-:W-:Y:S05]  /*2d590*/  @P0 EXIT ;  /* 0x000000000000094d */ /* 0x000fea0003800000 */
[----:B------:R-:W-:Y:S01]  /*2d5a0*/  STG.E.64 desc[UR4][R124.64+0x3f00], RZ ;  /* 0x003f00ff7c007986 */ /* 0x000fe2000c101b04 */
[----:B------:R-:W-:Y:S05]  /*2d5b0*/  EXIT ;  /* 0x000000000000794d */ /* 0x000fea0003800000 */
        .weak           $__internal_12_$__cuda_sm3x_div_rn_noftz_f32_slowpath
        .type           $__internal_12_$__cuda_sm3x_div_rn_noftz_f32_slowpath,@function
        .size           $__internal_12_$__cuda_sm3x_div_rn_noftz_f32_slowpath,(.L_x_13640 - $__internal_12_$__cuda_sm3x_div_rn_noftz_f32_slowpath)
$__internal_12_$__cuda_sm3x_div_rn_noftz_f32_slowpath:
        /* <DEDUP_REMOVED lines=43> */
[----:B------:R-:W-:Y:S02]  /*2d870*/  @!P1 IADD3 R252, R252, 0x40, RZ ;  /* 0x00000040fcfc9810 */ /* 0x000fe40007ffe0ff */
[----:B0-----:R-:W-:-:S07]  /*2d880*/  SHF.L.U32 R250, R250, 0x2, RZ ;  /* 0x00000002fafa7819 */ /* 0x001fce00000006ff */
.L_x_12072:
        /* <DEDUP_REMOVED lines=27> */
[----:B------:R-:W-:-:S04]  /*2da40*/  IADD3 R252, R252, R250, RZ ;  /* 0x000000fafcfc7210 */ /* 0x000fc80007ffe0ff */
[----:B------:R-:W-:-:S04]  /*2da50*/  IADD3 R250, R252, -0x1, RZ ;  /* 0xfffffffffcfa7810 */ /* 0x000fc80007ffe0ff */
        /* <DEDUP_REMOVED lines=43> */
.L_x_12079:
[----:B------:R-:W-:-:S04]  /*2dd10*/  LOP3.LUT R251, R251, 0x80000000, RZ, 0xc0, !PT ;  /* 0x80000000fbfb7812 */ /* 0x000fc800078ec0ff */
[----:B------:R-:W-:Y:S01]  /*2dd20*/  LOP3.LUT R251, R251, 0x7f800000, RZ, 0xfc, !PT ;  /* 0x7f800000fbfb7812 */ /* 0x000fe200078efcff */
[----:B------:R-:W-:Y:S06]  /*2dd30*/  BRA `(.L_x_12080) ;  /* 0x0000000000087947 */ /* 0x000fec0003800000 */
.L_x_12078:
[----:B------:R-:W2:Y:S02]  /*2dd40*/  LDL.LU R127, [R1+0x1c] ;  /* 0x00001c00017f7983 */ /* 0x000ea40000300800 */
[----:B--2---:R-:W-:-:S07]  /*2dd50*/  LEA R251, R127, R251, 0x17 ;  /* 0x000000fb7ffb7211 */ /* 0x004fce00078eb8ff */
.L_x_12080:
[----:B------:R-:W-:Y:S05]  /*2dd60*/  BSYNC B1 ;  /* 0x0000000000017941 */ /* 0x000fea0003800000 */
.L_x_12077:
[----:B------:R-:W-:Y:S05]  /*2dd70*/  BRA `(.L_x_12081) ;  /* 0x0000000000207947 */ /* 0x000fea0003800000 */
.L_x_12076:
[----:B------:R-:W-:-:S04]  /*2dd80*/  LOP3.LUT R251, R251, 0x80000000, R127, 0x48, !PT ;  /* 0x80000000fbfb7812 */ /* 0x000fc800078e487f */
[----:B------:R-:W-:Y:S01]  /*2dd90*/  LOP3.LUT R251, R251, 0x7f800000, RZ, 0xfc, !PT ;  /* 0x7f800000fbfb7812 */ /* 0x000fe200078efcff */
[----:B------:R-:W-:Y:S06]  /*2dda0*/  BRA `(.L_x_12081) ;  /* 0x0000000000147947 */ /* 0x000fec0003800000 */
.L_x_12075:
[----:B------:R-:W-:Y:S01]  /*2ddb0*/  LOP3.LUT R251, R251, 0x80000000, R127, 0x48, !PT ;  /* 0x80000000fbfb7812 */ /* 0x000fe200078e487f */
[----:B------:R-:W-:Y:S06]  /*2ddc0*/  BRA `(.L_x_12081) ;  /* 0x00000000000c7947 */ /* 0x000fec0003800000 */
.L_x_12074:
[----:B------:R-:W0:Y:S01]  /*2ddd0*/  MUFU.RSQ R251, -QNAN ;  /* 0xffc0000000fb7908 */ /* 0x000e220000001400 */
[----:B------:R-:W-:Y:S05]  /*2dde0*/  BRA `(.L_x_12081) ;  /* 0x0000000000047947 */ /* 0x000fea0003800000 */
.L_x_12073:
[----:B------:R-:W-:-:S07]  /*2ddf0*/  FADD.FTZ R251, R127, R249 ;  /* 0x000000f97ffb7221 */ /* 0x000fce0000010000 */
.L_x_12081:
[----:B------:R-:W-:Y:S05]  /*2de00*/  BSYNC B0 ;  /* 0x0000000000007941 */ /* 0x000fea0003800000 */
.L_x_12071:
[----:B------:R-:W-:-:S06]  /*2de10*/  HFMA2.MMA R127, -RZ, RZ, 0, 0 ;  /* 0x00000000ff7f7435 */ /* 0x000fcc00000001ff */
[----:B0----5:R-:W-:Y:S05]  /*2de20*/  RET.REL.NODEC R126 `(_ZN18transformer_engine49scaled_aligned_causal_masked_softmax_warp_forwardI6__halfS1_fLi13EEEvPT0_PKT_T1_iii) ;  /* 0xfffffd207e747950 */ /* 0x021fea0003c3ffff */
.L_x_12082:
        /* <DEDUP_REMOVED lines=13> */
.L_x_13640:


//--------------------- .text._ZN18transformer_engine49scaled_aligned_causal_masked_softmax_warp_forwardI6__halfS1_fLi12EEEvPT0_PKT_T1_iii --------------------------
	.section	.text._ZN18transformer_engine49scaled_aligned_causal_masked_softmax_warp_forwardI6__halfS1_fLi12EEEvPT0_PKT_T1_iii,"ax",@progbits
	.align	128
        .global         _ZN18transformer_engine49scaled_aligned_causal_masked_softmax_warp_forwardI6__halfS1_fLi12EEEvPT0_PKT_T1_iii
        .type           _ZN18transformer_engine49scaled_aligned_causal_masked_softmax_warp_forwardI6__halfS1_fLi12EEEvPT0_PKT_T1_iii,@function
        .size           _ZN18transformer_engine49scaled_aligned_causal_masked_softmax_warp_forwardI6__halfS1_fLi12EEEvPT0_PKT_T1_iii,(.L_x_13641 - _ZN18transformer_engine49scaled_aligned_causal_masked_softmax_warp_forwardI6__halfS1_fLi12EEEvPT0_PKT_T1_iii)
        .other          _ZN18transformer_engine49scaled_aligned_causal_masked_softmax_warp_forwardI6__halfS1_fLi12EEEvPT0_PKT_T1_iii,@"STO_CUDA_ENTRY STV_DEFAULT"
_ZN18transformer_engine49scaled_aligned_causal_masked_softmax_warp_forwardI6__halfS1_fLi12EEEvPT0_PKT_T1_iii:
.text._ZN18transformer_engine49scaled_aligned_causal_masked_softmax_warp_forwardI6__halfS1_fLi12EEEvPT0_PKT_T1_iii:
        /* <DEDUP_REMOVED lines=31> */
[----:B------:R-:W-:Y:S02]  /*01f0*/  @!P1 IADD3 R0, R0, -R9, RZ ;  /* 0x8000000900009210 */ /* 0x000fe40007ffe0ff */
[----:B------:R-:W-:Y:S02]  /*0200*/  SHF.R.S32.HI R9, RZ, 0x1f, R8 ;  /* 0x0000001fff097819 */ /* 0x000fe40000011408 */
        /* <DEDUP_REMOVED lines=8> */
[----:B------:R-:W-:Y:S01]  /*0290*/  BSSY B1, `(.L_x_12085) ;  /* 0x0000025000017945 */ /* 0x000fe20003800000 */
[----:B------:R-:W-:Y:S02]  /*02a0*/  IADD3 R0, R10, 0x80, RZ ;  /* 0x000000800a007810 */ /* 0x000fe40007ffe0ff */
[-C--:B------:R-:W-:Y:S02]  /*02b0*/  ISETP.GT.AND P4, PT, R2, R11.reuse, PT ;  /* 0x0000000b0200720c */ /* 0x080fe40003f84270 */
[----:B------:R-:W-:Y:S02]  /*02c0*/  LEA R2, P1, R8, UR6, 0x1 ;  /* 0x0000000608027c11 */ /* 0x000fe4000f8208ff */
[----:B------:R-:W-:-:S02]  /*02d0*/  ISETP.GT.AND P6, PT, R0, R11, PT ;  /* 0x0000000b0000720c */ /* 0x000fc40003fc4270 */
[C---:B------:R-:W-:Y:S02]  /*02e0*/  IADD3 R4, R10.reuse, 0x180, RZ ;  /* 0x000001800a047810 */ /* 0x040fe40007ffe0ff */
[----:B------:R-:W-:Y:S02]  /*02f0*/  IADD3 R0, R10, 0x200, RZ ;  /* 0x000002000a007810 */ /* 0x000fe40007ffe0ff */
[----:B------:R-:W-:Y:S02]  /*0300*/  LEA.HI.X R3, R8, UR7, R9, 0x1, P1 ;  /* 0x0000000708037c11 */ /* 0x000fe400088f0c09 */
[-C--:B------:R-:W-:Y:S02]  /*0310*/  ISETP.GT.AND P3, PT, R4, R11.reuse, PT ;  /* 0x0000000b0400720c */ /* 0x080fe40003f64270 */
[----:B------:R-:W-:Y:S02]  /*0320*/  ISETP.GT.AND P2, PT, R0, R11, PT ;  /* 0x0000000b0000720c */ /* 0x000fe40003f44270 */
[----:B------:R-:W-:-:S02]  /*0330*/  MOV R14, 0xc61c4000 ;  /* 0xc61c4000000e7802 */ /* 0x000fc40000000f00 */
        /* <DEDUP_REMOVED lines=11> */
[----:B------:R-:W-:Y:S02]  /*03f0*/  IADD3 R4, R10, 0x3, RZ ;  /* 0x000000030a047810 */ /* 0x000fe40007ffe0ff */
[----:B------:R-:W-:Y:S02]  /*0400*/  ISETP.GT.AND P0, PT, R0, R11, PT ;  /* 0x0000000b0000720c */ /* 0x000fe40003f04270 */
[----:B------:R-:W-:-:S11]  /*0410*/  MOV R76, 0xc61c4000 ;  /* 0xc61c4000004c7802 */ /* 0x000fd60000000f00 */
[----:B------:R-:W0:Y:S01]  /*0420*/  @!P0 LDC R5, c[0x0][0x220] ;  /* 0x00008800ff058b82 */ /* 0x000e220000000800 */
[----:B--2---:R-:W-:Y:S01]  /*0430*/  @!P1 SHF.R.U64 R0, R20, 0x10, R21 ;  /* 0x0000001014009819 */ /* 0x004fe20000001215 */
[----:B------:R-:W-:-:S04]  /*0440*/  HADD2.F32 R83, -RZ, R20.H0_H0 ;  /* 0x20000014ff537230 */ /* 0x000fc80000004100 */
[----:B------:R-:W-:Y:S02]  /*0450*/  @!P1 HADD2.F32 R0, -RZ, R0.H0_H0 ;  /* 0x20000000ff009230 */ /* 0x000fe40000004100 */
[----:B------:R-:W-:-:S03]  /*0460*/  FMUL R83, R83, UR6 ;  /* 0x0000000653537c20 */ /* 0x000fc60008400000 */
[----:B------:R-:W-:Y:S01]  /*0470*/  @!P1 FMUL R16, R0, UR6 ;  /* 0x0000000600109c20 */ /* 0x000fe20008400000 */
[----:B------:R-:W-:Y:S01]  /*0480*/  ISETP.GT.AND P1, PT, R4, R11, PT ;  /* 0x0000000b0400720c */ /* 0x000fe20003f24270 */
[----:B------:R-:W-:-:S05]  /*0490*/  @!P0 HADD2.F32 R0, -RZ, R21.H0_H0 ;  /* 0x20000015ff008230 */ /* 0x000fca0000004100 */
[----:B0-----:R-:W-:-:S07]  /*04a0*/  @!P0 FMUL R76, R0, R5 ;  /* 0x00000005004c8220 */ /* 0x001fce0000400000 */
[----:B------:R-:W-:-:S05]  /*04b0*/  @!P1 SHF.R.U32.HI R4, RZ, 0x10, R21 ;  /* 0x00000010ff049819 */ /* 0x000fca0000011615 */
[----:B------:R-:W-:-:S05]  /*04c0*/  @!P1 HADD2.F32 R4, -RZ, R4.H0_H0 ;  /* 0x20000004ff049230 */ /* 0x000fca0000004100 */
[----:B------:R-:W-:-:S07]  /*04d0*/  @!P1 FMUL R6, R4, UR6 ;  /* 0x0000000604069c20 */ /* 0x000fce0008400000 */
.L_x_12086:
[----:B------:R-:W-:Y:S05]  /*04e0*/  BSYNC B1 ;  /* 0x0000000000017941 */ /* 0x000fea0003800000 */
.L_x_12085:
        /* <DEDUP_REMOVED lines=30> */
.L_x_12088:
[----:B------:R-:W-:Y:S05]  /*06d0*/  BSYNC B1 ;  /* 0x0000000000017941 */ /* 0x000fea0003800000 */
.L_x_12087:
        /* <DEDUP_REMOVED lines=31> */
.L_x_12090:
[----:B------:R-:W-:Y:S05]  /*08d0*/  BSYNC B1 ;  /* 0x0000000000017941 */ /* 0x000fea0003800000 */
.L_x_12089:
        /* <DEDUP_REMOVED lines=29> */
.L_x_12092:
[----:B------:R-:W-:Y:S05]  /*0ab0*/  BSYNC B1 ;  /* 0x0000000000017941 */ /* 0x000fea0003800000 */
.L_x_12091:
        /* <DEDUP_REMOVED lines=31> */
.L_x_12094:
[----:B------:R-:W-:Y:S05]  /*0cb0*/  BSYNC B1 ;  /* 0x0000000000017941 */ /* 0x000fea0003800000 */
.L_x_12093:
        /* <DEDUP_REMOVED lines=29> */
.L_x_12096:
[----:B------:R-:W-:Y:S05]  /*0e90*/  BSYNC B1 ;  /* 0x0000000000017941 */ /* 0x000fea0003800000 */
.L_x_12095:
        /* <DEDUP_REMOVED lines=17> */
[----:B--2---:R-:W-:Y:S02]  /*0fb0*/  @!P0 HADD2.F32 R4, -RZ, R21.H0_H0 ;  /* 0x20000015ff048230 */ /* 0x004fe40000004100 */
[----:B------:R-:W-:-:S03]  /*0fc0*/  HADD2.F32 R55, -RZ, R20.H0_H0 ;  /* 0x20000014ff377230 */ /* 0x000fc60000004100 */
[----:B0-----:R-:W-:Y:S01]  /*0fd0*/  @!P0 FMUL R56, R4, R5 ;  /* 0x0000000504388220 */ /* 0x001fe20000400000 */
[----:B------:R-:W-:Y:S01]  /*0fe0*/  ISETP.GT.AND P0, PT, R0, R11, PT ;  /* 0x0000000b0000720c */ /* 0x000fe20003f04270 */
[----:B------:R-:W-:Y:S01]  /*0ff0*/  FMUL R55, R55, UR6 ;  /* 0x0000000637377c20 */ /* 0x000fe20008400000 */
[----:B------:R-:W-:-:S11]  /*1000*/  MOV R0, 0xc61c4000 ;  /* 0xc61c400000007802 */ /* 0x000fd60000000f00 */
[----:B------:R-:W-:-:S05]  /*1010*/  @!P0 SHF.R.U64 R4, R20, 0x10, R21 ;  /* 0x0000001014048819 */ /* 0x000fca0000001215 */
[----:B------:R-:W-:-:S05]  /*1020*/  @!P0 HADD2.F32 R4, -RZ, R4.H0_H0 ;  /* 0x20000004ff048230 */ /* 0x000fca0000004100 */
[----:B------:R-:W-:Y:S01]  /*1030*/  @!P0 FMUL R0, R4, UR6 ;  /* 0x0000000604008c20 */ /* 0x000fe20008400000 */
[----:B------:R-:W-:Y:S02]  /*1040*/  ISETP.GT.AND P0, PT, R12, R11, PT ;  /* 0x0000000b0c00720c */ /* 0x000fe40003f04270 */
[----:B------:R-:W-:-:S11]  /*1050*/  MOV R12, 0xc61c4000 ;  /* 0xc61c4000000c7802 */ /* 0x000fd60000000f00 */
[----:B------:R-:W-:-:S05]  /*1060*/  @!P0 SHF.R.U32.HI R4, RZ, 0x10, R21 ;  /* 0x00000010ff048819 */ /* 0x000fca0000011615 */
[----:B------:R-:W-:-:S05]  /*1070*/  @!P0 HADD2.F32 R4, -RZ, R4.H0_H0 ;  /* 0x20000004ff048230 */ /* 0x000fca0000004100 */
[----:B------:R-:W-:-:S07]  /*1080*/  @!P0 FMUL R12, R4, UR6 ;  /* 0x00000006040c8c20 */ /* 0x000fce0008400000 */
.L_x_12098:
[----:B------:R-:W-:Y:S05]  /*1090*/  BSYNC B1 ;  /* 0x0000000000017941 */ /* 0x000fea0003800000 */
.L_x_12097:
        /* <DEDUP_REMOVED lines=29> */
.L_x_12100:
[----:B------:R-:W-:Y:S05]  /*1270*/  BSYNC B1 ;  /* 0x0000000000017941 */ /* 0x000fea0003800000 */
.L_x_12099:
        /* <DEDUP_REMOVED lines=31> */
.L_x_12102:
[----:B------:R-:W-:Y:S05]  /*1470*/  BSYNC B1 ;  /* 0x0000000000017941 */ /* 0x000fea0003800000 */
.L_x_12101:
        /* <DEDUP_REMOVED lines=29> */
.L_x_12104:
[----:B------:R-:W-:Y:S05]  /*1650*/  BSYNC B1 ;  /* 0x0000000000017941 */ /* 0x000fea0003800000 */
.L_x_12103:
        /* <DEDUP_REMOVED lines=31> */
.L_x_12106:
[----:B------:R-:W-:Y:S05]  /*1850*/  BSYNC B1 ;  /* 0x0000000000017941 */ /* 0x000fea0003800000 */
.L_x_12105:
        /* <DEDUP_REMOVED lines=29> */
.L_x_12108:
[----:B------:R-:W-:Y:S05]  /*1a30*/  BSYNC B1 ;  /* 0x0000000000017941 */ /* 0x000fea0003800000 */
.L_x_12107:
        /* <DEDUP_REMOVED lines=31> */
.L_x_12110:
[----:B------:R-:W-:Y:S05]  /*1c30*/  BSYNC B1 ;  /* 0x0000000000017941 */ /* 0x000fea0003800000 */
.L_x_12109:
        /* <DEDUP_REMOVED lines=29> */
.L_x_12112:
[----:B------:R-:W-:Y:S05]  /*1e10*/  BSYNC B1 ;  /* 0x0000000000017941 */ /* 0x000fea0003800000 */
.L_x_12111:
        /* <DEDUP_REMOVED lines=31> */
.L_x_12114:
[----:B------:R-:W-:Y:S05]  /*2010*/  BSYNC B1 ;  /* 0x0000000000017941 */ /* 0x000fea0003800000 */
.L_x_12113:
        /* <DEDUP_REMOVED lines=29> */
.L_x_12116:
[----:B------:R-:W-:Y:S05]  /*21f0*/  BSYNC B1 ;  /* 0x0000000000017941 */ /* 0x000fea0003800000 */
.L_x_12115:
        /* <DEDUP_REMOVED lines=14> */
[----:B------:R-:W-:Y:S02]  /*22e0*/  MOV R18, 0xc61c4000 ;  /* 0xc61c400000127802 */ /* 0x000fe40000000f00 */
[----:B------:R-:W-:-:S09]  /*22f0*/  IADD3 R80, R10, 0x803, RZ ;  /* 0x000008030a507810 */ /* 0x000fd20007ffe0ff */
[----:B------:R-:W0:Y:S01]  /*2300*/  @!P2 LDC R43, c[0x0][0x220] ;  /* 0x00008800ff2bab82 */ /* 0x000e220000000800 */
[----:B--2---:R-:W-:-:S05]  /*2310*/  @!P2 HADD2.F32 R42, -RZ, R5.H0_H0 ;  /* 0x20000005ff2aa230 */ /* 0x004fca0000004100 */
[----:B0-----:R-:W-:Y:S01]  /*2320*/  @!P2 FMUL R18, R42, R43 ;  /* 0x0000002b2a12a220 */ /* 0x001fe20000400000 */
[----:B------:R-:W-:Y:S02]  /*2330*/  ISETP.GT.AND P2, PT, R40, R11, PT ;  /* 0x0000000b2800720c */ /* 0x000fe40003f44270 */
[----:B------:R-:W-:-:S11]  /*2340*/  MOV R40, 0xc61c4000 ;  /* 0xc61c400000287802 */ /* 0x000fd60000000f00 */
        /* <DEDUP_REMOVED lines=10> */
.L_x_12118:
[----:B------:R-:W-:Y:S05]  /*23f0*/  BSYNC B1 ;  /* 0x0000000000017941 */ /* 0x000fea0003800000 */
.L_x_12117:
        /* <DEDUP_REMOVED lines=29> */
.L_x_12120:
[----:B------:R-:W-:Y:S05]  /*25d0*/  BSYNC B1 ;  /* 0x0000000000017941 */ /* 0x000fea0003800000 */
.L_x_12119:
        /* <DEDUP_REMOVED lines=23> */
[----:B------:R-:W-:-:S05]  /*2750*/  @!P0 HADD2.F32 R84, -RZ, R84.H0_H0 ;  /* 0x20000054ff548230 */ /* 0x000fca0000004100 */
[----:B------:R-:W-:Y:S01]  /*2760*/  @!P0 FMUL R45, R84, UR6 ;  /* 0x00000006542d8c20 */ /* 0x000fe20008400000 */
[----:B------:R-:W-:Y:S01]  /*2770*/  ISETP.GT.AND P0, PT, R86, R11, PT ;  /* 0x0000000b5600720c */ /* 0x000fe20003f04270 */
[----:B------:R-:W-:Y:S01]  /*2780*/  FMUL R86, R4, UR6 ;  /* 0x0000000604567c20 */ /* 0x000fe20008400000 */
[----:B------:R-:W-:-:S11]  /*2790*/  MOV R84, 0xc61c4000 ;  /* 0xc61c400000547802 */ /* 0x000fd60000000f00 */
[----:B------:R-:W-:-:S05]  /*27a0*/  @!P0 SHF.R.U32.HI R5, RZ, 0x10, R5 ;  /* 0x00000010ff058819 */ /* 0x000fca0000011605 */
[----:B------:R-:W-:-:S05]  /*27b0*/  @!P0 HADD2.F32 R5, -RZ, R5.H0_H0 ;  /* 0x20000005ff058230 */ /* 0x000fca0000004100 */
[----:B------:R-:W-:-:S07]  /*27c0*/  @!P0 FMUL R84, R5, UR6 ;  /* 0x0000000605548c20 */ /* 0x000fce0008400000 */
.L_x_12122:
[----:B------:R-:W-:Y:S05]  /*27d0*/  BSYNC B1 ;  /* 0x0000000000017941 */ /* 0x000fea0003800000 */
.L_x_12121:
        /* <DEDUP_REMOVED lines=8> */
[C---:B------:R-:W-:Y:S01]  /*2860*/  IADD3 R88, R10.reuse, 0x982, RZ ;  /* 0x000009820a587810 */ /* 0x040fe20007ffe0ff */
[----:B------:R-:W-:Y:S01]  /*2870*/  ULDC UR6, c[0x0][0x220] ;  /* 0x0000880000067ab9 */ /* 0x000fe20000000800 */
[----:B------:R-:W-:Y:S02]  /*2880*/  IADD3 R90, R10, 0x981, RZ ;  /* 0x000009810a5a7810 */ /* 0x000fe40007ffe0ff */
[----:B------:R-:W-:Y:S02]  /*2890*/  ISETP.GT.AND P6, PT, R88, R11, PT ;  /* 0x0000000b5800720c */ /* 0x000fe40003fc4270 */
[----:B------:R-:W-:Y:S02]  /*28a0*/  MOV R88, 0xc61c4000 ;  /* 0xc61c400000587802 */ /* 0x000fe40000000f00 */
[----:B------:R-:W-:-:S09]  /*28b0*/  MOV R87, 0xc61c4000 ;  /* 0xc61c400000577802 */ /* 0x000fd20000000f00 */
        /* <DEDUP_REMOVED lines=15> */
.L_x_12124:
[----:B------:R-:W-:Y:S05]  /*29b0*/  BSYNC B1 ;  /* 0x0000000000017941 */ /* 0x000fea0003800000 */
.L_x_12123:
        /* <DEDUP_REMOVED lines=31> */
.L_x_12126:
[----:B------:R-:W-:Y:S05]  /*2bb0*/  BSYNC B1 ;  /* 0x0000000000017941 */ /* 0x000fea0003800000 */
.L_x_12125:
        /* <DEDUP_REMOVED lines=29> */
.L_x_12128:
[----:B------:R-:W-:Y:S05]  /*2d90*/  BSYNC B1 ;  /* 0x0000000000017941 */ /* 0x000fea0003800000 */
.L_x_12127:
        /* <DEDUP_REMOVED lines=31> */
.L_x_12130:
[----:B------:R-:W-:Y:S05]  /*2f90*/  BSYNC B1 ;  /* 0x0000000000017941 */ /* 0x000fea0003800000 */
.L_x_12129:
        /* <DEDUP_REMOVED lines=29> */
.L_x_12132:
[----:B------:R-:W-:Y:S05]  /*3170*/  BSYNC B1 ;  /* 0x0000000000017941 */ /* 0x000fea0003800000 */
.L_x_12131:
        /* <DEDUP_REMOVED lines=31> */
.L_x_12134:
[----:B------:R-:W-:Y:S05]  /*3370*/  BSYNC B1 ;  /* 0x0000000000017941 */ /* 0x000fea0003800000 */
.L_x_12133:
        /* <DEDUP_REMOVED lines=29> */
.L_x_12136:
[----:B------:R-:W-:Y:S05]  /*3550*/  BSYNC B1 ;  /* 0x0000000000017941 */ /* 0x000fea0003800000 */
.L_x_12135:
[----:B------:R-:W-:Y:S01]  /*3560*/  BSSY B1, `(.L_x_12137) ;  /* 0x000002f000017945 */ /* 0x000fe20003800000 */
[----:B------:R-:W-:Y:S01]  /*3570*/  HFMA2.MMA R119, -RZ, RZ, -6.109375, 2 ;  /* 0xc61c4000ff777435 */ /* 0x000fe200000001ff */
[----:B------:R-:W-:Y:S01]  /*3580*/  ISETP.GT.AND P6, PT, R116, R11, PT ;  /* 0x0000000b7400720c */ /* 0x000fe20003fc4270 */
[----:B------:R-:W-:Y:S01]  /*3590*/  HFMA2.MMA R114, -RZ, RZ, -6.109375, 2 ;  /* 0xc61c4000ff727435 */ /* 0x000fe200000001ff */
[----:B------:R-:W-:Y:S01]  /*35a0*/  MOV R116, 0xc61c4000 ;  /* 0xc61c400000747802 */ /* 0x000fe20000000f00 */
        /* <DEDUP_REMOVED lines=17> */
[----:B------:R-:W-:-:S02]  /*36c0*/  MOV R129, 0xc61c4000 ;  /* 0xc61c400000817802 */ /* 0x000fc40000000f00 */
[----:B------:R-:W-:Y:S01]  /*36d0*/  MOV R121, 0xc61c4000 ;  /* 0xc61c400000797802 */ /* 0x000fe20000000f00 */
[----:B------:R-:W-:Y:S07]  /*36e0*/  @P4 BRA `(.L_x_12138) ;  /* 0x0000000000584947 */ /* 0x000fee0003800000 */
        /* <DEDUP_REMOVED lines=22> */
.L_x_12138:
[----:B------:R-:W-:Y:S05]  /*3850*/  BSYNC B1 ;  /* 0x0000000000017941 */ /* 0x000fea0003800000 */
.L_x_12137:
[----:B------:R-:W-:Y:S04]  /*3860*/  BSSY B1, `(.L_x_12139) ;  /* 0x0000018000017945 */ /* 0x000fe80003800000 */
[----:B------:R-:W-:Y:S05]  /*3870*/  @P3 BRA `(.L_x_12140) ;  /* 0x0000000000583947 */ /* 0x000fea0003800000 */
[----:B------:R-:W2:Y:S01]  /*3880*/  LDG.E.64 R4, desc[UR4][R2.64+0x1b00] ;  /* 0x001b000402047981 */ /* 0x000ea2000c1e1b00 */
[----:B------:R-:W-:Y:S01]  /*3890*/  IADD3 R116, R10, 0xd81, RZ ;  /* 0x00000d810a747810 */ /* 0x000fe20007ffe0ff */
[----:B------:R-:W-:Y:S01]  /*38a0*/  ULDC UR6, c[0x0][0x220] ;  /* 0x0000880000067ab9 */ /* 0x000fe20000000800 */
[----:B------:R-:W-:Y:S02]  /*38b0*/  MOV R115, 0xc61c4000 ;  /* 0xc61c400000737802 */ /* 0x000fe40000000f00 */
[----:B------:R-:W-:Y:S02]  /*38c0*/  ISETP.GT.AND P4, PT, R116, R11, PT ;  /* 0x0000000b7400720c */ /* 0x000fe40003f84270 */
[----:B------:R-:W-:-:S04]  /*38d0*/  IADD3 R116, R10, 0xd82, RZ ;  /* 0x00000d820a747810 */ /* 0x000fc80007ffe0ff */
[----:B------:R-:W-:Y:S02]  /*38e0*/  ISETP.GT.AND P3, PT, R116, R11, PT ;  /* 0x0000000b7400720c */ /* 0x000fe40003f64270 */
[----:B------:R-:W-:-:S11]  /*38f0*/  IADD3 R116, R10, 0xd83, RZ ;  /* 0x00000d830a747810 */ /* 0x000fd60007ffe0ff */
[----:B------:R-:W0:Y:S01]  /*3900*/  @!P3 LDC R136, c[0x0][0x220] ;  /* 0x00008800ff88bb82 */ /* 0x000e220000000800 */
[----:B--2---:R-:W-:Y:S01]  /*3910*/  @!P4 SHF.R.U64 R113, R4, 0x10, R5 ;  /* 0x000000100471c819 */ /* 0x004fe20000001205 */
[----:B------:R-:W-:-:S04]  /*3920*/  HADD2.F32 R4, -RZ, R4.H0_H0 ;  /* 0x20000004ff047230 */ /* 0x000fc80000004100 */
[----:B------:R-:W-:-:S05]  /*3930*/  @!P4 HADD2.F32 R113, -RZ, R113.H0_H0 ;  /* 0x20000071ff71c230 */ /* 0x000fca0000004100 */
[----:B------:R-:W-:Y:S01]  /*3940*/  @!P4 FMUL R115, R113, UR6 ;  /* 0x000000067173cc20 */ /* 0x000fe20008400000 */
[----:B------:R-:W-:Y:S01]  /*3950*/  ISETP.GT.AND P4, PT, R116, R11, PT ;  /* 0x0000000b7400720c */ /* 0x000fe20003f84270 */
[----:B------:R-:W-:Y:S01]  /*3960*/  HFMA2.MMA R113, -RZ, RZ, -6.109375, 2 ;  /* 0xc61c4000ff717435 */ /* 0x000fe200000001ff */
[----:B------:R-:W-:-:S11]  /*3970*/  MOV R116, 0xc61c4000 ;  /* 0xc61c400000747802 */ /* 0x000fd60000000f00 */
[----:B------:R-:W-:Y:S01]  /*3980*/  @!P4 SHF.R.U32.HI R134, RZ, 0x10, R5 ;  /* 0x00000010ff86c819 */ /* 0x000fe20000011605 */
[----:B------:R-:W-:-:S04]  /*3990*/  @!P3 HADD2.F32 R5, -RZ, R5.H0_H0 ;  /* 0x20000005ff05b230 */ /* 0x000fc80000004100 */
[----:B------:R-:W-:Y:S02]  /*39a0*/  @!P4 HADD2.F32 R134, -RZ, R134.H0_H0 ;  /* 0x20000086ff86c230 */ /* 0x000fe40000004100 */
[----:B0-----:R-:W-:-:S03]  /*39b0*/  @!P3 FMUL R113, R5, R136 ;  /* 0x000000880571b220 */ /* 0x001fc60000400000 */
[----:B------:R-:W-:Y:S01]  /*39c0*/  @!P4 FMUL R116, R134, UR6 ;  /* 0x000000068674cc20 */ /* 0x000fe20008400000 */
[----:B------:R-:W-:-:S07]  /*39d0*/  FMUL R134, R4, UR6 ;  /* 0x0000000604867c20 */ /* 0x000fce0008400000 */
.L_x_12140:
[----:B------:R-:W-:Y:S05]  /*39e0*/  BSYNC B1 ;  /* 0x0000000000017941 */ /* 0x000fea0003800000 */
.L_x_12139:
        /* <DEDUP_REMOVED lines=9> */
[-C--:B------:R-:W-:Y:S01]  /*3a80*/  ISETP.GT.AND P4, PT, R122, R11.reuse, PT ;  /* 0x0000000b7a00720c */ /* 0x080fe20003f84270 */
[----:B------:R-:W-:Y:S01]  /*3a90*/  HFMA2.MMA R122, -RZ, RZ, -6.109375, 2 ;  /* 0xc61c4000ff7a7435 */ /* 0x000fe200000001ff */
[----:B------:R-:W-:-:S02]  /*3aa0*/  ISETP.GT.AND P2, PT, R120, R11, PT ;  /* 0x0000000b7800720c */ /* 0x000fc40003f44270 */
[----:B------:R-:W-:-:S05]  /*3ab0*/  MOV R126, 0xc61c4000 ;  /* 0xc61c4000007e7802 */ /* 0x000fca0000000f00 */
[----:B------:R-:W0:Y:S01]  /*3ac0*/  @!P3 LDC R138, c[0x0][0x220] ;  /* 0x00008800ff8abb82 */ /* 0x000e220000000800 */
[----:B--2---:R-:W-:-:S03]  /*3ad0*/  HADD2.F32 R136, -RZ, R4.H0_H0 ;  /* 0x20000004ff887230 */ /* 0x004fc60000004100 */
[--C-:B------:R-:W-:Y:S02]  /*3ae0*/  @!P4 SHF.R.U32.HI R120, RZ, 0x10, R5.reuse ;  /* 0x00000010ff78c819 */ /* 0x100fe40000011605 */
[----:B------:R-:W-:Y:S01]  /*3af0*/  @!P2 SHF.R.U64 R4, R4, 0x10, R5 ;  /* 0x000000100404a819 */ /* 0x000fe20000001205 */
[----:B------:R-:W-:Y:S02]  /*3b00*/  @!P3 HADD2.F32 R5, -RZ, R5.H0_H0 ;  /* 0x20000005ff05b230 */ /* 0x000fe40000004100 */
[----:B------:R-:W-:Y:S02]  /*3b10*/  @!P4 HADD2.F32 R120, -RZ, R120.H0_H0 ;  /* 0x20000078ff78c230 */ /* 0x000fe40000004100 */
[----:B------:R-:W-:Y:S02]  /*3b20*/  @!P2 HADD2.F32 R4, -RZ, R4.H0_H0 ;  /* 0x20000004ff04a230 */ /* 0x000fe40000004100 */
[----:B0-----:R-:W-:Y:S01]  /*3b30*/  @!P3 FMUL R122, R5, R138 ;  /* 0x0000008a057ab220 */ /* 0x001fe20000400000 */
[----:B------:R-:W-:Y:S01]  /*3b40*/  @!P4 FMUL R126, R120, UR6 ;  /* 0x00000006787ecc20 */ /* 0x000fe20008400000 */
[----:B------:R-:W-:Y:S01]  /*3b50*/  FMUL R120, R136, UR6 ;  /* 0x0000000688787c20 */ /* 0x000fe20008400000 */
[----:B------:R-:W-:-:S07]  /*3b60*/  @!P2 FMUL R125, R4, UR6 ;  /* 0x00000006047dac20 */ /* 0x000fce0008400000 */
.L_x_12142:
[----:B------:R-:W-:Y:S05]  /*3b70*/  BSYNC B1 ;  /* 0x0000000000017941 */ /* 0x000fea0003800000 */
.L_x_12141:
[----:B------:R-:W-:Y:S04]  /*3b80*/  BSSY B1, `(.L_x_12143) ;  /* 0x0000018000017945 */ /* 0x000fe80003800000 */
[----:B------:R-:W-:Y:S05]  /*3b90*/  @P1 BRA `(.L_x_12144) ;  /* 0x0000000000581947 */ /* 0x000fea0003800000 */
[----:B------:R-:W2:Y:S01]  /*3ba0*/  LDG.E.64 R4, desc[UR4][R2.64+0x1d00] ;  /* 0x001d000402047981 */ /* 0x000ea2000c1e1b00 */
[C---:B------:R-:W-:Y:S01]  /*3bb0*/  IADD3 R128, R10.reuse, 0xe82, RZ ;  /* 0x00000e820a807810 */ /* 0x040fe20007ffe0ff */
[----:B------:R-:W-:Y:S01]  /*3bc0*/  ULDC UR6, c[0x0][0x220] ;  /* 0x0000880000067ab9 */ /* 0x000fe20000000800 */
[----:B------:R-:W-:Y:S02]  /*3bd0*/  IADD3 R132, R10, 0xe83, RZ ;  /* 0x00000e830a847810 */ /* 0x000fe40007ffe0ff */
[-C--:B------:R-:W-:Y:S02]  /*3be0*/  ISETP.GT.AND P2, PT, R128, R11.reuse, PT ;  /* 0x0000000b8000720c */ /* 0x080fe40003f44270 */
[----:B------:R-:W-:Y:S02]  /*3bf0*/  IADD3 R128, R10, 0xe81, RZ ;  /* 0x00000e810a807810 */ /* 0x000fe40007ffe0ff */
[-C--:B------:R-:W-:Y:S02]  /*3c00*/  ISETP.GT.AND P3, PT, R132, R11.reuse, PT ;  /* 0x0000000b8400720c */ /* 0x080fe40003f64270 */
[----:B------:R-:W-:Y:S01]  /*3c10*/  ISETP.GT.AND P1, PT, R128, R11, PT ;  /* 0x0000000b8000720c */ /* 0x000fe20003f24270 */
[----:B------:R-:W-:Y:S01]  /*3c20*/  HFMA2.MMA R128, -RZ, RZ, -6.109375, 2 ;  /* 0xc61c4000ff807435 */ /* 0x000fe200000001ff */
[----:B------:R-:W-:-:S02]  /*3c30*/  MOV R127, 0xc61c4000 ;  /* 0xc61c4000007f7802 */ /* 0x000fc40000000f00 */
[----:B------:R-:W-:-:S03]  /*3c40*/  MOV R132, 0xc61c4000 ;  /* 0xc61c400000847802 */ /* 0x000fc60000000f00 */
        /* <DEDUP_REMOVED lines=11> */
.L_x_12144:
[----:B------:R-:W-:Y:S05]  /*3d00*/  BSYNC B1 ;  /* 0x0000000000017941 */ /* 0x000fea0003800000 */
.L_x_12143:
        /* <DEDUP_REMOVED lines=24> */
.L_x_12146:
[----:B------:R-:W-:Y:S05]  /*3e90*/  BSYNC B1 ;  /* 0x0000000000017941 */ /* 0x000fea0003800000 */
.L_x_12145:
[----:B------:R-:W-:Y:S01]  /*3ea0*/  HFMA2.MMA R4, -RZ, RZ, -6.109375, 2 ;  /* 0xc61c4000ff047435 */ /* 0x000fe200000001ff */
[----:B------:R-:W-:Y:S01]  /*3eb0*/  MOV R5, 0xc61c4000 ;  /* 0xc61c400000057802 */ /* 0x000fe20000000f00 */
[----:B------:R-:W-:Y:S09]  /*3ec0*/  @P6 BRA `(.L_x_12084) ;  /* 0x0000000000586947 */ /* 0x000ff20003800000 */
[----:B------:R-:W2:Y:S01]  /*3ed0*/  LDG.E.64 R2, desc[UR4][R2.64+0x1f00] ;  /* 0x001f000402027981 */ /* 0x000ea2000c1e1b00 */
[C---:B------:R-:W-:Y:S01]  /*3ee0*/  IADD3 R4, R10.reuse, 0xf82, RZ ;  /* 0x00000f820a047810 */ /* 0x040fe20007ffe0ff */
[----:B------:R-:W-:Y:S01]  /*3ef0*/  ULDC UR6, c[0x0][0x220] ;  /* 0x0000880000067ab9 */ /* 0x000fe20000000800 */
[----:B------:R-:W-:Y:S02]  /*3f00*/  IADD3 R124, R10, 0xf83, RZ ;  /* 0x00000f830a7c7810 */ /* 0x000fe40007ffe0ff */
[-C--:B------:R-:W-:Y:S02]  /*3f10*/  ISETP.GT.AND P1, PT, R4, R11.reuse, PT ;  /* 0x0000000b0400720c */ /* 0x080fe40003f24270 */
[----:B------:R-:W-:Y:S02]  /*3f20*/  IADD3 R4, R10, 0xf81, RZ ;  /* 0x00000f810a047810 */ /* 0x000fe40007ffe0ff */
[-C--:B------:R-:W-:Y:S02]  /*3f30*/  ISETP.GT.AND P2, PT, R124, R11.reuse, PT ;  /* 0x0000000b7c00720c */ /* 0x080fe40003f44270 */
[----:B------:R-:W-:-:S02]  /*3f40*/  ISETP.GT.AND P0, PT, R4, R11, PT ;  /* 0x0000000b0400720c */ /* 0x000fc40003f04270 */
[----:B------:R-:W-:Y:S02]  /*3f50*/  MOV R124, 0xc61c4000 ;  /* 0xc61c4000007c7802 */ /* 0x000fe40000000f00 */
[----:B------:R-:W-:-:S03]  /*3f60*/  MOV R5, 0xc61c4000 ;  /* 0xc61c400000057802 */ /* 0x000fc60000000f00 */
[----:B------:R-:W0:Y:S04]  /*3f70*/  @!P1 LDC R138, c[0x0][0x220] ;  /* 0x00008800ff8a9b82 */ /* 0x000e280000000800 */
[--C-:B--2---:R-:W-:Y:S01]  /*3f80*/  @!P2 SHF.R.U32.HI R4, RZ, 0x10, R3.reuse ;  /* 0x00000010ff04a819 */ /* 0x104fe20000011603 */
[----:B------:R-:W-:Y:S01]  /*3f90*/  HADD2.F32 R136, -RZ, R2.H0_H0 ;  /* 0x20000002ff887230 */ /* 0x000fe20000004100 */
[----:B------:R-:W-:Y:S01]  /*3fa0*/  @!P0 SHF.R.U64 R121, R2, 0x10, R3 ;  /* 0x0000001002798819 */ /* 0x000fe20000001203 */
[----:B------:R-:W-:Y:S02]  /*3fb0*/  @!P1 HADD2.F32 R3, -RZ, R3.H0_H0 ;  /* 0x20000003ff039230 */ /* 0x000fe40000004100 */
[----:B------:R-:W-:Y:S02]  /*3fc0*/  @!P2 HADD2.F32 R4, -RZ, R4.H0_H0 ;  /* 0x20000004ff04a230 */ /* 0x000fe40000004100 */
[----:B------:R-:W-:Y:S01]  /*3fd0*/  @!P0 HADD2.F32 R2, -RZ, R121.H0_H0 ;  /* 0x20000079ff028230 */ /* 0x000fe20000004100 */
[----:B------:R-:W-:Y:S01]  /*3fe0*/  MOV R121, 0xc61c4000 ;  /* 0xc61c400000797802 */ /* 0x000fe20000000f00 */
[----:B0-----:R-:W-:Y:S01]  /*3ff0*/  @!P1 FMUL R121, R3, R138 ;  /* 0x0000008a03799220 */ /* 0x001fe20000400000 */
[----:B------:R-:W-:Y:S01]  /*4000*/  @!P2 FMUL R124, R4, UR6 ;  /* 0x00000006047cac20 */ /* 0x000fe20008400000 */
[----:B------:R-:W-:Y:S01]  /*4010*/  FMUL R4, R136, UR6 ;  /* 0x0000000688047c20 */ /* 0x000fe20008400000 */
[----:B------:R-:W-:-:S07]  /*4020*/  @!P0 FMUL R5, R2, UR6 ;  /* 0x0000000602058c20 */ /* 0x000fce0008400000 */
.L_x_12084:
[----:B------:R-:W-:Y:S05]  /*4030*/  BSYNC B0 ;  /* 0x0000000000007941 */ /* 0x000fea0003800000 */
.L_x_12083:
        /* <DEDUP_REMOVED lines=266> */
[----:B------:R-:W-:Y:S01]  /*50e0*/  FSEL R140, R136, R139, !P0 ;  /* 0x0000008b888c7208 */ /* 0x000fe20004000000 */
[----:B------:R-:W-:-:S04]  /*50f0*/  HFMA2.MMA R136, -RZ, RZ, 3.7421875, 0 ;  /* 0x437c0000ff887435 */ /* 0x000fc800000001ff */
        /* <DEDUP_REMOVED lines=197> */
[----:B------:R-:W-:Y:S01]  /*5d50*/  SHF.L.U32 R157, R0, 0x17, RZ ;  /* 0x00000017009d7819 */ /* 0x000fe200000006ff */
[-C--:B------:R-:W-:Y:S01]  /*5d60*/  FFMA.SAT R163, R59, R137.reuse, 0.5 ;  /* 0x3f0000003ba37423 */ /* 0x080fe20000002089 */
[----:B------:R-:W-:Y:S01]  /*5d70*/  FFMA R146, R146, 1.925963033500011079e-08, R73 ;  /* 0x32a5706092927823 */ /* 0x000fe20000000049 */
[----:B------:R-:W-:Y:S01]  /*5d80*/  FFMA R78, R78, 1.925963033500011079e-08, R75 ;  /* 0x32a570604e4e7823 */ /* 0x000fe2000000004b */
[-C--:B------:R-:W-:Y:S01]  /*5d90*/  FFMA.SAT R73, R148, R137.reuse, 0.5 ;  /* 0x3f00000094497423 */ /* 0x080fe20000002089 */
[-C--:B------:R-:W-:Y:S01]  /*5da0*/  FFMA.SAT R75, R150, R137.reuse, 0.5 ;  /* 0x3f000000964b7423 */ /* 0x080fe20000002089 */
[----:B------:R-:W1:Y:S01]  /*5db0*/  MUFU.EX2 R3, R3 ;  /* 0x0000000300037308 */ /* 0x000e620000000800 */
[----:B------:R-:W-:Y:S01]  /*5dc0*/  SHF.L.U32 R33, R33, 0x17, RZ ;  /* 0x0000001721217819 */ /* 0x000fe200000006ff */
[-C--:B------:R-:W-:Y:S01]  /*5dd0*/  FFMA.RM R73, R73, R136.reuse, 12582913 ;  /* 0x4b40000149497423 */ /* 0x080fe20000004088 */
[----:B------:R-:W-:Y:S01]  /*5de0*/  FFMA.RM R75, R75, R136, 12582913 ;  /* 0x4b4000014b4b7423 */ /* 0x000fe20000004088 */
[----:B------:R-:W-:Y:S01]  /*5df0*/  SHF.L.U32 R4, R4, 0x17, RZ ;  /* 0x0000001704047819 */ /* 0x000fe200000006ff */
[----:B------:R-:W-:Y:S01]  /*5e00*/  FFMA.SAT R165, R62, R137, 0.5 ;  /* 0x3f0000003ea57423 */ /* 0x000fe20000002089 */
[----:B------:R-:W-:Y:S01]  /*5e10*/  FADD R83, R73, -12583039 ;  /* 0xcb40007f49537421 */ /* 0x000fe20000000000 */
[----:B------:R-:W-:Y:S01]  /*5e20*/  FADD R139, R75, -12583039 ;  /* 0xcb40007f4b8b7421 */ /* 0x000fe20000000000 */
[----:B0-----:R-:W-:Y:S01]  /*5e30*/  FMUL R0, R157, R2 ;  /* 0x000000029d007220 */ /* 0x001fe20000400000 */
[----:B------:R-:W-:Y:S01]  /*5e40*/  MUFU.EX2 R6, R6 ;  /* 0x0000000600067308 */ /* 0x000fe20000000800 */
[----:B------:R-:W-:Y:S01]  /*5e50*/  FFMA R83, R148, 1.4426950216293334961, -R83 ;  /* 0x3fb8aa3b94537823 */ /* 0x000fe20000000853 */
[----:B------:R-:W-:Y:S01]  /*5e60*/  FFMA R139, R150, 1.4426950216293334961, -R139 ;  /* 0x3fb8aa3b968b7823 */ /* 0x000fe2000000088b */
[----:B------:R-:W-:-:S02]  /*5e70*/  SHF.L.U32 R41, R41, 0x17, RZ ;  /* 0x0000001729297819 */ /* 0x000fc400000006ff */
[----:B------:R-:W-:Y:S01]  /*5e80*/  FFMA R148, R148, 1.925963033500011079e-08, R83 ;  /* 0x32a5706094947823 */ /* 0x000fe20000000053 */
[----:B------:R-:W-:Y:S01]  /*5e90*/  FFMA R150, R150, 1.925963033500011079e-08, R139 ;  /* 0x32a5706096967823 */ /* 0x000fe2000000008b */
[-C--:B------:R-:W-:Y:S01]  /*5ea0*/  FFMA.SAT R83, R50, R137.reuse, 0.5 ;  /* 0x3f00000032537423 */ /* 0x080fe20000002089 */
[----:B------:R-:W-:Y:S01]  /*5eb0*/  FFMA.SAT R139, R72, R137, 0.5 ;  /* 0x3f000000488b7423 */ /* 0x000fe20000002089 */
[----:B-1----:R-:W-:Y:S01]  /*5ec0*/  FMUL R2, R33, R3 ;  /* 0x0000000321027220 */ /* 0x002fe20000400000 */
[----:B------:R-:W-:Y:S01]  /*5ed0*/  FFMA.SAT R33, R162, R137, 0.5 ;  /* 0x3f000000a2217423 */ /* 0x000fe20000002089 */
[-C--:B------:R-:W-:Y:S01]  /*5ee0*/  FFMA.RM R83, R83, R136.reuse, 12582913 ;  /* 0x4b40000153537423 */ /* 0x080fe20000004088 */
[-C--:B------:R-:W-:Y:S01]  /*5ef0*/  FFMA.RM R139, R139, R136.reuse, 12582913 ;  /* 0x4b4000018b8b7423 */ /* 0x080fe20000004088 */
[----:B------:R-:W0:Y:S01]  /*5f00*/  MUFU.EX2 R3, R76 ;  /* 0x0000004c00037308 */ /* 0x000e220000000800 */
[----:B------:R-:W-:Y:S01]  /*5f10*/  FFMA.RM R33, R33, R136, 12582913 ;  /* 0x4b40000121217423 */ /* 0x000fe20000004088 */
[----:B------:R-:W-:Y:S01]  /*5f20*/  FADD R141, R83, -12583039 ;  /* 0xcb40007f538d7421 */ /* 0x000fe20000000000 */
[----:B------:R-:W-:Y:S01]  /*5f30*/  FADD R143, R139, -12583039 ;  /* 0xcb40007f8b8f7421 */ /* 0x000fe20000000000 */
[----:B------:R-:W-:-:S02]  /*5f40*/  SHF.L.U32 R5, R5, 0x17, RZ ;  /* 0x0000001705057819 */ /* 0x000fc400000006ff */
[----:B------:R-:W-:Y:S01]  /*5f50*/  FFMA R141, R50, 1.4426950216293334961, -R141 ;  /* 0x3fb8aa3b328d7823 */ /* 0x000fe2000000088d */
[----:B------:R-:W-:Y:S01]  /*5f60*/  FFMA R143, R72, 1.4426950216293334961, -R143 ;  /* 0x3fb8aa3b488f7823 */ /* 0x000fe2000000088f */
[----:B------:R-:W1:Y:S01]  /*5f70*/  MUFU.EX2 R138, R138 ;  /* 0x0000008a008a7308 */ /* 0x000e620000000800 */
[----:B------:R-:W-:Y:S01]  /*5f80*/  SHF.L.U32 R37, R37, 0x17, RZ ;  /* 0x0000001725257819 */ /* 0x000fe200000006ff */
[----:B------:R-:W-:Y:S01]  /*5f90*/  FFMA R50, R50, 1.925963033500011079e-08, R141 ;  /* 0x32a5706032327823 */ /* 0x000fe2000000008d */
[----:B------:R-:W-:Y:S01]  /*5fa0*/  FFMA R141, R72, 1.925963033500011079e-08, R143 ;  /* 0x32a57060488d7823 */ /* 0x000fe2000000008f */
[----:B------:R-:W-:Y:S01]  /*5fb0*/  FFMA.SAT R143, R152, R137, 0.5 ;  /* 0x3f000000988f7423 */ /* 0x000fe20000002089 */
[----:B------:R-:W-:Y:S02]  /*5fc0*/  SHF.L.U32 R46, R46, 0x17, RZ ;  /* 0x000000172e2e7819 */ /* 0x000fe400000006ff */
[----:B------:R-:W-:Y:S01]  /*5fd0*/  SHF.L.U32 R48, R48, 0x17, RZ ;  /* 0x0000001730307819 */ /* 0x000fe200000006ff */
        /* <DEDUP_REMOVED lines=98> */
[----:B------:R-:W-:Y:S01]  /*6600*/  SHF.L.U32 R163, R75, 0x17, RZ ;  /* 0x000000174ba37819 */ /* 0x000fe200000006ff */
        /* <DEDUP_REMOVED lines=101> */
[----:B------:R-:W-:Y:S01]  /*6c60*/  SHF.L.U32 R63, R74, 0x17, RZ ;  /* 0x000000174a3f7819 */ /* 0x000fe200000006ff */
[----:B------:R-:W-:-:S04]  /*6c70*/  FFMA.RM R145, R145, R136, 12582913 ;  /* 0x4b40000191917423 */ /* 0x000fc80000004088 */
        /* <DEDUP_REMOVED lines=62> */
[----:B------:R-:W-:Y:S01]  /*7060*/  SHF.L.U32 R163, R76, 0x17, RZ ;  /* 0x000000174ca37819 */ /* 0x000fe200000006ff */
[----:B------:R-:W-:Y:S01]  /*7070*/  FFMA.RM R76, R165, R136, 12582913 ;  /* 0x4b400001a54c7423 */ /* 0x000fe20000004088 */
[----:B------:R-:W-:-:S03]  /*7080*/  FFMA.SAT R165, R81, R137, 0.5 ;  /* 0x3f00000051a57423 */ /* 0x000fc60000002089 */
[----:B------:R-:W-:Y:S01]  /*7090*/  FMUL R28, R163, R138 ;  /* 0x0000008aa31c7220 */ /* 0x000fe20000400000 */
[-C--:B------:R-:W-:Y:S01]  /*70a0*/  FFMA.SAT R163, R30, R137.reuse, 0.5 ;  /* 0x3f0000001ea37423 */ /* 0x080fe20000002089 */
[----:B------:R-:W-:Y:S01]  /*70b0*/  FADD R162, R76, -12583039 ;  /* 0xcb40007f4ca27421 */ /* 0x000fe20000000000 */
[----:B------:R-:W-:Y:S02]  /*70c0*/  MUFU.EX2 R158, R158 ;  /* 0x0000009e009e7308 */ /* 0x000fe40000000800 */
[-C--:B------:R-:W-:Y:S01]  /*70d0*/  FFMA.RM R138, R163, R136.reuse, 12582913 ;  /* 0x4b400001a38a7423 */ /* 0x080fe20000004088 */
[----:B------:R-:W-:Y:S01]  /*70e0*/  FFMA.SAT R163, R70, R137, 0.5 ;  /* 0x3f00000046a37423 */ /* 0x000fe20000002089 */
[----:B------:R-:W-:Y:S02]  /*70f0*/  FFMA R162, R69, 1.4426950216293334961, -R162 ;  /* 0x3fb8aa3b45a27823 */ /* 0x000fe400000008a2 */
        /* <DEDUP_REMOVED lines=36> */
[----:B------:R-:W-:Y:S01]  /*7340*/  SHF.L.U32 R51, R144, 0x17, RZ ;  /* 0x0000001790337819 */ /* 0x000fe200000006ff */
[----:B------:R-:W-:Y:S01]  /*7350*/  FFMA R77, R77, 1.925963033500011079e-08, R162 ;  /* 0x32a570604d4d7823 */ /* 0x000fe200000000a2 */
[----:B------:R-:W-:Y:S01]  /*7360*/  FADD R162, R142, -12583039 ;  /* 0xcb40007f8ea27421 */ /* 0x000fe20000000000 */
[----:B------:R-:W-:Y:S01]  /*7370*/  FADD R144, R60, -12583039 ;  /* 0xcb40007f3c907421 */ /* 0x000fe20000000000 */
[-C--:B------:R-:W-:Y:S01]  /*7380*/  FFMA.SAT R163, R39, R137.reuse, 0.5 ;  /* 0x3f00000027a37423 */ /* 0x080fe20000002089 */
[----:B------:R-:W-:Y:S01]  /*7390*/  FMUL R51, R51, R146 ;  /* 0x0000009233337220 */ /* 0x000fe20000400000 */
        /* <DEDUP_REMOVED lines=41> */
[----:B------:R-:W-:-:S03]  /*7630*/  SHF.L.U32 R148, R148, 0x17, RZ ;  /* 0x0000001794947819 */ /* 0x000fc600000006ff */
[----:B------:R-:W-:-:S04]  /*7640*/  FFMA R55, R38, 1.4426950216293334961, -R55 ;  /* 0x3fb8aa3b26377823 */ /* 0x000fc80000000837 */
[----:B------:R-:W-:Y:S01]  /*7650*/  FFMA R162, R38, 1.925963033500011079e-08, R55 ;  /* 0x32a5706026a27823 */ /* 0x000fe20000000037 */
[----:B------:R-:W-:Y:S01]  /*7660*/  FMUL R38, R163, R72 ;  /* 0x00000048a3267220 */ /* 0x000fe20000400000 */
[-C--:B------:R-:W-:Y:S01]  /*7670*/  FFMA.RM R72, R141, R136.reuse, 12582913 ;  /* 0x4b4000018d487423 */ /* 0x080fe20000004088 */
[----:B------:R-:W-:Y:S01]  /*7680*/  SHF.L.U32 R163, R143, 0x17, RZ ;  /* 0x000000178fa37819 */ /* 0x000fe200000006ff */
        /* <DEDUP_REMOVED lines=61> */
[----:B------:R-:W-:Y:S01]  /*7a60*/  MUFU.EX2 R74, R80 ;  /* 0x00000050004a7308 */ /* 0x000fe20000000800 */
[----:B------:R-:W-:-:S03]  /*7a70*/  SHF.L.U32 R155, R54, 0x17, RZ ;  /* 0x00000017369b7819 */ /* 0x000fc600000006ff */
[----:B------:R-:W-:Y:S01]  /*7a80*/  FMUL R44, R44, R67 ;  /* 0x000000432c2c7220 */ /* 0x000fe20000400000 */
[-C--:B------:R-:W-:Y:S01]  /*7a90*/  FFMA.SAT R67, R82, R137.reuse, 0.5 ;  /* 0x3f00000052437423 */ /* 0x080fe20000002089 */
[----:B------:R-:W-:Y:S01]  /*7aa0*/  FMUL R54, R155, R156 ;  /* 0x0000009c9b367220 */ /* 0x000fe20000400000 */
[----:B------:R-:W-:Y:S01]  /*7ab0*/  FFMA.SAT R155, R45, R137, 0.5 ;  /* 0x3f0000002d9b7423 */ /* 0x000fe20000002089 */
[----:B------:R-:W-:Y:S03]  /*7ac0*/  MUFU.EX2 R80, R86 ;  /* 0x0000005600507308 */ /* 0x000fe60000000800 */
[----:B------:R-:W-:-:S04]  /*7ad0*/  FFMA.RM R155, R155, R136, 12582913 ;  /* 0x4b4000019b9b7423 */ /* 0x000fc80000004088 */
        /* <DEDUP_REMOVED lines=41> */
[----:B------:R-:W-:Y:S01]  /*7d70*/  SHF.L.U32 R138, R138, 0x17, RZ ;  /* 0x000000178a8a7819 */ /* 0x000fe200000006ff */
        /* <DEDUP_REMOVED lines=22> */
[----:B------:R-:W-:Y:S01]  /*7ee0*/  SHF.L.U32 R70, R161, 0x17, RZ ;  /* 0x00000017a1467819 */ /* 0x000fe200000006ff */
[----:B------:R-:W-:Y:S01]  /*7ef0*/  FFMA.SAT R161, R90, R137, 0.5 ;  /* 0x3f0000005aa17423 */ /* 0x000fe20000002089 */
[----:B------:R-:W-:-:S03]  /*7f00*/  FFMA.RM R77, R77, R136, 12582913 ;  /* 0x4b4000014d4d7423 */ /* 0x000fc60000004088 */
        /* <DEDUP_REMOVED lines=62> */
[----:B------:R-:W-:Y:S01]  /*82f0*/  SHF.L.U32 R165, R149, 0x17, RZ ;  /* 0x0000001795a57819 */ /* 0x000fe200000006ff */
[----:B-1----:R-:W-:Y:S01]  /*8300*/  FMUL R75, R78, R75 ;  /* 0x0000004b4e4b7220 */ /* 0x002fe20000400000 */
[----:B------:R-:W-:Y:S01]  /*8310*/  FADD R78, R139, -12583039 ;  /* 0xcb40007f8b4e7421 */ /* 0x000fe20000000000 */
[----:B------:R-:W-:Y:S01]  /*8320*/  FADD R81, R141, -12583039 ;  /* 0xcb40007f8d517421 */ /* 0x000fe20000000000 */
[----:B------:R-:W-:Y:S01]  /*8330*/  FADD R162, R143, -12583039 ;  /* 0xcb40007f8fa27421 */ /* 0x000fe20000000000 */
[----:B------:R-:W-:Y:S01]  /*8340*/  FMUL R74, R165, R74 ;  /* 0x0000004aa54a7220 */ /* 0x000fe20000400000 */
[----:B------:R-:W-:Y:S01]  /*8350*/  FFMA R78, R103, 1.4426950216293334961, -R78 ;  /* 0x3fb8aa3b674e7823 */ /* 0x000fe2000000084e */
[C---:B------:R-:W-:Y:S01]  /*8360*/  FFMA R81, R98.reuse, 1.4426950216293334961, -R81 ;  /* 0x3fb8aa3b62517823 */ /* 0x040fe20000000851 */
[----:B------:R-:W-:Y:S01]  /*8370*/  FFMA R162, R97, 1.4426950216293334961, -R162 ;  /* 0x3fb8aa3b61a27823 */ /* 0x000fe200000008a2 */
[----:B------:R-:W-:Y:S01]  /*8380*/  MUFU.EX2 R93, R93 ;  /* 0x0000005d005d7308 */ /* 0x000fe20000000800 */
[----:B------:R-:W-:Y:S01]  /*8390*/  FFMA R103, R103, 1.925963033500011079e-08, R78 ;  /* 0x32a5706067677823 */ /* 0x000fe2000000004e */
[----:B------:R-:W-:Y:S01]  /*83a0*/  FFMA R98, R98, 1.925963033500011079e-08, R81 ;  /* 0x32a5706062627823 */ /* 0x000fe20000000051 */
[----:B------:R-:W-:Y:S01]  /*83b0*/  FFMA R97, R97, 1.925963033500011079e-08, R162 ;  /* 0x32a5706061617823 */ /* 0x000fe200000000a2 */
[----:B------:R-:W-:-:S04]  /*83c0*/  SHF.L.U32 R141, R141, 0x17, RZ ;  /* 0x000000178d8d7819 */ /* 0x000fc800000006ff */
[----:B------:R0:W1:Y:S08]  /*83d0*/  MUFU.EX2 R78, R145 ;  /* 0x00000091004e7308 */ /* 0x0000700000000800 */
[----:B------:R-:W2:Y:S01]  /*83e0*/  MUFU.EX2 R81, R152 ;  /* 0x0000009800517308 */ /* 0x000ea20000000800 */
[----:B0-----:R-:W-:-:S04]  /*83f0*/  FFMA.SAT R145, R100, R137, 0.5 ;  /* 0x3f00000064917423 */ /* 0x001fc80000002089 */
[----:B------:R-:W-:-:S03]  /*8400*/  FFMA.RM R145, R145, R136, 12582913 ;  /* 0x4b40000191917423 */ /* 0x000fc60000004088 */
[----:B------:R-:W-:Y:S01]  /*8410*/  MUFU.EX2 R98, R98 ;  /* 0x0000006200627308 */ /* 0x000fe20000000800 */
[----:B-1----:R-:W-:Y:S01]  /*8420*/  FMUL R78, R83, R78 ;  /* 0x0000004e534e7220 */ /* 0x002fe20000400000 */
[C---:B------:R-:W-:Y:S01]  /*8430*/  FADD R83, R145.reuse, -12583039 ;  /* 0xcb40007f91537421 */ /* 0x040fe20000000000 */
[----:B------:R-:W-:-:S03]  /*8440*/  SHF.L.U32 R145, R145, 0x17, RZ ;  /* 0x0000001791917819 */ /* 0x000fc600000006ff */
        /* <DEDUP_REMOVED lines=121> */
[----:B------:R-:W-:Y:S01]  /*8be0*/  SHF.L.U32 R159, R146, 0x17, RZ ;  /* 0x00000017929f7819 */ /* 0x000fe200000006ff */
        /* <DEDUP_REMOVED lines=107> */
[----:B------:R-:W-:Y:S01]  /*92a0*/  SHF.L.U32 R151, R151, 0x17, RZ ;  /* 0x0000001797977819 */ /* 0x000fe200000006ff */
[----:B0-----:R-:W-:Y:S02]  /*92b0*/  FMUL R112, R154, R107 ;  /* 0x0000006b9a707220 */ /* 0x001fe40000400000 */
[----:B------:R-:W-:Y:S01]  /*92c0*/  FFMA R163, R128, 1.4426950216293334961, -R163 ;  /* 0x3fb8aa3b80a37823 */ /* 0x000fe200000008a3 */
[----:B------:R-:W-:Y:S01]  /*92d0*/  SHF.L.U32 R107, R155, 0x17, RZ ;  /* 0x000000179b6b7819 */ /* 0x000fe200000006ff */
[----:B------:R-:W-:Y:S01]  /*92e0*/  FADD R154, R153, -12583039 ;  /* 0xcb40007f999a7421 */ /* 0x000fe20000000000 */
[----:B------:R-:W-:Y:S01]  /*92f0*/  SHF.L.U32 R155, R156, 0x17, RZ ;  /* 0x000000179c9b7819 */ /* 0x000fe200000006ff */
[----:B------:R-:W-:Y:S01]  /*9300*/  FFMA R128, R128, 1.925963033500011079e-08, R163 ;  /* 0x32a5706080807823 */ /* 0x000fe200000000a3 */
[-C--:B------:R-:W-:Y:S01]  /*9310*/  FFMA.SAT R163, R133, R137.reuse, 0.5 ;  /* 0x3f00000085a37423 */ /* 0x080fe20000002089 */
[----:B------:R-:W-:Y:S01]  /*9320*/  FMUL R107, R107, R106 ;  /* 0x0000006a6b6b7220 */ /* 0x000fe20000400000 */
[----:B------:R-:W-:Y:S01]  /*9330*/  FFMA R154, R129, 1.4426950216293334961, -R154 ;  /* 0x3fb8aa3b819a7823 */ /* 0x000fe2000000089a */
[----:B------:R-:W-:Y:S01]  /*9340*/  FMUL R106, R155, R108 ;  /* 0x0000006c9b6a7220 */ /* 0x000fe20000400000 */
[-C--:B------:R-:W-:Y:S01]  /*9350*/  FFMA.SAT R155, R130, R137.reuse, 0.5 ;  /* 0x3f000000829b7423 */ /* 0x080fe20000002089 */
[-C--:B------:R-:W-:Y:S01]  /*9360*/  FFMA.RM R152, R163, R136.reuse, 12582913 ;  /* 0x4b400001a3987423 */ /* 0x080fe20000004088 */
[----:B------:R-:W-:Y:S01]  /*9370*/  FFMA.SAT R163, R123, R137, 0.5 ;  /* 0x3f0000007ba37423 */ /* 0x000fe20000002089 */
[----:B------:R-:W-:Y:S01]  /*9380*/  FFMA R129, R129, 1.925963033500011079e-08, R154 ;  /* 0x32a5706081817823 */ /* 0x000fe2000000009a */
[-C--:B------:R-:W-:Y:S01]  /*9390*/  FFMA.RM R155, R155, R136.reuse, 12582913 ;  /* 0x4b4000019b9b7423 */ /* 0x080fe20000004088 */
[----:B------:R-:W0:Y:S01]  /*93a0*/  MUFU.EX2 R108, R118 ;  /* 0x00000076006c7308 */ /* 0x000e220000000800 */
[----:B------:R-:W-:Y:S01]  /*93b0*/  FFMA.RM R154, R163, R136, 12582913 ;  /* 0x4b400001a39a7423 */ /* 0x000fe20000004088 */
[----:B-1----:R-:W-:Y:S01]  /*93c0*/  FMUL R101, R162, R101 ;  /* 0x00000065a2657220 */ /* 0x002fe20000400000 */
[----:B------:R-:W-:Y:S01]  /*93d0*/  FADD R163, R155, -12583039 ;  /* 0xcb40007f9ba37421 */ /* 0x000fe20000000000 */
[C---:B------:R-:W-:Y:S01]  /*93e0*/  FADD R162, R152.reuse, -12583039 ;  /* 0xcb40007f98a27421 */ /* 0x040fe20000000000 */
[----:B------:R-:W-:-:S02]  /*93f0*/  SHF.L.U32 R152, R152, 0x17, RZ ;  /* 0x0000001798987819 */ /* 0x000fc400000006ff */
[C---:B------:R-:W-:Y:S01]  /*9400*/  FFMA R163, R130.reuse, 1.4426950216293334961, -R163 ;  /* 0x3fb8aa3b82a37823 */ /* 0x040fe200000008a3 */
[----:B------:R-:W-:Y:S01]  /*9410*/  FFMA R162, R133, 1.4426950216293334961, -R162 ;  /* 0x3fb8aa3b85a27823 */ /* 0x000fe200000008a2 */
[----:B------:R-:W-:Y:S01]  /*9420*/  MUFU.EX2 R132, R132 ;  /* 0x0000008400847308 */ /* 0x000fe20000000800 */
        /* <DEDUP_REMOVED lines=124> */
[----:B------:R-:W-:Y:S02]  /*9bf0*/  SHF.L.U32 R111, R140, 0x17, RZ ;  /* 0x000000178c6f7819 */ /* 0x000fe400000006ff */
[----:B0-----:R-:W-:Y:S01]  /*9c00*/  SHF.L.U32 R115, R77, 0x17, RZ ;  /* 0x000000174d737819 */ /* 0x001fe200000006ff */
        /* <DEDUP_REMOVED lines=59> */
[----:B------:R-:W-:Y:S01]  /*9fc0*/  SHF.L.U32 R134, R136, 0x17, RZ ;  /* 0x0000001788867819 */ /* 0x000fe200000006ff */
        /* <DEDUP_REMOVED lines=49> */
[----:B0-----:R-:W-:Y:S05]  /*a2e0*/  CALL.REL.NOINC `($__internal_13_$__cuda_sm3x_div_rn_noftz_f32_slowpath) ;  /* 0x000000bc00b07944 */ /* 0x001fea0003c00000 */
[----:B------:R-:W-:-:S07]  /*a2f0*/  MOV R137, R0 ;  /* 0x0000000000897202 */ /* 0x000fce0000000f00 */
.L_x_12150:
[----:B------:R-:W-:Y:S05]  /*a300*/  BSYNC B3 ;  /* 0x0000000000037941 */ /* 0x000fea0003800000 */
.L_x_12149:
[----:B------:R-:W-:Y:S01]  /*a310*/  ISETP.GE.AND P0, PT, R10, R11, PT ;  /* 0x0000000b0a00720c */ /* 0x000fe20003f06270 */
[----:B------:R-:W1:Y:S01]  /*a320*/  F2F.F16.F32 R137, R137 ;  /* 0x0000008900897304 */ /* 0x000e620000200800 */
        /* <DEDUP_REMOVED lines=14> */
[----:B01----:R-:W-:Y:S05]  /*a410*/  CALL.REL.NOINC `($__internal_13_$__cuda_sm3x_div_rn_noftz_f32_slowpath) ;  /* 0x000000bc00647944 */ /* 0x003fea0003c00000 */
.L_x_12154:
[----:B------:R-:W-:Y:S05]  /*a420*/  BSYNC B4 ;  /* 0x0000000000047941 */ /* 0x000fea0003800000 */
.L_x_12153:
[----:B------:R-:W-:-:S04]  /*a430*/  F2FP.F16.F32.PACK_AB R0, RZ, R0 ;  /* 0x00000000ff00723e */ /* 0x000fc800000000ff */
[----:B------:R-:W-:-:S07]  /*a440*/  PRMT R140, R0, 0x7610, R140 ;  /* 0x00007610008c7816 */ /* 0x000fce000000008c */
.L_x_12152:
[----:B------:R-:W-:Y:S05]  /*a450*/  BSYNC B3 ;  /* 0x0000000000037941 */ /* 0x000fea0003800000 */
.L_x_12151:
        /* <DEDUP_REMOVED lines=16> */
.L_x_12158:
[----:B------:R-:W-:Y:S05]  /*a560*/  BSYNC B4 ;  /* 0x0000000000047941 */ /* 0x000fea0003800000 */
.L_x_12157:
[----:B------:R-:W-:-:S04]  /*a570*/  F2FP.F16.F32.PACK_AB R0, RZ, R0 ;  /* 0x00000000ff00723e */ /* 0x000fc800000000ff */
[----:B------:R-:W-:Y:S01]  /*a580*/  PRMT R141, R0, 0x7610, R141 ;  /* 0x00007610008d7816 */ /* 0x000fe2000000008d */
[----:B------:R-:W-:Y:S06]  /*a590*/  BRA `(.L_x_12159) ;  /* 0x0000000000047947 */ /* 0x000fec0003800000 */
.L_x_12156:
[----:B------:R-:W-:-:S07]  /*a5a0*/  PRMT R141, RZ, 0x7610, R141 ;  /* 0x00007610ff8d7816 */ /* 0x000fce000000008d */
.L_x_12159:
[----:B------:R-:W-:Y:S05]  /*a5b0*/  BSYNC B3 ;  /* 0x0000000000037941 */ /* 0x000fea0003800000 */
.L_x_12155:
        /* <DEDUP_REMOVED lines=16> */
.L_x_12163:
[----:B------:R-:W-:Y:S05]  /*a6c0*/  BSYNC B4 ;  /* 0x0000000000047941 */ /* 0x000fea0003800000 */
.L_x_12162:
[----:B------:R-:W-:Y:S01]  /*a6d0*/  F2FP.F16.F32.PACK_AB R0, RZ, R0 ;  /* 0x00000000ff00723e */ /* 0x000fe200000000ff */
[----:B------:R-:W-:Y:S06]  /*a6e0*/  BRA `(.L_x_12164) ;  /* 0x0000000000047947 */ /* 0x000fec0003800000 */
.L_x_12161:
[----:B------:R-:W-:-:S07]  /*a6f0*/  PRMT R0, RZ, 0x7610, R0 ;  /* 0x00007610ff007816 */ /* 0x000fce0000000000 */
.L_x_12164:
[----:B------:R-:W-:Y:S05]  /*a700*/  BSYNC B3 ;  /* 0x0000000000037941 */ /* 0x000fea0003800000 */
.L_x_12160:
[----:B------:R-:W-:Y:S02]  /*a710*/  LOP3.LUT R2, R140, 0xffff, RZ, 0xc0, !PT ;  /* 0x0000ffff8c027812 */ /* 0x000fe400078ec0ff */
[----:B------:R-:W-:-:S03]  /*a720*/  PRMT R141, R141, 0x5410, R0 ;  /* 0x000054108d8d7816 */ /* 0x000fc60000000000 */
[----:B------:R-:W-:-:S05]  /*a730*/  IMAD.WIDE.U32 R2, R2, 0x10000, RZ ;  /* 0x0001000002027825 */ /* 0x000fca00078e00ff */
[----:B------:R-:W-:Y:S02]  /*a740*/  LOP3.LUT R3, R141, R3, RZ, 0xfc, !PT ;  /* 0x000000038d037212 */ /* 0x000fe400078efcff */
[----:B-1----:R-:W-:-:S05]  /*a750*/  LOP3.LUT R2, R2, R137, RZ, 0xfc, !PT ;  /* 0x0000008902027212 */ /* 0x002fca00078efcff */
[----:B------:R1:W-:Y:S01]  /*a760*/  STG.E.64 desc[UR4][R76.64], R2 ;  /* 0x000000024c007986 */ /* 0x0003e2000c101b04 */
[----:B------:R-:W-:Y:S05]  /*a770*/  BRA `(.L_x_12165) ;  /* 0x00000000000c7947 */ /* 0x000fea0003800000 */
.L_x_12148:
[----:B------:R-:W-:-:S13]  /*a780*/  ISETP.GE.AND P0, PT, R10, R7, PT ;  /* 0x000000070a00720c */ /* 0x000fda0003f06270 */
[----:B------:R-:W-:Y:S05]  /*a790*/  @P0 EXIT ;  /* 0x000000000000094d */ /* 0x000fea0003800000 */
[----:B------:R2:W-:Y:S02]  /*a7a0*/  STG.E.64 desc[UR4][R76.64], RZ ;  /* 0x000000ff4c007986 */ /* 0x0005e4000c101b04 */
.L_x_12165:
[----:B------:R-:W-:Y:S05]  /*a7b0*/  BSYNC B2 ;  /* 0x0000000000027941 */ /* 0x000fea0003800000 */
.L_x_12147:
        /* <DEDUP_REMOVED lines=15> */
[----:B0-2---:R-:W-:Y:S05]  /*a8b0*/  CALL.REL.NOINC `($__internal_13_$__cuda_sm3x_div_rn_noftz_f32_slowpath) ;  /* 0x000000b8003c7944 */ /* 0x005fea0003c00000 */
.L_x_12169:
[----:B------:R-:W-:Y:S05]  /*a8c0*/  BSYNC B3 ;  /* 0x0000000000037941 */ /* 0x000fea0003800000 */
.L_x_12168:
[----:B------:R-:W-:Y:S01]  /*a8d0*/  IADD3 R2, R10, 0x81, RZ ;  /* 0x000000810a027810 */ /* 0x000fe20007ffe0ff */
[----:B------:R1:W3:Y:S01]  /*a8e0*/  F2F.F16.F32 R5, R0 ;  /* 0x0000000000057304 */ /* 0x0002e20000200800 */
        /* <DEDUP_REMOVED lines=15> */
.L_x_12173:
[----:B------:R-:W-:Y:S05]  /*a9e0*/  BSYNC B4 ;  /* 0x0000000000047941 */ /* 0x000fea0003800000 */
.L_x_12172:
[----:B------:R-:W-:-:S04]  /*a9f0*/  F2FP.F16.F32.PACK_AB R0, RZ, R0 ;  /* 0x00000000ff00723e */ /* 0x000fc800000000ff */
[----:B------:R-:W-:Y:S01]  /*aa00*/  PRMT R2, R0, 0x7610, R2 ;  /* 0x0000761000027816 */ /* 0x000fe20000000002 */
[----:B------:R-:W-:Y:S06]  /*aa10*/  BRA `(.L_x_12174) ;  /* 0x0000000000047947 */ /* 0x000fec0003800000 */
.L_x_12171:
[----:B------:R-:W-:-:S07]  /*aa20*/  PRMT R2, RZ, 0x7610, R2 ;  /* 0x00007610ff027816 */ /* 0x000fce0000000002 */
.L_x_12174:
[----:B------:R-:W-:Y:S05]  /*aa30*/  BSYNC B3 ;  /* 0x0000000000037941 */ /* 0x000fea0003800000 */
.L_x_12170:
        /* <DEDUP_REMOVED lines=16> */
.L_x_12178:
[----:B------:R-:W-:Y:S05]  /*ab40*/  BSYNC B4 ;  /* 0x0000000000047941 */ /* 0x000fea0003800000 */
.L_x_12177:
[----:B------:R-:W-:-:S04]  /*ab50*/  F2FP.F16.F32.PACK_AB R0, RZ, R0 ;  /* 0x00000000ff00723e */ /* 0x000fc800000000ff */
[----:B------:R-:W-:Y:S01]  /*ab60*/  PRMT R4, R0, 0x7610, R4 ;  /* 0x0000761000047816 */ /* 0x000fe20000000004 */
[----:B------:R-:W-:Y:S06]  /*ab70*/  BRA `(.L_x_12179) ;  /* 0x0000000000047947 */ /* 0x000fec0003800000 */
.L_x_12176:
[----:B------:R-:W-:-:S07]  /*ab80*/  PRMT R4, RZ, 0x7610, R4 ;  /* 0x00007610ff047816 */ /* 0x000fce0000000004 */
.L_x_12179:
[----:B------:R-:W-:Y:S05]  /*ab90*/  BSYNC B3 ;  /* 0x0000000000037941 */ /* 0x000fea0003800000 */
.L_x_12175:
        /* <DEDUP_REMOVED lines=16> */
.L_x_12183:
[----:B------:R-:W-:Y:S05]  /*aca0*/  BSYNC B4 ;  /* 0x0000000000047941 */ /* 0x000fea0003800000 */
.L_x_12182:
[----:B------:R-:W-:-:S04]  /*acb0*/  F2FP.F16.F32.PACK_AB R0, RZ, R0 ;  /* 0x00000000ff00723e */ /* 0x000fc800000000ff */
[----:B------:R-:W-:Y:S01]  /*acc0*/  PRMT R7, R0, 0x7610, R7 ;  /* 0x0000761000077816 */ /* 0x000fe20000000007 */
[----:B------:R-:W-:Y:S06]  /*acd0*/  BRA `(.L_x_12184) ;  /* 0x0000000000047947 */ /* 0x000fec0003800000 */
.L_x_12181:
[----:B------:R-:W-:-:S07]  /*ace0*/  PRMT R7, RZ, 0x7610, R7 ;  /* 0x00007610ff077816 */ /* 0x000fce0000000007 */
.L_x_12184:
[----:B------:R-:W-:Y:S05]  /*acf0*/  BSYNC B3 ;  /* 0x0000000000037941 */ /* 0x000fea0003800000 */
.L_x_12180:
[----:B------:R-:W-:Y:S02]  /*ad00*/  LOP3.LUT R2, R2, 0xffff, RZ, 0xc0, !PT ;  /* 0x0000ffff02027812 */ /* 0x000fe400078ec0ff */
[----:B------:R-:W-:-:S03]  /*ad10*/  PRMT R7, R4, 0x5410, R7 ;  /* 0x0000541004077816 */ /* 0x000fc60000000007 */
[----:B------:R-:W-:-:S05]  /*ad20*/  IMAD.WIDE.U32 R2, R2, 0x10000, RZ ;  /* 0x0001000002027825 */ /* 0x000fca00078e00ff */
[----:B------:R-:W-:Y:S02]  /*ad30*/  LOP3.LUT R3, R7, R3, RZ, 0xfc, !PT ;  /* 0x0000000307037212 */ /* 0x000fe400078efcff */
[----:B------:R-:W-:-:S05]  /*ad40*/  LOP3.LUT R2, R2, R5, RZ, 0xfc, !PT ;  /* 0x0000000502027212 */ /* 0x000fca00078efcff */
[----:B------:R4:W-:Y:S01]  /*ad50*/  STG.E.64 desc[UR4][R76.64+0x100], R2 ;  /* 0x000100024c007986 */ /* 0x0009e2000c101b04 */
[----:B------:R-:W-:Y:S05]  /*ad60*/  BRA `(.L_x_12185) ;  /* 0x0000000000107947 */ /* 0x000fea0003800000 */
.L_x_12167:
[----:B------:R-:W-:Y:S02]  /*ad70*/  ULDC UR6, c[0x0][0x22c] ;  /* 0x00008b0000067ab9 */ /* 0x000fe40000000800 */
[----:B------:R-:W-:-:S13]  /*ad80*/  ISETP.GE.AND P0, PT, R0, UR6, PT ;  /* 0x0000000600007c0c */ /* 0x000fda000bf06270 */
[----:B------:R-:W-:Y:S05]  /*ad90*/  @P0 EXIT ;  /* 0x000000000000094d */ /* 0x000fea0003800000 */
[----:B------:R3:W-:Y:S02]  /*ada0*/  STG.E.64 desc[UR4][R76.64+0x100], RZ ;  /* 0x000100ff4c007986 */ /* 0x0007e4000c101b04 */
.L_x_12185:
[----:B------:R-:W-:Y:S05]  /*adb0*/  BSYNC B2 ;  /* 0x0000000000027941 */ /* 0x000fea0003800000 */
.L_x_12166:
        /* <DEDUP_REMOVED lines=15> */
[----:B0-23--:R-:W-:Y:S05]  /*aeb0*/  CALL.REL.NOINC `($__internal_13_$__cuda_sm3x_div_rn_noftz_f32_slowpath) ;  /* 0x000000b000bc7944 */ /* 0x00dfea0003c00000 */
.L_x_12189:
[----:B------:R-:W-:Y:S05]  /*aec0*/  BSYNC B3 ;  /* 0x0000000000037941 */ /* 0x000fea0003800000 */
.L_x_12188:
[----:B------:R-:W-:Y:S01]  /*aed0*/  IADD3 R2, R10, 0x101, RZ ;  /* 0x000001010a027810 */ /* 0x000fe20007ffe0ff */
[----:B------:R1:W4:Y:S01]  /*aee0*/  F2F.F16.F32 R5, R0 ;  /* 0x0000000000057304 */ /* 0x0003220000200800 */
        /* <DEDUP_REMOVED lines=14> */
[----:B0-23--:R-:W-:Y:S05]  /*afd0*/  CALL.REL.NOINC `($__internal_13_$__cuda_sm3x_div_rn_noftz_f32_slowpath) ;  /* 0x000000b000747944 */ /* 0x00dfea0003c00000 */
.L_x_12193:
[----:B------:R-:W-:Y:S05]  /*afe0*/  BSYNC B4 ;  /* 0x0000000000047941 */ /* 0x000fea0003800000 */
.L_x_12192:
[----:B------:R-:W-:-:S04]  /*aff0*/  F2FP.F16.F32.PACK_AB R0, RZ, R0 ;  /* 0x00000000ff00723e */ /* 0x000fc800000000ff */
[----:B------:R-:W-:Y:S01]  /*b000*/  PRMT R2, R0, 0x7610, R2 ;  /* 0x0000761000027816 */ /* 0x000fe20000000002 */
[----:B------:R-:W-:Y:S06]  /*b010*/  BRA `(.L_x_12194) ;  /* 0x0000000000047947 */ /* 0x000fec0003800000 */
.L_x_12191:
[----:B------:R-:W-:-:S07]  /*b020*/  PRMT R2, RZ, 0x7610, R2 ;  /* 0x00007610ff027816 */ /* 0x000fce0000000002 */
.L_x_12194:
[----:B------:R-:W-:Y:S05]  /*b030*/  BSYNC B3 ;  /* 0x0000000000037941 */ /* 0x000fea0003800000 */
.L_x_12190:
        /* <DEDUP_REMOVED lines=16> */
.L_x_12198:
[----:B------:R-:W-:Y:S05]  /*b140*/  BSYNC B4 ;  /* 0x0000000000047941 */ /* 0x000fea0003800000 */
.L_x_12197:
[----:B------:R-:W-:-:S04]  /*b150*/  F2FP.F16.F32.PACK_AB R0, RZ, R0 ;  /* 0x00000000ff00723e */ /* 0x000fc800000000ff */
[----:B------:R-:W-:Y:S01]  /*b160*/  PRMT R4, R0, 0x7610, R4 ;  /* 0x0000761000047816 */ /* 0x000fe20000000004 */
[----:B------:R-:W-:Y:S06]  /*b170*/  BRA `(.L_x_12199) ;  /* 0x0000000000047947 */ /* 0x000fec0003800000 */
.L_x_12196:
[----:B------:R-:W-:-:S07]  /*b180*/  PRMT R4, RZ, 0x7610, R4 ;  /* 0x00007610ff047816 */ /* 0x000fce0000000004 */
.L_x_12199:
[----:B------:R-:W-:Y:S05]  /*b190*/  BSYNC B3 ;  /* 0x0000000000037941 */ /* 0x000fea0003800000 */
.L_x_12195:
        /* <DEDUP_REMOVED lines=16> */
.L_x_12203:
[----:B------:R-:W-:Y:S05]  /*b2a0*/  BSYNC B4 ;  /* 0x0000000000047941 */ /* 0x000fea0003800000 */
.L_x_12202:
[----:B------:R-:W-:-:S04]  /*b2b0*/  F2FP.F16.F32.PACK_AB R0, RZ, R0 ;  /* 0x00000000ff00723e */ /* 0x000fc800000000ff */
[----:B------:R-:W-:Y:S01]  /*b2c0*/  PRMT R7, R0, 0x7610, R7 ;  /* 0x0000761000077816 */ /* 0x000fe20000000007 */
[----:B------:R-:W-:Y:S06]  /*b2d0*/  BRA `(.L_x_12204) ;  /* 0x0000000000047947 */ /* 0x000fec0003800000 */
.L_x_12201:
[----:B------:R-:W-:-:S07]  /*b2e0*/  PRMT R7, RZ, 0x7610, R7 ;  /* 0x00007610ff077816 */ /* 0x000fce0000000007 */
.L_x_12204:
[----:B------:R-:W-:Y:S05]  /*b2f0*/  BSYNC B3 ;  /* 0x0000000000037941 */ /* 0x000fea0003800000 */
.L_x_12200:
[----:B------:R-:W-:Y:S02]  /*b300*/  LOP3.LUT R2, R2, 0xffff, RZ, 0xc0, !PT ;  /* 0x0000ffff02027812 */ /* 0x000fe400078ec0ff */
[----:B------:R-:W-:-:S03]  /*b310*/  PRMT R7, R4, 0x5410, R7 ;  /* 0x0000541004077816 */ /* 0x000fc60000000007 */
[----:B------:R-:W-:-:S05]  /*b320*/  IMAD.WIDE.U32 R2, R2, 0x10000, RZ ;  /* 0x0001000002027825 */ /* 0x000fca00078e00ff */
[----:B------:R-:W-:Y:S02]  /*b330*/  LOP3.LUT R3, R7, R3, RZ, 0xfc, !PT ;  /* 0x0000000307037212 */ /* 0x000fe400078efcff */
[----:B------:R-:W-:-:S05]  /*b340*/  LOP3.LUT R2, R2, R5, RZ, 0xfc, !PT ;  /* 0x0000000502027212 */ /* 0x000fca00078efcff */
[----:B------:R1:W-:Y:S01]  /*b350*/  STG.E.64 desc[UR4][R76.64+0x200], R2 ;  /* 0x000200024c007986 */ /* 0x0003e2000c101b04 */
[----:B------:R-:W-:Y:S05]  /*b360*/  BRA `(.L_x_12205) ;  /* 0x0000000000107947 */ /* 0x000fea0003800000 */
.L_x_12187:
[----:B------:R-:W-:Y:S02]  /*b370*/  ULDC UR6, c[0x0][0x22c] ;  /* 0x00008b0000067ab9 */ /* 0x000fe40000000800 */
[----:B------:R-:W-:-:S13]  /*b380*/  ISETP.GE.AND P0, PT, R0, UR6, PT ;  /* 0x0000000600007c0c */ /* 0x000fda000bf06270 */
[----:B------:R-:W-:Y:S05]  /*b390*/  @P0 EXIT ;  /* 0x000000000000094d */ /* 0x000fea0003800000 */
[----:B------:R0:W-:Y:S02]  /*b3a0*/  STG.E.64 desc[UR4][R76.64+0x200], RZ ;  /* 0x000200ff4c007986 */ /* 0x0001e4000c101b04 */
.L_x_12205:
[----:B------:R-:W-:Y:S05]  /*b3b0*/  BSYNC B2 ;  /* 0x0000000000027941 */ /* 0x000fea0003800000 */
.L_x_12186:
        /* <DEDUP_REMOVED lines=16> */
.L_x_12209:
[----:B------:R-:W-:Y:S05]  /*b4c0*/  BSYNC B3 ;  /* 0x0000000000037941 */ /* 0x000fea0003800000 */
.L_x_12208:
        /* <DEDUP_REMOVED lines=17> */
.L_x_12213:
[----:B------:R-:W-:Y:S05]  /*b5e0*/  BSYNC B4 ;  /* 0x0000000000047941 */ /* 0x000fea0003800000 */
.L_x_12212:
[----:B------:R-:W-:-:S04]  /*b5f0*/  F2FP.F16.F32.PACK_AB R0, RZ, R0 ;  /* 0x00000000ff00723e */ /* 0x000fc800000000ff */
[----:B------:R-:W-:Y:S01]  /*b600*/  PRMT R2, R0, 0x7610, R2 ;  /* 0x0000761000027816 */ /* 0x000fe20000000002 */
[----:B------:R-:W-:Y:S06]  /*b610*/  BRA `(.L_x_12214) ;  /* 0x0000000000047947 */ /* 0x000fec0003800000 */
.L_x_12211:
[----:B------:R-:W-:-:S07]  /*b620*/  PRMT R2, RZ, 0x7610, R2 ;  /* 0x00007610ff027816 */ /* 0x000fce0000000002 */
.L_x_12214:
[----:B------:R-:W-:Y:S05]  /*b630*/  BSYNC B3 ;  /* 0x0000000000037941 */ /* 0x000fea0003800000 */
.L_x_12210:
        /* <DEDUP_REMOVED lines=16> */
.L_x_12218:
[----:B------:R-:W-:Y:S05]  /*b740*/  BSYNC B4 ;  /* 0x0000000000047941 */ /* 0x000fea0003800000 */
.L_x_12217:
[----:B------:R-:W-:-:S04]  /*b750*/  F2FP.F16.F32.PACK_AB R0, RZ, R0 ;  /* 0x00000000ff00723e */ /* 0x000fc800000000ff */
[----:B------:R-:W-:Y:S01]  /*b760*/  PRMT R4, R0, 0x7610, R4 ;  /* 0x0000761000047816 */ /* 0x000fe20000000004 */
[----:B------:R-:W-:Y:S06]  /*b770*/  BRA `(.L_x_12219) ;  /* 0x0000000000047947 */ /* 0x000fec0003800000 */
.L_x_12216:
[----:B------:R-:W-:-:S07]  /*b780*/  PRMT R4, RZ, 0x7610, R4 ;  /* 0x00007610ff047816 */ /* 0x000fce0000000004 */
.L_x_12219:
[----:B------:R-:W-:Y:S05]  /*b790*/  BSYNC B3 ;  /* 0x0000000000037941 */ /* 0x000fea0003800000 */
.L_x_12215:
        /* <DEDUP_REMOVED lines=16> */
.L_x_12223:
[----:B------:R-:W-:Y:S05]  /*b8a0*/  BSYNC B4 ;  /* 0x0000000000047941 */ /* 0x000fea0003800000 */
.L_x_12222:
[----:B------:R-:W-:-:S04]  /*b8b0*/  F2FP.F16.F32.PACK_AB R0, RZ, R0 ;  /* 0x00000000ff00723e */ /* 0x000fc800000000ff */
[----:B------:R-:W-:Y:S01]  /*b8c0*/  PRMT R7, R0, 0x7610, R7 ;  /* 0x0000761000077816 */ /* 0x000fe20000000007 */
[----:B------:R-:W-:Y:S06]  /*b8d0*/  BRA `(.L_x_12224) ;  /* 0x0000000000047947 */ /* 0x000fec0003800000 */
.L_x_12221:
[----:B------:R-:W-:-:S07]  /*b8e0*/  PRMT R7, RZ, 0x7610, R7 ;  /* 0x00007610ff077816 */ /* 0x000fce0000000007 */
.L_x_12224:
[----:B------:R-:W-:Y:S05]  /*b8f0*/  BSYNC B3 ;  /* 0x0000000000037941 */ /* 0x000fea0003800000 */
.L_x_12220:
[----:B------:R-:W-:Y:S02]  /*b900*/  LOP3.LUT R2, R2, 0xffff, RZ, 0xc0, !PT ;  /* 0x0000ffff02027812 */ /* 0x000fe400078ec0ff */
[----:B------:R-:W-:-:S03]  /*b910*/  PRMT R7, R4, 0x5410, R7 ;  /* 0x0000541004077816 */ /* 0x000fc60000000007 */
[----:B------:R-:W-:-:S05]  /*b920*/  IMAD.WIDE.U32 R2, R2, 0x10000, RZ ;  /* 0x0001000002027825 */ /* 0x000fca00078e00ff */
[----:B------:R-:W-:Y:S02]  /*b930*/  LOP3.LUT R3, R7, R3, RZ, 0xfc, !PT ;  /* 0x0000000307037212 */ /* 0x000fe400078efcff */
[----:B------:R-:W-:-:S05]  /*b940*/  LOP3.LUT R2, R2, R5, RZ, 0xfc, !PT ;  /* 0x0000000502027212 */ /* 0x000fca00078efcff */
[----:B------:R1:W-:Y:S01]  /*b950*/  STG.E.64 desc[UR4][R76.64+0x300], R2 ;  /* 0x000300024c007986 */ /* 0x0003e2000c101b04 */
[----:B------:R-:W-:Y:S05]  /*b960*/  BRA `(.L_x_12225) ;  /* 0x0000000000107947 */ /* 0x000fea0003800000 */
.L_x_12207:
[----:B------:R-:W-:Y:S02]  /*b970*/  ULDC UR6, c[0x0][0x22c] ;  /* 0x00008b0000067ab9 */ /* 0x000fe40000000800 */
[----:B------:R-:W-:-:S13]  /*b980*/  ISETP.GE.AND P0, PT, R0, UR6, PT ;  /* 0x0000000600007c0c */ /* 0x000fda000bf06270 */
[----:B------:R-:W-:Y:S05]  /*b990*/  @P0 EXIT ;  /* 0x000000000000094d */ /* 0x000fea0003800000 */
[----:B------:R0:W-:Y:S02]  /*b9a0*/  STG.E.64 desc[UR4][R76.64+0x300], RZ ;  /* 0x000300ff4c007986 */ /* 0x0001e4000c101b04 */
.L_x_12225:
[----:B------:R-:W-:Y:S05]  /*b9b0*/  BSYNC B2 ;  /* 0x0000000000027941 */ /* 0x000fea0003800000 */
.L_x_12206:
        /* <DEDUP_REMOVED lines=16> */
.L_x_12229:
[----:B------:R-:W-:Y:S05]  /*bac0*/  BSYNC B3 ;  /* 0x0000000000037941 */ /* 0x000fea0003800000 */
.L_x_12228:
        /* <DEDUP_REMOVED lines=17> */
.L_x_12233:
[----:B------:R-:W-:Y:S05]  /*bbe0*/  BSYNC B4 ;  /* 0x0000000000047941 */ /* 0x000fea0003800000 */
.L_x_12232:
[----:B------:R-:W-:-:S04]  /*bbf0*/  F2FP.F16.F32.PACK_AB R0, RZ, R0 ;  /* 0x00000000ff00723e */ /* 0x000fc800000000ff */
[----:B------:R-:W-:Y:S01]  /*bc00*/  PRMT R2, R0, 0x7610, R2 ;  /* 0x0000761000027816 */ /* 0x000fe20000000002 */
[----:B------:R-:W-:Y:S06]  /*bc10*/  BRA `(.L_x_12234) ;  /* 0x0000000000047947 */ /* 0x000fec0003800000 */
.L_x_12231:
[----:B------:R-:W-:-:S07]  /*bc20*/  PRMT R2, RZ, 0x7610, R2 ;  /* 0x00007610ff027816 */ /* 0x000fce0000000002 */
.L_x_12234:
[----:B------:R-:W-:Y:S05]  /*bc30*/  BSYNC B3 ;  /* 0x0000000000037941 */ /* 0x000fea0003800000 */
.L_x_12230:
        /* <DEDUP_REMOVED lines=16> */
.L_x_12238:
[----:B------:R-:W-:Y:S05]  /*bd40*/  BSYNC B4 ;  /* 0x0000000000047941 */ /* 0x000fea0003800000 */
.L_x_12237:
[----:B------:R-:W-:-:S04]  /*bd50*/  F2FP.F16.F32.PACK_AB R0, RZ, R0 ;  /* 0x00000000ff00723e */ /* 0x000fc800000000ff */
[----:B------:R-:W-:Y:S01]  /*bd60*/  PRMT R4, R0, 0x7610, R4 ;  /* 0x0000761000047816 */ /* 0x000fe20000000004 */
[----:B------:R-:W-:Y:S06]  /*bd70*/  BRA `(.L_x_12239) ;  /* 0x0000000000047947 */ /* 0x000fec0003800000 */
.L_x_12236:
[----:B------:R-:W-:-:S07]  /*bd80*/  PRMT R4, RZ, 0x7610, R4 ;  /* 0x00007610ff047816 */ /* 0x000fce0000000004 */
.L_x_12239:
[----:B------:R-:W-:Y:S05]  /*bd90*/  BSYNC B3 ;  /* 0x0000000000037941 */ /* 0x000fea0003800000 */
.L_x_12235:
        /* <DEDUP_REMOVED lines=16> */
.L_x_12243:
[----:B------:R-:W-:Y:S05]  /*bea0*/  BSYNC B4 ;  /* 0x0000000000047941 */ /* 0x000fea0003800000 */
.L_x_12242:
[----:B------:R-:W-:-:S04]  /*beb0*/  F2FP.F16.F32.PACK_AB R0, RZ, R0 ;  /* 0x00000000ff00723e */ /* 0x000fc800000000ff */
[----:B------:R-:W-:Y:S01]  /*bec0*/  PRMT R7, R0, 0x7610, R7 ;  /* 0x0000761000077816 */ /* 0x000fe20000000007 */
[----:B------:R-:W-:Y:S06]  /*bed0*/  BRA `(.L_x_12244) ;  /* 0x0000000000047947 */ /* 0x000fec0003800000 */
.L_x_12241:
[----:B------:R-:W-:-:S07]  /*bee0*/  PRMT R7, RZ, 0x7610, R7 ;  /* 0x00007610ff077816 */ /* 0x000fce0000000007 */
.L_x_12244:
[----:B------:R-:W-:Y:S05]  /*bef0*/  BSYNC B3 ;  /* 0x0000000000037941 */ /* 0x000fea0003800000 */
.L_x_12240:
[----:B------:R-:W-:Y:S02]  /*bf00*/  LOP3.LUT R2, R2, 0xffff, RZ, 0xc0, !PT ;  /* 0x0000ffff02027812 */ /* 0x000fe400078ec0ff */
[----:B------:R-:W-:-:S03]  /*bf10*/  PRMT R7, R4, 0x5410, R7 ;  /* 0x0000541004077816 */ /* 0x000fc60000000007 */
[----:B------:R-:W-:-:S05]  /*bf20*/  IMAD.WIDE.U32 R2, R2, 0x10000, RZ ;  /* 0x0001000002027825 */ /* 0x000fca00078e00ff */
[----:B------:R-:W-:Y:S02]  /*bf30*/  LOP3.LUT R3, R7, R3, RZ, 0xfc, !PT ;  /* 0x0000000307037212 */ /* 0x000fe400078efcff */
[----:B------:R-:W-:-:S05]  /*bf40*/  LOP3.LUT R2, R2, R5, RZ, 0xfc, !PT ;  /* 0x0000000502027212 */ /* 0x000fca00078efcff */
[----:B------:R1:W-:Y:S01]  /*bf50*/  STG.E.64 desc[UR4][R76.64+0x400], R2 ;  /* 0x000400024c007986 */ /* 0x0003e2000c101b04 */
[----:B------:R-:W-:Y:S05]  /*bf60*/  BRA `(.L_x_12245) ;  /* 0x0000000000107947 */ /* 0x000fea0003800000 */
.L_x_12227:
[----:B------:R-:W-:Y:S02]  /*bf70*/  ULDC UR6, c[0x0][0x22c] ;  /* 0x00008b0000067ab9 */ /* 0x000fe40000000800 */
[----:B------:R-:W-:-:S13]  /*bf80*/  ISETP.GE.AND P0, PT, R0, UR6, PT ;  /* 0x0000000600007c0c */ /* 0x000fda000bf06270 */
[----:B------:R-:W-:Y:S05]  /*bf90*/  @P0 EXIT ;  /* 0x000000000000094d */ /* 0x000fea0003800000 */
[----:B------:R0:W-:Y:S02]  /*bfa0*/  STG.E.64 desc[UR4][R76.64+0x400], RZ ;  /* 0x000400ff4c007986 */ /* 0x0001e4000c101b04 */
.L_x_12245:
[----:B------:R-:W-:Y:S05]  /*bfb0*/  BSYNC B2 ;  /* 0x0000000000027941 */ /* 0x000fea0003800000 */
.L_x_12226:
        /* <DEDUP_REMOVED lines=16> */
.L_x_12249:
[----:B------:R-:W-:Y:S05]  /*c0c0*/  BSYNC B3 ;  /* 0x0000000000037941 */ /* 0x000fea0003800000 */
.L_x_12248:
        /* <DEDUP_REMOVED lines=17> */
.L_x_12253:
[----:B------:R-:W-:Y:S05]  /*c1e0*/  BSYNC B4 ;  /* 0x0000000000047941 */ /* 0x000fea0003800000 */
.L_x_12252:
[----:B------:R-:W-:-:S04]  /*c1f0*/  F2FP.F16.F32.PACK_AB R0, RZ, R0 ;  /* 0x00000000ff00723e */ /* 0x000fc800000000ff */
[----:B------:R-:W-:Y:S01]  /*c200*/  PRMT R2, R0, 0x7610, R2 ;  /* 0x0000761000027816 */ /* 0x000fe20000000002 */
[----:B------:R-:W-:Y:S06]  /*c210*/  BRA `(.L_x_12254) ;  /* 0x0000000000047947 */ /* 0x000fec0003800000 */
.L_x_12251:
[----:B------:R-:W-:-:S07]  /*c220*/  PRMT R2, RZ, 0x7610, R2 ;  /* 0x00007610ff027816 */ /* 0x000fce0000000002 */
.L_x_12254:
[----:B------:R-:W-:Y:S05]  /*c230*/  BSYNC B3 ;  /* 0x0000000000037941 */ /* 0x000fea0003800000 */
.L_x_12250:
        /* <DEDUP_REMOVED lines=16> */
.L_x_12258:
[----:B------:R-:W-:Y:S05]  /*c340*/  BSYNC B4 ;  /* 0x0000000000047941 */ /* 0x000fea0003800000 */
.L_x_12257:
[----:B------:R-:W-:-:S04]  /*c350*/  F2FP.F16.F32.PACK_AB R0, RZ, R0 ;  /* 0x00000000ff00723e */ /* 0x000fc800000000ff */
[----:B------:R-:W-:Y:S01]  /*c360*/  PRMT R4, R0, 0x7610, R4 ;  /* 0x0000761000047816 */ /* 0x000fe20000000004 */
[----:B------:R-:W-:Y:S06]  /*c370*/  BRA `(.L_x_12259) ;  /* 0x0000000000047947 */ /* 0x000fec0003800000 */
.L_x_12256:
[----:B------:R-:W-:-:S07]  /*c380*/  PRMT R4, RZ, 0x7610, R4 ;  /* 0x00007610ff047816 */ /* 0x000fce0000000004 */
.L_x_12259:
[----:B------:R-:W-:Y:S05]  /*c390*/  BSYNC B3 ;  /* 0x0000000000037941 */ /* 0x000fea0003800000 */
.L_x_12255:
        /* <DEDUP_REMOVED lines=16> */
.L_x_12263:
[----:B------:R-:W-:Y:S05]  /*c4a0*/  BSYNC B4 ;  /* 0x0000000000047941 */ /* 0x000fea0003800000 */
.L_x_12262:
[----:B------:R-:W-:-:S04]  /*c4b0*/  F2FP.F16.F32.PACK_AB R0, RZ, R0 ;  /* 0x00000000ff00723e */ /* 0x000fc800000000ff */
[----:B------:R-:W-:Y:S01]  /*c4c0*/  PRMT R7, R0, 0x7610, R7 ;  /* 0x0000761000077816 */ /* 0x000fe20000000007 */
[----:B------:R-:W-:Y:S06]  /*c4d0*/  BRA `(.L_x_12264) ;  /* 0x0000000000047947 */ /* 0x000fec0003800000 */
.L_x_12261:
[----:B------:R-:W-:-:S07]  /*c4e0*/  PRMT R7, RZ, 0x7610, R7 ;  /* 0x00007610ff077816 */ /* 0x000fce0000000007 */
.L_x_12264:
[----:B------:R-:W-:Y:S05]  /*c4f0*/  BSYNC B3 ;  /* 0x0000000000037941 */ /* 0x000fea0003800000 */
.L_x_12260:
[----:B------:R-:W-:Y:S02]  /*c500*/  LOP3.LUT R2, R2, 0xffff, RZ, 0xc0, !PT ;  /* 0x0000ffff02027812 */ /* 0x000fe400078ec0ff */
[----:B------:R-:W-:-:S03]  /*c510*/  PRMT R7, R4, 0x5410, R7 ;  /* 0x0000541004077816 */ /* 0x000fc60000000007 */
[----:B------:R-:W-:-:S05]  /*c520*/  IMAD.WIDE.U32 R2, R2, 0x10000, RZ ;  /* 0x0001000002027825 */ /* 0x000fca00078e00ff */
[----:B------:R-:W-:Y:S02]  /*c530*/  LOP3.LUT R3, R7, R3, RZ, 0xfc, !PT ;  /* 0x0000000307037212 */ /* 0x000fe400078efcff */
[----:B------:R-:W-:-:S05]  /*c540*/  LOP3.LUT R2, R2, R5, RZ, 0xfc, !PT ;  /* 0x0000000502027212 */ /* 0x000fca00078efcff */
[----:B------:R1:W-:Y:S01]  /*c550*/  STG.E.64 desc[UR4][R76.64+0x500], R2 ;  /* 0x000500024c007986 */ /* 0x0003e2000c101b04 */
[----:B------:R-:W-:Y:S05]  /*c560*/  BRA `(.L_x_12265) ;  /* 0x0000000000107947 */ /* 0x000fea0003800000 */
.L_x_12247:
[----:B------:R-:W-:Y:S02]  /*c570*/  ULDC UR6, c[0x0][0x22c] ;  /* 0x00008b0000067ab9 */ /* 0x000fe40000000800 */
[----:B------:R-:W-:-:S13]  /*c580*/  ISETP.GE.AND P0, PT, R0, UR6, PT ;  /* 0x0000000600007c0c */ /* 0x000fda000bf06270 */
[----:B------:R-:W-:Y:S05]  /*c590*/  @P0 EXIT ;  /* 0x000000000000094d */ /* 0x000fea0003800000 */
[----:B------:R0:W-:Y:S02]  /*c5a0*/  STG.E.64 desc[UR4][R76.64+0x500], RZ ;  /* 0x000500ff4c007986 */ /* 0x0001e4000c101b04 */
.L_x_12265:
[----:B------:R-:W-:Y:S05]  /*c5b0*/  BSYNC B2 ;  /* 0x0000000000027941 */ /* 0x000fea0003800000 */
.L_x_12246:
        /* <DEDUP_REMOVED lines=16> */
.L_x_12269:
[----:B------:R-:W-:Y:S05]  /*c6c0*/  BSYNC B3 ;  /* 0x0000000000037941 */ /* 0x000fea0003800000 */
.L_x_12268:
        /* <DEDUP_REMOVED lines=17> */
.L_x_12273:
[----:B------:R-:W-:Y:S05]  /*c7e0*/  BSYNC B4 ;  /* 0x0000000000047941 */ /* 0x000fea0003800000 */
.L_x_12272:
[----:B------:R-:W-:-:S04]  /*c7f0*/  F2FP.F16.F32.PACK_AB R0, RZ, R0 ;  /* 0x00000000ff00723e */ /* 0x000fc800000000ff */
[----:B------:R-:W-:Y:S01]  /*c800*/  PRMT R2, R0, 0x7610, R2 ;  /* 0x0000761000027816 */ /* 0x000fe20000000002 */
[----:B------:R-:W-:Y:S06]  /*c810*/  BRA `(.L_x_12274) ;  /* 0x0000000000047947 */ /* 0x000fec0003800000 */
.L_x_12271:
[----:B------:R-:W-:-:S07]  /*c820*/  PRMT R2, RZ, 0x7610, R2 ;  /* 0x00007610ff027816 */ /* 0x000fce0000000002 */
.L_x_12274:
[----:B------:R-:W-:Y:S05]  /*c830*/  BSYNC B3 ;  /* 0x0000000000037941 */ /* 0x000fea0003800000 */
.L_x_12270:
        /* <DEDUP_REMOVED lines=16> */
.L_x_12278:
[----:B------:R-:W-:Y:S05]  /*c940*/  BSYNC B4 ;  /* 0x0000000000047941 */ /* 0x000fea0003800000 */
.L_x_12277:
[----:B------:R-:W-:-:S04]  /*c950*/  F2FP.F16.F32.PACK_AB R0, RZ, R0 ;  /* 0x00000000ff00723e */ /* 0x000fc800000000ff */
[----:B------:R-:W-:Y:S01]  /*c960*/  PRMT R4, R0, 0x7610, R4 ;  /* 0x0000761000047816 */ /* 0x000fe20000000004 */
[----:B------:R-:W-:Y:S06]  /*c970*/  BRA `(.L_x_12279) ;  /* 0x0000000000047947 */ /* 0x000fec0003800000 */
.L_x_12276:
[----:B------:R-:W-:-:S07]  /*c980*/  PRMT R4, RZ, 0x7610, R4 ;  /* 0x00007610ff047816 */ /* 0x000fce0000000004 */
.L_x_12279:
[----:B------:R-:W-:Y:S05]  /*c990*/  BSYNC B3 ;  /* 0x0000000000037941 */ /* 0x000fea0003800000 */
.L_x_12275:
        /* <DEDUP_REMOVED lines=16> */
.L_x_12283:
[----:B------:R-:W-:Y:S05]  /*caa0*/  BSYNC B4 ;  /* 0x0000000000047941 */ /* 0x000fea0003800000 */
.L_x_12282:
[----:B------:R-:W-:-:S04]  /*cab0*/  F2FP.F16.F32.PACK_AB R0, RZ, R0 ;  /* 0x00000000ff00723e */ /* 0x000fc800000000ff */
[----:B------:R-:W-:Y:S01]  /*cac0*/  PRMT R7, R0, 0x7610, R7 ;  /* 0x0000761000077816 */ /* 0x000fe20000000007 */
[----:B------:R-:W-:Y:S06]  /*cad0*/  BRA `(.L_x_12284) ;  /* 0x0000000000047947 */ /* 0x000fec0003800000 */
.L_x_12281:
[----:B------:R-:W-:-:S07]  /*cae0*/  PRMT R7, RZ, 0x7610, R7 ;  /* 0x00007610ff077816 */ /* 0x000fce0000000007 */
.L_x_12284:
[----:B------:R-:W-:Y:S05]  /*caf0*/  BSYNC B3 ;  /* 0x0000000000037941 */ /* 0x000fea0003800000 */
.L_x_12280:
[----:B------:R-:W-:Y:S02]  /*cb00*/  LOP3.LUT R2, R2, 0xffff, RZ, 0xc0, !PT ;  /* 0x0000ffff02027812 */ /* 0x000fe400078ec0ff */
[----:B------:R-:W-:-:S03]  /*cb10*/  PRMT R7, R4, 0x5410, R7 ;  /* 0x0000541004077816 */ /* 0x000fc60000000007 */
[----:B------:R-:W-:-:S05]  /*cb20*/  IMAD.WIDE.U32 R2, R2, 0x10000, RZ ;  /* 0x0001000002027825 */ /* 0x000fca00078e00ff */
[----:B------:R-:W-:Y:S02]  /*cb30*/  LOP3.LUT R3, R7, R3, RZ, 0xfc, !PT ;  /* 0x0000000307037212 */ /* 0x000fe400078efcff */
[----:B------:R-:W-:-:S05]  /*cb40*/  LOP3.LUT R2, R2, R5, RZ, 0xfc, !PT ;  /* 0x0000000502027212 */ /* 0x000fca00078efcff */
[----:B------:R1:W-:Y:S01]  /*cb50*/  STG.E.64 desc[UR4][R76.64+0x600], R2 ;  /* 0x000600024c007986 */ /* 0x0003e2000c101b04 */
[----:B------:R-:W-:Y:S05]  /*cb60*/  BRA `(.L_x_12285) ;  /* 0x0000000000107947 */ /* 0x000fea0003800000 */
.L_x_12267:
[----:B------:R-:W-:Y:S02]  /*cb70*/  ULDC UR6, c[0x0][0x22c] ;  /* 0x00008b0000067ab9 */ /* 0x000fe40000000800 */
[----:B------:R-:W-:-:S13]  /*cb80*/  ISETP.GE.AND P0, PT, R0, UR6, PT ;  /* 0x0000000600007c0c */ /* 0x000fda000bf06270 */
[----:B------:R-:W-:Y:S05]  /*cb90*/  @P0 EXIT ;  /* 0x000000000000094d */ /* 0x000fea0003800000 */
[----:B------:R0:W-:Y:S02]  /*cba0*/  STG.E.64 desc[UR4][R76.64+0x600], RZ ;  /* 0x000600ff4c007986 */ /* 0x0001e4000c101b04 */
.L_x_12285:
[----:B------:R-:W-:Y:S05]  /*cbb0*/  BSYNC B2 ;  /* 0x0000000000027941 */ /* 0x000fea0003800000 */
.L_x_12266:
        /* <DEDUP_REMOVED lines=16> */
.L_x_12289:
[----:B------:R-:W-:Y:S05]  /*ccc0*/  BSYNC B3 ;  /* 0x0000000000037941 */ /* 0x000fea0003800000 */
.L_x_12288:
        /* <DEDUP_REMOVED lines=17> */
.L_x_12293:
[----:B------:R-:W-:Y:S05]  /*cde0*/  BSYNC B4 ;  /* 0x0000000000047941 */ /* 0x000fea0003800000 */
.L_x_12292:
[----:B------:R-:W-:-:S04]  /*cdf0*/  F2FP.F16.F32.PACK_AB R0, RZ, R0 ;  /* 0x00000000ff00723e */ /* 0x000fc800000000ff */
[----:B------:R-:W-:Y:S01]  /*ce00*/  PRMT R2, R0, 0x7610, R2 ;  /* 0x0000761000027816 */ /* 0x000fe20000000002 */
[----:B------:R-:W-:Y:S06]  /*ce10*/  BRA `(.L_x_12294) ;  /* 0x0000000000047947 */ /* 0x000fec0003800000 */
.L_x_12291:
[----:B------:R-:W-:-:S07]  /*ce20*/  PRMT R2, RZ, 0x7610, R2 ;  /* 0x00007610ff027816 */ /* 0x000fce0000000002 */
.L_x_12294:
[----:B------:R-:W-:Y:S05]  /*ce30*/  BSYNC B3 ;  /* 0x0000000000037941 */ /* 0x000fea0003800000 */
.L_x_12290:
        /* <DEDUP_REMOVED lines=16> */
.L_x_12298:
[----:B------:R-:W-:Y:S05]  /*cf40*/  BSYNC B4 ;  /* 0x0000000000047941 */ /* 0x000fea0003800000 */
.L_x_12297:
[----:B------:R-:W-:-:S04]  /*cf50*/  F2FP.F16.F32.PACK_AB R0, RZ, R0 ;  /* 0x00000000ff00723e */ /* 0x000fc800000000ff */
[----:B------:R-:W-:Y:S01]  /*cf60*/  PRMT R4, R0, 0x7610, R4 ;  /* 0x0000761000047816 */ /* 0x000fe20000000004 */
[----:B------:R-:W-:Y:S06]  /*cf70*/  BRA `(.L_x_12299) ;  /* 0x0000000000047947 */ /* 0x000fec0003800000 */
.L_x_12296:
[----:B------:R-:W-:-:S07]  /*cf80*/  PRMT R4, RZ, 0x7610, R4 ;  /* 0x00007610ff047816 */ /* 0x000fce0000000004 */
.L_x_12299:
[----:B------:R-:W-:Y:S05]  /*cf90*/  BSYNC B3 ;  /* 0x0000000000037941 */ /* 0x000fea0003800000 */
.L_x_12295:
        /* <DEDUP_REMOVED lines=16> */
.L_x_12303:
[----:B------:R-:W-:Y:S05]  /*d0a0*/  BSYNC B4 ;  /* 0x0000000000047941 */ /* 0x000fea0003800000 */
.L_x_12302:
[----:B------:R-:W-:-:S04]  /*d0b0*/  F2FP.F16.F32.PACK_AB R0, RZ, R0 ;  /* 0x00000000ff00723e */ /* 0x000fc800000000ff */
[----:B------:R-:W-:Y:S01]  /*d0c0*/  PRMT R7, R0, 0x7610, R7 ;  /* 0x0000761000077816 */ /* 0x000fe20000000007 */
[----:B------:R-:W-:Y:S06]  /*d0d0*/  BRA `(.L_x_12304) ;  /* 0x0000000000047947 */ /* 0x000fec0003800000 */
.L_x_12301:
[----:B------:R-:W-:-:S07]  /*d0e0*/  PRMT R7, RZ, 0x7610, R7 ;  /* 0x00007610ff077816 */ /* 0x000fce0000000007 */
.L_x_12304:
[----:B------:R-:W-:Y:S05]  /*d0f0*/  BSYNC B3 ;  /* 0x0000000000037941 */ /* 0x000fea0003800000 */
.L_x_12300:
[----:B------:R-:W-:Y:S02]  /*d100*/  LOP3.LUT R2, R2, 0xffff, RZ, 0xc0, !PT ;  /* 0x0000ffff02027812 */ /* 0x000fe400078ec0ff */
[----:B------:R-:W-:-:S03]  /*d110*/  PRMT R7, R4, 0x5410, R7 ;  /* 0x0000541004077816 */ /* 0x000fc60000000007 */
[----:B------:R-:W-:-:S05]  /*d120*/  IMAD.WIDE.U32 R2, R2, 0x10000, RZ ;  /* 0x0001000002027825 */ /* 0x000fca00078e00ff */
[----:B------:R-:W-:Y:S02]  /*d130*/  LOP3.LUT R3, R7, R3, RZ, 0xfc, !PT ;  /* 0x0000000307037212 */ /* 0x000fe400078efcff */
[----:B------:R-:W-:-:S05]  /*d140*/  LOP3.LUT R2, R2, R5, RZ, 0xfc, !PT ;  /* 0x0000000502027212 */ /* 0x000fca00078efcff */
[----:B------:R1:W-:Y:S01]  /*d150*/  STG.E.64 desc[UR4][R76.64+0x700], R2 ;  /* 0x000700024c007986 */ /* 0x0003e2000c101b04 */
[----:B------:R-:W-:Y:S05]  /*d160*/  BRA `(.L_x_12305) ;  /* 0x0000000000107947 */ /* 0x000fea0003800000 */
.L_x_12287:
[----:B------:R-:W-:Y:S02]  /*d170*/  ULDC UR6, c[0x0][0x22c] ;  /* 0x00008b0000067ab9 */ /* 0x000fe40000000800 */
[----:B------:R-:W-:-:S13]  /*d180*/  ISETP.GE.AND P0, PT, R0, UR6, PT ;  /* 0x0000000600007c0c */ /* 0x000fda000bf06270 */
[----:B------:R-:W-:Y:S05]  /*d190*/  @P0 EXIT ;  /* 0x000000000000094d */ /* 0x000fea0003800000 */
[----:B------:R0:W-:Y:S02]  /*d1a0*/  STG.E.64 desc[UR4][R76.64+0x700], RZ ;  /* 0x000700ff4c007986 */ /* 0x0001e4000c101b04 */
.L_x_12305:
[----:B------:R-:W-:Y:S05]  /*d1b0*/  BSYNC B2 ;  /* 0x0000000000027941 */ /* 0x000fea0003800000 */
.L_x_12286:
        /* <DEDUP_REMOVED lines=16> */
.L_x_12309:
[----:B------:R-:W-:Y:S05]  /*d2c0*/  BSYNC B3 ;  /* 0x0000000000037941 */ /* 0x000fea0003800000 */
.L_x_12308:
        /* <DEDUP_REMOVED lines=17> */
.L_x_12313:
[----:B------:R-:W-:Y:S05]  /*d3e0*/  BSYNC B4 ;  /* 0x0000000000047941 */ /* 0x000fea0003800000 */
.L_x_12312:
[----:B------:R-:W-:-:S04]  /*d3f0*/  F2FP.F16.F32.PACK_AB R0, RZ, R0 ;  /* 0x00000000ff00723e */ /* 0x000fc800000000ff */
[----:B------:R-:W-:Y:S01]  /*d400*/  PRMT R2, R0, 0x7610, R2 ;  /* 0x0000761000027816 */ /* 0x000fe20000000002 */
[----:B------:R-:W-:Y:S06]  /*d410*/  BRA `(.L_x_12314) ;  /* 0x0000000000047947 */ /* 0x000fec0003800000 */
.L_x_12311:
[----:B------:R-:W-:-:S07]  /*d420*/  PRMT R2, RZ, 0x7610, R2 ;  /* 0x00007610ff027816 */ /* 0x000fce0000000002 */
.L_x_12314:
[----:B------:R-:W-:Y:S05]  /*d430*/  BSYNC B3 ;  /* 0x0000000000037941 */ /* 0x000fea0003800000 */
.L_x_12310:
        /* <DEDUP_REMOVED lines=16> */
.L_x_12318:
[----:B------:R-:W-:Y:S05]  /*d540*/  BSYNC B4 ;  /* 0x0000000000047941 */ /* 0x000fea0003800000 */
.L_x_12317:
[----:B------:R-:W-:-:S04]  /*d550*/  F2FP.F16.F32.PACK_AB R0, RZ, R0 ;  /* 0x00000000ff00723e */ /* 0x000fc800000000ff */
[----:B------:R-:W-:Y:S01]  /*d560*/  PRMT R4, R0, 0x7610, R4 ;  /* 0x0000761000047816 */ /* 0x000fe20000000004 */
[----:B------:R-:W-:Y:S06]  /*d570*/  BRA `(.L_x_12319) ;  /* 0x0000000000047947 */ /* 0x000fec0003800000 */
.L_x_12316:
[----:B------:R-:W-:-:S07]  /*d580*/  PRMT R4, RZ, 0x7610, R4 ;  /* 0x00007610ff047816 */ /* 0x000fce0000000004 */
.L_x_12319:
[----:B------:R-:W-:Y:S05]  /*d590*/  BSYNC B3 ;  /* 0x0000000000037941 */ /* 0x000fea0003800000 */
.L_x_12315:
        /* <DEDUP_REMOVED lines=16> */
.L_x_12323:
[----:B------:R-:W-:Y:S05]  /*d6a0*/  BSYNC B4 ;  /* 0x0000000000047941 */ /* 0x000fea0003800000 */
.L_x_12322:
[----:B------:R-:W-:-:S04]  /*d6b0*/  F2FP.F16.F32.PACK_AB R0, RZ, R0 ;  /* 0x00000000ff00723e */ /* 0x000fc800000000ff */
[----:B------:R-:W-:Y:S01]  /*d6c0*/  PRMT R7, R0, 0x7610, R7 ;  /* 0x0000761000077816 */ /* 0x000fe20000000007 */
[----:B------:R-:W-:Y:S06]  /*d6d0*/  BRA `(.L_x_12324) ;  /* 0x0000000000047947 */ /* 0x000fec0003800000 */
.L_x_12321:
[----:B------:R-:W-:-:S07]  /*d6e0*/  PRMT R7, RZ, 0x7610, R7 ;  /* 0x00007610ff077816 */ /* 0x000fce0000000007 */
.L_x_12324:
[----:B------:R-:W-:Y:S05]  /*d6f0*/  BSYNC B3 ;  /* 0x0000000000037941 */ /* 0x000fea0003800000 */
.L_x_12320:
[----:B------:R-:W-:Y:S02]  /*d700*/  LOP3.LUT R2, R2, 0xffff, RZ, 0xc0, !PT ;  /* 0x0000ffff02027812 */ /* 0x000fe400078ec0ff */
[----:B------:R-:W-:-:S03]  /*d710*/  PRMT R7, R4, 0x5410, R7 ;  /* 0x0000541004077816 */ /* 0x000fc60000000007 */
[----:B------:R-:W-:-:S05]  /*d720*/  IMAD.WIDE.U32 R2, R2, 0x10000, RZ ;  /* 0x0001000002027825 */ /* 0x000fca00078e00ff */
[----:B------:R-:W-:Y:S02]  /*d730*/  LOP3.LUT R3, R7, R3, RZ, 0xfc, !PT ;  /* 0x0000000307037212 */ /* 0x000fe400078efcff */
[----:B------:R-:W-:-:S05]  /*d740*/  LOP3.LUT R2, R2, R5, RZ, 0xfc, !PT ;  /* 0x0000000502027212 */ /* 0x000fca00078efcff */
[----:B------:R1:W-:Y:S01]  /*d750*/  STG.E.64 desc[UR4][R76.64+0x800], R2 ;  /* 0x000800024c007986 */ /* 0x0003e2000c101b04 */
[----:B------:R-:W-:Y:S05]  /*d760*/  BRA `(.L_x_12325) ;  /* 0x0000000000107947 */ /* 0x000fea0003800000 */
.L_x_12307:
[----:B------:R-:W-:Y:S02]  /*d770*/  ULDC UR6, c[0x0][0x22c] ;  /* 0x00008b0000067ab9 */ /* 0x000fe40000000800 */
[----:B------:R-:W-:-:S13]  /*d780*/  ISETP.GE.AND P0, PT, R0, UR6, PT ;  /* 0x0000000600007c0c */ /* 0x000fda000bf06270 */
[----:B------:R-:W-:Y:S05]  /*d790*/  @P0 EXIT ;  /* 0x000000000000094d */ /* 0x000fea0003800000 */
[----:B------:R0:W-:Y:S02]  /*d7a0*/  STG.E.64 desc[UR4][R76.64+0x800], RZ ;  /* 0x000800ff4c007986 */ /* 0x0001e4000c101b04 */
.L_x_12325:
[----:B------:R-:W-:Y:S05]  /*d7b0*/  BSYNC B2 ;  /* 0x0000000000027941 */ /* 0x000fea0003800000 */
.L_x_12306:
        /* <DEDUP_REMOVED lines=16> */
.L_x_12329:
[----:B------:R-:W-:Y:S05]  /*d8c0*/  BSYNC B3 ;  /* 0x0000000000037941 */ /* 0x000fea0003800000 */
.L_x_12328:
        /* <DEDUP_REMOVED lines=17> */
.L_x_12333:
[----:B------:R-:W-:Y:S05]  /*d9e0*/  BSYNC B4 ;  /* 0x0000000000047941 */ /* 0x000fea0003800000 */
.L_x_12332:
[----:B------:R-:W-:-:S04]  /*d9f0*/  F2FP.F16.F32.PACK_AB R0, RZ, R0 ;  /* 0x00000000ff00723e */ /* 0x000fc800000000ff */
[----:B------:R-:W-:Y:S01]  /*da00*/  PRMT R2, R0, 0x7610, R2 ;  /* 0x0000761000027816 */ /* 0x000fe20000000002 */
[----:B------:R-:W-:Y:S06]  /*da10*/  BRA `(.L_x_12334) ;  /* 0x0000000000047947 */ /* 0x000fec0003800000 */
.L_x_12331:
[----:B------:R-:W-:-:S07]  /*da20*/  PRMT R2, RZ, 0x7610, R2 ;  /* 0x00007610ff027816 */ /* 0x000fce0000000002 */
.L_x_12334:
[----:B------:R-:W-:Y:S05]  /*da30*/  BSYNC B3 ;  /* 0x0000000000037941 */ /* 0x000fea0003800000 */
.L_x_12330:
        /* <DEDUP_REMOVED lines=16> */
.L_x_12338:
[----:B------:R-:W-:Y:S05]  /*db40*/  BSYNC B4 ;  /* 0x0000000000047941 */ /* 0x000fea0003800000 */
.L_x_12337:
[----:B------:R-:W-:-:S04]  /*db50*/  F2FP.F16.F32.PACK_AB R0, RZ, R0 ;  /* 0x00000000ff00723e */ /* 0x000fc800000000ff */
[----:B------:R-:W-:Y:S01]  /*db60*/  PRMT R4, R0, 0x7610, R4 ;  /* 0x0000761000047816 */ /* 0x000fe20000000004 */
[----:B------:R-:W-:Y:S06]  /*db70*/  BRA `(.L_x_12339) ;  /* 0x0000000000047947 */ /* 0x000fec0003800000 */
.L_x_12336:
[----:B------:R-:W-:-:S07]  /*db80*/  PRMT R4, RZ, 0x7610, R4 ;  /* 0x00007610ff047816 */ /* 0x000fce0000000004 */
.L_x_12339:
[----:B------:R-:W-:Y:S05]  /*db90*/  BSYNC B3 ;  /* 0x0000000000037941 */ /* 0x000fea0003800000 */
.L_x_12335:
        /* <DEDUP_REMOVED lines=16> */
.L_x_12343:
[----:B------:R-:W-:Y:S05]  /*dca0*/  BSYNC B4 ;  /* 0x0000000000047941 */ /* 0x000fea0003800000 */
.L_x_12342:
[----:B------:R-:W-:-:S04]  /*dcb0*/  F2FP.F16.F32.PACK_AB R0, RZ, R0 ;  /* 0x00000000ff00723e */ /* 0x000fc800000000ff */
[----:B------:R-:W-:Y:S01]  /*dcc0*/  PRMT R7, R0, 0x7610, R7 ;  /* 0x0000761000077816 */ /* 0x000fe20000000007 */
[----:B------:R-:W-:Y:S06]  /*dcd0*/  BRA `(.L_x_12344) ;  /* 0x0000000000047947 */ /* 0x000fec0003800000 */
.L_x_12341:
[----:B------:R-:W-:-:S07]  /*dce0*/  PRMT R7, RZ, 0x7610, R7 ;  /* 0x00007610ff077816 */ /* 0x000fce0000000007 */
.L_x_12344:
[----:B------:R-:W-:Y:S05]  /*dcf0*/  BSYNC B3 ;  /* 0x0000000000037941 */ /* 0x000fea0003800000 */
.L_x_12340:
[----:B------:R-:W-:Y:S02]  /*dd00*/  LOP3.LUT R2, R2, 0xffff, RZ, 0xc0, !PT ;  /* 0x0000ffff02027812 */ /* 0x000fe400078ec0ff */
[----:B------:R-:W-:-:S03]  /*dd10*/  PRMT R7, R4, 0x5410, R7 ;  /* 0x0000541004077816 */ /* 0x000fc60000000007 */
[----:B------:R-:W-:-:S05]  /*dd20*/  IMAD.WIDE.U32 R2, R2, 0x10000, RZ ;  /* 0x0001000002027825 */ /* 0x000fca00078e00ff */
[----:B------:R-:W-:Y:S02]  /*dd30*/  LOP3.LUT R3, R7, R3, RZ, 0xfc, !PT ;  /* 0x0000000307037212 */ /* 0x000fe400078efcff */
[----:B------:R-:W-:-:S05]  /*dd40*/  LOP3.LUT R2, R2, R5, RZ, 0xfc, !PT ;  /* 0x0000000502027212 */ /* 0x000fca00078efcff */
[----:B------:R1:W-:Y:S01]  /*dd50*/  STG.E.64 desc[UR4][R76.64+0x900], R2 ;  /* 0x000900024c007986 */ /* 0x0003e2000c101b04 */
[----:B------:R-:W-:Y:S05]  /*dd60*/  BRA `(.L_x_12345) ;  /* 0x0000000000107947 */ /* 0x000fea0003800000 */
.L_x_12327:
[----:B------:R-:W-:Y:S02]  /*dd70*/  ULDC UR6, c[0x0][0x22c] ;  /* 0x00008b0000067ab9 */ /* 0x000fe40000000800 */
[----:B------:R-:W-:-:S13]  /*dd80*/  ISETP.GE.AND P0, PT, R0, UR6, PT ;  /* 0x0000000600007c0c */ /* 0x000fda000bf06270 */
[----:B------:R-:W-:Y:S05]  /*dd90*/  @P0 EXIT ;  /* 0x000000000000094d */ /* 0x000fea0003800000 */
[----:B------:R0:W-:Y:S02]  /*dda0*/  STG.E.64 desc[UR4][R76.64+0x900], RZ ;  /* 0x000900ff4c007986 */ /* 0x0001e4000c101b04 */
.L_x_12345:
[----:B------:R-:W-:Y:S05]  /*ddb0*/  BSYNC B2 ;  /* 0x0000000000027941 */ /* 0x000fea0003800000 */
.L_x_12326:
        /* <DEDUP_REMOVED lines=16> */
.L_x_12349:
[----:B------:R-:W-:Y:S05]  /*dec0*/  BSYNC B3 ;  /* 0x0000000000037941 */ /* 0x000fea0003800000 */
.L_x_12348:
        /* <DEDUP_REMOVED lines=17> */
.L_x_12353:
[----:B------:R-:W-:Y:S05]  /*dfe0*/  BSYNC B4 ;  /* 0x0000000000047941 */ /* 0x000fea0003800000 */
.L_x_12352:
[----:B------:R-:W-:-:S04]  /*dff0*/  F2FP.F16.F32.PACK_AB R0, RZ, R0 ;  /* 0x00000000ff00723e */ /* 0x000fc800000000ff */
[----:B------:R-:W-:Y:S01]  /*e000*/  PRMT R2, R0, 0x7610, R2 ;  /* 0x0000761000027816 */ /* 0x000fe20000000002 */
[----:B------:R-:W-:Y:S06]  /*e010*/  BRA `(.L_x_12354) ;  /* 0x0000000000047947 */ /* 0x000fec0003800000 */
.L_x_12351:
[----:B------:R-:W-:-:S07]  /*e020*/  PRMT R2, RZ, 0x7610, R2 ;  /* 0x00007610ff027816 */ /* 0x000fce0000000002 */
.L_x_12354:
[----:B------:R-:W-:Y:S05]  /*e030*/  BSYNC B3 ;  /* 0x0000000000037941 */ /* 0x000fea0003800000 */
.L_x_12350:
        /* <DEDUP_REMOVED lines=16> */
.L_x_12358:
[----:B------:R-:W-:Y:S05]  /*e140*/  BSYNC B4 ;  /* 0x0000000000047941 */ /* 0x000fea0003800000 */
.L_x_12357:
[----:B------:R-:W-:-:S04]  /*e150*/  F2FP.F16.F32.PACK_AB R0, RZ, R0 ;  /* 0x00000000ff00723e */ /* 0x000fc800000000ff */
[----:B------:R-:W-:Y:S01]  /*e160*/  PRMT R4, R0, 0x7610, R4 ;  /* 0x0000761000047816 */ /* 0x000fe20000000004 */
[----:B------:R-:W-:Y:S06]  /*e170*/  BRA `(.L_x_12359) ;  /* 0x0000000000047947 */ /* 0x000fec0003800000 */
.L_x_12356:
[----:B------:R-:W-:-:S07]  /*e180*/  PRMT R4, RZ, 0x7610, R4 ;  /* 0x00007610ff047816 */ /* 0x000fce0000000004 */
.L_x_12359:
[----:B------:R-:W-:Y:S05]  /*e190*/  BSYNC B3 ;  /* 0x0000000000037941 */ /* 0x000fea0003800000 */
.L_x_12355:
        /* <DEDUP_REMOVED lines=16> */
.L_x_12363:
[----:B------:R-:W-:Y:S05]  /*e2a0*/  BSYNC B4 ;  /* 0x0000000000047941 */ /* 0x000fea0003800000 */
.L_x_12362:
[----:B------:R-:W-:-:S04]  /*e2b0*/  F2FP.F16.F32.PACK_AB R0, RZ, R0 ;  /* 0x00000000ff00723e */ /* 0x000fc800000000ff */
[----:B------:R-:W-:Y:S01]  /*e2c0*/  PRMT R7, R0, 0x7610, R7 ;  /* 0x0000761000077816 */ /* 0x000fe20000000007 */
[----:B------:R-:W-:Y:S06]  /*e2d0*/  BRA `(.L_x_12364) ;  /* 0x0000000000047947 */ /* 0x000fec0003800000 */
.L_x_12361:
[----:B------:R-:W-:-:S07]  /*e2e0*/  PRMT R7, RZ, 0x7610, R7 ;  /* 0x00007610ff077816 */ /* 0x000fce0000000007 */
.L_x_12364:
[----:B------:R-:W-:Y:S05]  /*e2f0*/  BSYNC B3 ;  /* 0x0000000000037941 */ /* 0x000fea0003800000 */
.L_x_12360:
[----:B------:R-:W-:Y:S02]  /*e300*/  LOP3.LUT R2, R2, 0xffff, RZ, 0xc0, !PT ;  /* 0x0000ffff02027812 */ /* 0x000fe400078ec0ff */
[----:B------:R-:W-:-:S03]  /*e310*/  PRMT R7, R4, 0x5410, R7 ;  /* 0x0000541004077816 */ /* 0x000fc60000000007 */
[----:B------:R-:W-:-:S05]  /*e320*/  IMAD.WIDE.U32 R2, R2, 0x10000, RZ ;  /* 0x0001000002027825 */ /* 0x000fca00078e00ff */
[----:B------:R-:W-:Y:S02]  /*e330*/  LOP3.LUT R3, R7, R3, RZ, 0xfc, !PT ;  /* 0x0000000307037212 */ /* 0x000fe400078efcff */
[----:B------:R-:W-:-:S05]  /*e340*/  LOP3.LUT R2, R2, R5, RZ, 0xfc, !PT ;  /* 0x0000000502027212 */ /* 0x000fca00078efcff */
[----:B------:R1:W-:Y:S01]  /*e350*/  STG.E.64 desc[UR4][R76.64+0xa00], R2 ;  /* 0x000a00024c007986 */ /* 0x0003e2000c101b04 */
[----:B------:R-:W-:Y:S05]  /*e360*/  BRA `(.L_x_12365) ;  /* 0x0000000000107947 */ /* 0x000fea0003800000 */
.L_x_12347:
[----:B------:R-:W-:Y:S02]  /*e370*/  ULDC UR6, c[0x0][0x22c] ;  /* 0x00008b0000067ab9 */ /* 0x000fe40000000800 */
[----:B------:R-:W-:-:S13]  /*e380*/  ISETP.GE.AND P0, PT, R0, UR6, PT ;  /* 0x0000000600007c0c */ /* 0x000fda000bf06270 */
[----:B------:R-:W-:Y:S05]  /*e390*/  @P0 EXIT ;  /* 0x000000000000094d */ /* 0x000fea0003800000 */
[----:B------:R0:W-:Y:S02]  /*e3a0*/  STG.E.64 desc[UR4][R76.64+0xa00], RZ ;  /* 0x000a00ff4c007986 */ /* 0x0001e4000c101b04 */
.L_x_12365:
[----:B------:R-:W-:Y:S05]  /*e3b0*/  BSYNC B2 ;  /* 0x0000000000027941 */ /* 0x000fea0003800000 */
.L_x_12346:
        /* <DEDUP_REMOVED lines=16> */
.L_x_12369:
[----:B------:R-:W-:Y:S05]  /*e4c0*/  BSYNC B3 ;  /* 0x0000000000037941 */ /* 0x000fea0003800000 */
.L_x_12368:
        /* <DEDUP_REMOVED lines=17> */
.L_x_12373:
[----:B------:R-:W-:Y:S05]  /*e5e0*/  BSYNC B4 ;  /* 0x0000000000047941 */ /* 0x000fea0003800000 */
.L_x_12372:
[----:B------:R-:W-:-:S04]  /*e5f0*/  F2FP.F16.F32.PACK_AB R0, RZ, R0 ;  /* 0x00000000ff00723e */ /* 0x000fc800000000ff */
[----:B------:R-:W-:Y:S01]  /*e600*/  PRMT R2, R0, 0x7610, R2 ;  /* 0x0000761000027816 */ /* 0x000fe20000000002 */
[----:B------:R-:W-:Y:S06]  /*e610*/  BRA `(.L_x_12374) ;  /* 0x0000000000047947 */ /* 0x000fec0003800000 */
.L_x_12371:
[----:B------:R-:W-:-:S07]  /*e620*/  PRMT R2, RZ, 0x7610, R2 ;  /* 0x00007610ff027816 */ /* 0x000fce0000000002 */
.L_x_12374:
[----:B------:R-:W-:Y:S05]  /*e630*/  BSYNC B3 ;  /* 0x0000000000037941 */ /* 0x000fea0003800000 */
.L_x_12370:
        /* <DEDUP_REMOVED lines=16> */
.L_x_12378:
[----:B------:R-:W-:Y:S05]  /*e740*/  BSYNC B4 ;  /* 0x0000000000047941 */ /* 0x000fea0003800000 */
.L_x_12377:
[----:B------:R-:W-:-:S04]  /*e750*/  F2FP.F16.F32.PACK_AB R0, RZ, R0 ;  /* 0x00000000ff00723e */ /* 0x000fc800000000ff */
[----:B------:R-:W-:Y:S01]  /*e760*/  PRMT R4, R0, 0x7610, R4 ;  /* 0x0000761000047816 */ /* 0x000fe20000000004 */
[----:B------:R-:W-:Y:S06]  /*e770*/  BRA `(.L_x_12379) ;  /* 0x0000000000047947 */ /* 0x000fec0003800000 */
.L_x_12376:
[----:B------:R-:W-:-:S07]  /*e780*/  PRMT R4, RZ, 0x7610, R4 ;  /* 0x00007610ff047816 */ /* 0x000fce0000000004 */
.L_x_12379:
[----:B------:R-:W-:Y:S05]  /*e790*/  BSYNC B3 ;  /* 0x0000000000037941 */ /* 0x000fea0003800000 */
.L_x_12375:
        /* <DEDUP_REMOVED lines=16> */
.L_x_12383:
[----:B------:R-:W-:Y:S05]  /*e8a0*/  BSYNC B4 ;  /* 0x0000000000047941 */ /* 0x000fea0003800000 */
.L_x_12382:
[----:B------:R-:W-:-:S04]  /*e8b0*/  F2FP.F16.F32.PACK_AB R0, RZ, R0 ;  /* 0x00000000ff00723e */ /* 0x000fc800000000ff */
[----:B------:R-:W-:Y:S01]  /*e8c0*/  PRMT R7, R0, 0x7610, R7 ;  /* 0x0000761000077816 */ /* 0x000fe20000000007 */
[----:B------:R-:W-:Y:S06]  /*e8d0*/  BRA `(.L_x_12384) ;  /* 0x0000000000047947 */ /* 0x000fec0003800000 */
.L_x_12381:
[----:B------:R-:W-:-:S07]  /*e8e0*/  PRMT R7, RZ, 0x7610, R7 ;  /* 0x00007610ff077816 */ /* 0x000fce0000000007 */
.L_x_12384:
[----:B------:R-:W-:Y:S05]  /*e8f0*/  BSYNC B3 ;  /* 0x0000000000037941 */ /* 0x000fea0003800000 */
.L_x_12380:
[----:B------:R-:W-:Y:S02]  /*e900*/  LOP3.LUT R2, R2, 0xffff, RZ, 0xc0, !PT ;  /* 0x0000ffff02027812 */ /* 0x000fe400078ec0ff */
[----:B------:R-:W-:-:S03]  /*e910*/  PRMT R7, R4, 0x5410, R7 ;  /* 0x0000541004077816 */ /* 0x000fc60000000007 */
[----:B------:R-:W-:-:S05]  /*e920*/  IMAD.WIDE.U32 R2, R2, 0x10000, RZ ;  /* 0x0001000002027825 */ /* 0x000fca00078e00ff */
[----:B------:R-:W-:Y:S02]  /*e930*/  LOP3.LUT R3, R7, R3, RZ, 0xfc, !PT ;  /* 0x0000000307037212 */ /* 0x000fe400078efcff */
[----:B------:R-:W-:-:S05]  /*e940*/  LOP3.LUT R2, R2, R5, RZ, 0xfc, !PT ;  /* 0x0000000502027212 */ /* 0x000fca00078efcff */
[----:B------:R1:W-:Y:S01]  /*e950*/  STG.E.64 desc[UR4][R76.64+0xb00], R2 ;  /* 0x000b00024c007986 */ /* 0x0003e2000c101b04 */
[----:B------:R-:W-:Y:S05]  /*e960*/  BRA `(.L_x_12385) ;  /* 0x0000000000107947 */ /* 0x000fea0003800000 */
.L_x_12367:
[----:B------:R-:W-:Y:S02]  /*e970*/  ULDC UR6, c[0x0][0x22c] ;  /* 0x00008b0000067ab9 */ /* 0x000fe40000000800 */
[----:B------:R-:W-:-:S13]  /*e980*/  ISETP.GE.AND P0, PT, R0, UR6, PT ;  /* 0x0000000600007c0c */ /* 0x000fda000bf06270 */
[----:B------:R-:W-:Y:S05]  /*e990*/  @P0 EXIT ;  /* 0x000000000000094d */ /* 0x000fea0003800000 */
[----:B------:R0:W-:Y:S02]  /*e9a0*/  STG.E.64 desc[UR4][R76.64+0xb00], RZ ;  /* 0x000b00ff4c007986 */ /* 0x0001e4000c101b04 */
.L_x_12385:
[----:B------:R-:W-:Y:S05]  /*e9b0*/  BSYNC B2 ;  /* 0x0000000000027941 */ /* 0x000fea0003800000 */
.L_x_12366:
        /* <DEDUP_REMOVED lines=16> */
.L_x_12389:
[----:B------:R-:W-:Y:S05]  /*eac0*/  BSYNC B3 ;  /* 0x0000000000037941 */ /* 0x000fea0003800000 */
.L_x_12388:
        /* <DEDUP_REMOVED lines=17> */
.L_x_12393:
[----:B------:R-:W-:Y:S05]  /*ebe0*/  BSYNC B4 ;  /* 0x0000000000047941 */ /* 0x000fea0003800000 */
.L_x_12392:
[----:B------:R-:W-:-:S04]  /*ebf0*/  F2FP.F16.F32.PACK_AB R0, RZ, R0 ;  /* 0x00000000ff00723e */ /* 0x000fc800000000ff */
[----:B------:R-:W-:Y:S01]  /*ec00*/  PRMT R2, R0, 0x7610, R2 ;  /* 0x0000761000027816 */ /* 0x000fe20000000002 */
[----:B------:R-:W-:Y:S06]  /*ec10*/  BRA `(.L_x_12394) ;  /* 0x0000000000047947 */ /* 0x000fec0003800000 */
.L_x_12391:
[----:B------:R-:W-:-:S07]  /*ec20*/  PRMT R2, RZ, 0x7610, R2 ;  /* 0x00007610ff027816 */ /* 0x000fce0000000002 */
.L_x_12394:
[----:B------:R-:W-:Y:S05]  /*ec30*/  BSYNC B3 ;  /* 0x0000000000037941 */ /* 0x000fea0003800000 */
.L_x_12390:
        /* <DEDUP_REMOVED lines=16> */
.L_x_12398:
[----:B------:R-:W-:Y:S05]  /*ed40*/  BSYNC B4 ;  /* 0x0000000000047941 */ /* 0x000fea0003800000 */
.L_x_12397:
[----:B------:R-:W-:-:S04]  /*ed50*/  F2FP.F16.F32.PACK_AB R0, RZ, R0 ;  /* 0x00000000ff00723e */ /* 0x000fc800000000ff */
[----:B------:R-:W-:Y:S01]  /*ed60*/  PRMT R4, R0, 0x7610, R4 ;  /* 0x0000761000047816 */ /* 0x000fe20000000004 */
[----:B------:R-:W-:Y:S06]  /*ed70*/  BRA `(.L_x_12399) ;  /* 0x0000000000047947 */ /* 0x000fec0003800000 */
.L_x_12396:
[----:B------:R-:W-:-:S07]  /*ed80*/  PRMT R4, RZ, 0x7610, R4 ;  /* 0x00007610ff047816 */ /* 0x000fce0000000004 */
.L_x_12399:
[----:B------:R-:W-:Y:S05]  /*ed90*/  BSYNC B3 ;  /* 0x0000000000037941 */ /* 0x000fea0003800000 */
.L_x_12395:
        /* <DEDUP_REMOVED lines=16> */
.L_x_12403:
[----:B------:R-:W-:Y:S05]  /*eea0*/  BSYNC B4 ;  /* 0x0000000000047941 */ /* 0x000fea0003800000 */
.L_x_12402:
[----:B------:R-:W-:-:S04]  /*eeb0*/  F2FP.F16.F32.PACK_AB R0, RZ, R0 ;  /* 0x00000000ff00723e */ /* 0x000fc800000000ff */
[----:B------:R-:W-:Y:S01]  /*eec0*/  PRMT R7, R0, 0x7610, R7 ;  /* 0x0000761000077816 */ /* 0x000fe20000000007 */
[----:B------:R-:W-:Y:S06]  /*eed0*/  BRA `(.L_x_12404) ;  /* 0x0000000000047947 */ /* 0x000fec0003800000 */
.L_x_12401:
[----:B------:R-:W-:-:S07]  /*eee0*/  PRMT R7, RZ, 0x7610, R7 ;  /* 0x00007610ff077816 */ /* 0x000fce0000000007 */
.L_x_12404:
[----:B------:R-:W-:Y:S05]  /*eef0*/  BSYNC B3 ;  /* 0x0000000000037941 */ /* 0x000fea0003800000 */
.L_x_12400:
[----:B------:R-:W-:Y:S02]  /*ef00*/  LOP3.LUT R2, R2, 0xffff, RZ, 0xc0, !PT ;  /* 0x0000ffff02027812 */ /* 0x000fe400078ec0ff */
[----:B------:R-:W-:-:S03]  /*ef10*/  PRMT R7, R4, 0x5410, R7 ;  /* 0x0000541004077816 */ /* 0x000fc60000000007 */
[----:B------:R-:W-:-:S05]  /*ef20*/  IMAD.WIDE.U32 R2, R2, 0x10000, RZ ;  /* 0x0001000002027825 */ /* 0x000fca00078e00ff */
[----:B------:R-:W-:Y:S02]  /*ef30*/  LOP3.LUT R3, R7, R3, RZ, 0xfc, !PT ;  /* 0x0000000307037212 */ /* 0x000fe400078efcff */
[----:B------:R-:W-:-:S05]  /*ef40*/  LOP3.LUT R2, R2, R5, RZ, 0xfc, !PT ;  /* 0x0000000502027212 */ /* 0x000fca00078efcff */
[----:B------:R1:W-:Y:S01]  /*ef50*/  STG.E.64 desc[UR4][R76.64+0xc00], R2 ;  /* 0x000c00024c007986 */ /* 0x0003e2000c101b04 */
[----:B------:R-:W-:Y:S05]  /*ef60*/  BRA `(.L_x_12405) ;  /* 0x0000000000107947 */ /* 0x000fea0003800000 */
.L_x_12387:
[----:B------:R-:W-:Y:S02]  /*ef70*/  ULDC UR6, c[0x0][0x22c] ;  /* 0x00008b0000067ab9 */ /* 0x000fe40000000800 */
[----:B------:R-:W-:-:S13]  /*ef80*/  ISETP.GE.AND P0, PT, R0, UR6, PT ;  /* 0x0000000600007c0c */ /* 0x000fda000bf06270 */
[----:B------:R-:W-:Y:S05]  /*ef90*/  @P0 EXIT ;  /* 0x000000000000094d */ /* 0x000fea0003800000 */
[----:B------:R0:W-:Y:S02]  /*efa0*/  STG.E.64 desc[UR4][R76.64+0xc00], RZ ;  /* 0x000c00ff4c007986 */ /* 0x0001e4000c101b04 */
.L_x_12405:
[----:B------:R-:W-:Y:S05]  /*efb0*/  BSYNC B2 ;  /* 0x0000000000027941 */ /* 0x000fea0003800000 */
.L_x_12386:
        /* <DEDUP_REMOVED lines=16> */
.L_x_12409:
[----:B------:R-:W-:Y:S05]  /*f0c0*/  BSYNC B3 ;  /* 0x0000000000037941 */ /* 0x000fea0003800000 */
.L_x_12408:
        /* <DEDUP_REMOVED lines=17> */
.L_x_12413:
[----:B------:R-:W-:Y:S05]  /*f1e0*/  BSYNC B4 ;  /* 0x0000000000047941 */ /* 0x000fea0003800000 */
.L_x_12412:
[----:B------:R-:W-:-:S04]  /*f1f0*/  F2FP.F16.F32.PACK_AB R0, RZ, R0 ;  /* 0x00000000ff00723e */ /* 0x000fc800000000ff */
[----:B------:R-:W-:Y:S01]  /*f200*/  PRMT R3, R0, 0x7610, R3 ;  /* 0x0000761000037816 */ /* 0x000fe20000000003 */
[----:B------:R-:W-:Y:S06]  /*f210*/  BRA `(.L_x_12414) ;  /* 0x0000000000047947 */ /* 0x000fec0003800000 */
.L_x_12411:
[----:B------:R-:W-:-:S07]  /*f220*/  PRMT R3, RZ, 0x7610, R3 ;  /* 0x00007610ff037816 */ /* 0x000fce0000000003 */
.L_x_12414:
[----:B------:R-:W-:Y:S05]  /*f230*/  BSYNC B3 ;  /* 0x0000000000037941 */ /* 0x000fea0003800000 */
.L_x_12410:
        /* <DEDUP_REMOVED lines=16> */
.L_x_12418:
[----:B------:R-:W-:Y:S05]  /*f340*/  BSYNC B4 ;  /* 0x0000000000047941 */ /* 0x000fea0003800000 */
.L_x_12417:
[----:B------:R-:W-:-:S04]  /*f350*/  F2FP.F16.F32.PACK_AB R0, RZ, R0 ;  /* 0x00000000ff00723e */ /* 0x000fc800000000ff */
[----:B------:R-:W-:Y:S01]  /*f360*/  PRMT R6, R0, 0x7610, R6 ;  /* 0x0000761000067816 */ /* 0x000fe20000000006 */
[----:B------:R-:W-:Y:S06]  /*f370*/  BRA `(.L_x_12419) ;  /* 0x0000000000047947 */ /* 0x000fec0003800000 */
.L_x_12416:
[----:B------:R-:W-:-:S07]  /*f380*/  PRMT R6, RZ, 0x7610, R6 ;  /* 0x00007610ff067816 */ /* 0x000fce0000000006 */
.L_x_12419:
[----:B------:R-:W-:Y:S05]  /*f390*/  BSYNC B3 ;  /* 0x0000000000037941 */ /* 0x000fea0003800000 */
.L_x_12415:
        /* <DEDUP_REMOVED lines=16> */
.L_x_12423:
[----:B------:R-:W-:Y:S05]  /*f4a0*/  BSYNC B4 ;  /* 0x0000000000047941 */ /* 0x000fea0003800000 */
.L_x_12422:
[----:B------:R-:W-:-:S04]  /*f4b0*/  F2FP.F16.F32.PACK_AB R0, RZ, R0 ;  /* 0x00000000ff00723e */ /* 0x000fc800000000ff */
[----:B------:R-:W-:Y:S01]  /*f4c0*/  PRMT R7, R0, 0x7610, R7 ;  /* 0x0000761000077816 */ /* 0x000fe20000000007 */
[----:B------:R-:W-:Y:S06]  /*f4d0*/  BRA `(.L_x_12424) ;  /* 0x0000000000047947 */ /* 0x000fec0003800000 */
.L_x_12421:
[----:B------:R-:W-:-:S07]  /*f4e0*/  PRMT R7, RZ, 0x7610, R7 ;  /* 0x00007610ff077816 */ /* 0x000fce0000000007 */
.L_x_12424:
[----:B------:R-:W-:Y:S05]  /*f4f0*/  BSYNC B3 ;  /* 0x0000000000037941 */ /* 0x000fea0003800000 */
.L_x_12420:
[----:B------:R-:W-:Y:S02]  /*f500*/  LOP3.LUT R3, R3, 0xffff, RZ, 0xc0, !PT ;  /* 0x0000ffff03037812 */ /* 0x000fe400078ec0ff */
[----:B------:R-:W-:-:S03]  /*f510*/  PRMT R7, R6, 0x5410, R7 ;  /* 0x0000541006077816 */ /* 0x000fc60000000007 */
[----:B------:R-:W-:-:S05]  /*f520*/  IMAD.WIDE.U32 R4, R3, 0x10000, RZ ;  /* 0x0001000003047825 */ /* 0x000fca00078e00ff */
[----:B------:R-:W-:Y:S02]  /*f530*/  LOP3.LUT R3, R7, R5, RZ, 0xfc, !PT ;  /* 0x0000000507037212 */ /* 0x000fe400078efcff */
[----:B------:R-:W-:-:S05]  /*f540*/  LOP3.LUT R2, R4, R2, RZ, 0xfc, !PT ;  /* 0x0000000204027212 */ /* 0x000fca00078efcff */
[----:B------:R1:W-:Y:S01]  /*f550*/  STG.E.64 desc[UR4][R76.64+0xd00], R2 ;  /* 0x000d00024c007986 */ /* 0x0003e2000c101b04 */
[----:B------:R-:W-:Y:S05]  /*f560*/  BRA `(.L_x_12425) ;  /* 0x0000000000107947 */ /* 0x000fea0003800000 */
.L_x_12407:
[----:B------:R-:W-:Y:S02]  /*f570*/  ULDC UR6, c[0x0][0x22c] ;  /* 0x00008b0000067ab9 */ /* 0x000fe40000000800 */
[----:B------:R-:W-:-:S13]  /*f580*/  ISETP.GE.AND P0, PT, R0, UR6, PT ;  /* 0x0000000600007c0c */ /* 0x000fda000bf06270 */
[----:B------:R-:W-:Y:S05]  /*f590*/  @P0 EXIT ;  /* 0x000000000000094d */ /* 0x000fea0003800000 */
[----:B------:R0:W-:Y:S02]  /*f5a0*/  STG.E.64 desc[UR4][R76.64+0xd00], RZ ;  /* 0x000d00ff4c007986 */ /* 0x0001e4000c101b04 */
.L_x_12425:
[----:B------:R-:W-:Y:S05]  /*f5b0*/  BSYNC B2 ;  /* 0x0000000000027941 */ /* 0x000fea0003800000 */
.L_x_12406:
        /* <DEDUP_REMOVED lines=16> */
.L_x_12429:
[----:B------:R-:W-:Y:S05]  /*f6c0*/  BSYNC B3 ;  /* 0x0000000000037941 */ /* 0x000fea0003800000 */
.L_x_12428:
        /* <DEDUP_REMOVED lines=17> */
.L_x_12433:
[----:B------:R-:W-:Y:S05]  /*f7e0*/  BSYNC B4 ;  /* 0x0000000000047941 */ /* 0x000fea0003800000 */
.L_x_12432:
[----:B------:R-:W-:-:S04]  /*f7f0*/  F2FP.F16.F32.PACK_AB R0, RZ, R0 ;  /* 0x00000000ff00723e */ /* 0x000fc800000000ff */
[----:B------:R-:W-:Y:S01]  /*f800*/  PRMT R2, R0, 0x7610, R2 ;  /* 0x0000761000027816 */ /* 0x000fe20000000002 */
[----:B------:R-:W-:Y:S06]  /*f810*/  BRA `(.L_x_12434) ;  /* 0x0000000000047947 */ /* 0x000fec0003800000 */
.L_x_12431:
[----:B------:R-:W-:-:S07]  /*f820*/  PRMT R2, RZ, 0x7610, R2 ;  /* 0x00007610ff027816 */ /* 0x000fce0000000002 */
.L_x_12434:
[----:B------:R-:W-:Y:S05]  /*f830*/  BSYNC B3 ;  /* 0x0000000000037941 */ /* 0x000fea0003800000 */
.L_x_12430:
        /* <DEDUP_REMOVED lines=16> */
.L_x_12438:
[----:B------:R-:W-:Y:S05]  /*f940*/  BSYNC B4 ;  /* 0x0000000000047941 */ /* 0x000fea0003800000 */
.L_x_12437:
[----:B------:R-:W-:-:S04]  /*f950*/  F2FP.F16.F32.PACK_AB R0, RZ, R0 ;  /* 0x00000000ff00723e */ /* 0x000fc800000000ff */
[----:B------:R-:W-:Y:S01]  /*f960*/  PRMT R4, R0, 0x7610, R4 ;  /* 0x0000761000047816 */ /* 0x000fe20000000004 */
[----:B------:R-:W-:Y:S06]  /*f970*/  BRA `(.L_x_12439) ;  /* 0x0000000000047947 */ /* 0x000fec0003800000 */
.L_x_12436:
[----:B------:R-:W-:-:S07]  /*f980*/  PRMT R4, RZ, 0x7610, R4 ;  /* 0x00007610ff047816 */ /* 0x000fce0000000004 */
.L_x_12439:
[----:B------:R-:W-:Y:S05]  /*f990*/  BSYNC B3 ;  /* 0x0000000000037941 */ /* 0x000fea0003800000 */
.L_x_12435:
        /* <DEDUP_REMOVED lines=16> */
.L_x_12443:
[----:B------:R-:W-:Y:S05]  /*faa0*/  BSYNC B4 ;  /* 0x0000000000047941 */ /* 0x000fea0003800000 */
.L_x_12442:
[----:B------:R-:W-:-:S04]  /*fab0*/  F2FP.F16.F32.PACK_AB R0, RZ, R0 ;  /* 0x00000000ff00723e */ /* 0x000fc800000000ff */
[----:B------:R-:W-:Y:S01]  /*fac0*/  PRMT R5, R0, 0x7610, R5 ;  /* 0x0000761000057816 */ /* 0x000fe20000000005 */
[----:B------:R-:W-:Y:S06]  /*fad0*/  BRA `(.L_x_12444) ;  /* 0x0000000000047947 */ /* 0x000fec0003800000 */
.L_x_12441:
[----:B------:R-:W-:-:S07]  /*fae0*/  PRMT R5, RZ, 0x7610, R5 ;  /* 0x00007610ff057816 */ /* 0x000fce0000000005 */
.L_x_12444:
[----:B------:R-:W-:Y:S05]  /*faf0*/  BSYNC B3 ;  /* 0x0000000000037941 */ /* 0x000fea0003800000 */
.L_x_12440:
[----:B------:R-:W-:Y:S02]  /*fb00*/  LOP3.LUT R2, R2, 0xffff, RZ, 0xc0, !PT ;  /* 0x0000ffff02027812 */ /* 0x000fe400078ec0ff */
[----:B------:R-:W-:-:S03]  /*fb10*/  PRMT R5, R4, 0x5410, R5 ;  /* 0x0000541004057816 */ /* 0x000fc60000000005 */
[----:B------:R-:W-:-:S05]  /*fb20*/  IMAD.WIDE.U32 R2, R2, 0x10000, RZ ;  /* 0x0001000002027825 */ /* 0x000fca00078e00ff */
[----:B------:R-:W-:Y:S02]  /*fb30*/  LOP3.LUT R3, R5, R3, RZ, 0xfc, !PT ;  /* 0x0000000305037212 */ /* 0x000fe400078efcff */
[----:B------:R-:W-:-:S05]  /*fb40*/  LOP3.LUT R2, R2, R13, RZ, 0xfc, !PT ;  /* 0x0000000d02027212 */ /* 0x000fca00078efcff */
[----:B------:R1:W-:Y:S01]  /*fb50*/  STG.E.64 desc[UR4][R76.64+0xe00], R2 ;  /* 0x000e00024c007986 */ /* 0x0003e2000c101b04 */
[----:B------:R-:W-:Y:S05]  /*fb60*/  BRA `(.L_x_12445) ;  /* 0x0000000000107947 */ /* 0x000fea0003800000 */
.L_x_12427:
[----:B------:R-:W-:Y:S02]  /*fb70*/  ULDC UR6, c[0x0][0x22c] ;  /* 0x00008b0000067ab9 */ /* 0x000fe40000000800 */
[----:B------:R-:W-:-:S13]  /*fb80*/  ISETP.GE.AND P0, PT, R0, UR6, PT ;  /* 0x0000000600007c0c */ /* 0x000fda000bf06270 */
[----:B------:R-:W-:Y:S05]  /*fb90*/  @P0 EXIT ;  /* 0x000000000000094d */ /* 0x000fea0003800000 */
[----:B------:R0:W-:Y:S02]  /*fba0*/  STG.E.64 desc[UR4][R76.64+0xe00], RZ ;  /* 0x000e00ff4c007986 */ /* 0x0001e4000c101b04 */
.L_x_12445:
[----:B------:R-:W-:Y:S05]  /*fbb0*/  BSYNC B2 ;  /* 0x0000000000027941 */ /* 0x000fea0003800000 */
.L_x_12426:
        /* <DEDUP_REMOVED lines=16> */
.L_x_12449:
[----:B------:R-:W-:Y:S05]  /*fcc0*/  BSYNC B3 ;  /* 0x0000000000037941 */ /* 0x000fea0003800000 */
.L_x_12448:
        /* <DEDUP_REMOVED lines=17> */
.L_x_12453:
[----:B------:R-:W-:Y:S05]  /*fde0*/  BSYNC B4 ;  /* 0x0000000000047941 */ /* 0x000fea0003800000 */
.L_x_12452:
[----:B------:R-:W-:-:S04]  /*fdf0*/  F2FP.F16.F32.PACK_AB R0, RZ, R0 ;  /* 0x00000000ff00723e */ /* 0x000fc800000000ff */
[----:B------:R-:W-:Y:S01]  /*fe00*/  PRMT R2, R0, 0x7610, R2 ;  /* 0x0000761000027816 */ /* 0x000fe20000000002 */
[----:B------:R-:W-:Y:S06]  /*fe10*/  BRA `(.L_x_12454) ;  /* 0x0000000000047947 */ /* 0x000fec0003800000 */
.L_x_12451:
[----:B------:R-:W-:-:S07]  /*fe20*/  PRMT R2, RZ, 0x7610, R2 ;  /* 0x00007610ff027816 */ /* 0x000fce0000000002 */
.L_x_12454:
[----:B------:R-:W-:Y:S05]  /*fe30*/  BSYNC B3 ;  /* 0x0000000000037941 */ /* 0x000fea0003800000 */
.L_x_12450:
        /* <DEDUP_REMOVED lines=16> */
.L_x_12458:
[----:B------:R-:W-:Y:S05]  /*ff40*/  BSYNC B4 ;  /* 0x0000000000047941 */ /* 0x000fea0003800000 */
.L_x_12457:
[----:B------:R-:W-:-:S04]  /*ff50*/  F2FP.F16.F32.PACK_AB R0, RZ, R0 ;  /* 0x00000000ff00723e */ /* 0x000fc800000000ff */
[----:B------:R-:W-:Y:S01]  /*ff60*/  PRMT R4, R0, 0x7610, R4 ;  /* 0x0000761000047816 */ /* 0x000fe20000000004 */
[----:B------:R-:W-:Y:S06]  /*ff70*/  BRA `(.L_x_12459) ;  /* 0x0000000000047947 */ /* 0x000fec0003800000 */
.L_x_12456:
[----:B------:R-:W-:-:S07]  /*ff80*/  PRMT R4, RZ, 0x7610, R4 ;  /* 0x00007610ff047816 */ /* 0x000fce0000000004 */
.L_x_12459:
[----:B------:R-:W-:Y:S05]  /*ff90*/  BSYNC B3 ;  /* 0x0000000000037941 */ /* 0x000fea0003800000 */
.L_x_12455:
        /* <DEDUP_REMOVED lines=16> */
.L_x_12463:
[----:B------:R-:W-:Y:S05]  /*100a0*/  BSYNC B4 ;  /* 0x0000000000047941 */ /* 0x000fea0003800000 */
.L_x_12462:
[----:B------:R-:W-:-:S04]  /*100b0*/  F2FP.F16.F32.PACK_AB R0, RZ, R0 ;  /* 0x00000000ff00723e */ /* 0x000fc800000000ff */
[----:B------:R-:W-:Y:S01]  /*100c0*/  PRMT R5, R0, 0x7610, R5 ;  /* 0x0000761000057816 */ /* 0x000fe20000000005 */
[----:B------:R-:W-:Y:S06]  /*100d0*/  BRA `(.L_x_12464) ;  /* 0x0000000000047947 */ /* 0x000fec0003800000 */
.L_x_12461:
[----:B------:R-:W-:-:S07]  /*100e0*/  PRMT R5, RZ, 0x7610, R5 ;  /* 0x00007610ff057816 */ /* 0x000fce0000000005 */
.L_x_12464:
[----:B------:R-:W-:Y:S05]  /*100f0*/  BSYNC B3 ;  /* 0x0000000000037941 */ /* 0x000fea0003800000 */
.L_x_12460:
[----:B------:R-:W-:Y:S02]  /*10100*/  LOP3.LUT R2, R2, 0xffff, RZ, 0xc0, !PT ;  /* 0x0000ffff02027812 */ /* 0x000fe400078ec0ff */
[----:B------:R-:W-:-:S03]  /*10110*/  PRMT R5, R4, 0x5410, R5 ;  /* 0x0000541004057816 */ /* 0x000fc60000000005 */
[----:B------:R-:W-:-:S05]  /*10120*/  IMAD.WIDE.U32 R2, R2, 0x10000, RZ ;  /* 0x0001000002027825 */ /* 0x000fca00078e00ff */
[----:B------:R-:W-:Y:S02]  /*10130*/  LOP3.LUT R3, R5, R3, RZ, 0xfc, !PT ;  /* 0x0000000305037212 */ /* 0x000fe400078efcff */
[----:B------:R-:W-:-:S05]  /*10140*/  LOP3.LUT R2, R2, R13, RZ, 0xfc, !PT ;  /* 0x0000000d02027212 */ /* 0x000fca00078efcff */
[----:B------:R1:W-:Y:S01]  /*10150*/  STG.E.64 desc[UR4][R76.64+0xf00], R2 ;  /* 0x000f00024c007986 */ /* 0x0003e2000c101b04 */
[----:B------:R-:W-:Y:S05]  /*10160*/  BRA `(.L_x_12465) ;  /* 0x0000000000107947 */ /* 0x000fea0003800000 */
.L_x_12447:
[----:B------:R-:W-:Y:S02]  /*10170*/  ULDC UR6, c[0x0][0x22c] ;  /* 0x00008b0000067ab9 */ /* 0x000fe40000000800 */
[----:B------:R-:W-:-:S13]  /*10180*/  ISETP.GE.AND P0, PT, R0, UR6, PT ;  /* 0x0000000600007c0c */ /* 0x000fda000bf06270 */
[----:B------:R-:W-:Y:S05]  /*10190*/  @P0 EXIT ;  /* 0x000000000000094d */ /* 0x000fea0003800000 */
[----:B------:R0:W-:Y:S02]  /*101a0*/  STG.E.64 desc[UR4][R76.64+0xf00], RZ ;  /* 0x000f00ff4c007986 */ /* 0x0001e4000c101b04 */
.L_x_12465:
[----:B------:R-:W-:Y:S05]  /*101b0*/  BSYNC B2 ;  /* 0x0000000000027941 */ /* 0x000fea0003800000 */
.L_x_12446:
        /* <DEDUP_REMOVED lines=16> */
.L_x_12469:
[----:B------:R-:W-:Y:S05]  /*102c0*/  BSYNC B3 ;  /* 0x0000000000037941 */ /* 0x000fea0003800000 */
.L_x_12468:
        /* <DEDUP_REMOVED lines=17> */
.L_x_12473:
[----:B------:R-:W-:Y:S05]  /*103e0*/  BSYNC B4 ;  /* 0x0000000000047941 */ /* 0x000fea0003800000 */
.L_x_12472:
[----:B------:R-:W-:-:S04]  /*103f0*/  F2FP.F16.F32.PACK_AB R0, RZ, R0 ;  /* 0x00000000ff00723e */ /* 0x000fc800000000ff */
[----:B------:R-:W-:Y:S01]  /*10400*/  PRMT R2, R0, 0x7610, R2 ;  /* 0x0000761000027816 */ /* 0x000fe20000000002 */
[----:B------:R-:W-:Y:S06]  /*10410*/  BRA `(.L_x_12474) ;  /* 0x0000000000047947 */ /* 0x000fec0003800000 */
.L_x_12471:
[----:B------:R-:W-:-:S07]  /*10420*/  PRMT R2, RZ, 0x7610, R2 ;  /* 0x00007610ff027816 */ /* 0x000fce0000000002 */
.L_x_12474:
[----:B------:R-:W-:Y:S05]  /*10430*/  BSYNC B3 ;  /* 0x0000000000037941 */ /* 0x000fea0003800000 */
.L_x_12470:
        /* <DEDUP_REMOVED lines=16> */
.L_x_12478:
[----:B------:R-:W-:Y:S05]  /*10540*/  BSYNC B4 ;  /* 0x0000000000047941 */ /* 0x000fea0003800000 */
.L_x_12477:
[----:B------:R-:W-:-:S04]  /*10550*/  F2FP.F16.F32.PACK_AB R0, RZ, R0 ;  /* 0x00000000ff00723e */ /* 0x000fc800000000ff */
[----:B------:R-:W-:Y:S01]  /*10560*/  PRMT R4, R0, 0x7610, R4 ;  /* 0x0000761000047816 */ /* 0x000fe20000000004 */
[----:B------:R-:W-:Y:S06]  /*10570*/  BRA `(.L_x_12479) ;  /* 0x0000000000047947 */ /* 0x000fec0003800000 */
.L_x_12476:
[----:B------:R-:W-:-:S07]  /*10580*/  PRMT R4, RZ, 0x7610, R4 ;  /* 0x00007610ff047816 */ /* 0x000fce0000000004 */
.L_x_12479:
[----:B------:R-:W-:Y:S05]  /*10590*/  BSYNC B3 ;  /* 0x0000000000037941 */ /* 0x000fea0003800000 */
.L_x_12475:
        /* <DEDUP_REMOVED lines=16> */
.L_x_12483:
[----:B------:R-:W-:Y:S05]  /*106a0*/  BSYNC B4 ;  /* 0x0000000000047941 */ /* 0x000fea0003800000 */
.L_x_12482:
[----:B------:R-:W-:-:S04]  /*106b0*/  F2FP.F16.F32.PACK_AB R0, RZ, R0 ;  /* 0x00000000ff00723e */ /* 0x000fc800000000ff */
[----:B------:R-:W-:Y:S01]  /*106c0*/  PRMT R5, R0, 0x7610, R5 ;  /* 0x0000761000057816 */ /* 0x000fe20000000005 */
[----:B------:R-:W-:Y:S06]  /*106d0*/  BRA `(.L_x_12484) ;  /* 0x0000000000047947 */ /* 0x000fec0003800000 */
.L_x_12481:
[----:B------:R-:W-:-:S07]  /*106e0*/  PRMT R5, RZ, 0x7610, R5 ;  /* 0x00007610ff057816 */ /* 0x000fce0000000005 */
.L_x_12484:
[----:B------:R-:W-:Y:S05]  /*106f0*/  BSYNC B3 ;  /* 0x0000000000037941 */ /* 0x000fea0003800000 */
.L_x_12480:
[----:B------:R-:W-:Y:S02]  /*10700*/  LOP3.LUT R2, R2, 0xffff, RZ, 0xc0, !PT ;  /* 0x0000ffff02027812 */ /* 0x000fe400078ec0ff */
[----:B------:R-:W-:-:S03]  /*10710*/  PRMT R5, R4, 0x5410, R5 ;  /* 0x0000541004057816 */ /* 0x000fc60000000005 */
[----:B------:R-:W-:-:S05]  /*10720*/  IMAD.WIDE.U32 R2, R2, 0x10000, RZ ;  /* 0x0001000002027825 */ /* 0x000fca00078e00ff */
[----:B------:R-:W-:Y:S02]  /*10730*/  LOP3.LUT R3, R5, R3, RZ, 0xfc, !PT ;  /* 0x0000000305037212 */ /* 0x000fe400078efcff */
[----:B------:R-:W-:-:S05]  /*10740*/  LOP3.LUT R2, R2, R13, RZ, 0xfc, !PT ;  /* 0x0000000d02027212 */ /* 0x000fca00078efcff */
[----:B------:R1:W-:Y:S01]  /*10750*/  STG.E.64 desc[UR4][R76.64+0x1000], R2 ;  /* 0x001000024c007986 */ /* 0x0003e2000c101b04 */
[----:B------:R-:W-:Y:S05]  /*10760*/  BRA `(.L_x_12485) ;  /* 0x0000000000107947 */ /* 0x000fea0003800000 */
.L_x_12467:
[----:B------:R-:W-:Y:S02]  /*10770*/  ULDC UR6, c[0x0][0x22c] ;  /* 0x00008b0000067ab9 */ /* 0x000fe40000000800 */
[----:B------:R-:W-:-:S13]  /*10780*/  ISETP.GE.AND P0, PT, R0, UR6, PT ;  /* 0x0000000600007c0c */ /* 0x000fda000bf06270 */
[----:B------:R-:W-:Y:S05]  /*10790*/  @P0 EXIT ;  /* 0x000000000000094d */ /* 0x000fea0003800000 */
[----:B------:R0:W-:Y:S02]  /*107a0*/  STG.E.64 desc[UR4][R76.64+0x1000], RZ ;  /* 0x001000ff4c007986 */ /* 0x0001e4000c101b04 */
.L_x_12485:
[----:B------:R-:W-:Y:S05]  /*107b0*/  BSYNC B2 ;  /* 0x0000000000027941 */ /* 0x000fea0003800000 */
.L_x_12466:
        /* <DEDUP_REMOVED lines=16> */
.L_x_12489:
[----:B------:R-:W-:Y:S05]  /*108c0*/  BSYNC B3 ;  /* 0x0000000000037941 */ /* 0x000fea0003800000 */
.L_x_12488:
        /* <DEDUP_REMOVED lines=17> */
.L_x_12493:
[----:B------:R-:W-:Y:S05]  /*109e0*/  BSYNC B4 ;  /* 0x0000000000047941 */ /* 0x000fea0003800000 */
.L_x_12492:
[----:B------:R-:W-:-:S04]  /*109f0*/  F2FP.F16.F32.PACK_AB R0, RZ, R0 ;  /* 0x00000000ff00723e */ /* 0x000fc800000000ff */
[----:B------:R-:W-:Y:S01]  /*10a00*/  PRMT R2, R0, 0x7610, R2 ;  /* 0x0000761000027816 */ /* 0x000fe20000000002 */
[----:B------:R-:W-:Y:S06]  /*10a10*/  BRA `(.L_x_12494) ;  /* 0x0000000000047947 */ /* 0x000fec0003800000 */
.L_x_12491:
[----:B------:R-:W-:-:S07]  /*10a20*/  PRMT R2, RZ, 0x7610, R2 ;  /* 0x00007610ff027816 */ /* 0x000fce0000000002 */
.L_x_12494:
[----:B------:R-:W-:Y:S05]  /*10a30*/  BSYNC B3 ;  /* 0x0000000000037941 */ /* 0x000fea0003800000 */
.L_x_12490:
        /* <DEDUP_REMOVED lines=16> */
.L_x_12498:
[----:B------:R-:W-:Y:S05]  /*10b40*/  BSYNC B4 ;  /* 0x0000000000047941 */ /* 0x000fea0003800000 */
.L_x_12497:
[----:B------:R-:W-:-:S04]  /*10b50*/  F2FP.F16.F32.PACK_AB R0, RZ, R0 ;  /* 0x00000000ff00723e */ /* 0x000fc800000000ff */
[----:B------:R-:W-:Y:S01]  /*10b60*/  PRMT R4, R0, 0x7610, R4 ;  /* 0x0000761000047816 */ /* 0x000fe20000000004 */
[----:B------:R-:W-:Y:S06]  /*10b70*/  BRA `(.L_x_12499) ;  /* 0x0000000000047947 */ /* 0x000fec0003800000 */
.L_x_12496:
[----:B------:R-:W-:-:S07]  /*10b80*/  PRMT R4, RZ, 0x7610, R4 ;  /* 0x00007610ff047816 */ /* 0x000fce0000000004 */
.L_x_12499:
[----:B------:R-:W-:Y:S05]  /*10b90*/  BSYNC B3 ;  /* 0x0000000000037941 */ /* 0x000fea0003800000 */
.L_x_12495:
        /* <DEDUP_REMOVED lines=16> */
.L_x_12503:
[----:B------:R-:W-:Y:S05]  /*10ca0*/  BSYNC B4 ;  /* 0x0000000000047941 */ /* 0x000fea0003800000 */
.L_x_12502:
[----:B------:R-:W-:-:S04]  /*10cb0*/  F2FP.F16.F32.PACK_AB R0, RZ, R0 ;  /* 0x00000000ff00723e */ /* 0x000fc800000000ff */
[----:B------:R-:W-:Y:S01]  /*10cc0*/  PRMT R5, R0, 0x7610, R5 ;  /* 0x0000761000057816 */ /* 0x000fe20000000005 */
[----:B------:R-:W-:Y:S06]  /*10cd0*/  BRA `(.L_x_12504) ;  /* 0x0000000000047947 */ /* 0x000fec0003800000 */
.L_x_12501:
[----:B------:R-:W-:-:S07]  /*10ce0*/  PRMT R5, RZ, 0x7610, R5 ;  /* 0x00007610ff057816 */ /* 0x000fce0000000005 */
.L_x_12504:
[----:B------:R-:W-:Y:S05]  /*10cf0*/  BSYNC B3 ;  /* 0x0000000000037941 */ /* 0x000fea0003800000 */
.L_x_12500:
[----:B------:R-:W-:Y:S02]  /*10d00*/  LOP3.LUT R2, R2, 0xffff, RZ, 0xc0, !PT ;  /* 0x0000ffff02027812 */ /* 0x000fe400078ec0ff */
[----:B------:R-:W-:-:S03]  /*10d10*/  PRMT R5, R4, 0x5410, R5 ;  /* 0x0000541004057816 */ /* 0x000fc60000000005 */
[----:B------:R-:W-:-:S05]  /*10d20*/  IMAD.WIDE.U32 R2, R2, 0x10000, RZ ;  /* 0x0001000002027825 */ /* 0x000fca00078e00ff */
[----:B------:R-:W-:Y:S02]  /*10d30*/  LOP3.LUT R3, R5, R3, RZ, 0xfc, !PT ;  /* 0x0000000305037212 */ /* 0x000fe400078efcff */
[----:B------:R-:W-:-:S05]  /*10d40*/  LOP3.LUT R2, R2, R13, RZ, 0xfc, !PT ;  /* 0x0000000d02027212 */ /* 0x000fca00078efcff */
[----:B------:R1:W-:Y:S01]  /*10d50*/  STG.E.64 desc[UR4][R76.64+0x1100], R2 ;  /* 0x001100024c007986 */ /* 0x0003e2000c101b04 */
[----:B------:R-:W-:Y:S05]  /*10d60*/  BRA `(.L_x_12505) ;  /* 0x0000000000107947 */ /* 0x000fea0003800000 */
.L_x_12487:
[----:B------:R-:W-:Y:S02]  /*10d70*/  ULDC UR6, c[0x0][0x22c] ;  /* 0x00008b0000067ab9 */ /* 0x000fe40000000800 */
[----:B------:R-:W-:-:S13]  /*10d80*/  ISETP.GE.AND P0, PT, R0, UR6, PT ;  /* 0x0000000600007c0c */ /* 0x000fda000bf06270 */
[----:B------:R-:W-:Y:S05]  /*10d90*/  @P0 EXIT ;  /* 0x000000000000094d */ /* 0x000fea0003800000 */
[----:B------:R0:W-:Y:S02]  /*10da0*/  STG.E.64 desc[UR4][R76.64+0x1100], RZ ;  /* 0x001100ff4c007986 */ /* 0x0001e4000c101b04 */
.L_x_12505:
[----:B------:R-:W-:Y:S05]  /*10db0*/  BSYNC B2 ;  /* 0x0000000000027941 */ /* 0x000fea0003800000 */
.L_x_12486:
        /* <DEDUP_REMOVED lines=16> */
.L_x_12509:
[----:B------:R-:W-:Y:S05]  /*10ec0*/  BSYNC B3 ;  /* 0x0000000000037941 */ /* 0x000fea0003800000 */
.L_x_12508:
        /* <DEDUP_REMOVED lines=17> */
.L_x_12513:
[----:B------:R-:W-:Y:S05]  /*10fe0*/  BSYNC B4 ;  /* 0x0000000000047941 */ /* 0x000fea0003800000 */
.L_x_12512:
[----:B------:R-:W-:-:S04]  /*10ff0*/  F2FP.F16.F32.PACK_AB R0, RZ, R0 ;  /* 0x00000000ff00723e */ /* 0x000fc800000000ff */
[----:B------:R-:W-:Y:S01]  /*11000*/  PRMT R2, R0, 0x7610, R2 ;  /* 0x0000761000027816 */ /* 0x000fe20000000002 */
[----:B------:R-:W-:Y:S06]  /*11010*/  BRA `(.L_x_12514) ;  /* 0x0000000000047947 */ /* 0x000fec0003800000 */
.L_x_12511:
[----:B------:R-:W-:-:S07]  /*11020*/  PRMT R2, RZ, 0x7610, R2 ;  /* 0x00007610ff027816 */ /* 0x000fce0000000002 */
.L_x_12514:
[----:B------:R-:W-:Y:S05]  /*11030*/  BSYNC B3 ;  /* 0x0000000000037941 */ /* 0x000fea0003800000 */
.L_x_12510:
        /* <DEDUP_REMOVED lines=16> */
.L_x_12518:
[----:B------:R-:W-:Y:S05]  /*11140*/  BSYNC B4 ;  /* 0x0000000000047941 */ /* 0x000fea0003800000 */
.L_x_12517:
[----:B------:R-:W-:-:S04]  /*11150*/  F2FP.F16.F32.PACK_AB R0, RZ, R0 ;  /* 0x00000000ff00723e */ /* 0x000fc800000000ff */
[----:B------:R-:W-:Y:S01]  /*11160*/  PRMT R4, R0, 0x7610, R4 ;  /* 0x0000761000047816 */ /* 0x000fe20000000004 */
[----:B------:R-:W-:Y:S06]  /*11170*/  BRA `(.L_x_12519) ;  /* 0x0000000000047947 */ /* 0x000fec0003800000 */
.L_x_12516:
[----:B------:R-:W-:-:S07]  /*11180*/  PRMT R4, RZ, 0x7610, R4 ;  /* 0x00007610ff047816 */ /* 0x000fce0000000004 */
.L_x_12519:
[----:B------:R-:W-:Y:S05]  /*11190*/  BSYNC B3 ;  /* 0x0000000000037941 */ /* 0x000fea0003800000 */
.L_x_12515:
        /* <DEDUP_REMOVED lines=16> */
.L_x_12523:
[----:B------:R-:W-:Y:S05]  /*112a0*/  BSYNC B4 ;  /* 0x0000000000047941 */ /* 0x000fea0003800000 */
.L_x_12522:
[----:B------:R-:W-:-:S04]  /*112b0*/  F2FP.F16.F32.PACK_AB R0, RZ, R0 ;  /* 0x00000000ff00723e */ /* 0x000fc800000000ff */
[----:B------:R-:W-:Y:S01]  /*112c0*/  PRMT R5, R0, 0x7610, R5 ;  /* 0x0000761000057816 */ /* 0x000fe20000000005 */
[----:B------:R-:W-:Y:S06]  /*112d0*/  BRA `(.L_x_12524) ;  /* 0x0000000000047947 */ /* 0x000fec0003800000 */
.L_x_12521:
[----:B------:R-:W-:-:S07]  /*112e0*/  PRMT R5, RZ, 0x7610, R5 ;  /* 0x00007610ff057816 */ /* 0x000fce0000000005 */
.L_x_12524:
[----:B------:R-:W-:Y:S05]  /*112f0*/  BSYNC B3 ;  /* 0x0000000000037941 */ /* 0x000fea0003800000 */
.L_x_12520:
[----:B------:R-:W-:Y:S02]  /*11300*/  LOP3.LUT R2, R2, 0xffff, RZ, 0xc0, !PT ;  /* 0x0000ffff02027812 */ /* 0x000fe400078ec0ff */
[----:B------:R-:W-:-:S03]  /*11310*/  PRMT R5, R4, 0x5410, R5 ;  /* 0x0000541004057816 */ /* 0x000fc60000000005 */
[----:B------:R-:W-:-:S05]  /*11320*/  IMAD.WIDE.U32 R2, R2, 0x10000, RZ ;  /* 0x0001000002027825 */ /* 0x000fca00078e00ff */
[----:B------:R-:W-:Y:S02]  /*11330*/  LOP3.LUT R3, R5, R3, RZ, 0xfc, !PT ;  /* 0x0000000305037212 */ /* 0x000fe400078efcff */
[----:B------:R-:W-:-:S05]  /*11340*/  LOP3.LUT R2, R2, R13, RZ, 0xfc, !PT ;  /* 0x0000000d02027212 */ /* 0x000fca00078efcff */
[----:B------:R1:W-:Y:S01]  /*11350*/  STG.E.64 desc[UR4][R76.64+0x1200], R2 ;  /* 0x001200024c007986 */ /* 0x0003e2000c101b04 */
[----:B------:R-:W-:Y:S05]  /*11360*/  BRA `(.L_x_12525) ;  /* 0x0000000000107947 */ /* 0x000fea0003800000 */
.L_x_12507:
[----:B------:R-:W-:Y:S02]  /*11370*/  ULDC UR6, c[0x0][0x22c] ;  /* 0x00008b0000067ab9 */ /* 0x000fe40000000800 */
[----:B------:R-:W-:-:S13]  /*11380*/  ISETP.GE.AND P0, PT, R0, UR6, PT ;  /* 0x0000000600007c0c */ /* 0x000fda000bf06270 */
[----:B------:R-:W-:Y:S05]  /*11390*/  @P0 EXIT ;  /* 0x000000000000094d */ /* 0x000fea0003800000 */
[----:B------:R0:W-:Y:S02]  /*113a0*/  STG.E.64 desc[UR4][R76.64+0x1200], RZ ;  /* 0x001200ff4c007986 */ /* 0x0001e4000c101b04 */
.L_x_12525:
[----:B------:R-:W-:Y:S05]  /*113b0*/  BSYNC B2 ;  /* 0x0000000000027941 */ /* 0x000fea0003800000 */
.L_x_12506:
        /* <DEDUP_REMOVED lines=16> */
.L_x_12529:
[----:B------:R-:W-:Y:S05]  /*114c0*/  BSYNC B3 ;  /* 0x0000000000037941 */ /* 0x000fea0003800000 */
.L_x_12528:
        /* <DEDUP_REMOVED lines=17> */
.L_x_12533:
[----:B------:R-:W-:Y:S05]  /*115e0*/  BSYNC B4 ;  /* 0x0000000000047941 */ /* 0x000fea0003800000 */
.L_x_12532:
[----:B------:R-:W-:-:S04]  /*115f0*/  F2FP.F16.F32.PACK_AB R0, RZ, R0 ;  /* 0x00000000ff00723e */ /* 0x000fc800000000ff */
[----:B------:R-:W-:Y:S01]  /*11600*/  PRMT R2, R0, 0x7610, R2 ;  /* 0x0000761000027816 */ /* 0x000fe20000000002 */
[----:B------:R-:W-:Y:S06]  /*11610*/  BRA `(.L_x_12534) ;  /* 0x0000000000047947 */ /* 0x000fec0003800000 */
.L_x_12531:
[----:B------:R-:W-:-:S07]  /*11620*/  PRMT R2, RZ, 0x7610, R2 ;  /* 0x00007610ff027816 */ /* 0x000fce0000000002 */
.L_x_12534:
[----:B------:R-:W-:Y:S05]  /*11630*/  BSYNC B3 ;  /* 0x0000000000037941 */ /* 0x000fea0003800000 */
.L_x_12530:
        /* <DEDUP_REMOVED lines=16> */
.L_x_12538:
[----:B------:R-:W-:Y:S05]  /*11740*/  BSYNC B4 ;  /* 0x0000000000047941 */ /* 0x000fea0003800000 */
.L_x_12537:
[----:B------:R-:W-:-:S04]  /*11750*/  F2FP.F16.F32.PACK_AB R0, RZ, R0 ;  /* 0x00000000ff00723e */ /* 0x000fc800000000ff */
[----:B------:R-:W-:Y:S01]  /*11760*/  PRMT R4, R0, 0x7610, R4 ;  /* 0x0000761000047816 */ /* 0x000fe20000000004 */
[----:B------:R-:W-:Y:S06]  /*11770*/  BRA `(.L_x_12539) ;  /* 0x0000000000047947 */ /* 0x000fec0003800000 */
.L_x_12536:
[----:B------:R-:W-:-:S07]  /*11780*/  PRMT R4, RZ, 0x7610, R4 ;  /* 0x00007610ff047816 */ /* 0x000fce0000000004 */
.L_x_12539:
[----:B------:R-:W-:Y:S05]  /*11790*/  BSYNC B3 ;  /* 0x0000000000037941 */ /* 0x000fea0003800000 */
.L_x_12535:
        /* <DEDUP_REMOVED lines=16> */
.L_x_12543:
[----:B------:R-:W-:Y:S05]  /*118a0*/  BSYNC B4 ;  /* 0x0000000000047941 */ /* 0x000fea0003800000 */
.L_x_12542:
[----:B------:R-:W-:-:S04]  /*118b0*/  F2FP.F16.F32.PACK_AB R0, RZ, R0 ;  /* 0x00000000ff00723e */ /* 0x000fc800000000ff */
[----:B------:R-:W-:Y:S01]  /*118c0*/  PRMT R5, R0, 0x7610, R5 ;  /* 0x0000761000057816 */ /* 0x000fe20000000005 */
[----:B------:R-:W-:Y:S06]  /*118d0*/  BRA `(.L_x_12544) ;  /* 0x0000000000047947 */ /* 0x000fec0003800000 */
.L_x_12541:
[----:B------:R-:W-:-:S07]  /*118e0*/  PRMT R5, RZ, 0x7610, R5 ;  /* 0x00007610ff057816 */ /* 0x000fce0000000005 */
.L_x_12544:
[----:B------:R-:W-:Y:S05]  /*118f0*/  BSYNC B3 ;  /* 0x0000000000037941 */ /* 0x000fea0003800000 */
.L_x_12540:
[----:B------:R-:W-:Y:S02]  /*11900*/  LOP3.LUT R2, R2, 0xffff, RZ, 0xc0, !PT ;  /* 0x0000ffff02027812 */ /* 0x000fe400078ec0ff */
[----:B------:R-:W-:-:S03]  /*11910*/  PRMT R5, R4, 0x5410, R5 ;  /* 0x0000541004057816 */ /* 0x000fc60000000005 */
[----:B------:R-:W-:-:S05]  /*11920*/  IMAD.WIDE.U32 R2, R2, 0x10000, RZ ;  /* 0x0001000002027825 */ /* 0x000fca00078e00ff */
[----:B------:R-:W-:Y:S02]  /*11930*/  LOP3.LUT R3, R5, R3, RZ, 0xfc, !PT ;  /* 0x0000000305037212 */ /* 0x000fe400078efcff */
[----:B------:R-:W-:-:S05]  /*11940*/  LOP3.LUT R2, R2, R13, RZ, 0xfc, !PT ;  /* 0x0000000d02027212 */ /* 0x000fca00078efcff */
[----:B------:R1:W-:Y:S01]  /*11950*/  STG.E.64 desc[UR4][R76.64+0x1300], R2 ;  /* 0x001300024c007986 */ /* 0x0003e2000c101b04 */
[----:B------:R-:W-:Y:S05]  /*11960*/  BRA `(.L_x_12545) ;  /* 0x0000000000107947 */ /* 0x000fea0003800000 */
.L_x_12527:
[----:B------:R-:W-:Y:S02]  /*11970*/  ULDC UR6, c[0x0][0x22c] ;  /* 0x00008b0000067ab9 */ /* 0x000fe40000000800 */
[----:B------:R-:W-:-:S13]  /*11980*/  ISETP.GE.AND P0, PT, R0, UR6, PT ;  /* 0x0000000600007c0c */ /* 0x000fda000bf06270 */
[----:B------:R-:W-:Y:S05]  /*11990*/  @P0 EXIT ;  /* 0x000000000000094d */ /* 0x000fea0003800000 */
[----:B------:R0:W-:Y:S02]  /*119a0*/  STG.E.64 desc[UR4][R76.64+0x1300], RZ ;  /* 0x001300ff4c007986 */ /* 0x0001e4000c101b04 */
.L_x_12545:
[----:B------:R-:W-:Y:S05]  /*119b0*/  BSYNC B2 ;  /* 0x0000000000027941 */ /* 0x000fea0003800000 */
.L_x_12526:
        /* <DEDUP_REMOVED lines=16> */
.L_x_12549:
[----:B------:R-:W-:Y:S05]  /*11ac0*/  BSYNC B3 ;  /* 0x0000000000037941 */ /* 0x000fea0003800000 */
.L_x_12548:
        /* <DEDUP_REMOVED lines=17> */
.L_x_12553:
[----:B------:R-:W-:Y:S05]  /*11be0*/  BSYNC B4 ;  /* 0x0000000000047941 */ /* 0x000fea0003800000 */
.L_x_12552:
[----:B------:R-:W-:-:S04]  /*11bf0*/  F2FP.F16.F32.PACK_AB R0, RZ, R0 ;  /* 0x00000000ff00723e */ /* 0x000fc800000000ff */
[----:B------:R-:W-:Y:S01]  /*11c00*/  PRMT R2, R0, 0x7610, R2 ;  /* 0x0000761000027816 */ /* 0x000fe20000000002 */
[----:B------:R-:W-:Y:S06]  /*11c10*/  BRA `(.L_x_12554) ;  /* 0x0000000000047947 */ /* 0x000fec0003800000 */
.L_x_12551:
[----:B------:R-:W-:-:S07]  /*11c20*/  PRMT R2, RZ, 0x7610, R2 ;  /* 0x00007610ff027816 */ /* 0x000fce0000000002 */
.L_x_12554:
[----:B------:R-:W-:Y:S05]  /*11c30*/  BSYNC B3 ;  /* 0x0000000000037941 */ /* 0x000fea0003800000 */
.L_x_12550:
        /* <DEDUP_REMOVED lines=16> */
.L_x_12558:
[----:B------:R-:W-:Y:S05]  /*11d40*/  BSYNC B4 ;  /* 0x0000000000047941 */ /* 0x000fea0003800000 */
.L_x_12557:
[----:B------:R-:W-:-:S04]  /*11d50*/  F2FP.F16.F32.PACK_AB R0, RZ, R0 ;  /* 0x00000000ff00723e */ /* 0x000fc800000000ff */
[----:B------:R-:W-:Y:S01]  /*11d60*/  PRMT R4, R0, 0x7610, R4 ;  /* 0x0000761000047816 */ /* 0x000fe20000000004 */
[----:B------:R-:W-:Y:S06]  /*11d70*/  BRA `(.L_x_12559) ;  /* 0x0000000000047947 */ /* 0x000fec0003800000 */
.L_x_12556:
[----:B------:R-:W-:-:S07]  /*11d80*/  PRMT R4, RZ, 0x7610, R4 ;  /* 0x00007610ff047816 */ /* 0x000fce0000000004 */
.L_x_12559:
[----:B------:R-:W-:Y:S05]  /*11d90*/  BSYNC B3 ;  /* 0x0000000000037941 */ /* 0x000fea0003800000 */
.L_x_12555:
        /* <DEDUP_REMOVED lines=16> */
.L_x_12563:
[----:B------:R-:W-:Y:S05]  /*11ea0*/  BSYNC B4 ;  /* 0x0000000000047941 */ /* 0x000fea0003800000 */
.L_x_12562:
[----:B------:R-:W-:-:S04]  /*11eb0*/  F2FP.F16.F32.PACK_AB R0, RZ, R0 ;  /* 0x00000000ff00723e */ /* 0x000fc800000000ff */
[----:B------:R-:W-:Y:S01]  /*11ec0*/  PRMT R5, R0, 0x7610, R5 ;  /* 0x0000761000057816 */ /* 0x000fe20000000005 */
[----:B------:R-:W-:Y:S06]  /*11ed0*/  BRA `(.L_x_12564) ;  /* 0x0000000000047947 */ /* 0x000fec0003800000 */
.L_x_12561:
[----:B------:R-:W-:-:S07]  /*11ee0*/  PRMT R5, RZ, 0x7610, R5 ;  /* 0x00007610ff057816 */ /* 0x000fce0000000005 */
.L_x_12564:
[----:B------:R-:W-:Y:S05]  /*11ef0*/  BSYNC B3 ;  /* 0x0000000000037941 */ /* 0x000fea0003800000 */
.L_x_12560:
[----:B------:R-:W-:Y:S02]  /*11f00*/  LOP3.LUT R2, R2, 0xffff, RZ, 0xc0, !PT ;  /* 0x0000ffff02027812 */ /* 0x000fe400078ec0ff */
[----:B------:R-:W-:-:S03]  /*11f10*/  PRMT R5, R4, 0x5410, R5 ;  /* 0x0000541004057816 */ /* 0x000fc60000000005 */
[----:B------:R-:W-:-:S05]  /*11f20*/  IMAD.WIDE.U32 R2, R2, 0x10000, RZ ;  /* 0x0001000002027825 */ /* 0x000fca00078e00ff */
[----:B------:R-:W-:Y:S02]  /*11f30*/  LOP3.LUT R3, R5, R3, RZ, 0xfc, !PT ;  /* 0x0000000305037212 */ /* 0x000fe400078efcff */
[----:B------:R-:W-:-:S05]  /*11f40*/  LOP3.LUT R2, R2, R13, RZ, 0xfc, !PT ;  /* 0x0000000d02027212 */ /* 0x000fca00078efcff */
[----:B------:R1:W-:Y:S01]  /*11f50*/  STG.E.64 desc[UR4][R76.64+0x1400], R2 ;  /* 0x001400024c007986 */ /* 0x0003e2000c101b04 */
[----:B------:R-:W-:Y:S05]  /*11f60*/  BRA `(.L_x_12565) ;  /* 0x0000000000107947 */ /* 0x000fea0003800000 */
.L_x_12547:
[----:B------:R-:W-:Y:S02]  /*11f70*/  ULDC UR6, c[0x0][0x22c] ;  /* 0x00008b0000067ab9 */ /* 0x000fe40000000800 */
[----:B------:R-:W-:-:S13]  /*11f80*/  ISETP.GE.AND P0, PT, R0, UR6, PT ;  /* 0x0000000600007c0c */ /* 0x000fda000bf06270 */
[----:B------:R-:W-:Y:S05]  /*11f90*/  @P0 EXIT ;  /* 0x000000000000094d */ /* 0x000fea0003800000 */
[----:B------:R0:W-:Y:S02]  /*11fa0*/  STG.E.64 desc[UR4][R76.64+0x1400], RZ ;  /* 0x001400ff4c007986 */ /* 0x0001e4000c101b04 */
.L_x_12565:
[----:B------:R-:W-:Y:S05]  /*11fb0*/  BSYNC B2 ;  /* 0x0000000000027941 */ /* 0x000fea0003800000 */
.L_x_12546:
        /* <DEDUP_REMOVED lines=16> */
.L_x_12569:
[----:B------:R-:W-:Y:S05]  /*120c0*/  BSYNC B3 ;  /* 0x0000000000037941 */ /* 0x000fea0003800000 */
.L_x_12568:
        /* <DEDUP_REMOVED lines=17> */
.L_x_12573:
[----:B------:R-:W-:Y:S05]  /*121e0*/  BSYNC B4 ;  /* 0x0000000000047941 */ /* 0x000fea0003800000 */
.L_x_12572:
[----:B------:R-:W-:-:S04]  /*121f0*/  F2FP.F16.F32.PACK_AB R0, RZ, R0 ;  /* 0x00000000ff00723e */ /* 0x000fc800000000ff */
[----:B------:R-:W-:Y:S01]  /*12200*/  PRMT R2, R0, 0x7610, R2 ;  /* 0x0000761000027816 */ /* 0x000fe20000000002 */
[----:B------:R-:W-:Y:S06]  /*12210*/  BRA `(.L_x_12574) ;  /* 0x0000000000047947 */ /* 0x000fec0003800000 */
.L_x_12571:
[----:B------:R-:W-:-:S07]  /*12220*/  PRMT R2, RZ, 0x7610, R2 ;  /* 0x00007610ff027816 */ /* 0x000fce0000000002 */
.L_x_12574:
[----:B------:R-:W-:Y:S05]  /*12230*/  BSYNC B3 ;  /* 0x0000000000037941 */ /* 0x000fea0003800000 */
.L_x_12570:
        /* <DEDUP_REMOVED lines=16> */
.L_x_12578:
[----:B------:R-:W-:Y:S05]  /*12340*/  BSYNC B4 ;  /* 0x0000000000047941 */ /* 0x000fea0003800000 */
.L_x_12577:
[----:B------:R-:W-:-:S04]  /*12350*/  F2FP.F16.F32.PACK_AB R0, RZ, R0 ;  /* 0x00000000ff00723e */ /* 0x000fc800000000ff */
[----:B------:R-:W-:Y:S01]  /*12360*/  PRMT R4, R0, 0x7610, R4 ;  /* 0x0000761000047816 */ /* 0x000fe20000000004 */
[----:B------:R-:W-:Y:S06]  /*12370*/  BRA `(.L_x_12579) ;  /* 0x0000000000047947 */ /* 0x000fec0003800000 */
.L_x_12576:
[----:B------:R-:W-:-:S07]  /*12380*/  PRMT R4, RZ, 0x7610, R4 ;  /* 0x00007610ff047816 */ /* 0x000fce0000000004 */
.L_x_12579:
[----:B------:R-:W-:Y:S05]  /*12390*/  BSYNC B3 ;  /* 0x0000000000037941 */ /* 0x000fea0003800000 */
.L_x_12575:
        /* <DEDUP_REMOVED lines=16> */
.L_x_12583:
[----:B------:R-:W-:Y:S05]  /*124a0*/  BSYNC B4 ;  /* 0x0000000000047941 */ /* 0x000fea0003800000 */
.L_x_12582:
[----:B------:R-:W-:-:S04]  /*124b0*/  F2FP.F16.F32.PACK_AB R0, RZ, R0 ;  /* 0x00000000ff00723e */ /* 0x000fc800000000ff */
[----:B------:R-:W-:Y:S01]  /*124c0*/  PRMT R5, R0, 0x7610, R5 ;  /* 0x0000761000057816 */ /* 0x000fe20000000005 */
[----:B------:R-:W-:Y:S06]  /*124d0*/  BRA `(.L_x_12584) ;  /* 0x0000000000047947 */ /* 0x000fec0003800000 */
.L_x_12581:
[----:B------:R-:W-:-:S07]  /*124e0*/  PRMT R5, RZ, 0x7610, R5 ;  /* 0x00007610ff057816 */ /* 0x000fce0000000005 */
.L_x_12584:
[----:B------:R-:W-:Y:S05]  /*124f0*/  BSYNC B3 ;  /* 0x0000000000037941 */ /* 0x000fea0003800000 */
.L_x_12580:
[----:B------:R-:W-:Y:S02]  /*12500*/  LOP3.LUT R2, R2, 0xffff, RZ, 0xc0, !PT ;  /* 0x0000ffff02027812 */ /* 0x000fe400078ec0ff */
[----:B------:R-:W-:-:S03]  /*12510*/  PRMT R5, R4, 0x5410, R5 ;  /* 0x0000541004057816 */ /* 0x000fc60000000005 */
[----:B------:R-:W-:-:S05]  /*12520*/  IMAD.WIDE.U32 R2, R2, 0x10000, RZ ;  /* 0x0001000002027825 */ /* 0x000fca00078e00ff */
[----:B------:R-:W-:Y:S02]  /*12530*/  LOP3.LUT R3, R5, R3, RZ, 0xfc, !PT ;  /* 0x0000000305037212 */ /* 0x000fe400078efcff */
[----:B------:R-:W-:-:S05]  /*12540*/  LOP3.LUT R2, R2, R13, RZ, 0xfc, !PT ;  /* 0x0000000d02027212 */ /* 0x000fca00078efcff */
[----:B------:R1:W-:Y:S01]  /*12550*/  STG.E.64 desc[UR4][R76.64+0x1500], R2 ;  /* 0x001500024c007986 */ /* 0x0003e2000c101b04 */
[----:B------:R-:W-:Y:S05]  /*12560*/  BRA `(.L_x_12585) ;  /* 0x0000000000107947 */ /* 0x000fea0003800000 */
.L_x_12567:
[----:B------:R-:W-:Y:S02]  /*12570*/  ULDC UR6, c[0x0][0x22c] ;  /* 0x00008b0000067ab9 */ /* 0x000fe40000000800 */
[----:B------:R-:W-:-:S13]  /*12580*/  ISETP.GE.AND P0, PT, R0, UR6, PT ;  /* 0x0000000600007c0c */ /* 0x000fda000bf06270 */
[----:B------:R-:W-:Y:S05]  /*12590*/  @P0 EXIT ;  /* 0x000000000000094d */ /* 0x000fea0003800000 */
[----:B------:R0:W-:Y:S02]  /*125a0*/  STG.E.64 desc[UR4][R76.64+0x1500], RZ ;  /* 0x001500ff4c007986 */ /* 0x0001e4000c101b04 */
.L_x_12585:
[----:B------:R-:W-:Y:S05]  /*125b0*/  BSYNC B2 ;  /* 0x0000000000027941 */ /* 0x000fea0003800000 */
.L_x_12566:
        /* <DEDUP_REMOVED lines=16> */
.L_x_12589:
[----:B------:R-:W-:Y:S05]  /*126c0*/  BSYNC B3 ;  /* 0x0000000000037941 */ /* 0x000fea0003800000 */
.L_x_12588:
        /* <DEDUP_REMOVED lines=17> */
.L_x_12593:
[----:B------:R-:W-:Y:S05]  /*127e0*/  BSYNC B4 ;  /* 0x0000000000047941 */ /* 0x000fea0003800000 */
.L_x_12592:
[----:B------:R-:W-:-:S04]  /*127f0*/  F2FP.F16.F32.PACK_AB R0, RZ, R0 ;  /* 0x00000000ff00723e */ /* 0x000fc800000000ff */
[----:B------:R-:W-:Y:S01]  /*12800*/  PRMT R2, R0, 0x7610, R2 ;  /* 0x0000761000027816 */ /* 0x000fe20000000002 */
[----:B------:R-:W-:Y:S06]  /*12810*/  BRA `(.L_x_12594) ;  /* 0x0000000000047947 */ /* 0x000fec0003800000 */
.L_x_12591:
[----:B------:R-:W-:-:S07]  /*12820*/  PRMT R2, RZ, 0x7610, R2 ;  /* 0x00007610ff027816 */ /* 0x000fce0000000002 */
.L_x_12594:
[----:B------:R-:W-:Y:S05]  /*12830*/  BSYNC B3 ;  /* 0x0000000000037941 */ /* 0x000fea0003800000 */
.L_x_12590:
        /* <DEDUP_REMOVED lines=16> */
.L_x_12598:
[----:B------:R-:W-:Y:S05]  /*12940*/  BSYNC B4 ;  /* 0x0000000000047941 */ /* 0x000fea0003800000 */
.L_x_12597:
[----:B------:R-:W-:-:S04]  /*12950*/  F2FP.F16.F32.PACK_AB R0, RZ, R0 ;  /* 0x00000000ff00723e */ /* 0x000fc800000000ff */
[----:B------:R-:W-:Y:S01]  /*12960*/  PRMT R4, R0, 0x7610, R4 ;  /* 0x0000761000047816 */ /* 0x000fe20000000004 */
[----:B------:R-:W-:Y:S06]  /*12970*/  BRA `(.L_x_12599) ;  /* 0x0000000000047947 */ /* 0x000fec0003800000 */
.L_x_12596:
[----:B------:R-:W-:-:S07]  /*12980*/  PRMT R4, RZ, 0x7610, R4 ;  /* 0x00007610ff047816 */ /* 0x000fce0000000004 */
.L_x_12599:
[----:B------:R-:W-:Y:S05]  /*12990*/  BSYNC B3 ;  /* 0x0000000000037941 */ /* 0x000fea0003800000 */
.L_x_12595:
        /* <DEDUP_REMOVED lines=16> */
.L_x_12603:
[----:B------:R-:W-:Y:S05]  /*12aa0*/  BSYNC B4 ;  /* 0x0000000000047941 */ /* 0x000fea0003800000 */
.L_x_12602:
[----:B------:R-:W-:-:S04]  /*12ab0*/  F2FP.F16.F32.PACK_AB R0, RZ, R0 ;  /* 0x00000000ff00723e */ /* 0x000fc800000000ff */
[----:B------:R-:W-:Y:S01]  /*12ac0*/  PRMT R5, R0, 0x7610, R5 ;  /* 0x0000761000057816 */ /* 0x000fe20000000005 */
[----:B------:R-:W-:Y:S06]  /*12ad0*/  BRA `(.L_x_12604) ;  /* 0x0000000000047947 */ /* 0x000fec0003800000 */
.L_x_12601:
[----:B------:R-:W-:-:S07]  /*12ae0*/  PRMT R5, RZ, 0x7610, R5 ;  /* 0x00007610ff057816 */ /* 0x000fce0000000005 */
.L_x_12604:
[----:B------:R-:W-:Y:S05]  /*12af0*/  BSYNC B3 ;  /* 0x0000000000037941 */ /* 0x000fea0003800000 */
.L_x_12600:
[----:B------:R-:W-:Y:S02]  /*12b00*/  LOP3.LUT R2, R2, 0xffff, RZ, 0xc0, !PT ;  /* 0x0000ffff02027812 */ /* 0x000fe400078ec0ff */
[----:B------:R-:W-:-:S03]  /*12b10*/  PRMT R5, R4, 0x5410, R5 ;  /* 0x0000541004057816 */ /* 0x000fc60000000005 */
[----:B------:R-:W-:-:S05]  /*12b20*/  IMAD.WIDE.U32 R2, R2, 0x10000, RZ ;  /* 0x0001000002027825 */ /* 0x000fca00078e00ff */
[----:B------:R-:W-:Y:S02]  /*12b30*/  LOP3.LUT R3, R5, R3, RZ, 0xfc, !PT ;  /* 0x0000000305037212 */ /* 0x000fe400078efcff */
[----:B------:R-:W-:-:S05]  /*12b40*/  LOP3.LUT R2, R2, R13, RZ, 0xfc, !PT ;  /* 0x0000000d02027212 */ /* 0x000fca00078efcff */
[----:B------:R1:W-:Y:S01]  /*12b50*/  STG.E.64 desc[UR4][R76.64+0x1600], R2 ;  /* 0x001600024c007986 */ /* 0x0003e2000c101b04 */
[----:B------:R-:W-:Y:S05]  /*12b60*/  BRA `(.L_x_12605) ;  /* 0x0000000000107947 */ /* 0x000fea0003800000 */
.L_x_12587:
[----:B------:R-:W-:Y:S02]  /*12b70*/  ULDC UR6, c[0x0][0x22c] ;  /* 0x00008b0000067ab9 */ /* 0x000fe40000000800 */
[----:B------:R-:W-:-:S13]  /*12b80*/  ISETP.GE.AND P0, PT, R0, UR6, PT ;  /* 0x0000000600007c0c */ /* 0x000fda000bf06270 */
[----:B------:R-:W-:Y:S05]  /*12b90*/  @P0 EXIT ;  /* 0x000000000000094d */ /* 0x000fea0003800000 */
[----:B------:R0:W-:Y:S02]  /*12ba0*/  STG.E.64 desc[UR4][R76.64+0x1600], RZ ;  /* 0x001600ff4c007986 */ /* 0x0001e4000c101b04 */
.L_x_12605:
[----:B------:R-:W-:Y:S05]  /*12bb0*/  BSYNC B2 ;  /* 0x0000000000027941 */ /* 0x000fea0003800000 */
.L_x_12586:
        /* <DEDUP_REMOVED lines=16> */
.L_x_12609:
[----:B------:R-:W-:Y:S05]  /*12cc0*/  BSYNC B3 ;  /* 0x0000000000037941 */ /* 0x000fea0003800000 */
.L_x_12608:
        /* <DEDUP_REMOVED lines=17> */
.L_x_12613:
[----:B------:R-:W-:Y:S05]  /*12de0*/  BSYNC B4 ;  /* 0x0000000000047941 */ /* 0x000fea0003800000 */
.L_x_12612:
[----:B------:R-:W-:-:S04]  /*12df0*/  F2FP.F16.F32.PACK_AB R0, RZ, R0 ;  /* 0x00000000ff00723e */ /* 0x000fc800000000ff */
[----:B------:R-:W-:Y:S01]  /*12e00*/  PRMT R2, R0, 0x7610, R2 ;  /* 0x0000761000027816 */ /* 0x000fe20000000002 */
[----:B------:R-:W-:Y:S06]  /*12e10*/  BRA `(.L_x_12614) ;  /* 0x0000000000047947 */ /* 0x000fec0003800000 */
.L_x_12611:
[----:B------:R-:W-:-:S07]  /*12e20*/  PRMT R2, RZ, 0x7610, R2 ;  /* 0x00007610ff027816 */ /* 0x000fce0000000002 */
.L_x_12614:
[----:B------:R-:W-:Y:S05]  /*12e30*/  BSYNC B3 ;  /* 0x0000000000037941 */ /* 0x000fea0003800000 */
.L_x_12610:
        /* <DEDUP_REMOVED lines=16> */
.L_x_12618:
[----:B------:R-:W-:Y:S05]  /*12f40*/  BSYNC B4 ;  /* 0x0000000000047941 */ /* 0x000fea0003800000 */
.L_x_12617:
[----:B------:R-:W-:-:S04]  /*12f50*/  F2FP.F16.F32.PACK_AB R0, RZ, R0 ;  /* 0x00000000ff00723e */ /* 0x000fc800000000ff */
[----:B------:R-:W-:Y:S01]  /*12f60*/  PRMT R4, R0, 0x7610, R4 ;  /* 0x0000761000047816 */ /* 0x000fe20000000004 */
[----:B------:R-:W-:Y:S06]  /*12f70*/  BRA `(.L_x_12619) ;  /* 0x0000000000047947 */ /* 0x000fec0003800000 */
.L_x_12616:
[----:B------:R-:W-:-:S07]  /*12f80*/  PRMT R4, RZ, 0x7610, R4 ;  /* 0x00007610ff047816 */ /* 0x000fce0000000004 */
.L_x_12619:
[----:B------:R-:W-:Y:S05]  /*12f90*/  BSYNC B3 ;  /* 0x0000000000037941 */ /* 0x000fea0003800000 */
.L_x_12615:
        /* <DEDUP_REMOVED lines=16> */
.L_x_12623:
[----:B------:R-:W-:Y:S05]  /*130a0*/  BSYNC B4 ;  /* 0x0000000000047941 */ /* 0x000fea0003800000 */
.L_x_12622:
[----:B------:R-:W-:-:S04]  /*130b0*/  F2FP.F16.F32.PACK_AB R0, RZ, R0 ;  /* 0x00000000ff00723e */ /* 0x000fc800000000ff */
[----:B------:R-:W-:Y:S01]  /*130c0*/  PRMT R5, R0, 0x7610, R5 ;  /* 0x0000761000057816 */ /* 0x000fe20000000005 */
[----:B------:R-:W-:Y:S06]  /*130d0*/  BRA `(.L_x_12624) ;  /* 0x0000000000047947 */ /* 0x000fec0003800000 */
.L_x_12621:
[----:B------:R-:W-:-:S07]  /*130e0*/  PRMT R5, RZ, 0x7610, R5 ;  /* 0x00007610ff057816 */ /* 0x000fce0000000005 */
.L_x_12624:
[----:B------:R-:W-:Y:S05]  /*130f0*/  BSYNC B3 ;  /* 0x0000000000037941 */ /* 0x000fea0003800000 */
.L_x_12620:
[----:B------:R-:W-:Y:S02]  /*13100*/  LOP3.LUT R2, R2, 0xffff, RZ, 0xc0, !PT ;  /* 0x0000ffff02027812 */ /* 0x000fe400078ec0ff */
[----:B------:R-:W-:-:S03]  /*13110*/  PRMT R5, R4, 0x5410, R5 ;  /* 0x0000541004057816 */ /* 0x000fc60000000005 */
[----:B------:R-:W-:-:S05]  /*13120*/  IMAD.WIDE.U32 R2, R2, 0x10000, RZ ;  /* 0x0001000002027825 */ /* 0x000fca00078e00ff */
[----:B------:R-:W-:Y:S02]  /*13130*/  LOP3.LUT R3, R5, R3, RZ, 0xfc, !PT ;  /* 0x0000000305037212 */ /* 0x000fe400078efcff */
[----:B------:R-:W-:-:S05]  /*13140*/  LOP3.LUT R2, R2, R13, RZ, 0xfc, !PT ;  /* 0x0000000d02027212 */ /* 0x000fca00078efcff */
[----:B------:R1:W-:Y:S01]  /*13150*/  STG.E.64 desc[UR4][R76.64+0x1700], R2 ;  /* 0x001700024c007986 */ /* 0x0003e2000c101b04 */
[----:B------:R-:W-:Y:S05]  /*13160*/  BRA `(.L_x_12625) ;  /* 0x0000000000107947 */ /* 0x000fea0003800000 */
.L_x_12607:
[----:B------:R-:W-:Y:S02]  /*13170*/  ULDC UR6, c[0x0][0x22c] ;  /* 0x00008b0000067ab9 */ /* 0x000fe40000000800 */
[----:B------:R-:W-:-:S13]  /*13180*/  ISETP.GE.AND P0, PT, R0, UR6, PT ;  /* 0x0000000600007c0c */ /* 0x000fda000bf06270 */
[----:B------:R-:W-:Y:S05]  /*13190*/  @P0 EXIT ;  /* 0x000000000000094d */ /* 0x000fea0003800000 */
[----:B------:R0:W-:Y:S02]  /*131a0*/  STG.E.64 desc[UR4][R76.64+0x1700], RZ ;  /* 0x001700ff4c007986 */ /* 0x0001e4000c101b04 */
.L_x_12625:
[----:B------:R-:W-:Y:S05]  /*131b0*/  BSYNC B2 ;  /* 0x0000000000027941 */ /* 0x000fea0003800000 */
.L_x_12606:
        /* <DEDUP_REMOVED lines=16> */
.L_x_12629:
[----:B------:R-:W-:Y:S05]  /*132c0*/  BSYNC B3 ;  /* 0x0000000000037941 */ /* 0x000fea0003800000 */
.L_x_12628:
        /* <DEDUP_REMOVED lines=17> */
.L_x_12633:
[----:B------:R-:W-:Y:S05]  /*133e0*/  BSYNC B4 ;  /* 0x0000000000047941 */ /* 0x000fea0003800000 */
.L_x_12632:
[----:B------:R-:W-:-:S04]  /*133f0*/  F2FP.F16.F32.PACK_AB R0, RZ, R0 ;  /* 0x00000000ff00723e */ /* 0x000fc800000000ff */
[----:B------:R-:W-:Y:S01]  /*13400*/  PRMT R2, R0, 0x7610, R2 ;  /* 0x0000761000027816 */ /* 0x000fe20000000002 */
[----:B------:R-:W-:Y:S06]  /*13410*/  BRA `(.L_x_12634) ;  /* 0x0000000000047947 */ /* 0x000fec0003800000 */
.L_x_12631:
[----:B------:R-:W-:-:S07]  /*13420*/  PRMT R2, RZ, 0x7610, R2 ;  /* 0x00007610ff027816 */ /* 0x000fce0000000002 */
.L_x_12634:
[----:B------:R-:W-:Y:S05]  /*13430*/  BSYNC B3 ;  /* 0x0000000000037941 */ /* 0x000fea0003800000 */
.L_x_12630:
        /* <DEDUP_REMOVED lines=16> */
.L_x_12638:
[----:B------:R-:W-:Y:S05]  /*13540*/  BSYNC B4 ;  /* 0x0000000000047941 */ /* 0x000fea0003800000 */
.L_x_12637:
[----:B------:R-:W-:-:S04]  /*13550*/  F2FP.F16.F32.PACK_AB R0, RZ, R0 ;  /* 0x00000000ff00723e */ /* 0x000fc800000000ff */
[----:B------:R-:W-:Y:S01]  /*13560*/  PRMT R4, R0, 0x7610, R4 ;  /* 0x0000761000047816 */ /* 0x000fe20000000004 */
[----:B------:R-:W-:Y:S06]  /*13570*/  BRA `(.L_x_12639) ;  /* 0x0000000000047947 */ /* 0x000fec0003800000 */
.L_x_12636:
[----:B------:R-:W-:-:S07]  /*13580*/  PRMT R4, RZ, 0x7610, R4 ;  /* 0x00007610ff047816 */ /* 0x000fce0000000004 */
.L_x_12639:
[----:B------:R-:W-:Y:S05]  /*13590*/  BSYNC B3 ;  /* 0x0000000000037941 */ /* 0x000fea0003800000 */
.L_x_12635:
        /* <DEDUP_REMOVED lines=16> */
.L_x_12643:
[----:B------:R-:W-:Y:S05]  /*136a0*/  BSYNC B4 ;  /* 0x0000000000047941 */ /* 0x000fea0003800000 */
.L_x_12642:
[----:B------:R-:W-:-:S04]  /*136b0*/  F2FP.F16.F32.PACK_AB R0, RZ, R0 ;  /* 0x00000000ff00723e */ /* 0x000fc800000000ff */
[----:B------:R-:W-:Y:S01]  /*136c0*/  PRMT R5, R0, 0x7610, R5 ;  /* 0x0000761000057816 */ /* 0x000fe20000000005 */
[----:B------:R-:W-:Y:S06]  /*136d0*/  BRA `(.L_x_12644) ;  /* 0x0000000000047947 */ /* 0x000fec0003800000 */
.L_x_12641:
[----:B------:R-:W-:-:S07]  /*136e0*/  PRMT R5, RZ, 0x7610, R5 ;  /* 0x00007610ff057816 */ /* 0x000fce0000000005 */
.L_x_12644:
[----:B------:R-:W-:Y:S05]  /*136f0*/  BSYNC B3 ;  /* 0x0000000000037941 */ /* 0x000fea0003800000 */
.L_x_12640:
[----:B------:R-:W-:Y:S02]  /*13700*/  LOP3.LUT R2, R2, 0xffff, RZ, 0xc0, !PT ;  /* 0x0000ffff02027812 */ /* 0x000fe400078ec0ff */
[----:B------:R-:W-:-:S03]  /*13710*/  PRMT R5, R4, 0x5410, R5 ;  /* 0x0000541004057816 */ /* 0x000fc60000000005 */
[----:B------:R-:W-:-:S05]  /*13720*/  IMAD.WIDE.U32 R2, R2, 0x10000, RZ ;  /* 0x0001000002027825 */ /* 0x000fca00078e00ff */
[----:B------:R-:W-:Y:S02]  /*13730*/  LOP3.LUT R3, R5, R3, RZ, 0xfc, !PT ;  /* 0x0000000305037212 */ /* 0x000fe400078efcff */
[----:B------:R-:W-:-:S05]  /*13740*/  LOP3.LUT R2, R2, R13, RZ, 0xfc, !PT ;  /* 0x0000000d02027212 */ /* 0x000fca00078efcff */
[----:B------:R1:W-:Y:S01]  /*13750*/  STG.E.64 desc[UR4][R76.64+0x1800], R2 ;  /* 0x001800024c007986 */ /* 0x0003e2000c101b04 */
[----:B------:R-:W-:Y:S05]  /*13760*/  BRA `(.L_x_12645) ;  /* 0x0000000000107947 */ /* 0x000fea0003800000 */
.L_x_12627:
[----:B------:R-:W-:Y:S02]  /*13770*/  ULDC UR6, c[0x0][0x22c] ;  /* 0x00008b0000067ab9 */ /* 0x000fe40000000800 */
[----:B------:R-:W-:-:S13]  /*13780*/  ISETP.GE.AND P0, PT, R0, UR6, PT ;  /* 0x0000000600007c0c */ /* 0x000fda000bf06270 */
[----:B------:R-:W-:Y:S05]  /*13790*/  @P0 EXIT ;  /* 0x000000000000094d */ /* 0x000fea0003800000 */
[----:B------:R0:W-:Y:S02]  /*137a0*/  STG.E.64 desc[UR4][R76.64+0x1800], RZ ;  /* 0x001800ff4c007986 */ /* 0x0001e4000c101b04 */
.L_x_12645:
[----:B------:R-:W-:Y:S05]  /*137b0*/  BSYNC B2 ;  /* 0x0000000000027941 */ /* 0x000fea0003800000 */
.L_x_12626:
        /* <DEDUP_REMOVED lines=16> */
.L_x_12649:
[----:B------:R-:W-:Y:S05]  /*138c0*/  BSYNC B3 ;  /* 0x0000000000037941 */ /* 0x000fea0003800000 */
.L_x_12648:
        /* <DEDUP_REMOVED lines=17> */
.L_x_12653:
[----:B------:R-:W-:Y:S05]  /*139e0*/  BSYNC B4 ;  /* 0x0000000000047941 */ /* 0x000fea0003800000 */
.L_x_12652:
[----:B------:R-:W-:-:S04]  /*139f0*/  F2FP.F16.F32.PACK_AB R0, RZ, R0 ;  /* 0x00000000ff00723e */ /* 0x000fc800000000ff */
[----:B------:R-:W-:Y:S01]  /*13a00*/  PRMT R2, R0, 0x7610, R2 ;  /* 0x0000761000027816 */ /* 0x000fe20000000002 */
[----:B------:R-:W-:Y:S06]  /*13a10*/  BRA `(.L_x_12654) ;  /* 0x0000000000047947 */ /* 0x000fec0003800000 */
.L_x_12651:
[----:B------:R-:W-:-:S07]  /*13a20*/  PRMT R2, RZ, 0x7610, R2 ;  /* 0x00007610ff027816 */ /* 0x000fce0000000002 */
.L_x_12654:
[----:B------:R-:W-:Y:S05]  /*13a30*/  BSYNC B3 ;  /* 0x0000000000037941 */ /* 0x000fea0003800000 */
.L_x_12650:
        /* <DEDUP_REMOVED lines=16> */
.L_x_12658:
[----:B------:R-:W-:Y:S05]  /*13b40*/  BSYNC B4 ;  /* 0x0000000000047941 */ /* 0x000fea0003800000 */
.L_x_12657:
[----:B------:R-:W-:-:S04]  /*13b50*/  F2FP.F16.F32.PACK_AB R0, RZ, R0 ;  /* 0x00000000ff00723e */ /* 0x000fc800000000ff */
[----:B------:R-:W-:Y:S01]  /*13b60*/  PRMT R4, R0, 0x7610, R4 ;  /* 0x0000761000047816 */ /* 0x000fe20000000004 */
[----:B------:R-:W-:Y:S06]  /*13b70*/  BRA `(.L_x_12659) ;  /* 0x0000000000047947 */ /* 0x000fec0003800000 */
.L_x_12656:
[----:B------:R-:W-:-:S07]  /*13b80*/  PRMT R4, RZ, 0x7610, R4 ;  /* 0x00007610ff047816 */ /* 0x000fce0000000004 */
.L_x_12659:
[----:B------:R-:W-:Y:S05]  /*13b90*/  BSYNC B3 ;  /* 0x0000000000037941 */ /* 0x000fea0003800000 */
.L_x_12655:
        /* <DEDUP_REMOVED lines=16> */
.L_x_12663:
[----:B------:R-:W-:Y:S05]  /*13ca0*/  BSYNC B4 ;  /* 0x0000000000047941 */ /* 0x000fea0003800000 */
.L_x_12662:
[----:B------:R-:W-:-:S04]  /*13cb0*/  F2FP.F16.F32.PACK_AB R0, RZ, R0 ;  /* 0x00000000ff00723e */ /* 0x000fc800000000ff */
[----:B------:R-:W-:Y:S01]  /*13cc0*/  PRMT R5, R0, 0x7610, R5 ;  /* 0x0000761000057816 */ /* 0x000fe20000000005 */
[----:B------:R-:W-:Y:S06]  /*13cd0*/  BRA `(.L_x_12664) ;  /* 0x0000000000047947 */ /* 0x000fec0003800000 */
.L_x_12661:
[----:B------:R-:W-:-:S07]  /*13ce0*/  PRMT R5, RZ, 0x7610, R5 ;  /* 0x00007610ff057816 */ /* 0x000fce0000000005 */
.L_x_12664:
[----:B------:R-:W-:Y:S05]  /*13cf0*/  BSYNC B3 ;  /* 0x0000000000037941 */ /* 0x000fea0003800000 */
.L_x_12660:
[----:B------:R-:W-:Y:S02]  /*13d00*/  LOP3.LUT R2, R2, 0xffff, RZ, 0xc0, !PT ;  /* 0x0000ffff02027812 */ /* 0x000fe400078ec0ff */
[----:B------:R-:W-:-:S03]  /*13d10*/  PRMT R5, R4, 0x5410, R5 ;  /* 0x0000541004057816 */ /* 0x000fc60000000005 */
[----:B------:R-:W-:-:S05]  /*13d20*/  IMAD.WIDE.U32 R2, R2, 0x10000, RZ ;  /* 0x0001000002027825 */ /* 0x000fca00078e00ff */
[----:B------:R-:W-:Y:S02]  /*13d30*/  LOP3.LUT R3, R5, R3, RZ, 0xfc, !PT ;  /* 0x0000000305037212 */ /* 0x000fe400078efcff */
[----:B------:R-:W-:-:S05]  /*13d40*/  LOP3.LUT R2, R2, R13, RZ, 0xfc, !PT ;  /* 0x0000000d02027212 */ /* 0x000fca00078efcff */
[----:B------:R1:W-:Y:S01]  /*13d50*/  STG.E.64 desc[UR4][R76.64+0x1900], R2 ;  /* 0x001900024c007986 */ /* 0x0003e2000c101b04 */
[----:B------:R-:W-:Y:S05]  /*13d60*/  BRA `(.L_x_12665) ;  /* 0x0000000000107947 */ /* 0x000fea0003800000 */
.L_x_12647:
[----:B------:R-:W-:Y:S02]  /*13d70*/  ULDC UR6, c[0x0][0x22c] ;  /* 0x00008b0000067ab9 */ /* 0x000fe40000000800 */
[----:B------:R-:W-:-:S13]  /*13d80*/  ISETP.GE.AND P0, PT, R0, UR6, PT ;  /* 0x0000000600007c0c */ /* 0x000fda000bf06270 */
[----:B------:R-:W-:Y:S05]  /*13d90*/  @P0 EXIT ;  /* 0x000000000000094d */ /* 0x000fea0003800000 */
[----:B------:R0:W-:Y:S02]  /*13da0*/  STG.E.64 desc[UR4][R76.64+0x1900], RZ ;  /* 0x001900ff4c007986 */ /* 0x0001e4000c101b04 */
.L_x_12665:
[----:B------:R-:W-:Y:S05]  /*13db0*/  BSYNC B2 ;  /* 0x0000000000027941 */ /* 0x000fea0003800000 */
.L_x_12646:
        /* <DEDUP_REMOVED lines=16> */
.L_x_12669:
[----:B------:R-:W-:Y:S05]  /*13ec0*/  BSYNC B3 ;  /* 0x0000000000037941 */ /* 0x000fea0003800000 */
.L_x_12668:
        /* <DEDUP_REMOVED lines=17> */
.L_x_12673:
[----:B------:R-:W-:Y:S05]  /*13fe0*/  BSYNC B4 ;  /* 0x0000000000047941 */ /* 0x000fea0003800000 */
.L_x_12672:
[----:B------:R-:W-:-:S04]  /*13ff0*/  F2FP.F16.F32.PACK_AB R0, RZ, R0 ;  /* 0x00000000ff00723e */ /* 0x000fc800000000ff */
[----:B------:R-:W-:Y:S01]  /*14000*/  PRMT R2, R0, 0x7610, R2 ;  /* 0x0000761000027816 */ /* 0x000fe20000000002 */
[----:B------:R-:W-:Y:S06]  /*14010*/  BRA `(.L_x_12674) ;  /* 0x0000000000047947 */ /* 0x000fec0003800000 */
.L_x_12671:
[----:B------:R-:W-:-:S07]  /*14020*/  PRMT R2, RZ, 0x7610, R2 ;  /* 0x00007610ff027816 */ /* 0x000fce0000000002 */
.L_x_12674:
[----:B------:R-:W-:Y:S05]  /*14030*/  BSYNC B3 ;  /* 0x0000000000037941 */ /* 0x000fea0003800000 */
.L_x_12670:
        /* <DEDUP_REMOVED lines=16> */
.L_x_12678:
[----:B------:R-:W-:Y:S05]  /*14140*/  BSYNC B4 ;  /* 0x0000000000047941 */ /* 0x000fea0003800000 */
.L_x_12677:
[----:B------:R-:W-:-:S04]  /*14150*/  F2FP.F16.F32.PACK_AB R0, RZ, R0 ;  /* 0x00000000ff00723e */ /* 0x000fc800000000ff */
[----:B------:R-:W-:Y:S01]  /*14160*/  PRMT R4, R0, 0x7610, R4 ;  /* 0x0000761000047816 */ /* 0x000fe20000000004 */
[----:B------:R-:W-:Y:S06]  /*14170*/  BRA `(.L_x_12679) ;  /* 0x0000000000047947 */ /* 0x000fec0003800000 */
.L_x_12676:
[----:B------:R-:W-:-:S07]  /*14180*/  PRMT R4, RZ, 0x7610, R4 ;  /* 0x00007610ff047816 */ /* 0x000fce0000000004 */
.L_x_12679:
[----:B------:R-:W-:Y:S05]  /*14190*/  BSYNC B3 ;  /* 0x0000000000037941 */ /* 0x000fea0003800000 */
.L_x_12675:
        /* <DEDUP_REMOVED lines=16> */
.L_x_12683:
[----:B------:R-:W-:Y:S05]  /*142a0*/  BSYNC B4 ;  /* 0x0000000000047941 */ /* 0x000fea0003800000 */
.L_x_12682:
[----:B------:R-:W-:-:S04]  /*142b0*/  F2FP.F16.F32.PACK_AB R0, RZ, R0 ;  /* 0x00000000ff00723e */ /* 0x000fc800000000ff */
[----:B------:R-:W-:Y:S01]  /*142c0*/  PRMT R5, R0, 0x7610, R5 ;  /* 0x0000761000057816 */ /* 0x000fe20000000005 */
[----:B------:R-:W-:Y:S06]  /*142d0*/  BRA `(.L_x_12684) ;  /* 0x0000000000047947 */ /* 0x000fec0003800000 */
.L_x_12681:
[----:B------:R-:W-:-:S07]  /*142e0*/  PRMT R5, RZ, 0x7610, R5 ;  /* 0x00007610ff057816 */ /* 0x000fce0000000005 */
.L_x_12684:
[----:B------:R-:W-:Y:S05]  /*142f0*/  BSYNC B3 ;  /* 0x0000000000037941 */ /* 0x000fea0003800000 */
.L_x_12680:
[----:B------:R-:W-:Y:S02]  /*14300*/  LOP3.LUT R2, R2, 0xffff, RZ, 0xc0, !PT ;  /* 0x0000ffff02027812 */ /* 0x000fe400078ec0ff */
[----:B------:R-:W-:-:S03]  /*14310*/  PRMT R5, R4, 0x5410, R5 ;  /* 0x0000541004057816 */ /* 0x000fc60000000005 */
[----:B------:R-:W-:-:S05]  /*14320*/  IMAD.WIDE.U32 R2, R2, 0x10000, RZ ;  /* 0x0001000002027825 */ /* 0x000fca00078e00ff */
[----:B------:R-:W-:Y:S02]  /*14330*/  LOP3.LUT R3, R5, R3, RZ, 0xfc, !PT ;  /* 0x0000000305037212 */ /* 0x000fe400078efcff */
[----:B------:R-:W-:-:S05]  /*14340*/  LOP3.LUT R2, R2, R13, RZ, 0xfc, !PT ;  /* 0x0000000d02027212 */ /* 0x000fca00078efcff */
[----:B------:R1:W-:Y:S01]  /*14350*/  STG.E.64 desc[UR4][R76.64+0x1a00], R2 ;  /* 0x001a00024c007986 */ /* 0x0003e2000c101b04 */
[----:B------:R-:W-:Y:S05]  /*14360*/  BRA `(.L_x_12685) ;  /* 0x0000000000107947 */ /* 0x000fea0003800000 */
.L_x_12667:
[----:B------:R-:W-:Y:S02]  /*14370*/  ULDC UR6, c[0x0][0x22c] ;  /* 0x00008b0000067ab9 */ /* 0x000fe40000000800 */
[----:B------:R-:W-:-:S13]  /*14380*/  ISETP.GE.AND P0, PT, R0, UR6, PT ;  /* 0x0000000600007c0c */ /* 0x000fda000bf06270 */
[----:B------:R-:W-:Y:S05]  /*14390*/  @P0 EXIT ;  /* 0x000000000000094d */ /* 0x000fea0003800000 */
[----:B------:R0:W-:Y:S02]  /*143a0*/  STG.E.64 desc[UR4][R76.64+0x1a00], RZ ;  /* 0x001a00ff4c007986 */ /* 0x0001e4000c101b04 */
.L_x_12685:
[----:B------:R-:W-:Y:S05]  /*143b0*/  BSYNC B2 ;  /* 0x0000000000027941 */ /* 0x000fea0003800000 */
.L_x_12666:
        /* <DEDUP_REMOVED lines=16> */
.L_x_12689:
[----:B------:R-:W-:Y:S05]  /*144c0*/  BSYNC B3 ;  /* 0x0000000000037941 */ /* 0x000fea0003800000 */
.L_x_12688:
        /* <DEDUP_REMOVED lines=17> */
.L_x_12693:
[----:B------:R-:W-:Y:S05]  /*145e0*/  BSYNC B4 ;  /* 0x0000000000047941 */ /* 0x000fea0003800000 */
.L_x_12692:
[----:B------:R-:W-:-:S04]  /*145f0*/  F2FP.F16.F32.PACK_AB R0, RZ, R0 ;  /* 0x00000000ff00723e */ /* 0x000fc800000000ff */
[----:B------:R-:W-:Y:S01]  /*14600*/  PRMT R2, R0, 0x7610, R2 ;  /* 0x0000761000027816 */ /* 0x000fe20000000002 */
[----:B------:R-:W-:Y:S06]  /*14610*/  BRA `(.L_x_12694) ;  /* 0x0000000000047947 */ /* 0x000fec0003800000 */
.L_x_12691:
[----:B------:R-:W-:-:S07]  /*14620*/  PRMT R2, RZ, 0x7610, R2 ;  /* 0x00007610ff027816 */ /* 0x000fce0000000002 */
.L_x_12694:
[----:B------:R-:W-:Y:S05]  /*14630*/  BSYNC B3 ;  /* 0x0000000000037941 */ /* 0x000fea0003800000 */
.L_x_12690:
        /* <DEDUP_REMOVED lines=16> */
.L_x_12698:
[----:B------:R-:W-:Y:S05]  /*14740*/  BSYNC B4 ;  /* 0x0000000000047941 */ /* 0x000fea0003800000 */
.L_x_12697:
[----:B------:R-:W-:-:S04]  /*14750*/  F2FP.F16.F32.PACK_AB R0, RZ, R0 ;  /* 0x00000000ff00723e */ /* 0x000fc800000000ff */
[----:B------:R-:W-:Y:S01]  /*14760*/  PRMT R4, R0, 0x7610, R4 ;  /* 0x0000761000047816 */ /* 0x000fe20000000004 */
[----:B------:R-:W-:Y:S06]  /*14770*/  BRA `(.L_x_12699) ;  /* 0x0000000000047947 */ /* 0x000fec0003800000 */
.L_x_12696:
[----:B------:R-:W-:-:S07]  /*14780*/  PRMT R4, RZ, 0x7610, R4 ;  /* 0x00007610ff047816 */ /* 0x000fce0000000004 */
.L_x_12699:
[----:B------:R-:W-:Y:S05]  /*14790*/  BSYNC B3 ;  /* 0x0000000000037941 */ /* 0x000fea0003800000 */
.L_x_12695:
        /* <DEDUP_REMOVED lines=16> */
.L_x_12703:
[----:B------:R-:W-:Y:S05]  /*148a0*/  BSYNC B4 ;  /* 0x0000000000047941 */ /* 0x000fea0003800000 */
.L_x_12702:
[----:B------:R-:W-:-:S04]  /*148b0*/  F2FP.F16.F32.PACK_AB R0, RZ, R0 ;  /* 0x00000000ff00723e */ /* 0x000fc800000000ff */
[----:B------:R-:W-:Y:S01]  /*148c0*/  PRMT R5, R0, 0x7610, R5 ;  /* 0x0000761000057816 */ /* 0x000fe20000000005 */
[----:B------:R-:W-:Y:S06]  /*148d0*/  BRA `(.L_x_12704) ;  /* 0x0000000000047947 */ /* 0x000fec0003800000 */
.L_x_12701:
[----:B------:R-:W-:-:S07]  /*148e0*/  PRMT R5, RZ, 0x7610, R5 ;  /* 0x00007610ff057816 */ /* 0x000fce0000000005 */
.L_x_12704:
[----:B------:R-:W-:Y:S05]  /*148f0*/  BSYNC B3 ;  /* 0x0000000000037941 */ /* 0x000fea0003800000 */
.L_x_12700:
[----:B------:R-:W-:Y:S02]  /*14900*/  LOP3.LUT R2, R2, 0xffff, RZ, 0xc0, !PT ;  /* 0x0000ffff02027812 */ /* 0x000fe400078ec0ff */
[----:B------:R-:W-:-:S03]  /*14910*/  PRMT R5, R4, 0x5410, R5 ;  /* 0x0000541004057816 */ /* 0x000fc60000000005 */
[----:B------:R-:W-:-:S05]  /*14920*/  IMAD.WIDE.U32 R2, R2, 0x10000, RZ ;  /* 0x0001000002027825 */ /* 0x000fca00078e00ff */
[----:B------:R-:W-:Y:S02]  /*14930*/  LOP3.LUT R3, R5, R3, RZ, 0xfc, !PT ;  /* 0x0000000305037212 */ /* 0x000fe400078efcff */
[----:B------:R-:W-:-:S05]  /*14940*/  LOP3.LUT R2, R2, R13, RZ, 0xfc, !PT ;  /* 0x0000000d02027212 */ /* 0x000fca00078efcff */
[----:B------:R1:W-:Y:S01]  /*14950*/  STG.E.64 desc[UR4][R76.64+0x1b00], R2 ;  /* 0x001b00024c007986 */ /* 0x0003e2000c101b04 */
[----:B------:R-:W-:Y:S05]  /*14960*/  BRA `(.L_x_12705) ;  /* 0x0000000000107947 */ /* 0x000fea0003800000 */
.L_x_12687:
[----:B------:R-:W-:Y:S02]  /*14970*/  ULDC UR6, c[0x0][0x22c] ;  /* 0x00008b0000067ab9 */ /* 0x000fe40000000800 */
[----:B------:R-:W-:-:S13]  /*14980*/  ISETP.GE.AND P0, PT, R0, UR6, PT ;  /* 0x0000000600007c0c */ /* 0x000fda000bf06270 */
[----:B------:R-:W-:Y:S05]  /*14990*/  @P0 EXIT ;  /* 0x000000000000094d */ /* 0x000fea0003800000 */
[----:B------:R0:W-:Y:S02]  /*149a0*/  STG.E.64 desc[UR4][R76.64+0x1b00], RZ ;  /* 0x001b00ff4c007986 */ /* 0x0001e4000c101b04 */
.L_x_12705:
[----:B------:R-:W-:Y:S05]  /*149b0*/  BSYNC B2 ;  /* 0x0000000000027941 */ /* 0x000fea0003800000 */
.L_x_12686:
        /* <DEDUP_REMOVED lines=16> */
.L_x_12709:
[----:B------:R-:W-:Y:S05]  /*14ac0*/  BSYNC B3 ;  /* 0x0000000000037941 */ /* 0x000fea0003800000 */
.L_x_12708:
        /* <DEDUP_REMOVED lines=17> */
.L_x_12713:
[----:B------:R-:W-:Y:S05]  /*14be0*/  BSYNC B4 ;  /* 0x0000000000047941 */ /* 0x000fea0003800000 */
.L_x_12712:
[----:B------:R-:W-:-:S04]  /*14bf0*/  F2FP.F16.F32.PACK_AB R0, RZ, R0 ;  /* 0x00000000ff00723e */ /* 0x000fc800000000ff */
[----:B------:R-:W-:Y:S01]  /*14c00*/  PRMT R2, R0, 0x7610, R2 ;  /* 0x0000761000027816 */ /* 0x000fe20000000002 */
[----:B------:R-:W-:Y:S06]  /*14c10*/  BRA `(.L_x_12714) ;  /* 0x0000000000047947 */ /* 0x000fec0003800000 */
.L_x_12711:
[----:B------:R-:W-:-:S07]  /*14c20*/  PRMT R2, RZ, 0x7610, R2 ;  /* 0x00007610ff027816 */ /* 0x000fce0000000002 */
.L_x_12714:
[----:B------:R-:W-:Y:S05]  /*14c30*/  BSYNC B3 ;  /* 0x0000000000037941 */ /* 0x000fea0003800000 */
.L_x_12710:
        /* <DEDUP_REMOVED lines=16> */
.L_x_12718:
[----:B------:R-:W-:Y:S05]  /*14d40*/  BSYNC B4 ;  /* 0x0000000000047941 */ /* 0x000fea0003800000 */
.L_x_12717:
[----:B------:R-:W-:-:S04]  /*14d50*/  F2FP.F16.F32.PACK_AB R0, RZ, R0 ;  /* 0x00000000ff00723e */ /* 0x000fc800000000ff */
[----:B------:R-:W-:Y:S01]  /*14d60*/  PRMT R4, R0, 0x7610, R4 ;  /* 0x0000761000047816 */ /* 0x000fe20000000004 */
[----:B------:R-:W-:Y:S06]  /*14d70*/  BRA `(.L_x_12719) ;  /* 0x0000000000047947 */ /* 0x000fec0003800000 */
.L_x_12716:
[----:B------:R-:W-:-:S07]  /*14d80*/  PRMT R4, RZ, 0x7610, R4 ;  /* 0x00007610ff047816 */ /* 0x000fce0000000004 */
.L_x_12719:
[----:B------:R-:W-:Y:S05]  /*14d90*/  BSYNC B3 ;  /* 0x0000000000037941 */ /* 0x000fea0003800000 */
.L_x_12715:
        /* <DEDUP_REMOVED lines=16> */
.L_x_12723:
[----:B------:R-:W-:Y:S05]  /*14ea0*/  BSYNC B4 ;  /* 0x0000000000047941 */ /* 0x000fea0003800000 */
.L_x_12722:
[----:B------:R-:W-:-:S04]  /*14eb0*/  F2FP.F16.F32.PACK_AB R0, RZ, R0 ;  /* 0x00000000ff00723e */ /* 0x000fc800000000ff */
[----:B------:R-:W-:Y:S01]  /*14ec0*/  PRMT R5, R0, 0x7610, R5 ;  /* 0x0000761000057816 */ /* 0x000fe20000000005 */
[----:B------:R-:W-:Y:S06]  /*14ed0*/  BRA `(.L_x_12724) ;  /* 0x0000000000047947 */ /* 0x000fec0003800000 */
.L_x_12721:
[----:B------:R-:W-:-:S07]  /*14ee0*/  PRMT R5, RZ, 0x7610, R5 ;  /* 0x00007610ff057816 */ /* 0x000fce0000000005 */
.L_x_12724:
[----:B------:R-:W-:Y:S05]  /*14ef0*/  BSYNC B3 ;  /* 0x0000000000037941 */ /* 0x000fea0003800000 */
.L_x_12720:
[----:B------:R-:W-:Y:S02]  /*14f00*/  LOP3.LUT R2, R2, 0xffff, RZ, 0xc0, !PT ;  /* 0x0000ffff02027812 */ /* 0x000fe400078ec0ff */
[----:B------:R-:W-:-:S03]  /*14f10*/  PRMT R5, R4, 0x5410, R5 ;  /* 0x0000541004057816 */ /* 0x000fc60000000005 */
[----:B------:R-:W-:-:S05]  /*14f20*/  IMAD.WIDE.U32 R2, R2, 0x10000, RZ ;  /* 0x0001000002027825 */ /* 0x000fca00078e00ff */
[----:B------:R-:W-:Y:S02]  /*14f30*/  LOP3.LUT R3, R5, R3, RZ, 0xfc, !PT ;  /* 0x0000000305037212 */ /* 0x000fe400078efcff */
[----:B------:R-:W-:-:S05]  /*14f40*/  LOP3.LUT R2, R2, R13, RZ, 0xfc, !PT ;  /* 0x0000000d02027212 */ /* 0x000fca00078efcff */
[----:B------:R1:W-:Y:S01]  /*14f50*/  STG.E.64 desc[UR4][R76.64+0x1c00], R2 ;  /* 0x001c00024c007986 */ /* 0x0003e2000c101b04 */
[----:B------:R-:W-:Y:S05]  /*14f60*/  BRA `(.L_x_12725) ;  /* 0x0000000000107947 */ /* 0x000fea0003800000 */
.L_x_12707:
[----:B------:R-:W-:Y:S02]  /*14f70*/  ULDC UR6, c[0x0][0x22c] ;  /* 0x00008b0000067ab9 */ /* 0x000fe40000000800 */
[----:B------:R-:W-:-:S13]  /*14f80*/  ISETP.GE.AND P0, PT, R0, UR6, PT ;  /* 0x0000000600007c0c */ /* 0x000fda000bf06270 */
[----:B------:R-:W-:Y:S05]  /*14f90*/  @P0 EXIT ;  /* 0x000000000000094d */ /* 0x000fea0003800000 */
[----:B------:R0:W-:Y:S02]  /*14fa0*/  STG.E.64 desc[UR4][R76.64+0x1c00], RZ ;  /* 0x001c00ff4c007986 */ /* 0x0001e4000c101b04 */
.L_x_12725:
[----:B------:R-:W-:Y:S05]  /*14fb0*/  BSYNC B2 ;  /* 0x0000000000027941 */ /* 0x000fea0003800000 */
.L_x_12706:
        /* <DEDUP_REMOVED lines=16> */
.L_x_12729:
[----:B------:R-:W-:Y:S05]  /*150c0*/  BSYNC B3 ;  /* 0x0000000000037941 */ /* 0x000fea0003800000 */
.L_x_12728:
        /* <DEDUP_REMOVED lines=17> */
.L_x_12733:
[----:B------:R-:W-:Y:S05]  /*151e0*/  BSYNC B4 ;  /* 0x0000000000047941 */ /* 0x000fea0003800000 */
.L_x_12732:
[----:B------:R-:W-:-:S04]  /*151f0*/  F2FP.F16.F32.PACK_AB R0, RZ, R0 ;  /* 0x00000000ff00723e */ /* 0x000fc800000000ff */
[----:B------:R-:W-:Y:S01]  /*15200*/  PRMT R2, R0, 0x7610, R2 ;  /* 0x0000761000027816 */ /* 0x000fe20000000002 */
[----:B------:R-:W-:Y:S06]  /*15210*/  BRA `(.L_x_12734) ;  /* 0x0000000000047947 */ /* 0x000fec0003800000 */
.L_x_12731:
[----:B------:R-:W-:-:S07]  /*15220*/  PRMT R2, RZ, 0x7610, R2 ;  /* 0x00007610ff027816 */ /* 0x000fce0000000002 */
.L_x_12734:
[----:B------:R-:W-:Y:S05]  /*15230*/  BSYNC B3 ;  /* 0x0000000000037941 */ /* 0x000fea0003800000 */
.L_x_12730:
        /* <DEDUP_REMOVED lines=16> */
.L_x_12738:
[----:B------:R-:W-:Y:S05]  /*15340*/  BSYNC B4 ;  /* 0x0000000000047941 */ /* 0x000fea0003800000 */
.L_x_12737:
[----:B------:R-:W-:-:S04]  /*15350*/  F2FP.F16.F32.PACK_AB R0, RZ, R0 ;  /* 0x00000000ff00723e */ /* 0x000fc800000000ff */
[----:B------:R-:W-:Y:S01]  /*15360*/  PRMT R4, R0, 0x7610, R4 ;  /* 0x0000761000047816 */ /* 0x000fe20000000004 */
[----:B------:R-:W-:Y:S06]  /*15370*/  BRA `(.L_x_12739) ;  /* 0x0000000000047947 */ /* 0x000fec0003800000 */
.L_x_12736:
[----:B------:R-:W-:-:S07]  /*15380*/  PRMT R4, RZ, 0x7610, R4 ;  /* 0x00007610ff047816 */ /* 0x000fce0000000004 */
.L_x_12739:
[----:B------:R-:W-:Y:S05]  /*15390*/  BSYNC B3 ;  /* 0x0000000000037941 */ /* 0x000fea0003800000 */
.L_x_12735:
        /* <DEDUP_REMOVED lines=16> */
.L_x_12743:
[----:B------:R-:W-:Y:S05]  /*154a0*/  BSYNC B4 ;  /* 0x0000000000047941 */ /* 0x000fea0003800000 */
.L_x_12742:
[----:B------:R-:W-:-:S04]  /*154b0*/  F2FP.F16.F32.PACK_AB R0, RZ, R0 ;  /* 0x00000000ff00723e */ /* 0x000fc800000000ff */
[----:B------:R-:W-:Y:S01]  /*154c0*/  PRMT R5, R0, 0x7610, R5 ;  /* 0x0000761000057816 */ /* 0x000fe20000000005 */
[----:B------:R-:W-:Y:S06]  /*154d0*/  BRA `(.L_x_12744) ;  /* 0x0000000000047947 */ /* 0x000fec0003800000 */
.L_x_12741:
[----:B------:R-:W-:-:S07]  /*154e0*/  PRMT R5, RZ, 0x7610, R5 ;  /* 0x00007610ff057816 */ /* 0x000fce0000000005 */
.L_x_12744:
[----:B------:R-:W-:Y:S05]  /*154f0*/  BSYNC B3 ;  /* 0x0000000000037941 */ /* 0x000fea0003800000 */
.L_x_12740:
[----:B------:R-:W-:Y:S02]  /*15500*/  LOP3.LUT R2, R2, 0xffff, RZ, 0xc0, !PT ;  /* 0x0000ffff02027812 */ /* 0x000fe400078ec0ff */
[----:B------:R-:W-:-:S03]  /*15510*/  PRMT R5, R4, 0x5410, R5 ;  /* 0x0000541004057816 */ /* 0x000fc60000000005 */
[----:B------:R-:W-:-:S05]  /*15520*/  IMAD.WIDE.U32 R2, R2, 0x10000, RZ ;  /* 0x0001000002027825 */ /* 0x000fca00078e00ff */
[----:B------:R-:W-:Y:S02]  /*15530*/  LOP3.LUT R3, R5, R3, RZ, 0xfc, !PT ;  /* 0x0000000305037212 */ /* 0x000fe400078efcff */
[----:B------:R-:W-:-:S05]  /*15540*/  LOP3.LUT R2, R2, R13, RZ, 0xfc, !PT ;  /* 0x0000000d02027212 */ /* 0x000fca00078efcff */
[----:B------:R1:W-:Y:S01]  /*15550*/  STG.E.64 desc[UR4][R76.64+0x1d00], R2 ;  /* 0x001d00024c007986 */ /* 0x0003e2000c101b04 */
[----:B------:R-:W-:Y:S05]  /*15560*/  BRA `(.L_x_12745) ;  /* 0x0000000000107947 */ /* 0x000fea0003800000 */
.L_x_12727:
[----:B------:R-:W-:Y:S02]  /*15570*/  ULDC UR6, c[0x0][0x22c] ;  /* 0x00008b0000067ab9 */ /* 0x000fe40000000800 */
[----:B------:R-:W-:-:S13]  /*15580*/  ISETP.GE.AND P0, PT, R0, UR6, PT ;  /* 0x0000000600007c0c */ /* 0x000fda000bf06270 */
[----:B------:R-:W-:Y:S05]  /*15590*/  @P0 EXIT ;  /* 0x000000000000094d */ /* 0x000fea0003800000 */
[----:B------:R0:W-:Y:S02]  /*155a0*/  STG.E.64 desc[UR4][R76.64+0x1d00], RZ ;  /* 0x001d00ff4c007986 */ /* 0x0001e4000c101b04 */
.L_x_12745:
[----:B------:R-:W-:Y:S05]  /*155b0*/  BSYNC B2 ;  /* 0x0000000000027941 */ /* 0x000fea0003800000 */
.L_x_12726:
        /* <DEDUP_REMOVED lines=16> */
.L_x_12749:
[----:B------:R-:W-:Y:S05]  /*156c0*/  BSYNC B3 ;  /* 0x0000000000037941 */ /* 0x000fea0003800000 */
.L_x_12748:
        /* <DEDUP_REMOVED lines=17> */
.L_x_12753:
[----:B------:R-:W-:Y:S05]  /*157e0*/  BSYNC B4 ;  /* 0x0000000000047941 */ /* 0x000fea0003800000 */
.L_x_12752:
[----:B------:R-:W-:-:S04]  /*157f0*/  F2FP.F16.F32.PACK_AB R0, RZ, R0 ;  /* 0x00000000ff00723e */ /* 0x000fc800000000ff */
[----:B------:R-:W-:Y:S01]  /*15800*/  PRMT R2, R0, 0x7610, R2 ;  /* 0x0000761000027816 */ /* 0x000fe20000000002 */
[----:B------:R-:W-:Y:S06]  /*15810*/  BRA `(.L_x_12754) ;  /* 0x0000000000047947 */ /* 0x000fec0003800000 */
.L_x_12751:
[----:B------:R-:W-:-:S07]  /*15820*/  PRMT R2, RZ, 0x7610, R2 ;  /* 0x00007610ff027816 */ /* 0x000fce0000000002 */
.L_x_12754:
[----:B------:R-:W-:Y:S05]  /*15830*/  BSYNC B3 ;  /* 0x0000000000037941 */ /* 0x000fea0003800000 */
.L_x_12750:
        /* <DEDUP_REMOVED lines=16> */
.L_x_12758:
[----:B------:R-:W-:Y:S05]  /*15940*/  BSYNC B4 ;  /* 0x0000000000047941 */ /* 0x000fea0003800000 */
.L_x_12757:
[----:B------:R-:W-:-:S04]  /*15950*/  F2FP.F16.F32.PACK_AB R0, RZ, R0 ;  /* 0x00000000ff00723e */ /* 0x000fc800000000ff */
[----:B------:R-:W-:Y:S01]  /*15960*/  PRMT R4, R0, 0x7610, R4 ;  /* 0x0000761000047816 */ /* 0x000fe20000000004 */
[----:B------:R-:W-:Y:S06]  /*15970*/  BRA `(.L_x_12759) ;  /* 0x0000000000047947 */ /* 0x000fec0003800000 */
.L_x_12756:
[----:B------:R-:W-:-:S07]  /*15980*/  PRMT R4, RZ, 0x7610, R4 ;  /* 0x00007610ff047816 */ /* 0x000fce0000000004 */
.L_x_12759:
[----:B------:R-:W-:Y:S05]  /*15990*/  BSYNC B3 ;  /* 0x0000000000037941 */ /* 0x000fea0003800000 */
.L_x_12755:
        /* <DEDUP_REMOVED lines=16> */
.L_x_12763:
[----:B------:R-:W-:Y:S05]  /*15aa0*/  BSYNC B4 ;  /* 0x0000000000047941 */ /* 0x000fea0003800000 */
.L_x_12762:
[----:B------:R-:W-:-:S04]  /*15ab0*/  F2FP.F16.F32.PACK_AB R0, RZ, R0 ;  /* 0x00000000ff00723e */ /* 0x000fc800000000ff */
[----:B------:R-:W-:Y:S01]  /*15ac0*/  PRMT R5, R0, 0x7610, R5 ;  /* 0x0000761000057816 */ /* 0x000fe20000000005 */
[----:B------:R-:W-:Y:S06]  /*15ad0*/  BRA `(.L_x_12764) ;  /* 0x0000000000047947 */ /* 0x000fec0003800000 */
.L_x_12761:
[----:B------:R-:W-:-:S07]  /*15ae0*/  PRMT R5, RZ, 0x7610, R5 ;  /* 0x00007610ff057816 */ /* 0x000fce0000000005 */
.L_x_12764:
[----:B------:R-:W-:Y:S05]  /*15af0*/  BSYNC B3 ;  /* 0x0000000000037941 */ /* 0x000fea0003800000 */
.L_x_12760:
[----:B------:R-:W-:Y:S02]  /*15b00*/  LOP3.LUT R2, R2, 0xffff, RZ, 0xc0, !PT ;  /* 0x0000ffff02027812 */ /* 0x000fe400078ec0ff */
[----:B------:R-:W-:-:S03]  /*15b10*/  PRMT R5, R4, 0x5410, R5 ;  /* 0x0000541004057816 */ /* 0x000fc60000000005 */
[----:B------:R-:W-:-:S05]  /*15b20*/  IMAD.WIDE.U32 R2, R2, 0x10000, RZ ;  /* 0x0001000002027825 */ /* 0x000fca00078e00ff */
[----:B------:R-:W-:Y:S02]  /*15b30*/  LOP3.LUT R3, R5, R3, RZ, 0xfc, !PT ;  /* 0x0000000305037212 */ /* 0x000fe400078efcff */
[----:B------:R-:W-:-:S05]  /*15b40*/  LOP3.LUT R2, R2, R13, RZ, 0xfc, !PT ;  /* 0x0000000d02027212 */ /* 0x000fca00078efcff */
[----:B------:R1:W-:Y:S01]  /*15b50*/  STG.E.64 desc[UR4][R76.64+0x1e00], R2 ;  /* 0x001e00024c007986 */ /* 0x0003e2000c101b04 */
[----:B------:R-:W-:Y:S05]  /*15b60*/  BRA `(.L_x_12765) ;  /* 0x0000000000107947 */ /* 0x000fea0003800000 */
.L_x_12747:
[----:B------:R-:W-:Y:S02]  /*15b70*/  ULDC UR6, c[0x0][0x22c] ;  /* 0x00008b0000067ab9 */ /* 0x000fe40000000800 */
[----:B------:R-:W-:-:S13]  /*15b80*/  ISETP.GE.AND P0, PT, R0, UR6, PT ;  /* 0x0000000600007c0c */ /* 0x000fda000bf06270 */
[----:B------:R-:W-:Y:S05]  /*15b90*/  @P0 EXIT ;  /* 0x000000000000094d */ /* 0x000fea0003800000 */
[----:B------:R0:W-:Y:S02]  /*15ba0*/  STG.E.64 desc[UR4][R76.64+0x1e00], RZ ;  /* 0x001e00ff4c007986 */ /* 0x0001e4000c101b04 */
.L_x_12765:
[----:B------:R-:W-:Y:S05]  /*15bb0*/  BSYNC B2 ;  /* 0x0000000000027941 */ /* 0x000fea0003800000 */
.L_x_12746:
        /* <DEDUP_REMOVED lines=15> */
.L_x_12768:
[----:B------:R-:W-:Y:S05]  /*15cb0*/  BSYNC B2 ;  /* 0x0000000000027941 */ /* 0x000fea0003800000 */
.L_x_12767:
        /* <DEDUP_REMOVED lines=17> */
.L_x_12772:
[----:B------:R-:W-:Y:S05]  /*15dd0*/  BSYNC B3 ;  /* 0x0000000000037941 */ /* 0x000fea0003800000 */
.L_x_12771:
[----:B------:R-:W-:-:S04]  /*15de0*/  F2FP.F16.F32.PACK_AB R0, RZ, R0 ;  /* 0x00000000ff00723e */ /* 0x000fc800000000ff */
[----:B------:R-:W-:Y:S01]  /*15df0*/  PRMT R2, R0, 0x7610, R2 ;  /* 0x0000761000027816 */ /* 0x000fe20000000002 */
[----:B------:R-:W-:Y:S06]  /*15e00*/  BRA `(.L_x_12773) ;  /* 0x0000000000047947 */ /* 0x000fec0003800000 */
.L_x_12770:
[----:B------:R-:W-:-:S07]  /*15e10*/  PRMT R2, RZ, 0x7610, R2 ;  /* 0x00007610ff027816 */ /* 0x000fce0000000002 */
.L_x_12773:
[----:B------:R-:W-:Y:S05]  /*15e20*/  BSYNC B2 ;  /* 0x0000000000027941 */ /* 0x000fea0003800000 */
.L_x_12769:
        /* <DEDUP_REMOVED lines=16> */
.L_x_12777:
[----:B------:R-:W-:Y:S05]  /*15f30*/  BSYNC B3 ;  /* 0x0000000000037941 */ /* 0x000fea0003800000 */
.L_x_12776:
[----:B------:R-:W-:-:S04]  /*15f40*/  F2FP.F16.F32.PACK_AB R0, RZ, R0 ;  /* 0x00000000ff00723e */ /* 0x000fc800000000ff */
[----:B------:R-:W-:Y:S01]  /*15f50*/  PRMT R4, R0, 0x7610, R4 ;  /* 0x0000761000047816 */ /* 0x000fe20000000004 */
[----:B------:R-:W-:Y:S06]  /*15f60*/  BRA `(.L_x_12778) ;  /* 0x0000000000047947 */ /* 0x000fec0003800000 */
.L_x_12775:
[----:B------:R-:W-:-:S07]  /*15f70*/  PRMT R4, RZ, 0x7610, R4 ;  /* 0x00007610ff047816 */ /* 0x000fce0000000004 */
.L_x_12778:
[----:B------:R-:W-:Y:S05]  /*15f80*/  BSYNC B2 ;  /* 0x0000000000027941 */ /* 0x000fea0003800000 */
.L_x_12774:
        /* <DEDUP_REMOVED lines=16> */
.L_x_12782:
[----:B------:R-:W-:Y:S05]  /*16090*/  BSYNC B3 ;  /* 0x0000000000037941 */ /* 0x000fea0003800000 */
.L_x_12781:
[----:B------:R-:W-:-:S04]  /*160a0*/  F2FP.F16.F32.PACK_AB R0, RZ, R0 ;  /* 0x00000000ff00723e */ /* 0x000fc800000000ff */
[----:B------:R-:W-:Y:S01]  /*160b0*/  PRMT R5, R0, 0x7610, R5 ;  /* 0x0000761000057816 */ /* 0x000fe20000000005 */
[----:B------:R-:W-:Y:S06]  /*160c0*/  BRA `(.L_x_12783) ;  /* 0x0000000000047947 */ /* 0x000fec0003800000 */
.L_x_12780:
[----:B------:R-:W-:-:S07]  /*160d0*/  PRMT R5, RZ, 0x7610, R5 ;  /* 0x00007610ff057816 */ /* 0x000fce0000000005 */
.L_x_12783:
[----:B------:R-:W-:Y:S05]  /*160e0*/  BSYNC B2 ;  /* 0x0000000000027941 */ /* 0x000fea0003800000 */
.L_x_12779:
[----:B------:R-:W-:Y:S02]  /*160f0*/  LOP3.LUT R2, R2, 0xffff, RZ, 0xc0, !PT ;  /* 0x0000ffff02027812 */ /* 0x000fe400078ec0ff */
[----:B------:R-:W-:-:S03]  /*16100*/  PRMT R5, R4, 0x5410, R5 ;  /* 0x0000541004057816 */ /* 0x000fc60000000005 */
[----:B------:R-:W-:-:S05]  /*16110*/  IMAD.WIDE.U32 R2, R2, 0x10000, RZ ;  /* 0x0001000002027825 */ /* 0x000fca00078e00ff */
[----:B------:R-:W-:Y:S02]  /*16120*/  LOP3.LUT R3, R5, R3, RZ, 0xfc, !PT ;  /* 0x0000000305037212 */ /* 0x000fe400078efcff */
[----:B------:R-:W-:-:S05]  /*16130*/  LOP3.LUT R2, R2, R13, RZ, 0xfc, !PT ;  /* 0x0000000d02027212 */ /* 0x000fca00078efcff */
[----:B------:R-:W-:Y:S01]  /*16140*/  STG.E.64 desc[UR4][R76.64+0x1f00], R2 ;  /* 0x001f00024c007986 */ /* 0x000fe2000c101b04 */
[----:B------:R-:W-:Y:S05]  /*16150*/  EXIT ;  /* 0x000000000000794d */ /* 0x000fea0003800000 */
.L_x_12766:
[----:B------:R-:W-:Y:S02]  /*16160*/  ULDC UR6, c[0x0][0x22c] ;  /* 0x00008b0000067ab9 */ /* 0x000fe40000000800 */
[----:B------:R-:W-:-:S13]  /*16170*/  ISETP.GE.AND P0, PT, R0, UR6, PT ;  /* 0x0000000600007c0c */ /* 0x000fda000bf06270 */
[----:B------:R-:W-:Y:S05]  /*16180*/  @P0 EXIT ;  /* 0x000000000000094d */ /* 0x000fea0003800000 */
[----:B------:R-:W-:Y:S01]  /*16190*/  STG.E.64 desc[UR4][R76.64+0x1f00], RZ ;  /* 0x001f00ff4c007986 */ /* 0x000fe2000c101b04 */
[----:B------:R-:W-:Y:S05]  /*161a0*/  EXIT ;  /* 0x000000000000794d */ /* 0x000fea0003800000 */
        .weak           $__internal_13_$__cuda_sm3x_div_rn_noftz_f32_slowpath
        .type           $__internal_13_$__cuda_sm3x_div_rn_noftz_f32_slowpath,@function
        .size           $__internal_13_$__cuda_sm3x_div_rn_noftz_f32_slowpath,(.L_x_13641 - $__internal_13_$__cuda_sm3x_div_rn_noftz_f32_slowpath)
$__internal_13_$__cuda_sm3x_div_rn_noftz_f32_slowpath:
        /* <DEDUP_REMOVED lines=35> */
.L_x_12785:
        /* <DEDUP_REMOVED lines=51> */
.L_x_12792:
[----:B------:R-:W-:-:S04]  /*16710*/  LOP3.LUT R0, R0, 0x80000000, RZ, 0xc0, !PT ;  /* 0x8000000000007812 */ /* 0x000fc800078ec0ff */
[----:B------:R-:W-:Y:S01]  /*16720*/  LOP3.LUT R0, R0, 0x7f800000, RZ, 0xfc, !PT ;  /* 0x7f80000000007812 */ /* 0x000fe200078efcff */
[----:B------:R-:W-:Y:S06]  /*16730*/  BRA `(.L_x_12793) ;  /* 0x0000000000047947 */ /* 0x000fec0003800000 */
.L_x_12791:
[----:B------:R-:W-:-:S07]  /*16740*/  LEA R0, R9, R0, 0x17 ;  /* 0x0000000009007211 */ /* 0x000fce00078eb8ff */
.L_x_12793:
[----:B------:R-:W-:Y:S05]  /*16750*/  BSYNC B1 ;  /* 0x0000000000017941 */ /* 0x000fea0003800000 */
.L_x_12790:
[----:B------:R-:W-:Y:S05]  /*16760*/  BRA `(.L_x_12794) ;  /* 0x0000000000207947 */ /* 0x000fea0003800000 */
.L_x_12789:
[----:B------:R-:W-:-:S04]  /*16770*/  LOP3.LUT R0, R139, 0x80000000, R0, 0x48, !PT ;  /* 0x800000008b007812 */ /* 0x000fc800078e4800 */
[----:B------:R-:W-:Y:S01]  /*16780*/  LOP3.LUT R0, R0, 0x7f800000, RZ, 0xfc, !PT ;  /* 0x7f80000000007812 */ /* 0x000fe200078efcff */
[----:B------:R-:W-:Y:S06]  /*16790*/  BRA `(.L_x_12794) ;  /* 0x0000000000147947 */ /* 0x000fec0003800000 */
.L_x_12788:
[----:B------:R-:W-:Y:S01]  /*167a0*/  LOP3.LUT R0, R139, 0x80000000, R0, 0x48, !PT ;  /* 0x800000008b007812 */ /* 0x000fe200078e4800 */
[----:B------:R-:W-:Y:S06]  /*167b0*/  BRA `(.L_x_12794) ;  /* 0x00000000000c7947 */ /* 0x000fec0003800000 */
.L_x_12787:
[----:B------:R-:W0:Y:S01]  /*167c0*/  MUFU.RSQ R0, -QNAN ;  /* 0xffc0000000007908 */ /* 0x000e220000001400 */
[----:B------:R-:W-:Y:S05]  /*167d0*/  BRA `(.L_x_12794) ;  /* 0x0000000000047947 */ /* 0x000fea0003800000 */
.L_x_12786:
[----:B------:R-:W-:-:S07]  /*167e0*/  FADD.FTZ R0, R0, R135 ;  /* 0x0000008700007221 */ /* 0x000fce0000010000 */
.L_x_12794:
[----:B------:R-:W-:Y:S05]  /*167f0*/  BSYNC B0 ;  /* 0x0000000000007941 */ /* 0x000fea0003800000 */
.L_x_12784:
[----:B------:R-:W-:-:S06]  /*16800*/  HFMA2.MMA R9, -RZ, RZ, 0, 0 ;  /* 0x00000000ff097435 */ /* 0x000fcc00000001ff */
[----:B0-----:R-:W-:Y:S05]  /*16810*/  RET.REL.NODEC R8 `(_ZN18transformer_engine49scaled_aligned_causal_masked_softmax_warp_forwardI6__halfS1_fLi12EEEvPT0_PKT_T1_iii) ;  /* 0xfffffe9408f87950 */ /* 0x001fea0003c3ffff */
.L_x_12795:
        /* <DEDUP_REMOVED lines=14> */
.L_x_13641:


//--------------------- .text._ZN18transformer_engine49scaled_aligned_causal_masked_softmax_warp_forwardI6__halfS1_fLi11EEEvPT0_PKT_T1_iii --------------------------
	.section	.text._ZN18transformer_engine49scaled_aligned_causal_masked_softmax_warp_forwardI6__halfS1_fLi11EEEvPT0_PKT_T1_iii,"ax",@progbits
	.align	128
        .global         _ZN18transformer_engine49scaled_aligned_causal_masked_softmax_warp_forwardI6__halfS1_fLi11EEEvPT0_PKT_T1_iii
        .type           _ZN18transformer_engine49scaled_aligned_causal_masked_softmax_warp_forwardI6__halfS1_fLi11EEEvPT0_PKT_T1_iii,@function
        .size           _ZN18transformer_engine49scaled_aligned_causal_masked_softmax_warp_forwardI6__halfS1_fLi11EEEvPT0_PKT_T1_iii,(.L_x_13642 - _ZN18transformer_engine49scaled_aligned_causal_masked_softmax_warp_forwardI6__halfS1_fLi11EEEvPT0_PKT_T1_iii)
        .other          _ZN18transformer_engine49scaled_aligned_causal_masked_softmax_warp_forwardI6__halfS1_fLi11EEEvPT0_PKT_T1_iii,@"STO_CUDA_ENTRY STV_DEFAULT"
_ZN18transformer_engine49scaled_aligned_causal_masked_softmax_warp_forwardI6__halfS1_fLi11EEEvPT0_PKT_T1_iii:
.text._ZN18transformer_engine49scaled_aligned_causal_masked_softmax_warp_forwardI6__halfS1_fLi11EEEvPT0_PKT_T1_iii:
        /* <DEDUP_REMOVED lines=9> */
[----:B------:R-:W-:Y:S01]  /*0090*/  MOV R62, 0xc61c4000 ;  /* 0xc61c4000003e7802 */ /* 0x000fe20000000f00 */
        /* <DEDUP_REMOVED lines=33> */
[----:B------:R-:W-:Y:S02]  /*02b0*/  LEA R72, P2, R66, UR8, 0x1 ;  /* 0x0000000842487c11 */ /* 0x000fe4000f8408ff */
        /* <DEDUP_REMOVED lines=18> */
[----:B------:R-:W-:Y:S01]  /*03e0*/  IADD3 R3, R65, 0x2, RZ ;  /* 0x0000000241037810 */ /* 0x000fe20007ffe0ff */
        /* <DEDUP_REMOVED lines=16> */
.L_x_12799:
[----:B------:R-:W-:Y:S05]  /*04f0*/  BSYNC B1 ;  /* 0x0000000000017941 */ /* 0x000fea0003800000 */
.L_x_12798:
        /* <DEDUP_REMOVED lines=30> */
.L_x_12801:
[----:B------:R-:W-:Y:S05]  /*06e0*/  BSYNC B1 ;  /* 0x0000000000017941 */ /* 0x000fea0003800000 */
.L_x_12800:
        /* <DEDUP_REMOVED lines=31> */
.L_x_12803:
[----:B------:R-:W-:Y:S05]  /*08e0*/  BSYNC B1 ;  /* 0x0000000000017941 */ /* 0x000fea0003800000 */
.L_x_12802:
        /* <DEDUP_REMOVED lines=29> */
.L_x_12805:
[----:B------:R-:W-:Y:S05]  /*0ac0*/  BSYNC B1 ;  /* 0x0000000000017941 */ /* 0x000fea0003800000 */
.L_x_12804:
        /* <DEDUP_REMOVED lines=31> */
.L_x_12807:
[----:B------:R-:W-:Y:S05]  /*0cc0*/  BSYNC B1 ;  /* 0x0000000000017941 */ /* 0x000fea0003800000 */
.L_x_12806:
        /* <DEDUP_REMOVED lines=18> */
[----:B------:R-:W-:Y:S01]  /*0df0*/  ISETP.GT.AND P1, PT, R5, R64, PT ;  /* 0x000000400500720c */ /* 0x000fe20003f24270 */
[----:B------:R-:W-:-:S12]  /*0e00*/  VIADD R5, R65, 0x283 ;  /* 0x0000028341057836 */ /* 0x000fd80000000000 */
        /* <DEDUP_REMOVED lines=9> */
.L_x_12809:
[----:B------:R-:W-:Y:S05]  /*0ea0*/  BSYNC B1 ;  /* 0x0000000000017941 */ /* 0x000fea0003800000 */
.L_x_12808:
        /* <DEDUP_REMOVED lines=31> */
.L_x_12811:
[----:B------:R-:W-:Y:S05]  /*10a0*/  BSYNC B1 ;  /* 0x0000000000017941 */ /* 0x000fea0003800000 */
.L_x_12810:
        /* <DEDUP_REMOVED lines=29> */
.L_x_12813:
[----:B------:R-:W-:Y:S05]  /*1280*/  BSYNC B1 ;  /* 0x0000000000017941 */ /* 0x000fea0003800000 */
.L_x_12812:
        /* <DEDUP_REMOVED lines=31> */
.L_x_12815:
[----:B------:R-:W-:Y:S05]  /*1480*/  BSYNC B1 ;  /* 0x0000000000017941 */ /* 0x000fea0003800000 */
.L_x_12814:
        /* <DEDUP_REMOVED lines=29> */
.L_x_12817:
[----:B------:R-:W-:Y:S05]  /*1660*/  BSYNC B1 ;  /* 0x0000000000017941 */ /* 0x000fea0003800000 */
.L_x_12816:
[----:B------:R-:W-:Y:S01]  /*1670*/  ISETP.GT.AND P5, PT, R7, R64, PT ;  /* 0x000000400700720c */ /* 0x000fe20003fa4270 */
[----:B------:R-:W-:Y:S01]  /*1680*/  BSSY B1, `(.L_x_12818) ;  /* 0x000002e000017945 */ /* 0x000fe20003800000 */
        /* <DEDUP_REMOVED lines=45> */
.L_x_12819:
[----:B------:R-:W-:Y:S05]  /*1960*/  BSYNC B1 ;  /* 0x0000000000017941 */ /* 0x000fea0003800000 */
.L_x_12818:
[----:B------:R-:W-:Y:S04]  /*1970*/  BSSY B1, `(.L_x_12820) ;  /* 0x0000018000017945 */ /* 0x000fe80003800000 */
[----:B------:R-:W-:Y:S05]  /*1980*/  @P1 BRA `(.L_x_12821) ;  /* 0x0000000000581947 */ /* 0x000fea0003800000 */
[----:B------:R-:W2:Y:S01]  /*1990*/  LDG.E.64 R2, desc[UR4][R72.64+0xb00] ;  /* 0x000b000448027981 */ /* 0x000ea2000c1e1b00 */
[----:B------:R-:W-:Y:S01]  /*19a0*/  IADD3 R5, R65, 0x582, RZ ;  /* 0x0000058241057810 */ /* 0x000fe20007ffe0ff */
[----:B------:R-:W-:Y:S01]  /*19b0*/  HFMA2.MMA R18, -RZ, RZ, -6.109375, 2 ;  /* 0xc61c4000ff127435 */ /* 0x000fe200000001ff */
[----:B------:R-:W-:Y:S01]  /*19c0*/  MOV R19, 0xc61c4000 ;  /* 0xc61c400000137802 */ /* 0x000fe20000000f00 */
[----:B------:R-:W-:Y:S01]  /*19d0*/  ULDC UR6, c[0x0][0x220] ;  /* 0x0000880000067ab9 */ /* 0x000fe20000000800 */
[----:B------:R-:W-:Y:S01]  /*19e0*/  ISETP.GT.AND P1, PT, R5, R64, PT ;  /* 0x000000400500720c */ /* 0x000fe20003f24270 */
[----:B------:R-:W-:Y:S01]  /*19f0*/  IMAD.MOV.U32 R20, RZ, RZ, -0x39e3c000 ;  /* 0xc61c4000ff147424 */ /* 0x000fe200078e00ff */
[----:B------:R-:W-:-:S04]  /*1a00*/  IADD3 R21, R65, 0x583, RZ ;  /* 0x0000058341157810 */ /* 0x000fc80007ffe0ff */
[----:B------:R-:W-:-:S07]  /*1a10*/  ISETP.GT.AND P6, PT, R21, R64, PT ;  /* 0x000000401500720c */ /* 0x000fce0003fc4270 */
[----:B------:R-:W0:Y:S01]  /*1a20*/  @!P1 LDC R5, c[0x0][0x220] ;  /* 0x00008800ff059b82 */ /* 0x000e220000000800 */
[----:B--2---:R-:W-:Y:S02]  /*1a30*/  @!P1 HADD2.F32 R0, -RZ, R3.H0_H0 ;  /* 0x20000003ff009230 */ /* 0x004fe40000004100 */
[----:B------:R-:W-:-:S03]  /*1a40*/  HADD2.F32 R21, -RZ, R2.H0_H0 ;  /* 0x20000002ff157230 */ /* 0x000fc60000004100 */
[----:B0-----:R-:W-:Y:S01]  /*1a50*/  @!P1 FMUL R19, R0, R5 ;  /* 0x0000000500139220 */ /* 0x001fe20000400000 */
[----:B------:R-:W-:Y:S01]  /*1a60*/  IADD3 R5, R65, 0x581, RZ ;  /* 0x0000058141057810 */ /* 0x000fe20007ffe0ff */
[----:B------:R-:W-:-:S03]  /*1a70*/  FMUL R21, R21, UR6 ;  /* 0x0000000615157c20 */ /* 0x000fc60008400000 */
[----:B------:R-:W-:-:S13]  /*1a80*/  ISETP.GT.AND P1, PT, R5, R64, PT ;  /* 0x000000400500720c */ /* 0x000fda0003f24270 */
[--C-:B------:R-:W-:Y:S02]  /*1a90*/  @!P1 SHF.R.U64 R0, R2, 0x10, R3.reuse ;  /* 0x0000001002009819 */ /* 0x100fe40000001203 */
[----:B------:R-:W-:-:S03]  /*1aa0*/  @!P6 SHF.R.U32.HI R3, RZ, 0x10, R3 ;  /* 0x00000010ff03e819 */ /* 0x000fc60000011603 */
[----:B------:R-:W-:Y:S02]  /*1ab0*/  @!P1 HADD2.F32 R0, -RZ, R0.H0_H0 ;  /* 0x20000000ff009230 */ /* 0x000fe40000004100 */
[----:B------:R-:W-:-:S03]  /*1ac0*/  @!P6 HADD2.F32 R2, -RZ, R3.H0_H0 ;  /* 0x20000003ff02e230 */ /* 0x000fc60000004100 */
[----:B------:R-:W-:Y:S02]  /*1ad0*/  @!P1 FMUL R20, R0, UR6 ;  /* 0x0000000600149c20 */ /* 0x000fe40008400000 */
[----:B------:R-:W-:-:S07]  /*1ae0*/  @!P6 FMUL R18, R2, UR6 ;  /* 0x000000060212ec20 */ /* 0x000fce0008400000 */
.L_x_12821:
[----:B------:R-:W-:Y:S05]  /*1af0*/  BSYNC B1 ;  /* 0x0000000000017941 */ /* 0x000fea0003800000 */
.L_x_12820:
        /* <DEDUP_REMOVED lines=10> */
[----:B------:R-:W-:-:S02]  /*1ba0*/  ISETP.GT.AND P1, PT, R5, R64, PT ;  /* 0x000000400500720c */ /* 0x000fc40003f24270 */
[----:B------:R-:W-:Y:S02]  /*1bb0*/  MOV R15, 0xc61c4000 ;  /* 0xc61c4000000f7802 */ /* 0x000fe40000000f00 */
[----:B------:R-:W-:-:S03]  /*1bc0*/  MOV R14, 0xc61c4000 ;  /* 0xc61c4000000e7802 */ /* 0x000fc60000000f00 */
[----:B------:R-:W0:Y:S01]  /*1bd0*/  @!P2 LDC R17, c[0x0][0x220] ;  /* 0x00008800ff11ab82 */ /* 0x000e220000000800 */
[----:B--2---:R-:W-:-:S05]  /*1be0*/  @!P2 HADD2.F32 R0, -RZ, R3.H0_H0 ;  /* 0x20000003ff00a230 */ /* 0x004fca0000004100 */
[----:B0-----:R-:W-:Y:S01]  /*1bf0*/  @!P2 FMUL R15, R0, R17 ;  /* 0x00000011000fa220 */ /* 0x001fe20000400000 */
[--C-:B------:R-:W-:Y:S01]  /*1c00*/  @!P1 SHF.R.U64 R0, R2, 0x10, R3.reuse ;  /* 0x0000001002009819 */ /* 0x100fe20000001203 */
[----:B------:R-:W-:Y:S01]  /*1c10*/  HADD2.F32 R17, -RZ, R2.H0_H0 ;  /* 0x20000002ff117230 */ /* 0x000fe20000004100 */
[----:B------:R-:W-:-:S03]  /*1c20*/  @!P6 SHF.R.U32.HI R3, RZ, 0x10, R3 ;  /* 0x00000010ff03e819 */ /* 0x000fc60000011603 */
[----:B------:R-:W-:Y:S02]  /*1c30*/  @!P1 HADD2.F32 R0, -RZ, R0.H0_H0 ;  /* 0x20000000ff009230 */ /* 0x000fe40000004100 */
[----:B------:R-:W-:Y:S01]  /*1c40*/  FMUL R17, R17, UR6 ;  /* 0x0000000611117c20 */ /* 0x000fe20008400000 */
[----:B------:R-:W-:Y:S02]  /*1c50*/  @!P6 HADD2.F32 R2, -RZ, R3.H0_H0 ;  /* 0x20000003ff02e230 */ /* 0x000fe40000004100 */
[----:B------:R-:W-:-:S03]  /*1c60*/  @!P1 FMUL R16, R0, UR6 ;  /* 0x0000000600109c20 */ /* 0x000fc60008400000 */
[----:B------:R-:W-:-:S07]  /*1c70*/  @!P6 FMUL R14, R2, UR6 ;  /* 0x00000006020eec20 */ /* 0x000fce0008400000 */
.L_x_12823:
[----:B------:R-:W-:Y:S05]  /*1c80*/  BSYNC B1 ;  /* 0x0000000000017941 */ /* 0x000fea0003800000 */
.L_x_12822:
        /* <DEDUP_REMOVED lines=24> */
.L_x_12825:
[----:B------:R-:W-:Y:S05]  /*1e10*/  BSYNC B1 ;  /* 0x0000000000017941 */ /* 0x000fea0003800000 */
.L_x_12824:
        /* <DEDUP_REMOVED lines=24> */
.L_x_12827:
[----:B------:R-:W-:Y:S05]  /*1fa0*/  BSYNC B1 ;  /* 0x0000000000017941 */ /* 0x000fea0003800000 */
.L_x_12826:
[----:B------:R-:W-:Y:S01]  /*1fb0*/  HFMA2.MMA R5, -RZ, RZ, -6.109375, 2 ;  /* 0xc61c4000ff057435 */ /* 0x000fe200000001ff */
[----:B------:R-:W-:Y:S01]  /*1fc0*/  IMAD.MOV.U32 R3, RZ, RZ, -0x39e3c000 ;  /* 0xc61c4000ff037424 */ /* 0x000fe200078e00ff */
        /* <DEDUP_REMOVED lines=11> */
[----:B------:R-:W0:Y:S01]  /*2080*/  @!P2 LDC R75, c[0x0][0x220] ;  /* 0x00008800ff4bab82 */ /* 0x000e220000000800 */
[----:B--2---:R-:W-:Y:S02]  /*2090*/  @!P2 HADD2.F32 R0, -RZ, R3.H0_H0 ;  /* 0x20000003ff00a230 */ /* 0x004fe40000004100 */
[----:B------:R-:W-:-:S03]  /*20a0*/  HADD2.F32 R5, -RZ, R2.H0_H0 ;  /* 0x20000002ff057230 */ /* 0x000fc60000004100 */
[----:B0-----:R-:W-:Y:S01]  /*20b0*/  @!P2 FMUL R4, R0, R75 ;  /* 0x0000004b0004a220 */ /* 0x001fe20000400000 */
[--C-:B------:R-:W-:Y:S01]  /*20c0*/  @!P1 SHF.R.U64 R0, R2, 0x10, R3.reuse ;  /* 0x0000001002009819 */ /* 0x100fe20000001203 */
[----:B------:R-:W-:Y:S01]  /*20d0*/  FMUL R5, R5, UR6 ;  /* 0x0000000605057c20 */ /* 0x000fe20008400000 */
[----:B------:R-:W-:-:S03]  /*20e0*/  @!P3 SHF.R.U32.HI R3, RZ, 0x10, R3 ;  /* 0x00000010ff03b819 */ /* 0x000fc60000011603 */
[----:B------:R-:W-:Y:S02]  /*20f0*/  @!P1 HADD2.F32 R0, -RZ, R0.H0_H0 ;  /* 0x20000000ff009230 */ /* 0x000fe40000004100 */
[----:B------:R-:W-:Y:S01]  /*2100*/  @!P3 HADD2.F32 R2, -RZ, R3.H0_H0 ;  /* 0x20000003ff02b230 */ /* 0x000fe20000004100 */
[----:B------:R-:W-:Y:S02]  /*2110*/  MOV R3, 0xc61c4000 ;  /* 0xc61c400000037802 */ /* 0x000fe40000000f00 */
[----:B------:R-:W-:Y:S02]  /*2120*/  @!P1 FMUL R3, R0, UR6 ;  /* 0x0000000600039c20 */ /* 0x000fe40008400000 */
[----:B------:R-:W-:-:S07]  /*2130*/  @!P3 FMUL R68, R2, UR6 ;  /* 0x000000060244bc20 */ /* 0x000fce0008400000 */
.L_x_12797:
[----:B------:R-:W-:Y:S05]  /*2140*/  BSYNC B0 ;  /* 0x0000000000007941 */ /* 0x000fea0003800000 */
.L_x_12796:
        /* <DEDUP_REMOVED lines=210> */
[-C--:B------:R-:W-:Y:S01]  /*2e70*/  FFMA.SAT R71, R70, R0.reuse, 0.5 ;  /* 0x3f00000046477423 */ /* 0x080fe20000002000 */
[----:B------:R-:W-:Y:S01]  /*2e80*/  SHF.L.U32 R72, R72, 0x17, RZ ;  /* 0x0000001748487819 */ /* 0x000fe200000006ff */
        /* <DEDUP_REMOVED lines=55> */
[----:B------:R-:W-:-:S03]  /*3200*/  SHF.L.U32 R58, R69, 0x17, RZ ;  /* 0x00000017453a7819 */ /* 0x000fc600000006ff */
        /* <DEDUP_REMOVED lines=20> */
[----:B------:R-:W-:Y:S01]  /*3350*/  IMAD.SHL.U32 R69, R69, 0x800000, RZ ;  /* 0x0080000045457824 */ /* 0x000fe200078e00ff */
        /* <DEDUP_REMOVED lines=331> */
[----:B------:R-:W-:Y:S02]  /*4810*/  IMAD.SHL.U32 R14, R69, 0x800000, RZ ;  /* 0x00800000450e7824 */ /* 0x000fe400078e00ff */
        /* <DEDUP_REMOVED lines=69> */
[----:B------:R-:W-:Y:S02]  /*4c70*/  SHF.L.U32 R79, R70, 0x17, RZ ;  /* 0x00000017464f7819 */ /* 0x000fe400000006ff */
        /* <DEDUP_REMOVED lines=119> */
[----:B0-----:R-:W-:Y:S05]  /*53f0*/  CALL.REL.NOINC `($__internal_14_$__cuda_sm3x_div_rn_noftz_f32_slowpath) ;  /* 0x0000005c00b07944 */ /* 0x001fea0003c00000 */
.L_x_12831:
[----:B------:R-:W-:Y:S05]  /*5400*/  BSYNC B3 ;  /* 0x0000000000037941 */ /* 0x000fea0003800000 */
.L_x_12830:
[----:B------:R-:W-:Y:S01]  /*5410*/  ISETP.GE.AND P0, PT, R65, R64, PT ;  /* 0x000000404100720c */ /* 0x000fe20003f06270 */
[----:B------:R1:W2:Y:S01]  /*5420*/  F2F.F16.F32 R68, R70 ;  /* 0x0000004600447304 */ /* 0x0002a20000200800 */
        /* <DEDUP_REMOVED lines=14> */
[----:B0-2---:R-:W-:Y:S05]  /*5510*/  CALL.REL.NOINC `($__internal_14_$__cuda_sm3x_div_rn_noftz_f32_slowpath) ;  /* 0x0000005c00687944 */ /* 0x005fea0003c00000 */
.L_x_12835:
[----:B------:R-:W-:Y:S05]  /*5520*/  BSYNC B4 ;  /* 0x0000000000047941 */ /* 0x000fea0003800000 */
.L_x_12834:
[----:B------:R-:W-:-:S04]  /*5530*/  F2FP.F16.F32.PACK_AB R70, RZ, R70 ;  /* 0x00000046ff46723e */ /* 0x000fc800000000ff */
[----:B------:R-:W-:-:S07]  /*5540*/  PRMT R69, R70, 0x7610, R69 ;  /* 0x0000761046457816 */ /* 0x000fce0000000045 */
.L_x_12833:
[----:B------:R-:W-:Y:S05]  /*5550*/  BSYNC B3 ;  /* 0x0000000000037941 */ /* 0x000fea0003800000 */
.L_x_12832:
        /* <DEDUP_REMOVED lines=16> */
.L_x_12839:
[----:B------:R-:W-:Y:S05]  /*5660*/  BSYNC B4 ;  /* 0x0000000000047941 */ /* 0x000fea0003800000 */
.L_x_12838:
[----:B------:R-:W-:-:S04]  /*5670*/  F2FP.F16.F32.PACK_AB R70, RZ, R70 ;  /* 0x00000046ff46723e */ /* 0x000fc800000000ff */
[----:B------:R-:W-:Y:S01]  /*5680*/  PRMT R62, R70, 0x7610, R62 ;  /* 0x00007610463e7816 */ /* 0x000fe2000000003e */
[----:B------:R-:W-:Y:S06]  /*5690*/  BRA `(.L_x_12840) ;  /* 0x0000000000047947 */ /* 0x000fec0003800000 */
.L_x_12837:
[----:B------:R-:W-:-:S07]  /*56a0*/  PRMT R62, RZ, 0x7610, R62 ;  /* 0x00007610ff3e7816 */ /* 0x000fce000000003e */
.L_x_12840:
[----:B------:R-:W-:Y:S05]  /*56b0*/  BSYNC B3 ;  /* 0x0000000000037941 */ /* 0x000fea0003800000 */
.L_x_12836:
        /* <DEDUP_REMOVED lines=16> */
.L_x_12844:
[----:B------:R-:W-:Y:S05]  /*57c0*/  BSYNC B4 ;  /* 0x0000000000047941 */ /* 0x000fea0003800000 */
.L_x_12843:
[----:B------:R-:W-:-:S04]  /*57d0*/  F2FP.F16.F32.PACK_AB R70, RZ, R70 ;  /* 0x00000046ff46723e */ /* 0x000fc800000000ff */
[----:B------:R-:W-:Y:S01]  /*57e0*/  PRMT R61, R70, 0x7610, R61 ;  /* 0x00007610463d7816 */ /* 0x000fe2000000003d */
[----:B------:R-:W-:Y:S06]  /*57f0*/  BRA `(.L_x_12845) ;  /* 0x0000000000047947 */ /* 0x000fec0003800000 */
.L_x_12842:
[----:B------:R-:W-:-:S07]  /*5800*/  PRMT R61, RZ, 0x7610, R61 ;  /* 0x00007610ff3d7816 */ /* 0x000fce000000003d */
.L_x_12845:
[----:B------:R-:W-:Y:S05]  /*5810*/  BSYNC B3 ;  /* 0x0000000000037941 */ /* 0x000fea0003800000 */
.L_x_12841:
[----:B------:R-:W-:Y:S02]  /*5820*/  LOP3.LUT R63, R69, 0xffff, RZ, 0xc0, !PT ;  /* 0x0000ffff453f7812 */ /* 0x000fe400078ec0ff */
[----:B------:R-:W-:-:S03]  /*5830*/  PRMT R61, R62, 0x5410, R61 ;  /* 0x000054103e3d7816 */ /* 0x000fc6000000003d */
[----:B------:R-:W-:-:S05]  /*5840*/  IMAD.WIDE.U32 R62, R63, 0x10000, RZ ;  /* 0x000100003f3e7825 */ /* 0x000fca00078e00ff */
[----:B------:R-:W-:Y:S02]  /*5850*/  LOP3.LUT R63, R61, R63, RZ, 0xfc, !PT ;  /* 0x0000003f3d3f7212 */ /* 0x000fe400078efcff */
[----:B--2---:R-:W-:-:S05]  /*5860*/  LOP3.LUT R62, R62, R68, RZ, 0xfc, !PT ;  /* 0x000000443e3e7212 */ /* 0x004fca00078efcff */
[----:B------:R1:W-:Y:S01]  /*5870*/  STG.E.64 desc[UR4][R78.64], R62 ;  /* 0x0000003e4e007986 */ /* 0x0003e2000c101b04 */
[----:B------:R-:W-:Y:S05]  /*5880*/  BRA `(.L_x_12846) ;  /* 0x00000000000c7947 */ /* 0x000fea0003800000 */
.L_x_12829:
[----:B------:R-:W-:-:S13]  /*5890*/  ISETP.GE.AND P0, PT, R65, UR7, PT ;  /* 0x0000000741007c0c */ /* 0x000fda000bf06270 */
[----:B------:R-:W-:Y:S05]  /*58a0*/  @P0 EXIT ;  /* 0x000000000000094d */ /* 0x000fea0003800000 */
[----:B------:R2:W-:Y:S02]  /*58b0*/  STG.E.64 desc[UR4][R78.64], RZ ;  /* 0x000000ff4e007986 */ /* 0x0005e4000c101b04 */
.L_x_12846:
[----:B------:R-:W-:Y:S05]  /*58c0*/  BSYNC B2 ;  /* 0x0000000000027941 */ /* 0x000fea0003800000 */
.L_x_12828:
        /* <DEDUP_REMOVED lines=15> */
[----:B0-2---:R-:W-:Y:S05]  /*59c0*/  CALL.REL.NOINC `($__internal_14_$__cuda_sm3x_div_rn_noftz_f32_slowpath) ;  /* 0x00000058003c7944 */ /* 0x005fea0003c00000 */
.L_x_12850:
[----:B------:R-:W-:Y:S05]  /*59d0*/  BSYNC B3 ;  /* 0x0000000000037941 */ /* 0x000fea0003800000 */
.L_x_12849:
        /* <DEDUP_REMOVED lines=17> */
.L_x_12854:
[----:B------:R-:W-:Y:S05]  /*5af0*/  BSYNC B4 ;  /* 0x0000000000047941 */ /* 0x000fea0003800000 */
.L_x_12853:
[----:B------:R-:W-:-:S04]  /*5b00*/  F2FP.F16.F32.PACK_AB R70, RZ, R70 ;  /* 0x00000046ff46723e */ /* 0x000fc800000000ff */
[----:B------:R-:W-:Y:S01]  /*5b10*/  PRMT R59, R70, 0x7610, R59 ;  /* 0x00007610463b7816 */ /* 0x000fe2000000003b */
[----:B------:R-:W-:Y:S06]  /*5b20*/  BRA `(.L_x_12855) ;  /* 0x0000000000047947 */ /* 0x000fec0003800000 */
.L_x_12852:
[----:B------:R-:W-:-:S07]  /*5b30*/  PRMT R59, RZ, 0x7610, R59 ;  /* 0x00007610ff3b7816 */ /* 0x000fce000000003b */
.L_x_12855:
[----:B------:R-:W-:Y:S05]  /*5b40*/  BSYNC B3 ;  /* 0x0000000000037941 */ /* 0x000fea0003800000 */
.L_x_12851:
        /* <DEDUP_REMOVED lines=16> */
.L_x_12859:
[----:B------:R-:W-:Y:S05]  /*5c50*/  BSYNC B4 ;  /* 0x0000000000047941 */ /* 0x000fea0003800000 */
.L_x_12858:
[----:B------:R-:W-:-:S04]  /*5c60*/  F2FP.F16.F32.PACK_AB R70, RZ, R70 ;  /* 0x00000046ff46723e */ /* 0x000fc800000000ff */
[----:B------:R-:W-:Y:S01]  /*5c70*/  PRMT R58, R70, 0x7610, R58 ;  /* 0x00007610463a7816 */ /* 0x000fe2000000003a */
[----:B------:R-:W-:Y:S06]  /*5c80*/  BRA `(.L_x_12860) ;  /* 0x0000000000047947 */ /* 0x000fec0003800000 */
.L_x_12857:
[----:B------:R-:W-:-:S07]  /*5c90*/  PRMT R58, RZ, 0x7610, R58 ;  /* 0x00007610ff3a7816 */ /* 0x000fce000000003a */
.L_x_12860:
[----:B------:R-:W-:Y:S05]  /*5ca0*/  BSYNC B3 ;  /* 0x0000000000037941 */ /* 0x000fea0003800000 */
.L_x_12856:
        /* <DEDUP_REMOVED lines=16> */
.L_x_12864:
[----:B------:R-:W-:Y:S05]  /*5db0*/  BSYNC B4 ;  /* 0x0000000000047941 */ /* 0x000fea0003800000 */
.L_x_12863:
[----:B------:R-:W-:-:S04]  /*5dc0*/  F2FP.F16.F32.PACK_AB R70, RZ, R70 ;  /* 0x00000046ff46723e */ /* 0x000fc800000000ff */
[----:B------:R-:W-:Y:S01]  /*5dd0*/  PRMT R57, R70, 0x7610, R57 ;  /* 0x0000761046397816 */ /* 0x000fe20000000039 */
[----:B------:R-:W-:Y:S06]  /*5de0*/  BRA `(.L_x_12865) ;  /* 0x0000000000047947 */ /* 0x000fec0003800000 */
.L_x_12862:
[----:B------:R-:W-:-:S07]  /*5df0*/  PRMT R57, RZ, 0x7610, R57 ;  /* 0x00007610ff397816 */ /* 0x000fce0000000039 */
.L_x_12865:
[----:B------:R-:W-:Y:S05]  /*5e00*/  BSYNC B3 ;  /* 0x0000000000037941 */ /* 0x000fea0003800000 */
.L_x_12861:
[----:B------:R-:W-:Y:S02]  /*5e10*/  LOP3.LUT R59, R59, 0xffff, RZ, 0xc0, !PT ;  /* 0x0000ffff3b3b7812 */ /* 0x000fe400078ec0ff */
[----:B------:R-:W-:-:S03]  /*5e20*/  PRMT R57, R58, 0x5410, R57 ;  /* 0x000054103a397816 */ /* 0x000fc60000000039 */
[----:B------:R-:W-:-:S05]  /*5e30*/  IMAD.WIDE.U32 R62, R59, 0x10000, RZ ;  /* 0x000100003b3e7825 */ /* 0x000fca00078e00ff */
[----:B------:R-:W-:Y:S02]  /*5e40*/  LOP3.LUT R59, R57, R63, RZ, 0xfc, !PT ;  /* 0x0000003f393b7212 */ /* 0x000fe400078efcff */
[----:B------:R-:W-:-:S05]  /*5e50*/  LOP3.LUT R58, R62, R60, RZ, 0xfc, !PT ;  /* 0x0000003c3e3a7212 */ /* 0x000fca00078efcff */
[----:B------:R1:W-:Y:S01]  /*5e60*/  STG.E.64 desc[UR4][R78.64+0x100], R58 ;  /* 0x0001003a4e007986 */ /* 0x0003e2000c101b04 */
[----:B------:R-:W-:Y:S05]  /*5e70*/  BRA `(.L_x_12866) ;  /* 0x0000000000107947 */ /* 0x000fea0003800000 */
.L_x_12848:
[----:B------:R-:W-:Y:S02]  /*5e80*/  ULDC UR6, c[0x0][0x22c] ;  /* 0x00008b0000067ab9 */ /* 0x000fe40000000800 */
[----:B------:R-:W-:-:S13]  /*5e90*/  ISETP.GE.AND P0, PT, R61, UR6, PT ;  /* 0x000000063d007c0c */ /* 0x000fda000bf06270 */
[----:B------:R-:W-:Y:S05]  /*5ea0*/  @P0 EXIT ;  /* 0x000000000000094d */ /* 0x000fea0003800000 */
[----:B------:R3:W-:Y:S02]  /*5eb0*/  STG.E.64 desc[UR4][R78.64+0x100], RZ ;  /* 0x000100ff4e007986 */ /* 0x0007e4000c101b04 */
.L_x_12866:
[----:B------:R-:W-:Y:S05]  /*5ec0*/  BSYNC B2 ;  /* 0x0000000000027941 */ /* 0x000fea0003800000 */
.L_x_12847:
        /* <DEDUP_REMOVED lines=15> */
[----:B0-23--:R-:W-:Y:S05]  /*5fc0*/  CALL.REL.NOINC `($__internal_14_$__cuda_sm3x_div_rn_noftz_f32_slowpath) ;  /* 0x0000005000bc7944 */ /* 0x00dfea0003c00000 */
.L_x_12870:
[----:B------:R-:W-:Y:S05]  /*5fd0*/  BSYNC B3 ;  /* 0x0000000000037941 */ /* 0x000fea0003800000 */
.L_x_12869:
        /* <DEDUP_REMOVED lines=17> */
.L_x_12874:
[----:B------:R-:W-:Y:S05]  /*60f0*/  BSYNC B4 ;  /* 0x0000000000047941 */ /* 0x000fea0003800000 */
.L_x_12873:
[----:B------:R-:W-:-:S04]  /*6100*/  F2FP.F16.F32.PACK_AB R70, RZ, R70 ;  /* 0x00000046ff46723e */ /* 0x000fc800000000ff */
[----:B------:R-:W-:Y:S01]  /*6110*/  PRMT R55, R70, 0x7610, R55 ;  /* 0x0000761046377816 */ /* 0x000fe20000000037 */
[----:B------:R-:W-:Y:S06]  /*6120*/  BRA `(.L_x_12875) ;  /* 0x0000000000047947 */ /* 0x000fec0003800000 */
.L_x_12872:
[----:B------:R-:W-:-:S07]  /*6130*/  PRMT R55, RZ, 0x7610, R55 ;  /* 0x00007610ff377816 */ /* 0x000fce0000000037 */
.L_x_12875:
[----:B------:R-:W-:Y:S05]  /*6140*/  BSYNC B3 ;  /* 0x0000000000037941 */ /* 0x000fea0003800000 */
.L_x_12871:
        /* <DEDUP_REMOVED lines=16> */
.L_x_12879:
[----:B------:R-:W-:Y:S05]  /*6250*/  BSYNC B4 ;  /* 0x0000000000047941 */ /* 0x000fea0003800000 */
.L_x_12878:
[----:B------:R-:W-:-:S04]  /*6260*/  F2FP.F16.F32.PACK_AB R70, RZ, R70 ;  /* 0x00000046ff46723e */ /* 0x000fc800000000ff */
[----:B------:R-:W-:Y:S01]  /*6270*/  PRMT R54, R70, 0x7610, R54 ;  /* 0x0000761046367816 */ /* 0x000fe20000000036 */
[----:B------:R-:W-:Y:S06]  /*6280*/  BRA `(.L_x_12880) ;  /* 0x0000000000047947 */ /* 0x000fec0003800000 */
.L_x_12877:
[----:B------:R-:W-:-:S07]  /*6290*/  PRMT R54, RZ, 0x7610, R54 ;  /* 0x00007610ff367816 */ /* 0x000fce0000000036 */
.L_x_12880:
[----:B------:R-:W-:Y:S05]  /*62a0*/  BSYNC B3 ;  /* 0x0000000000037941 */ /* 0x000fea0003800000 */
.L_x_12876:
        /* <DEDUP_REMOVED lines=16> */
.L_x_12884:
[----:B------:R-:W-:Y:S05]  /*63b0*/  BSYNC B4 ;  /* 0x0000000000047941 */ /* 0x000fea0003800000 */
.L_x_12883:
[----:B------:R-:W-:-:S04]  /*63c0*/  F2FP.F16.F32.PACK_AB R70, RZ, R70 ;  /* 0x00000046ff46723e */ /* 0x000fc800000000ff */
[----:B------:R-:W-:Y:S01]  /*63d0*/  PRMT R53, R70, 0x7610, R53 ;  /* 0x0000761046357816 */ /* 0x000fe20000000035 */
[----:B------:R-:W-:Y:S06]  /*63e0*/  BRA `(.L_x_12885) ;  /* 0x0000000000047947 */ /* 0x000fec0003800000 */
.L_x_12882:
[----:B------:R-:W-:-:S07]  /*63f0*/  PRMT R53, RZ, 0x7610, R53 ;  /* 0x00007610ff357816 */ /* 0x000fce0000000035 */
.L_x_12885:
[----:B------:R-:W-:Y:S05]  /*6400*/  BSYNC B3 ;  /* 0x0000000000037941 */ /* 0x000fea0003800000 */
.L_x_12881:
[----:B------:R-:W-:Y:S02]  /*6410*/  LOP3.LUT R55, R55, 0xffff, RZ, 0xc0, !PT ;  /* 0x0000ffff37377812 */ /* 0x000fe400078ec0ff */
[----:B------:R-:W-:-:S03]  /*6420*/  PRMT R53, R54, 0x5410, R53 ;  /* 0x0000541036357816 */ /* 0x000fc60000000035 */
[----:B------:R-:W-:-:S05]  /*6430*/  IMAD.WIDE.U32 R58, R55, 0x10000, RZ ;  /* 0x00010000373a7825 */ /* 0x000fca00078e00ff */
[----:B------:R-:W-:Y:S02]  /*6440*/  LOP3.LUT R55, R53, R59, RZ, 0xfc, !PT ;  /* 0x0000003b35377212 */ /* 0x000fe400078efcff */
[----:B------:R-:W-:-:S05]  /*6450*/  LOP3.LUT R54, R58, R56, RZ, 0xfc, !PT ;  /* 0x000000383a367212 */ /* 0x000fca00078efcff */
[----:B------:R1:W-:Y:S01]  /*6460*/  STG.E.64 desc[UR4][R78.64+0x200], R54 ;  /* 0x000200364e007986 */ /* 0x0003e2000c101b04 */
[----:B------:R-:W-:Y:S05]  /*6470*/  BRA `(.L_x_12886) ;  /* 0x0000000000107947 */ /* 0x000fea0003800000 */
.L_x_12868:
[----:B------:R-:W-:Y:S02]  /*6480*/  ULDC UR6, c[0x0][0x22c] ;  /* 0x00008b0000067ab9 */ /* 0x000fe40000000800 */
[----:B------:R-:W-:-:S13]  /*6490*/  ISETP.GE.AND P0, PT, R57, UR6, PT ;  /* 0x0000000639007c0c */ /* 0x000fda000bf06270 */
[----:B------:R-:W-:Y:S05]  /*64a0*/  @P0 EXIT ;  /* 0x000000000000094d */ /* 0x000fea0003800000 */
[----:B------:R4:W-:Y:S02]  /*64b0*/  STG.E.64 desc[UR4][R78.64+0x200], RZ ;  /* 0x000200ff4e007986 */ /* 0x0009e4000c101b04 */
.L_x_12886:
[----:B------:R-:W-:Y:S05]  /*64c0*/  BSYNC B2 ;  /* 0x0000000000027941 */ /* 0x000fea0003800000 */
.L_x_12867:
        /* <DEDUP_REMOVED lines=15> */
[----:B0-234-:R-:W-:Y:S05]  /*65c0*/  CALL.REL.NOINC `($__internal_14_$__cuda_sm3x_div_rn_noftz_f32_slowpath) ;  /* 0x0000004c003c7944 */ /* 0x01dfea0003c00000 */
.L_x_12890:
[----:B------:R-:W-:Y:S05]  /*65d0*/  BSYNC B3 ;  /* 0x0000000000037941 */ /* 0x000fea0003800000 */
.L_x_12889:
[----:B------:R-:W-:Y:S01]  /*65e0*/  IADD3 R53, R65, 0x181, RZ ;  /* 0x0000018141357810 */ /* 0x000fe20007ffe0ff */
[----:B------:R1:W0:Y:S01]  /*65f0*/  F2F.F16.F32 R52, R70 ;  /* 0x0000004600347304 */ /* 0x0002220000200800 */
        /* <DEDUP_REMOVED lines=14> */
[----:B--234-:R-:W-:Y:S05]  /*66e0*/  CALL.REL.NOINC `($__internal_14_$__cuda_sm3x_div_rn_noftz_f32_slowpath) ;  /* 0x0000004800f47944 */ /* 0x01cfea0003c00000 */
.L_x_12894:
[----:B------:R-:W-:Y:S05]  /*66f0*/  BSYNC B4 ;  /* 0x0000000000047941 */ /* 0x000fea0003800000 */
.L_x_12893:
[----:B------:R-:W-:-:S04]  /*6700*/  F2FP.F16.F32.PACK_AB R70, RZ, R70 ;  /* 0x00000046ff46723e */ /* 0x000fc800000000ff */
[----:B------:R-:W-:Y:S01]  /*6710*/  PRMT R51, R70, 0x7610, R51 ;  /* 0x0000761046337816 */ /* 0x000fe20000000033 */
[----:B------:R-:W-:Y:S06]  /*6720*/  BRA `(.L_x_12895) ;  /* 0x0000000000047947 */ /* 0x000fec0003800000 */
.L_x_12892:
[----:B------:R-:W-:-:S07]  /*6730*/  PRMT R51, RZ, 0x7610, R51 ;  /* 0x00007610ff337816 */ /* 0x000fce0000000033 */
.L_x_12895:
[----:B------:R-:W-:Y:S05]  /*6740*/  BSYNC B3 ;  /* 0x0000000000037941 */ /* 0x000fea0003800000 */
.L_x_12891:
        /* <DEDUP_REMOVED lines=15> */
[----:B--234-:R-:W-:Y:S05]  /*6840*/  CALL.REL.NOINC `($__internal_14_$__cuda_sm3x_div_rn_noftz_f32_slowpath) ;  /* 0x00000048009c7944 */ /* 0x01cfea0003c00000 */
.L_x_12899:
[----:B------:R-:W-:Y:S05]  /*6850*/  BSYNC B4 ;  /* 0x0000000000047941 */ /* 0x000fea0003800000 */
.L_x_12898:
[----:B------:R-:W-:-:S04]  /*6860*/  F2FP.F16.F32.PACK_AB R70, RZ, R70 ;  /* 0x00000046ff46723e */ /* 0x000fc800000000ff */
[----:B------:R-:W-:Y:S01]  /*6870*/  PRMT R50, R70, 0x7610, R50 ;  /* 0x0000761046327816 */ /* 0x000fe20000000032 */
[----:B------:R-:W-:Y:S06]  /*6880*/  BRA `(.L_x_12900) ;  /* 0x0000000000047947 */ /* 0x000fec0003800000 */
.L_x_12897:
[----:B------:R-:W-:-:S07]  /*6890*/  PRMT R50, RZ, 0x7610, R50 ;  /* 0x00007610ff327816 */ /* 0x000fce0000000032 */
.L_x_12900:
[----:B------:R-:W-:Y:S05]  /*68a0*/  BSYNC B3 ;  /* 0x0000000000037941 */ /* 0x000fea0003800000 */
.L_x_12896:
        /* <DEDUP_REMOVED lines=16> */
.L_x_12904:
[----:B------:R-:W-:Y:S05]  /*69b0*/  BSYNC B4 ;  /* 0x0000000000047941 */ /* 0x000fea0003800000 */
.L_x_12903:
[----:B------:R-:W-:-:S04]  /*69c0*/  F2FP.F16.F32.PACK_AB R70, RZ, R70 ;  /* 0x00000046ff46723e */ /* 0x000fc800000000ff */
[----:B------:R-:W-:Y:S01]  /*69d0*/  PRMT R49, R70, 0x7610, R49 ;  /* 0x0000761046317816 */ /* 0x000fe20000000031 */
[----:B------:R-:W-:Y:S06]  /*69e0*/  BRA `(.L_x_12905) ;  /* 0x0000000000047947 */ /* 0x000fec0003800000 */
.L_x_12902:
[----:B------:R-:W-:-:S07]  /*69f0*/  PRMT R49, RZ, 0x7610, R49 ;  /* 0x00007610ff317816 */ /* 0x000fce0000000031 */
.L_x_12905:
[----:B------:R-:W-:Y:S05]  /*6a00*/  BSYNC B3 ;  /* 0x0000000000037941 */ /* 0x000fea0003800000 */
.L_x_12901:
[----:B------:R-:W-:Y:S02]  /*6a10*/  LOP3.LUT R51, R51, 0xffff, RZ, 0xc0, !PT ;  /* 0x0000ffff33337812 */ /* 0x000fe400078ec0ff */
[----:B------:R-:W-:-:S03]  /*6a20*/  PRMT R49, R50, 0x5410, R49 ;  /* 0x0000541032317816 */ /* 0x000fc60000000031 */
[----:B------:R-:W-:-:S05]  /*6a30*/  IMAD.WIDE.U32 R54, R51, 0x10000, RZ ;  /* 0x0001000033367825 */ /* 0x000fca00078e00ff */
[----:B------:R-:W-:Y:S02]  /*6a40*/  LOP3.LUT R51, R49, R55, RZ, 0xfc, !PT ;  /* 0x0000003731337212 */ /* 0x000fe400078efcff */
[----:B------:R-:W-:-:S05]  /*6a50*/  LOP3.LUT R50, R54, R52, RZ, 0xfc, !PT ;  /* 0x0000003436327212 */ /* 0x000fca00078efcff */
[----:B------:R0:W-:Y:S01]  /*6a60*/  STG.E.64 desc[UR4][R78.64+0x300], R50 ;  /* 0x000300324e007986 */ /* 0x0001e2000c101b04 */
[----:B------:R-:W-:Y:S05]  /*6a70*/  BRA `(.L_x_12906) ;  /* 0x0000000000107947 */ /* 0x000fea0003800000 */
.L_x_12888:
[----:B------:R-:W-:Y:S02]  /*6a80*/  ULDC UR6, c[0x0][0x22c] ;  /* 0x00008b0000067ab9 */ /* 0x000fe40000000800 */
[----:B------:R-:W-:-:S13]  /*6a90*/  ISETP.GE.AND P0, PT, R53, UR6, PT ;  /* 0x0000000635007c0c */ /* 0x000fda000bf06270 */
[----:B------:R-:W-:Y:S05]  /*6aa0*/  @P0 EXIT ;  /* 0x000000000000094d */ /* 0x000fea0003800000 */
[----:B------:R0:W-:Y:S02]  /*6ab0*/  STG.E.64 desc[UR4][R78.64+0x300], RZ ;  /* 0x000300ff4e007986 */ /* 0x0001e4000c101b04 */
.L_x_12906:
[----:B------:R-:W-:Y:S05]  /*6ac0*/  BSYNC B2 ;  /* 0x0000000000027941 */ /* 0x000fea0003800000 */
.L_x_12887:
        /* <DEDUP_REMOVED lines=15> */
[----:B-1234-:R-:W-:Y:S05]  /*6bc0*/  CALL.REL.NOINC `($__internal_14_$__cuda_sm3x_div_rn_noftz_f32_slowpath) ;  /* 0x0000004400bc7944 */ /* 0x01efea0003c00000 */
.L_x_12910:
[----:B------:R-:W-:Y:S05]  /*6bd0*/  BSYNC B3 ;  /* 0x0000000000037941 */ /* 0x000fea0003800000 */
.L_x_12909:
        /* <DEDUP_REMOVED lines=17> */
.L_x_12914:
[----:B------:R-:W-:Y:S05]  /*6cf0*/  BSYNC B4 ;  /* 0x0000000000047941 */ /* 0x000fea0003800000 */
.L_x_12913:
[----:B------:R-:W-:-:S04]  /*6d00*/  F2FP.F16.F32.PACK_AB R70, RZ, R70 ;  /* 0x00000046ff46723e */ /* 0x000fc800000000ff */
[----:B------:R-:W-:Y:S01]  /*6d10*/  PRMT R47, R70, 0x7610, R47 ;  /* 0x00007610462f7816 */ /* 0x000fe2000000002f */
[----:B------:R-:W-:Y:S06]  /*6d20*/  BRA `(.L_x_12915) ;  /* 0x0000000000047947 */ /* 0x000fec0003800000 */
.L_x_12912:
[----:B------:R-:W-:-:S07]  /*6d30*/  PRMT R47, RZ, 0x7610, R47 ;  /* 0x00007610ff2f7816 */ /* 0x000fce000000002f */
.L_x_12915:
[----:B------:R-:W-:Y:S05]  /*6d40*/  BSYNC B3 ;  /* 0x0000000000037941 */ /* 0x000fea0003800000 */
.L_x_12911:
        /* <DEDUP_REMOVED lines=16> */
.L_x_12919:
[----:B------:R-:W-:Y:S05]  /*6e50*/  BSYNC B4 ;  /* 0x0000000000047941 */ /* 0x000fea0003800000 */
.L_x_12918:
[----:B------:R-:W-:-:S04]  /*6e60*/  F2FP.F16.F32.PACK_AB R70, RZ, R70 ;  /* 0x00000046ff46723e */ /* 0x000fc800000000ff */
[----:B------:R-:W-:Y:S01]  /*6e70*/  PRMT R46, R70, 0x7610, R46 ;  /* 0x00007610462e7816 */ /* 0x000fe2000000002e */
[----:B------:R-:W-:Y:S06]  /*6e80*/  BRA `(.L_x_12920) ;  /* 0x0000000000047947 */ /* 0x000fec0003800000 */
.L_x_12917:
[----:B------:R-:W-:-:S07]  /*6e90*/  PRMT R46, RZ, 0x7610, R46 ;  /* 0x00007610ff2e7816 */ /* 0x000fce000000002e */
.L_x_12920:
[----:B------:R-:W-:Y:S05]  /*6ea0*/  BSYNC B3 ;  /* 0x0000000000037941 */ /* 0x000fea0003800000 */
.L_x_12916:
        /* <DEDUP_REMOVED lines=16> */
.L_x_12924:
[----:B------:R-:W-:Y:S05]  /*6fb0*/  BSYNC B4 ;  /* 0x0000000000047941 */ /* 0x000fea0003800000 */
.L_x_12923:
[----:B------:R-:W-:-:S04]  /*6fc0*/  F2FP.F16.F32.PACK_AB R70, RZ, R70 ;  /* 0x00000046ff46723e */ /* 0x000fc800000000ff */
[----:B------:R-:W-:Y:S01]  /*6fd0*/  PRMT R45, R70, 0x7610, R45 ;  /* 0x00007610462d7816 */ /* 0x000fe2000000002d */
[----:B------:R-:W-:Y:S06]  /*6fe0*/  BRA `(.L_x_12925) ;  /* 0x0000000000047947 */ /* 0x000fec0003800000 */
.L_x_12922:
[----:B------:R-:W-:-:S07]  /*6ff0*/  PRMT R45, RZ, 0x7610, R45 ;  /* 0x00007610ff2d7816 */ /* 0x000fce000000002d */
.L_x_12925:
[----:B------:R-:W-:Y:S05]  /*7000*/  BSYNC B3 ;  /* 0x0000000000037941 */ /* 0x000fea0003800000 */
.L_x_12921:
[----:B------:R-:W-:Y:S02]  /*7010*/  LOP3.LUT R47, R47, 0xffff, RZ, 0xc0, !PT ;  /* 0x0000ffff2f2f7812 */ /* 0x000fe400078ec0ff */
[----:B------:R-:W-:-:S03]  /*7020*/  PRMT R45, R46, 0x5410, R45 ;  /* 0x000054102e2d7816 */ /* 0x000fc6000000002d */
[----:B------:R-:W-:-:S05]  /*7030*/  IMAD.WIDE.U32 R50, R47, 0x10000, RZ ;  /* 0x000100002f327825 */ /* 0x000fca00078e00ff */
[----:B------:R-:W-:Y:S02]  /*7040*/  LOP3.LUT R47, R45, R51, RZ, 0xfc, !PT ;  /* 0x000000332d2f7212 */ /* 0x000fe400078efcff */
[----:B------:R-:W-:-:S05]  /*7050*/  LOP3.LUT R46, R50, R48, RZ, 0xfc, !PT ;  /* 0x00000030322e7212 */ /* 0x000fca00078efcff */
[----:B------:R0:W-:Y:S01]  /*7060*/  STG.E.64 desc[UR4][R78.64+0x400], R46 ;  /* 0x0004002e4e007986 */ /* 0x0001e2000c101b04 */
[----:B------:R-:W-:Y:S05]  /*7070*/  BRA `(.L_x_12926) ;  /* 0x0000000000107947 */ /* 0x000fea0003800000 */
.L_x_12908:
[----:B------:R-:W-:Y:S02]  /*7080*/  ULDC UR6, c[0x0][0x22c] ;  /* 0x00008b0000067ab9 */ /* 0x000fe40000000800 */
[----:B------:R-:W-:-:S13]  /*7090*/  ISETP.GE.AND P0, PT, R49, UR6, PT ;  /* 0x0000000631007c0c */ /* 0x000fda000bf06270 */
[----:B------:R-:W-:Y:S05]  /*70a0*/  @P0 EXIT ;  /* 0x000000000000094d */ /* 0x000fea0003800000 */
[----:B------:R0:W-:Y:S02]  /*70b0*/  STG.E.64 desc[UR4][R78.64+0x400], RZ ;  /* 0x000400ff4e007986 */ /* 0x0001e4000c101b04 */
.L_x_12926:
[----:B------:R-:W-:Y:S05]  /*70c0*/  BSYNC B2 ;  /* 0x0000000000027941 */ /* 0x000fea0003800000 */
.L_x_12907:
        /* <DEDUP_REMOVED lines=16> */
.L_x_12930:
[----:B------:R-:W-:Y:S05]  /*71d0*/  BSYNC B3 ;  /* 0x0000000000037941 */ /* 0x000fea0003800000 */
.L_x_12929:
        /* <DEDUP_REMOVED lines=17> */
.L_x_12934:
[----:B------:R-:W-:Y:S05]  /*72f0*/  BSYNC B4 ;  /* 0x0000000000047941 */ /* 0x000fea0003800000 */
.L_x_12933:
[----:B------:R-:W-:-:S04]  /*7300*/  F2FP.F16.F32.PACK_AB R70, RZ, R70 ;  /* 0x00000046ff46723e */ /* 0x000fc800000000ff */
[----:B------:R-:W-:Y:S01]  /*7310*/  PRMT R43, R70, 0x7610, R43 ;  /* 0x00007610462b7816 */ /* 0x000fe2000000002b */
[----:B------:R-:W-:Y:S06]  /*7320*/  BRA `(.L_x_12935) ;  /* 0x0000000000047947 */ /* 0x000fec0003800000 */
.L_x_12932:
[----:B------:R-:W-:-:S07]  /*7330*/  PRMT R43, RZ, 0x7610, R43 ;  /* 0x00007610ff2b7816 */ /* 0x000fce000000002b */
.L_x_12935:
[----:B------:R-:W-:Y:S05]  /*7340*/  BSYNC B3 ;  /* 0x0000000000037941 */ /* 0x000fea0003800000 */
.L_x_12931:
        /* <DEDUP_REMOVED lines=16> */
.L_x_12939:
[----:B------:R-:W-:Y:S05]  /*7450*/  BSYNC B4 ;  /* 0x0000000000047941 */ /* 0x000fea0003800000 */
.L_x_12938:
[----:B------:R-:W-:-:S04]  /*7460*/  F2FP.F16.F32.PACK_AB R70, RZ, R70 ;  /* 0x00000046ff46723e */ /* 0x000fc800000000ff */
[----:B------:R-:W-:Y:S01]  /*7470*/  PRMT R42, R70, 0x7610, R42 ;  /* 0x00007610462a7816 */ /* 0x000fe2000000002a */
[----:B------:R-:W-:Y:S06]  /*7480*/  BRA `(.L_x_12940) ;  /* 0x0000000000047947 */ /* 0x000fec0003800000 */
.L_x_12937:
[----:B------:R-:W-:-:S07]  /*7490*/  PRMT R42, RZ, 0x7610, R42 ;  /* 0x00007610ff2a7816 */ /* 0x000fce000000002a */
.L_x_12940:
[----:B------:R-:W-:Y:S05]  /*74a0*/  BSYNC B3 ;  /* 0x0000000000037941 */ /* 0x000fea0003800000 */
.L_x_12936:
        /* <DEDUP_REMOVED lines=16> */
.L_x_12944:
[----:B------:R-:W-:Y:S05]  /*75b0*/  BSYNC B4 ;  /* 0x0000000000047941 */ /* 0x000fea0003800000 */
.L_x_12943:
[----:B------:R-:W-:-:S04]  /*75c0*/  F2FP.F16.F32.PACK_AB R70, RZ, R70 ;  /* 0x00000046ff46723e */ /* 0x000fc800000000ff */
[----:B------:R-:W-:Y:S01]  /*75d0*/  PRMT R41, R70, 0x7610, R41 ;  /* 0x0000761046297816 */ /* 0x000fe20000000029 */
[----:B------:R-:W-:Y:S06]  /*75e0*/  BRA `(.L_x_12945) ;  /* 0x0000000000047947 */ /* 0x000fec0003800000 */
.L_x_12942:
[----:B------:R-:W-:-:S07]  /*75f0*/  PRMT R41, RZ, 0x7610, R41 ;  /* 0x00007610ff297816 */ /* 0x000fce0000000029 */
.L_x_12945:
[----:B------:R-:W-:Y:S05]  /*7600*/  BSYNC B3 ;  /* 0x0000000000037941 */ /* 0x000fea0003800000 */
.L_x_12941:
[----:B------:R-:W-:Y:S02]  /*7610*/  LOP3.LUT R43, R43, 0xffff, RZ, 0xc0, !PT ;  /* 0x0000ffff2b2b7812 */ /* 0x000fe400078ec0ff */
[----:B------:R-:W-:-:S03]  /*7620*/  PRMT R41, R42, 0x5410, R41 ;  /* 0x000054102a297816 */ /* 0x000fc60000000029 */
[----:B------:R-:W-:-:S05]  /*7630*/  IMAD.WIDE.U32 R46, R43, 0x10000, RZ ;  /* 0x000100002b2e7825 */ /* 0x000fca00078e00ff */
[----:B------:R-:W-:Y:S02]  /*7640*/  LOP3.LUT R43, R41, R47, RZ, 0xfc, !PT ;  /* 0x0000002f292b7212 */ /* 0x000fe400078efcff */
[----:B------:R-:W-:-:S05]  /*7650*/  LOP3.LUT R42, R46, R44, RZ, 0xfc, !PT ;  /* 0x0000002c2e2a7212 */ /* 0x000fca00078efcff */
[----:B------:R0:W-:Y:S01]  /*7660*/  STG.E.64 desc[UR4][R78.64+0x500], R42 ;  /* 0x0005002a4e007986 */ /* 0x0001e2000c101b04 */
[----:B------:R-:W-:Y:S05]  /*7670*/  BRA `(.L_x_12946) ;  /* 0x0000000000107947 */ /* 0x000fea0003800000 */
.L_x_12928:
[----:B------:R-:W-:Y:S02]  /*7680*/  ULDC UR6, c[0x0][0x22c] ;  /* 0x00008b0000067ab9 */ /* 0x000fe40000000800 */
[----:B------:R-:W-:-:S13]  /*7690*/  ISETP.GE.AND P0, PT, R45, UR6, PT ;  /* 0x000000062d007c0c */ /* 0x000fda000bf06270 */
[----:B------:R-:W-:Y:S05]  /*76a0*/  @P0 EXIT ;  /* 0x000000000000094d */ /* 0x000fea0003800000 */
[----:B------:R0:W-:Y:S02]  /*76b0*/  STG.E.64 desc[UR4][R78.64+0x500], RZ ;  /* 0x000500ff4e007986 */ /* 0x0001e4000c101b04 */
.L_x_12946:
[----:B------:R-:W-:Y:S05]  /*76c0*/  BSYNC B2 ;  /* 0x0000000000027941 */ /* 0x000fea0003800000 */
.L_x_12927:
        /* <DEDUP_REMOVED lines=15> */
[----:B-1234-:R-:W-:Y:S05]  /*77c0*/  CALL.REL.NOINC `($__internal_14_$__cuda_sm3x_div_rn_noftz_f32_slowpath) ;  /* 0x0000003800bc7944 */ /* 0x01efea0003c00000 */
.L_x_12950:
[----:B------:R-:W-:Y:S05]  /*77d0*/  BSYNC B3 ;  /* 0x0000000000037941 */ /* 0x000fea0003800000 */
.L_x_12949:
        /* <DEDUP_REMOVED lines=17> */
.L_x_12954:
[----:B------:R-:W-:Y:S05]  /*78f0*/  BSYNC B4 ;  /* 0x0000000000047941 */ /* 0x000fea0003800000 */
.L_x_12953:
[----:B------:R-:W-:-:S04]  /*7900*/  F2FP.F16.F32.PACK_AB R70, RZ, R70 ;  /* 0x00000046ff46723e */ /* 0x000fc800000000ff */
[----:B------:R-:W-:Y:S01]  /*7910*/  PRMT R39, R70, 0x7610, R39 ;  /* 0x0000761046277816 */ /* 0x000fe20000000027 */
[----:B------:R-:W-:Y:S06]  /*7920*/  BRA `(.L_x_12955) ;  /* 0x0000000000047947 */ /* 0x000fec0003800000 */
.L_x_12952:
[----:B------:R-:W-:-:S07]  /*7930*/  PRMT R39, RZ, 0x7610, R39 ;  /* 0x00007610ff277816 */ /* 0x000fce0000000027 */
.L_x_12955:
[----:B------:R-:W-:Y:S05]  /*7940*/  BSYNC B3 ;  /* 0x0000000000037941 */ /* 0x000fea0003800000 */
.L_x_12951:
        /* <DEDUP_REMOVED lines=16> */
.L_x_12959:
[----:B------:R-:W-:Y:S05]  /*7a50*/  BSYNC B4 ;  /* 0x0000000000047941 */ /* 0x000fea0003800000 */
.L_x_12958:
[----:B------:R-:W-:-:S04]  /*7a60*/  F2FP.F16.F32.PACK_AB R70, RZ, R70 ;  /* 0x00000046ff46723e */ /* 0x000fc800000000ff */
[----:B------:R-:W-:Y:S01]  /*7a70*/  PRMT R38, R70, 0x7610, R38 ;  /* 0x0000761046267816 */ /* 0x000fe20000000026 */
[----:B------:R-:W-:Y:S06]  /*7a80*/  BRA `(.L_x_12960) ;  /* 0x0000000000047947 */ /* 0x000fec0003800000 */
.L_x_12957:
[----:B------:R-:W-:-:S07]  /*7a90*/  PRMT R38, RZ, 0x7610, R38 ;  /* 0x00007610ff267816 */ /* 0x000fce0000000026 */
.L_x_12960:
[----:B------:R-:W-:Y:S05]  /*7aa0*/  BSYNC B3 ;  /* 0x0000000000037941 */ /* 0x000fea0003800000 */
.L_x_12956:
        /* <DEDUP_REMOVED lines=16> */
.L_x_12964:
[----:B------:R-:W-:Y:S05]  /*7bb0*/  BSYNC B4 ;  /* 0x0000000000047941 */ /* 0x000fea0003800000 */
.L_x_12963:
[----:B------:R-:W-:-:S04]  /*7bc0*/  F2FP.F16.F32.PACK_AB R70, RZ, R70 ;  /* 0x00000046ff46723e */ /* 0x000fc800000000ff */
[----:B------:R-:W-:Y:S01]  /*7bd0*/  PRMT R37, R70, 0x7610, R37 ;  /* 0x0000761046257816 */ /* 0x000fe20000000025 */
[----:B------:R-:W-:Y:S06]  /*7be0*/  BRA `(.L_x_12965) ;  /* 0x0000000000047947 */ /* 0x000fec0003800000 */
.L_x_12962:
[----:B------:R-:W-:-:S07]  /*7bf0*/  PRMT R37, RZ, 0x7610, R37 ;  /* 0x00007610ff257816 */ /* 0x000fce0000000025 */
.L_x_12965:
[----:B------:R-:W-:Y:S05]  /*7c00*/  BSYNC B3 ;  /* 0x0000000000037941 */ /* 0x000fea0003800000 */
.L_x_12961:
[----:B------:R-:W-:Y:S02]  /*7c10*/  LOP3.LUT R39, R39, 0xffff, RZ, 0xc0, !PT ;  /* 0x0000ffff27277812 */ /* 0x000fe400078ec0ff */
[----:B------:R-:W-:-:S03]  /*7c20*/  PRMT R37, R38, 0x5410, R37 ;  /* 0x0000541026257816 */ /* 0x000fc60000000025 */
[----:B------:R-:W-:-:S05]  /*7c30*/  IMAD.WIDE.U32 R42, R39, 0x10000, RZ ;  /* 0x00010000272a7825 */ /* 0x000fca00078e00ff */
[----:B------:R-:W-:Y:S02]  /*7c40*/  LOP3.LUT R39, R37, R43, RZ, 0xfc, !PT ;  /* 0x0000002b25277212 */ /* 0x000fe400078efcff */
[----:B------:R-:W-:-:S05]  /*7c50*/  LOP3.LUT R38, R42, R40, RZ, 0xfc, !PT ;  /* 0x000000282a267212 */ /* 0x000fca00078efcff */
[----:B------:R0:W-:Y:S01]  /*7c60*/  STG.E.64 desc[UR4][R78.64+0x600], R38 ;  /* 0x000600264e007986 */ /* 0x0001e2000c101b04 */
[----:B------:R-:W-:Y:S05]  /*7c70*/  BRA `(.L_x_12966) ;  /* 0x0000000000107947 */ /* 0x000fea0003800000 */
.L_x_12948:
[----:B------:R-:W-:Y:S02]  /*7c80*/  ULDC UR6, c[0x0][0x22c] ;  /* 0x00008b0000067ab9 */ /* 0x000fe40000000800 */
[----:B------:R-:W-:-:S13]  /*7c90*/  ISETP.GE.AND P0, PT, R41, UR6, PT ;  /* 0x0000000629007c0c */ /* 0x000fda000bf06270 */
[----:B------:R-:W-:Y:S05]  /*7ca0*/  @P0 EXIT ;  /* 0x000000000000094d */ /* 0x000fea0003800000 */
[----:B------:R0:W-:Y:S02]  /*7cb0*/  STG.E.64 desc[UR4][R78.64+0x600], RZ ;  /* 0x000600ff4e007986 */ /* 0x0001e4000c101b04 */
.L_x_12966:
[----:B------:R-:W-:Y:S05]  /*7cc0*/  BSYNC B2 ;  /* 0x0000000000027941 */ /* 0x000fea0003800000 */
.L_x_12947:
        /* <DEDUP_REMOVED lines=16> */
.L_x_12970:
[----:B------:R-:W-:Y:S05]  /*7dd0*/  BSYNC B3 ;  /* 0x0000000000037941 */ /* 0x000fea0003800000 */
.L_x_12969:
        /* <DEDUP_REMOVED lines=17> */
.L_x_12974:
[----:B------:R-:W-:Y:S05]  /*7ef0*/  BSYNC B4 ;  /* 0x0000000000047941 */ /* 0x000fea0003800000 */
.L_x_12973:
[----:B------:R-:W-:-:S04]  /*7f00*/  F2FP.F16.F32.PACK_AB R70, RZ, R70 ;  /* 0x00000046ff46723e */ /* 0x000fc800000000ff */
[----:B------:R-:W-:Y:S01]  /*7f10*/  PRMT R35, R70, 0x7610, R35 ;  /* 0x0000761046237816 */ /* 0x000fe20000000023 */
[----:B------:R-:W-:Y:S06]  /*7f20*/  BRA `(.L_x_12975) ;  /* 0x0000000000047947 */ /* 0x000fec0003800000 */
.L_x_12972:
[----:B------:R-:W-:-:S07]  /*7f30*/  PRMT R35, RZ, 0x7610, R35 ;  /* 0x00007610ff237816 */ /* 0x000fce0000000023 */
.L_x_12975:
[----:B------:R-:W-:Y:S05]  /*7f40*/  BSYNC B3 ;  /* 0x0000000000037941 */ /* 0x000fea0003800000 */
.L_x_12971:
        /* <DEDUP_REMOVED lines=16> */
.L_x_12979:
[----:B------:R-:W-:Y:S05]  /*8050*/  BSYNC B4 ;  /* 0x0000000000047941 */ /* 0x000fea0003800000 */
.L_x_12978:
[----:B------:R-:W-:-:S04]  /*8060*/  F2FP.F16.F32.PACK_AB R70, RZ, R70 ;  /* 0x00000046ff46723e */ /* 0x000fc800000000ff */
[----:B------:R-:W-:Y:S01]  /*8070*/  PRMT R34, R70, 0x7610, R34 ;  /* 0x0000761046227816 */ /* 0x000fe20000000022 */
[----:B------:R-:W-:Y:S06]  /*8080*/  BRA `(.L_x_12980) ;  /* 0x0000000000047947 */ /* 0x000fec0003800000 */
.L_x_12977:
[----:B------:R-:W-:-:S07]  /*8090*/  PRMT R34, RZ, 0x7610, R34 ;  /* 0x00007610ff227816 */ /* 0x000fce0000000022 */
.L_x_12980:
[----:B------:R-:W-:Y:S05]  /*80a0*/  BSYNC B3 ;  /* 0x0000000000037941 */ /* 0x000fea0003800000 */
.L_x_12976:
        /* <DEDUP_REMOVED lines=16> */
.L_x_12984:
[----:B------:R-:W-:Y:S05]  /*81b0*/  BSYNC B4 ;  /* 0x0000000000047941 */ /* 0x000fea0003800000 */
.L_x_12983:
[----:B------:R-:W-:-:S04]  /*81c0*/  F2FP.F16.F32.PACK_AB R70, RZ, R70 ;  /* 0x00000046ff46723e */ /* 0x000fc800000000ff */
[----:B------:R-:W-:Y:S01]  /*81d0*/  PRMT R33, R70, 0x7610, R33 ;  /* 0x0000761046217816 */ /* 0x000fe20000000021 */
[----:B------:R-:W-:Y:S06]  /*81e0*/  BRA `(.L_x_12985) ;  /* 0x0000000000047947 */ /* 0x000fec0003800000 */
.L_x_12982:
[----:B------:R-:W-:-:S07]  /*81f0*/  PRMT R33, RZ, 0x7610, R33 ;  /* 0x00007610ff217816 */ /* 0x000fce0000000021 */
.L_x_12985:
[----:B------:R-:W-:Y:S05]  /*8200*/  BSYNC B3 ;  /* 0x0000000000037941 */ /* 0x000fea0003800000 */
.L_x_12981:
[----:B------:R-:W-:Y:S02]  /*8210*/  LOP3.LUT R35, R35, 0xffff, RZ, 0xc0, !PT ;  /* 0x0000ffff23237812 */ /* 0x000fe400078ec0ff */
[----:B------:R-:W-:-:S03]  /*8220*/  PRMT R33, R34, 0x5410, R33 ;  /* 0x0000541022217816 */ /* 0x000fc60000000021 */
[----:B------:R-:W-:-:S05]  /*8230*/  IMAD.WIDE.U32 R38, R35, 0x10000, RZ ;  /* 0x0001000023267825 */ /* 0x000fca00078e00ff */
[----:B------:R-:W-:Y:S02]  /*8240*/  LOP3.LUT R35, R33, R39, RZ, 0xfc, !PT ;  /* 0x0000002721237212 */ /* 0x000fe400078efcff */
[----:B------:R-:W-:-:S05]  /*8250*/  LOP3.LUT R34, R38, R36, RZ, 0xfc, !PT ;  /* 0x0000002426227212 */ /* 0x000fca00078efcff */
[----:B------:R0:W-:Y:S01]  /*8260*/  STG.E.64 desc[UR4][R78.64+0x700], R34 ;  /* 0x000700224e007986 */ /* 0x0001e2000c101b04 */
[----:B------:R-:W-:Y:S05]  /*8270*/  BRA `(.L_x_12986) ;  /* 0x0000000000107947 */ /* 0x000fea0003800000 */
.L_x_12968:
[----:B------:R-:W-:Y:S02]  /*8280*/  ULDC UR6, c[0x0][0x22c] ;  /* 0x00008b0000067ab9 */ /* 0x000fe40000000800 */
[----:B------:R-:W-:-:S13]  /*8290*/  ISETP.GE.AND P0, PT, R37, UR6, PT ;  /* 0x0000000625007c0c */ /* 0x000fda000bf06270 */
[----:B------:R-:W-:Y:S05]  /*82a0*/  @P0 EXIT ;  /* 0x000000000000094d */ /* 0x000fea0003800000 */
[----:B------:R0:W-:Y:S02]  /*82b0*/  STG.E.64 desc[UR4][R78.64+0x700], RZ ;  /* 0x000700ff4e007986 */ /* 0x0001e4000c101b04 */
.L_x_12986:
[----:B------:R-:W-:Y:S05]  /*82c0*/  BSYNC B2 ;  /* 0x0000000000027941 */ /* 0x000fea0003800000 */
.L_x_12967:
        /* <DEDUP_REMOVED lines=16> */
.L_x_12990:
[----:B------:R-:W-:Y:S05]  /*83d0*/  BSYNC B3 ;  /* 0x0000000000037941 */ /* 0x000fea0003800000 */
.L_x_12989:
        /* <DEDUP_REMOVED lines=17> */
.L_x_12994:
[----:B------:R-:W-:Y:S05]  /*84f0*/  BSYNC B4 ;  /* 0x0000000000047941 */ /* 0x000fea0003800000 */
.L_x_12993:
[----:B------:R-:W-:-:S04]  /*8500*/  F2FP.F16.F32.PACK_AB R70, RZ, R70 ;  /* 0x00000046ff46723e */ /* 0x000fc800000000ff */
[----:B------:R-:W-:Y:S01]  /*8510*/  PRMT R31, R70, 0x7610, R31 ;  /* 0x00007610461f7816 */ /* 0x000fe2000000001f */
[----:B------:R-:W-:Y:S06]  /*8520*/  BRA `(.L_x_12995) ;  /* 0x0000000000047947 */ /* 0x000fec0003800000 */
.L_x_12992:
[----:B------:R-:W-:-:S07]  /*8530*/  PRMT R31, RZ, 0x7610, R31 ;  /* 0x00007610ff1f7816 */ /* 0x000fce000000001f */
.L_x_12995:
[----:B------:R-:W-:Y:S05]  /*8540*/  BSYNC B3 ;  /* 0x0000000000037941 */ /* 0x000fea0003800000 */
.L_x_12991:
        /* <DEDUP_REMOVED lines=16> */
.L_x_12999:
[----:B------:R-:W-:Y:S05]  /*8650*/  BSYNC B4 ;  /* 0x0000000000047941 */ /* 0x000fea0003800000 */
.L_x_12998:
[----:B------:R-:W-:-:S04]  /*8660*/  F2FP.F16.F32.PACK_AB R70, RZ, R70 ;  /* 0x00000046ff46723e */ /* 0x000fc800000000ff */
[----:B------:R-:W-:Y:S01]  /*8670*/  PRMT R30, R70, 0x7610, R30 ;  /* 0x00007610461e7816 */ /* 0x000fe2000000001e */
[----:B------:R-:W-:Y:S06]  /*8680*/  BRA `(.L_x_13000) ;  /* 0x0000000000047947 */ /* 0x000fec0003800000 */
.L_x_12997:
[----:B------:R-:W-:-:S07]  /*8690*/  PRMT R30, RZ, 0x7610, R30 ;  /* 0x00007610ff1e7816 */ /* 0x000fce000000001e */
.L_x_13000:
[----:B------:R-:W-:Y:S05]  /*86a0*/  BSYNC B3 ;  /* 0x0000000000037941 */ /* 0x000fea0003800000 */
.L_x_12996:
        /* <DEDUP_REMOVED lines=16> */
.L_x_13004:
[----:B------:R-:W-:Y:S05]  /*87b0*/  BSYNC B4 ;  /* 0x0000000000047941 */ /* 0x000fea0003800000 */
.L_x_13003:
[----:B------:R-:W-:-:S04]  /*87c0*/  F2FP.F16.F32.PACK_AB R70, RZ, R70 ;  /* 0x00000046ff46723e */ /* 0x000fc800000000ff */
[----:B------:R-:W-:Y:S01]  /*87d0*/  PRMT R29, R70, 0x7610, R29 ;  /* 0x00007610461d7816 */ /* 0x000fe2000000001d */
[----:B------:R-:W-:Y:S06]  /*87e0*/  BRA `(.L_x_13005) ;  /* 0x0000000000047947 */ /* 0x000fec0003800000 */
.L_x_13002:
[----:B------:R-:W-:-:S07]  /*87f0*/  PRMT R29, RZ, 0x7610, R29 ;  /* 0x00007610ff1d7816 */ /* 0x000fce000000001d */
.L_x_13005:
[----:B------:R-:W-:Y:S05]  /*8800*/  BSYNC B3 ;  /* 0x0000000000037941 */ /* 0x000fea0003800000 */
.L_x_13001:
[----:B------:R-:W-:Y:S02]  /*8810*/  LOP3.LUT R31, R31, 0xffff, RZ, 0xc0, !PT ;  /* 0x0000ffff1f1f7812 */ /* 0x000fe400078ec0ff */
[----:B------:R-:W-:-:S03]  /*8820*/  PRMT R29, R30, 0x5410, R29 ;  /* 0x000054101e1d7816 */ /* 0x000fc6000000001d */
[----:B------:R-:W-:-:S05]  /*8830*/  IMAD.WIDE.U32 R34, R31, 0x10000, RZ ;  /* 0x000100001f227825 */ /* 0x000fca00078e00ff */
[----:B------:R-:W-:Y:S02]  /*8840*/  LOP3.LUT R31, R29, R35, RZ, 0xfc, !PT ;  /* 0x000000231d1f7212 */ /* 0x000fe400078efcff */
[----:B------:R-:W-:-:S05]  /*8850*/  LOP3.LUT R30, R34, R32, RZ, 0xfc, !PT ;  /* 0x00000020221e7212 */ /* 0x000fca00078efcff */
[----:B------:R0:W-:Y:S01]  /*8860*/  STG.E.64 desc[UR4][R78.64+0x800], R30 ;  /* 0x0008001e4e007986 */ /* 0x0001e2000c101b04 */
[----:B------:R-:W-:Y:S05]  /*8870*/  BRA `(.L_x_13006) ;  /* 0x0000000000107947 */ /* 0x000fea0003800000 */
.L_x_12988:
[----:B------:R-:W-:Y:S02]  /*8880*/  ULDC UR6, c[0x0][0x22c] ;  /* 0x00008b0000067ab9 */ /* 0x000fe40000000800 */
[----:B------:R-:W-:-:S13]  /*8890*/  ISETP.GE.AND P0, PT, R33, UR6, PT ;  /* 0x0000000621007c0c */ /* 0x000fda000bf06270 */
[----:B------:R-:W-:Y:S05]  /*88a0*/  @P0 EXIT ;  /* 0x000000000000094d */ /* 0x000fea0003800000 */
[----:B------:R0:W-:Y:S02]  /*88b0*/  STG.E.64 desc[UR4][R78.64+0x800], RZ ;  /* 0x000800ff4e007986 */ /* 0x0001e4000c101b04 */
.L_x_13006:
[----:B------:R-:W-:Y:S05]  /*88c0*/  BSYNC B2 ;  /* 0x0000000000027941 */ /* 0x000fea0003800000 */
.L_x_12987:
        /* <DEDUP_REMOVED lines=16> */
.L_x_13010:
[----:B------:R-:W-:Y:S05]  /*89d0*/  BSYNC B3 ;  /* 0x0000000000037941 */ /* 0x000fea0003800000 */
.L_x_13009:
        /* <DEDUP_REMOVED lines=17> */
.L_x_13014:
[----:B------:R-:W-:Y:S05]  /*8af0*/  BSYNC B4 ;  /* 0x0000000000047941 */ /* 0x000fea0003800000 */
.L_x_13013:
[----:B------:R-:W-:-:S04]  /*8b00*/  F2FP.F16.F32.PACK_AB R70, RZ, R70 ;  /* 0x00000046ff46723e */ /* 0x000fc800000000ff */
[----:B------:R-:W-:Y:S01]  /*8b10*/  PRMT R27, R70, 0x7610, R27 ;  /* 0x00007610461b7816 */ /* 0x000fe2000000001b */
[----:B------:R-:W-:Y:S06]  /*8b20*/  BRA `(.L_x_13015) ;  /* 0x0000000000047947 */ /* 0x000fec0003800000 */
.L_x_13012:
[----:B------:R-:W-:-:S07]  /*8b30*/  PRMT R27, RZ, 0x7610, R27 ;  /* 0x00007610ff1b7816 */ /* 0x000fce000000001b */
.L_x_13015:
[----:B------:R-:W-:Y:S05]  /*8b40*/  BSYNC B3 ;  /* 0x0000000000037941 */ /* 0x000fea0003800000 */
.L_x_13011:
        /* <DEDUP_REMOVED lines=16> */
.L_x_13019:
[----:B------:R-:W-:Y:S05]  /*8c50*/  BSYNC B4 ;  /* 0x0000000000047941 */ /* 0x000fea0003800000 */
.L_x_13018:
[----:B------:R-:W-:-:S04]  /*8c60*/  F2FP.F16.F32.PACK_AB R70, RZ, R70 ;  /* 0x00000046ff46723e */ /* 0x000fc800000000ff */
[----:B------:R-:W-:Y:S01]  /*8c70*/  PRMT R26, R70, 0x7610, R26 ;  /* 0x00007610461a7816 */ /* 0x000fe2000000001a */
[----:B------:R-:W-:Y:S06]  /*8c80*/  BRA `(.L_x_13020) ;  /* 0x0000000000047947 */ /* 0x000fec0003800000 */
.L_x_13017:
[----:B------:R-:W-:-:S07]  /*8c90*/  PRMT R26, RZ, 0x7610, R26 ;  /* 0x00007610ff1a7816 */ /* 0x000fce000000001a */
.L_x_13020:
[----:B------:R-:W-:Y:S05]  /*8ca0*/  BSYNC B3 ;  /* 0x0000000000037941 */ /* 0x000fea0003800000 */
.L_x_13016:
        /* <DEDUP_REMOVED lines=16> */
.L_x_13024:
[----:B------:R-:W-:Y:S05]  /*8db0*/  BSYNC B4 ;  /* 0x0000000000047941 */ /* 0x000fea0003800000 */
.L_x_13023:
[----:B------:R-:W-:-:S04]  /*8dc0*/  F2FP.F16.F32.PACK_AB R70, RZ, R70 ;  /* 0x00000046ff46723e */ /* 0x000fc800000000ff */
[----:B------:R-:W-:Y:S01]  /*8dd0*/  PRMT R25, R70, 0x7610, R25 ;  /* 0x0000761046197816 */ /* 0x000fe20000000019 */
[----:B------:R-:W-:Y:S06]  /*8de0*/  BRA `(.L_x_13025) ;  /* 0x0000000000047947 */ /* 0x000fec0003800000 */
.L_x_13022:
[----:B------:R-:W-:-:S07]  /*8df0*/  PRMT R25, RZ, 0x7610, R25 ;  /* 0x00007610ff197816 */ /* 0x000fce0000000019 */
.L_x_13025:
[----:B------:R-:W-:Y:S05]  /*8e00*/  BSYNC B3 ;  /* 0x0000000000037941 */ /* 0x000fea0003800000 */
.L_x_13021:
[----:B------:R-:W-:Y:S02]  /*8e10*/  LOP3.LUT R27, R27, 0xffff, RZ, 0xc0, !PT ;  /* 0x0000ffff1b1b7812 */ /* 0x000fe400078ec0ff */
[----:B------:R-:W-:-:S03]  /*8e20*/  PRMT R25, R26, 0x5410, R25 ;  /* 0x000054101a197816 */ /* 0x000fc60000000019 */
[----:B------:R-:W-:-:S05]  /*8e30*/  IMAD.WIDE.U32 R30, R27, 0x10000, RZ ;  /* 0x000100001b1e7825 */ /* 0x000fca00078e00ff */
[----:B------:R-:W-:Y:S02]  /*8e40*/  LOP3.LUT R27, R25, R31, RZ, 0xfc, !PT ;  /* 0x0000001f191b7212 */ /* 0x000fe400078efcff */
[----:B------:R-:W-:-:S05]  /*8e50*/  LOP3.LUT R26, R30, R28, RZ, 0xfc, !PT ;  /* 0x0000001c1e1a7212 */ /* 0x000fca00078efcff */
[----:B------:R0:W-:Y:S01]  /*8e60*/  STG.E.64 desc[UR4][R78.64+0x900], R26 ;  /* 0x0009001a4e007986 */ /* 0x0001e2000c101b04 */
[----:B------:R-:W-:Y:S05]  /*8e70*/  BRA `(.L_x_13026) ;  /* 0x0000000000107947 */ /* 0x000fea0003800000 */
.L_x_13008:
[----:B------:R-:W-:Y:S02]  /*8e80*/  ULDC UR6, c[0x0][0x22c] ;  /* 0x00008b0000067ab9 */ /* 0x000fe40000000800 */
[----:B------:R-:W-:-:S13]  /*8e90*/  ISETP.GE.AND P0, PT, R29, UR6, PT ;  /* 0x000000061d007c0c */ /* 0x000fda000bf06270 */
[----:B------:R-:W-:Y:S05]  /*8ea0*/  @P0 EXIT ;  /* 0x000000000000094d */ /* 0x000fea0003800000 */
[----:B------:R0:W-:Y:S02]  /*8eb0*/  STG.E.64 desc[UR4][R78.64+0x900], RZ ;  /* 0x000900ff4e007986 */ /* 0x0001e4000c101b04 */
.L_x_13026:
[----:B------:R-:W-:Y:S05]  /*8ec0*/  BSYNC B2 ;  /* 0x0000000000027941 */ /* 0x000fea0003800000 */
.L_x_13007:
        /* <DEDUP_REMOVED lines=16> */
.L_x_13030:
[----:B------:R-:W-:Y:S05]  /*8fd0*/  BSYNC B3 ;  /* 0x0000000000037941 */ /* 0x000fea0003800000 */
.L_x_13029:
        /* <DEDUP_REMOVED lines=17> */
.L_x_13034:
[----:B------:R-:W-:Y:S05]  /*90f0*/  BSYNC B4 ;  /* 0x0000000000047941 */ /* 0x000fea0003800000 */
.L_x_13033:
[----:B------:R-:W-:-:S04]  /*9100*/  F2FP.F16.F32.PACK_AB R70, RZ, R70 ;  /* 0x00000046ff46723e */ /* 0x000fc800000000ff */
[----:B------:R-:W-:Y:S01]  /*9110*/  PRMT R23, R70, 0x7610, R23 ;  /* 0x0000761046177816 */ /* 0x000fe20000000017 */
[----:B------:R-:W-:Y:S06]  /*9120*/  BRA `(.L_x_13035) ;  /* 0x0000000000047947 */ /* 0x000fec0003800000 */
.L_x_13032:
[----:B------:R-:W-:-:S07]  /*9130*/  PRMT R23, RZ, 0x7610, R23 ;  /* 0x00007610ff177816 */ /* 0x000fce0000000017 */
.L_x_13035:
[----:B------:R-:W-:Y:S05]  /*9140*/  BSYNC B3 ;  /* 0x0000000000037941 */ /* 0x000fea0003800000 */
.L_x_13031:
        /* <DEDUP_REMOVED lines=16> */
.L_x_13039:
[----:B------:R-:W-:Y:S05]  /*9250*/  BSYNC B4 ;  /* 0x0000000000047941 */ /* 0x000fea0003800000 */
.L_x_13038:
[----:B------:R-:W-:-:S04]  /*9260*/  F2FP.F16.F32.PACK_AB R70, RZ, R70 ;  /* 0x00000046ff46723e */ /* 0x000fc800000000ff */
[----:B------:R-:W-:Y:S01]  /*9270*/  PRMT R22, R70, 0x7610, R22 ;  /* 0x0000761046167816 */ /* 0x000fe20000000016 */
[----:B------:R-:W-:Y:S06]  /*9280*/  BRA `(.L_x_13040) ;  /* 0x0000000000047947 */ /* 0x000fec0003800000 */
.L_x_13037:
[----:B------:R-:W-:-:S07]  /*9290*/  PRMT R22, RZ, 0x7610, R22 ;  /* 0x00007610ff167816 */ /* 0x000fce0000000016 */
.L_x_13040:
[----:B------:R-:W-:Y:S05]  /*92a0*/  BSYNC B3 ;  /* 0x0000000000037941 */ /* 0x000fea0003800000 */
.L_x_13036:
        /* <DEDUP_REMOVED lines=16> */
.L_x_13044:
[----:B------:R-:W-:Y:S05]  /*93b0*/  BSYNC B4 ;  /* 0x0000000000047941 */ /* 0x000fea0003800000 */
.L_x_13043:
[----:B------:R-:W-:-:S04]  /*93c0*/  F2FP.F16.F32.PACK_AB R70, RZ, R70 ;  /* 0x00000046ff46723e */ /* 0x000fc800000000ff */
[----:B------:R-:W-:Y:S01]  /*93d0*/  PRMT R21, R70, 0x7610, R21 ;  /* 0x0000761046157816 */ /* 0x000fe20000000015 */
[----:B------:R-:W-:Y:S06]  /*93e0*/  BRA `(.L_x_13045) ;  /* 0x0000000000047947 */ /* 0x000fec0003800000 */
.L_x_13042:
[----:B------:R-:W-:-:S07]  /*93f0*/  PRMT R21, RZ, 0x7610, R21 ;  /* 0x00007610ff157816 */ /* 0x000fce0000000015 */
.L_x_13045:
[----:B------:R-:W-:Y:S05]  /*9400*/  BSYNC B3 ;  /* 0x0000000000037941 */ /* 0x000fea0003800000 */
.L_x_13041:
[----:B------:R-:W-:Y:S02]  /*9410*/  LOP3.LUT R23, R23, 0xffff, RZ, 0xc0, !PT ;  /* 0x0000ffff17177812 */ /* 0x000fe400078ec0ff */
[----:B------:R-:W-:-:S03]  /*9420*/  PRMT R21, R22, 0x5410, R21 ;  /* 0x0000541016157816 */ /* 0x000fc60000000015 */
[----:B------:R-:W-:-:S05]  /*9430*/  IMAD.WIDE.U32 R26, R23, 0x10000, RZ ;  /* 0x00010000171a7825 */ /* 0x000fca00078e00ff */
[----:B------:R-:W-:Y:S02]  /*9440*/  LOP3.LUT R23, R21, R27, RZ, 0xfc, !PT ;  /* 0x0000001b15177212 */ /* 0x000fe400078efcff */
[----:B------:R-:W-:-:S05]  /*9450*/  LOP3.LUT R22, R26, R24, RZ, 0xfc, !PT ;  /* 0x000000181a167212 */ /* 0x000fca00078efcff */
[----:B------:R0:W-:Y:S01]  /*9460*/  STG.E.64 desc[UR4][R78.64+0xa00], R22 ;  /* 0x000a00164e007986 */ /* 0x0001e2000c101b04 */
[----:B------:R-:W-:Y:S05]  /*9470*/  BRA `(.L_x_13046) ;  /* 0x0000000000107947 */ /* 0x000fea0003800000 */
.L_x_13028:
[----:B------:R-:W-:Y:S02]  /*9480*/  ULDC UR6, c[0x0][0x22c] ;  /* 0x00008b0000067ab9 */ /* 0x000fe40000000800 */
[----:B------:R-:W-:-:S13]  /*9490*/  ISETP.GE.AND P0, PT, R25, UR6, PT ;  /* 0x0000000619007c0c */ /* 0x000fda000bf06270 */
[----:B------:R-:W-:Y:S05]  /*94a0*/  @P0 EXIT ;  /* 0x000000000000094d */ /* 0x000fea0003800000 */
[----:B------:R0:W-:Y:S02]  /*94b0*/  STG.E.64 desc[UR4][R78.64+0xa00], RZ ;  /* 0x000a00ff4e007986 */ /* 0x0001e4000c101b04 */
.L_x_13046:
[----:B------:R-:W-:Y:S05]  /*94c0*/  BSYNC B2 ;  /* 0x0000000000027941 */ /* 0x000fea0003800000 */
.L_x_13027:
        /* <DEDUP_REMOVED lines=16> */
.L_x_13050:
[----:B------:R-:W-:Y:S05]  /*95d0*/  BSYNC B3 ;  /* 0x0000000000037941 */ /* 0x000fea0003800000 */
.L_x_13049:
        /* <DEDUP_REMOVED lines=17> */
.L_x_13054:
[----:B------:R-:W-:Y:S05]  /*96f0*/  BSYNC B4 ;  /* 0x0000000000047941 */ /* 0x000fea0003800000 */
.L_x_13053:
[----:B------:R-:W-:-:S04]  /*9700*/  F2FP.F16.F32.PACK_AB R70, RZ, R70 ;  /* 0x00000046ff46723e */ /* 0x000fc800000000ff */
[----:B------:R-:W-:Y:S01]  /*9710*/  PRMT R19, R70, 0x7610, R19 ;  /* 0x0000761046137816 */ /* 0x000fe20000000013 */
[----:B------:R-:W-:Y:S06]  /*9720*/  BRA `(.L_x_13055) ;  /* 0x0000000000047947 */ /* 0x000fec0003800000 */
.L_x_13052:
[----:B------:R-:W-:-:S07]  /*9730*/  PRMT R19, RZ, 0x7610, R19 ;  /* 0x00007610ff137816 */ /* 0x000fce0000000013 */
.L_x_13055:
[----:B------:R-:W-:Y:S05]  /*9740*/  BSYNC B3 ;  /* 0x0000000000037941 */ /* 0x000fea0003800000 */
.L_x_13051:
        /* <DEDUP_REMOVED lines=16> */
.L_x_13059:
[----:B------:R-:W-:Y:S05]  /*9850*/  BSYNC B4 ;  /* 0x0000000000047941 */ /* 0x000fea0003800000 */
.L_x_13058:
[----:B------:R-:W-:-:S04]  /*9860*/  F2FP.F16.F32.PACK_AB R70, RZ, R70 ;  /* 0x00000046ff46723e */ /* 0x000fc800000000ff */
[----:B------:R-:W-:Y:S01]  /*9870*/  PRMT R18, R70, 0x7610, R18 ;  /* 0x0000761046127816 */ /* 0x000fe20000000012 */
[----:B------:R-:W-:Y:S06]  /*9880*/  BRA `(.L_x_13060) ;  /* 0x0000000000047947 */ /* 0x000fec0003800000 */
.L_x_13057:
[----:B------:R-:W-:-:S07]  /*9890*/  PRMT R18, RZ, 0x7610, R18 ;  /* 0x00007610ff127816 */ /* 0x000fce0000000012 */
.L_x_13060:
[----:B------:R-:W-:Y:S05]  /*98a0*/  BSYNC B3 ;  /* 0x0000000000037941 */ /* 0x000fea0003800000 */
.L_x_13056:
        /* <DEDUP_REMOVED lines=16> */
.L_x_13064:
[----:B------:R-:W-:Y:S05]  /*99b0*/  BSYNC B4 ;  /* 0x0000000000047941 */ /* 0x000fea0003800000 */
.L_x_13063:
[----:B------:R-:W-:-:S04]  /*99c0*/  F2FP.F16.F32.PACK_AB R70, RZ, R70 ;  /* 0x00000046ff46723e */ /* 0x000fc800000000ff */
[----:B------:R-:W-:Y:S01]  /*99d0*/  PRMT R17, R70, 0x7610, R17 ;  /* 0x0000761046117816 */ /* 0x000fe20000000011 */
[----:B------:R-:W-:Y:S06]  /*99e0*/  BRA `(.L_x_13065) ;  /* 0x0000000000047947 */ /* 0x000fec0003800000 */
.L_x_13062:
[----:B------:R-:W-:-:S07]  /*99f0*/  PRMT R17, RZ, 0x7610, R17 ;  /* 0x00007610ff117816 */ /* 0x000fce0000000011 */
.L_x_13065:
[----:B------:R-:W-:Y:S05]  /*9a00*/  BSYNC B3 ;  /* 0x0000000000037941 */ /* 0x000fea0003800000 */
.L_x_13061:
[----:B------:R-:W-:Y:S02]  /*9a10*/  LOP3.LUT R19, R19, 0xffff, RZ, 0xc0, !PT ;  /* 0x0000ffff13137812 */ /* 0x000fe400078ec0ff */
[----:B------:R-:W-:-:S03]  /*9a20*/  PRMT R17, R18, 0x5410, R17 ;  /* 0x0000541012117816 */ /* 0x000fc60000000011 */
[----:B------:R-:W-:-:S05]  /*9a30*/  IMAD.WIDE.U32 R22, R19, 0x10000, RZ ;  /* 0x0001000013167825 */ /* 0x000fca00078e00ff */
[----:B------:R-:W-:Y:S02]  /*9a40*/  LOP3.LUT R19, R17, R23, RZ, 0xfc, !PT ;  /* 0x0000001711137212 */ /* 0x000fe400078efcff */
[----:B------:R-:W-:-:S05]  /*9a50*/  LOP3.LUT R18, R22, R20, RZ, 0xfc, !PT ;  /* 0x0000001416127212 */ /* 0x000fca00078efcff */
[----:B------:R0:W-:Y:S01]  /*9a60*/  STG.E.64 desc[UR4][R78.64+0xb00], R18 ;  /* 0x000b00124e007986 */ /* 0x0001e2000c101b04 */
[----:B------:R-:W-:Y:S05]  /*9a70*/  BRA `(.L_x_13066) ;  /* 0x0000000000107947 */ /* 0x000fea0003800000 */
.L_x_13048:
[----:B------:R-:W-:Y:S02]  /*9a80*/  ULDC UR6, c[0x0][0x22c] ;  /* 0x00008b0000067ab9 */ /* 0x000fe40000000800 */
[----:B------:R-:W-:-:S13]  /*9a90*/  ISETP.GE.AND P0, PT, R21, UR6, PT ;  /* 0x0000000615007c0c */ /* 0x000fda000bf06270 */
[----:B------:R-:W-:Y:S05]  /*9aa0*/  @P0 EXIT ;  /* 0x000000000000094d */ /* 0x000fea0003800000 */
[----:B------:R0:W-:Y:S02]  /*9ab0*/  STG.E.64 desc[UR4][R78.64+0xb00], RZ ;  /* 0x000b00ff4e007986 */ /* 0x0001e4000c101b04 */
.L_x_13066:
[----:B------:R-:W-:Y:S05]  /*9ac0*/  BSYNC B2 ;  /* 0x0000000000027941 */ /* 0x000fea0003800000 */
.L_x_13047:
        /* <DEDUP_REMOVED lines=16> */
.L_x_13070:
[----:B------:R-:W-:Y:S05]  /*9bd0*/  BSYNC B3 ;  /* 0x0000000000037941 */ /* 0x000fea0003800000 */
.L_x_13069:
        /* <DEDUP_REMOVED lines=17> */
.L_x_13074:
[----:B------:R-:W-:Y:S05]  /*9cf0*/  BSYNC B4 ;  /* 0x0000000000047941 */ /* 0x000fea0003800000 */
.L_x_13073:
[----:B------:R-:W-:-:S04]  /*9d00*/  F2FP.F16.F32.PACK_AB R70, RZ, R70 ;  /* 0x00000046ff46723e */ /* 0x000fc800000000ff */
[----:B------:R-:W-:Y:S01]  /*9d10*/  PRMT R15, R70, 0x7610, R15 ;  /* 0x00007610460f7816 */ /* 0x000fe2000000000f */
[----:B------:R-:W-:Y:S06]  /*9d20*/  BRA `(.L_x_13075) ;  /* 0x0000000000047947 */ /* 0x000fec0003800000 */
.L_x_13072:
[----:B------:R-:W-:-:S07]  /*9d30*/  PRMT R15, RZ, 0x7610, R15 ;  /* 0x00007610ff0f7816 */ /* 0x000fce000000000f */
.L_x_13075:
[----:B------:R-:W-:Y:S05]  /*9d40*/  BSYNC B3 ;  /* 0x0000000000037941 */ /* 0x000fea0003800000 */
.L_x_13071:
        /* <DEDUP_REMOVED lines=16> */
.L_x_13079:
[----:B------:R-:W-:Y:S05]  /*9e50*/  BSYNC B4 ;  /* 0x0000000000047941 */ /* 0x000fea0003800000 */
.L_x_13078:
[----:B------:R-:W-:-:S04]  /*9e60*/  F2FP.F16.F32.PACK_AB R70, RZ, R70 ;  /* 0x00000046ff46723e */ /* 0x000fc800000000ff */
[----:B------:R-:W-:Y:S01]  /*9e70*/  PRMT R14, R70, 0x7610, R14 ;  /* 0x00007610460e7816 */ /* 0x000fe2000000000e */
[----:B------:R-:W-:Y:S06]  /*9e80*/  BRA `(.L_x_13080) ;  /* 0x0000000000047947 */ /* 0x000fec0003800000 */
.L_x_13077:
[----:B------:R-:W-:-:S07]  /*9e90*/  PRMT R14, RZ, 0x7610, R14 ;  /* 0x00007610ff0e7816 */ /* 0x000fce000000000e */
.L_x_13080:
[----:B------:R-:W-:Y:S05]  /*9ea0*/  BSYNC B3 ;  /* 0x0000000000037941 */ /* 0x000fea0003800000 */
.L_x_13076:
        /* <DEDUP_REMOVED lines=16> */
.L_x_13084:
[----:B------:R-:W-:Y:S05]  /*9fb0*/  BSYNC B4 ;  /* 0x0000000000047941 */ /* 0x000fea0003800000 */
.L_x_13083:
[----:B------:R-:W-:-:S04]  /*9fc0*/  F2FP.F16.F32.PACK_AB R70, RZ, R70 ;  /* 0x00000046ff46723e */ /* 0x000fc800000000ff */
[----:B------:R-:W-:Y:S01]  /*9fd0*/  PRMT R13, R70, 0x7610, R13 ;  /* 0x00007610460d7816 */ /* 0x000fe2000000000d */
[----:B------:R-:W-:Y:S06]  /*9fe0*/  BRA `(.L_x_13085) ;  /* 0x0000000000047947 */ /* 0x000fec0003800000 */
.L_x_13082:
[----:B------:R-:W-:-:S07]  /*9ff0*/  PRMT R13, RZ, 0x7610, R13 ;  /* 0x00007610ff0d7816 */ /* 0x000fce000000000d */
.L_x_13085:
[----:B------:R-:W-:Y:S05]  /*a000*/  BSYNC B3 ;  /* 0x0000000000037941 */ /* 0x000fea0003800000 */
.L_x_13081:
[----:B------:R-:W-:Y:S02]  /*a010*/  LOP3.LUT R15, R15, 0xffff, RZ, 0xc0, !PT ;  /* 0x0000ffff0f0f7812 */ /* 0x000fe400078ec0ff */
[----:B------:R-:W-:-:S03]  /*a020*/  PRMT R13, R14, 0x5410, R13 ;  /* 0x000054100e0d7816 */ /* 0x000fc6000000000d */
[----:B------:R-:W-:-:S05]  /*a030*/  IMAD.WIDE.U32 R18, R15, 0x10000, RZ ;  /* 0x000100000f127825 */ /* 0x000fca00078e00ff */
[----:B------:R-:W-:Y:S02]  /*a040*/  LOP3.LUT R15, R13, R19, RZ, 0xfc, !PT ;  /* 0x000000130d0f7212 */ /* 0x000fe400078efcff */
[----:B------:R-:W-:-:S05]  /*a050*/  LOP3.LUT R14, R18, R16, RZ, 0xfc, !PT ;  /* 0x00000010120e7212 */ /* 0x000fca00078efcff */
[----:B------:R0:W-:Y:S01]  /*a060*/  STG.E.64 desc[UR4][R78.64+0xc00], R14 ;  /* 0x000c000e4e007986 */ /* 0x0001e2000c101b04 */
[----:B------:R-:W-:Y:S05]  /*a070*/  BRA `(.L_x_13086) ;  /* 0x0000000000107947 */ /* 0x000fea0003800000 */
.L_x_13068:
[----:B------:R-:W-:Y:S02]  /*a080*/  ULDC UR6, c[0x0][0x22c] ;  /* 0x00008b0000067ab9 */ /* 0x000fe40000000800 */
[----:B------:R-:W-:-:S13]  /*a090*/  ISETP.GE.AND P0, PT, R17, UR6, PT ;  /* 0x0000000611007c0c */ /* 0x000fda000bf06270 */
[----:B------:R-:W-:Y:S05]  /*a0a0*/  @P0 EXIT ;  /* 0x000000000000094d */ /* 0x000fea0003800000 */
[----:B------:R0:W-:Y:S02]  /*a0b0*/  STG.E.64 desc[UR4][R78.64+0xc00], RZ ;  /* 0x000c00ff4e007986 */ /* 0x0001e4000c101b04 */
.L_x_13086:
[----:B------:R-:W-:Y:S05]  /*a0c0*/  BSYNC B2 ;  /* 0x0000000000027941 */ /* 0x000fea0003800000 */
.L_x_13067:
        /* <DEDUP_REMOVED lines=16> */
.L_x_13090:
[----:B------:R-:W-:Y:S05]  /*a1d0*/  BSYNC B3 ;  /* 0x0000000000037941 */ /* 0x000fea0003800000 */
.L_x_13089:
        /* <DEDUP_REMOVED lines=17> */
.L_x_13094:
[----:B------:R-:W-:Y:S05]  /*a2f0*/  BSYNC B4 ;  /* 0x0000000000047941 */ /* 0x000fea0003800000 */
.L_x_13093:
[----:B------:R-:W-:-:S04]  /*a300*/  F2FP.F16.F32.PACK_AB R70, RZ, R70 ;  /* 0x00000046ff46723e */ /* 0x000fc800000000ff */
[----:B------:R-:W-:Y:S01]  /*a310*/  PRMT R11, R70, 0x7610, R11 ;  /* 0x00007610460b7816 */ /* 0x000fe2000000000b */
[----:B------:R-:W-:Y:S06]  /*a320*/  BRA `(.L_x_13095) ;  /* 0x0000000000047947 */ /* 0x000fec0003800000 */
.L_x_13092:
[----:B------:R-:W-:-:S07]  /*a330*/  PRMT R11, RZ, 0x7610, R11 ;  /* 0x00007610ff0b7816 */ /* 0x000fce000000000b */
.L_x_13095:
[----:B------:R-:W-:Y:S05]  /*a340*/  BSYNC B3 ;  /* 0x0000000000037941 */ /* 0x000fea0003800000 */
.L_x_13091:
        /* <DEDUP_REMOVED lines=16> */
.L_x_13099:
[----:B------:R-:W-:Y:S05]  /*a450*/  BSYNC B4 ;  /* 0x0000000000047941 */ /* 0x000fea0003800000 */
.L_x_13098:
[----:B------:R-:W-:-:S04]  /*a460*/  F2FP.F16.F32.PACK_AB R70, RZ, R70 ;  /* 0x00000046ff46723e */ /* 0x000fc800000000ff */
[----:B------:R-:W-:Y:S01]  /*a470*/  PRMT R10, R70, 0x7610, R10 ;  /* 0x00007610460a7816 */ /* 0x000fe2000000000a */
[----:B------:R-:W-:Y:S06]  /*a480*/  BRA `(.L_x_13100) ;  /* 0x0000000000047947 */ /* 0x000fec0003800000 */
.L_x_13097:
[----:B------:R-:W-:-:S07]  /*a490*/  PRMT R10, RZ, 0x7610, R10 ;  /* 0x00007610ff0a7816 */ /* 0x000fce000000000a */
.L_x_13100:
[----:B------:R-:W-:Y:S05]  /*a4a0*/  BSYNC B3 ;  /* 0x0000000000037941 */ /* 0x000fea0003800000 */
.L_x_13096:
        /* <DEDUP_REMOVED lines=16> */
.L_x_13104:
[----:B------:R-:W-:Y:S05]  /*a5b0*/  BSYNC B4 ;  /* 0x0000000000047941 */ /* 0x000fea0003800000 */
.L_x_13103:
[----:B------:R-:W-:-:S04]  /*a5c0*/  F2FP.F16.F32.PACK_AB R70, RZ, R70 ;  /* 0x00000046ff46723e */ /* 0x000fc800000000ff */
[----:B------:R-:W-:Y:S01]  /*a5d0*/  PRMT R9, R70, 0x7610, R9 ;  /* 0x0000761046097816 */ /* 0x000fe20000000009 */
[----:B------:R-:W-:Y:S06]  /*a5e0*/  BRA `(.L_x_13105) ;  /* 0x0000000000047947 */ /* 0x000fec0003800000 */
.L_x_13102:
[----:B------:R-:W-:-:S07]  /*a5f0*/  PRMT R9, RZ, 0x7610, R9 ;  /* 0x00007610ff097816 */ /* 0x000fce0000000009 */
.L_x_13105:
[----:B------:R-:W-:Y:S05]  /*a600*/  BSYNC B3 ;  /* 0x0000000000037941 */ /* 0x000fea0003800000 */
.L_x_13101:
[----:B------:R-:W-:Y:S02]  /*a610*/  LOP3.LUT R11, R11, 0xffff, RZ, 0xc0, !PT ;  /* 0x0000ffff0b0b7812 */ /* 0x000fe400078ec0ff */
[----:B------:R-:W-:-:S03]  /*a620*/  PRMT R9, R10, 0x5410, R9 ;  /* 0x000054100a097816 */ /* 0x000fc60000000009 */
[----:B------:R-:W-:-:S05]  /*a630*/  IMAD.WIDE.U32 R14, R11, 0x10000, RZ ;  /* 0x000100000b0e7825 */ /* 0x000fca00078e00ff */
[----:B------:R-:W-:Y:S02]  /*a640*/  LOP3.LUT R11, R9, R15, RZ, 0xfc, !PT ;  /* 0x0000000f090b7212 */ /* 0x000fe400078efcff */
[----:B------:R-:W-:-:S05]  /*a650*/  LOP3.LUT R10, R14, R12, RZ, 0xfc, !PT ;  /* 0x0000000c0e0a7212 */ /* 0x000fca00078efcff */
[----:B------:R0:W-:Y:S01]  /*a660*/  STG.E.64 desc[UR4][R78.64+0xd00], R10 ;  /* 0x000d000a4e007986 */ /* 0x0001e2000c101b04 */
[----:B------:R-:W-:Y:S05]  /*a670*/  BRA `(.L_x_13106) ;  /* 0x0000000000107947 */ /* 0x000fea0003800000 */
.L_x_13088:
[----:B------:R-:W-:Y:S02]  /*a680*/  ULDC UR6, c[0x0][0x22c] ;  /* 0x00008b0000067ab9 */ /* 0x000fe40000000800 */
[----:B------:R-:W-:-:S13]  /*a690*/  ISETP.GE.AND P0, PT, R13, UR6, PT ;  /* 0x000000060d007c0c */ /* 0x000fda000bf06270 */
[----:B------:R-:W-:Y:S05]  /*a6a0*/  @P0 EXIT ;  /* 0x000000000000094d */ /* 0x000fea0003800000 */
[----:B------:R0:W-:Y:S02]  /*a6b0*/  STG.E.64 desc[UR4][R78.64+0xd00], RZ ;  /* 0x000d00ff4e007986 */ /* 0x0001e4000c101b04 */
.L_x_13106:
[----:B------:R-:W-:Y:S05]  /*a6c0*/  BSYNC B2 ;  /* 0x0000000000027941 */ /* 0x000fea0003800000 */
.L_x_13087:
        /* <DEDUP_REMOVED lines=16> */
.L_x_13110:
[----:B------:R-:W-:Y:S05]  /*a7d0*/  BSYNC B3 ;  /* 0x0000000000037941 */ /* 0x000fea0003800000 */
.L_x_13109:
        /* <DEDUP_REMOVED lines=17> */
.L_x_13114:
[----:B------:R-:W-:Y:S05]  /*a8f0*/  BSYNC B4 ;  /* 0x0000000000047941 */ /* 0x000fea0003800000 */
.L_x_13113:
[----:B------:R-:W-:-:S04]  /*a900*/  F2FP.F16.F32.PACK_AB R70, RZ, R70 ;  /* 0x00000046ff46723e */ /* 0x000fc800000000ff */
[----:B------:R-:W-:Y:S01]  /*a910*/  PRMT R7, R70, 0x7610, R7 ;  /* 0x0000761046077816 */ /* 0x000fe20000000007 */
[----:B------:R-:W-:Y:S06]  /*a920*/  BRA `(.L_x_13115) ;  /* 0x0000000000047947 */ /* 0x000fec0003800000 */
.L_x_13112:
[----:B------:R-:W-:-:S07]  /*a930*/  PRMT R7, RZ, 0x7610, R7 ;  /* 0x00007610ff077816 */ /* 0x000fce0000000007 */
.L_x_13115:
[----:B------:R-:W-:Y:S05]  /*a940*/  BSYNC B3 ;  /* 0x0000000000037941 */ /* 0x000fea0003800000 */
.L_x_13111:
        /* <DEDUP_REMOVED lines=16> */
.L_x_13119:
[----:B------:R-:W-:Y:S05]  /*aa50*/  BSYNC B4 ;  /* 0x0000000000047941 */ /* 0x000fea0003800000 */
.L_x_13118:
[----:B------:R-:W-:-:S04]  /*aa60*/  F2FP.F16.F32.PACK_AB R70, RZ, R70 ;  /* 0x00000046ff46723e */ /* 0x000fc800000000ff */
[----:B------:R-:W-:Y:S01]  /*aa70*/  PRMT R6, R70, 0x7610, R6 ;  /* 0x0000761046067816 */ /* 0x000fe20000000006 */
[----:B------:R-:W-:Y:S06]  /*aa80*/  BRA `(.L_x_13120) ;  /* 0x0000000000047947 */ /* 0x000fec0003800000 */
.L_x_13117:
[----:B------:R-:W-:-:S07]  /*aa90*/  PRMT R6, RZ, 0x7610, R6 ;  /* 0x00007610ff067816 */ /* 0x000fce0000000006 */
.L_x_13120:
[----:B------:R-:W-:Y:S05]  /*aaa0*/  BSYNC B3 ;  /* 0x0000000000037941 */ /* 0x000fea0003800000 */
.L_x_13116:
        /* <DEDUP_REMOVED lines=16> */
.L_x_13124:
[----:B------:R-:W-:Y:S05]  /*abb0*/  BSYNC B4 ;  /* 0x0000000000047941 */ /* 0x000fea0003800000 */
.L_x_13123:
[----:B------:R-:W-:-:S04]  /*abc0*/  F2FP.F16.F32.PACK_AB R70, RZ, R70 ;  /* 0x00000046ff46723e */ /* 0x000fc800000000ff */
[----:B------:R-:W-:Y:S01]  /*abd0*/  PRMT R5, R70, 0x7610, R5 ;  /* 0x0000761046057816 */ /* 0x000fe20000000005 */
[----:B------:R-:W-:Y:S06]  /*abe0*/  BRA `(.L_x_13125) ;  /* 0x0000000000047947 */ /* 0x000fec0003800000 */
.L_x_13122:
[----:B------:R-:W-:-:S07]  /*abf0*/  PRMT R5, RZ, 0x7610, R5 ;  /* 0x00007610ff057816 */ /* 0x000fce0000000005 */
.L_x_13125:
[----:B------:R-:W-:Y:S05]  /*ac00*/  BSYNC B3 ;  /* 0x0000000000037941 */ /* 0x000fea0003800000 */
.L_x_13121:
[----:B------:R-:W-:Y:S02]  /*ac10*/  LOP3.LUT R7, R7, 0xffff, RZ, 0xc0, !PT ;  /* 0x0000ffff07077812 */ /* 0x000fe400078ec0ff */
[----:B------:R-:W-:-:S03]  /*ac20*/  PRMT R5, R6, 0x5410, R5 ;  /* 0x0000541006057816 */ /* 0x000fc60000000005 */
[----:B------:R-:W-:-:S05]  /*ac30*/  IMAD.WIDE.U32 R10, R7, 0x10000, RZ ;  /* 0x00010000070a7825 */ /* 0x000fca00078e00ff */
[----:B------:R-:W-:Y:S02]  /*ac40*/  LOP3.LUT R7, R5, R11, RZ, 0xfc, !PT ;  /* 0x0000000b05077212 */ /* 0x000fe400078efcff */
[----:B------:R-:W-:-:S05]  /*ac50*/  LOP3.LUT R6, R10, R8, RZ, 0xfc, !PT ;  /* 0x000000080a067212 */ /* 0x000fca00078efcff */
[----:B------:R0:W-:Y:S01]  /*ac60*/  STG.E.64 desc[UR4][R78.64+0xe00], R6 ;  /* 0x000e00064e007986 */ /* 0x0001e2000c101b04 */
[----:B------:R-:W-:Y:S05]  /*ac70*/  BRA `(.L_x_13126) ;  /* 0x0000000000107947 */ /* 0x000fea0003800000 */
.L_x_13108:
[----:B------:R-:W-:Y:S02]  /*ac80*/  ULDC UR6, c[0x0][0x22c] ;  /* 0x00008b0000067ab9 */ /* 0x000fe40000000800 */
[----:B------:R-:W-:-:S13]  /*ac90*/  ISETP.GE.AND P0, PT, R9, UR6, PT ;  /* 0x0000000609007c0c */ /* 0x000fda000bf06270 */
[----:B------:R-:W-:Y:S05]  /*aca0*/  @P0 EXIT ;  /* 0x000000000000094d */ /* 0x000fea0003800000 */
[----:B------:R0:W-:Y:S02]  /*acb0*/  STG.E.64 desc[UR4][R78.64+0xe00], RZ ;  /* 0x000e00ff4e007986 */ /* 0x0001e4000c101b04 */
.L_x_13126:
[----:B------:R-:W-:Y:S05]  /*acc0*/  BSYNC B2 ;  /* 0x0000000000027941 */ /* 0x000fea0003800000 */
.L_x_13107:
        /* <DEDUP_REMOVED lines=15> */
.L_x_13129:
[----:B------:R-:W-:Y:S05]  /*adc0*/  BSYNC B2 ;  /* 0x0000000000027941 */ /* 0x000fea0003800000 */
.L_x_13128:
        /* <DEDUP_REMOVED lines=17> */
.L_x_13133:
[----:B------:R-:W-:Y:S05]  /*aee0*/  BSYNC B3 ;  /* 0x0000000000037941 */ /* 0x000fea0003800000 */
.L_x_13132:
[----:B------:R-:W-:-:S04]  /*aef0*/  F2FP.F16.F32.PACK_AB R70, RZ, R70 ;  /* 0x00000046ff46723e */ /* 0x000fc800000000ff */
[----:B------:R-:W-:Y:S01]  /*af00*/  PRMT R3, R70, 0x7610, R3 ;  /* 0x0000761046037816 */ /* 0x000fe20000000003 */
[----:B------:R-:W-:Y:S06]  /*af10*/  BRA `(.L_x_13134) ;  /* 0x0000000000047947 */ /* 0x000fec0003800000 */
.L_x_13131:
[----:B------:R-:W-:-:S07]  /*af20*/  PRMT R3, RZ, 0x7610, R3 ;  /* 0x00007610ff037816 */ /* 0x000fce0000000003 */
.L_x_13134:
[----:B------:R-:W-:Y:S05]  /*af30*/  BSYNC B2 ;  /* 0x0000000000027941 */ /* 0x000fea0003800000 */
.L_x_13130:
        /* <DEDUP_REMOVED lines=16> */
.L_x_13138:
[----:B------:R-:W-:Y:S05]  /*b040*/  BSYNC B3 ;  /* 0x0000000000037941 */ /* 0x000fea0003800000 */
.L_x_13137:
[----:B------:R-:W-:-:S04]  /*b050*/  F2FP.F16.F32.PACK_AB R70, RZ, R70 ;  /* 0x00000046ff46723e */ /* 0x000fc800000000ff */
[----:B------:R-:W-:Y:S01]  /*b060*/  PRMT R5, R70, 0x7610, R5 ;  /* 0x0000761046057816 */ /* 0x000fe20000000005 */
[----:B------:R-:W-:Y:S06]  /*b070*/  BRA `(.L_x_13139) ;  /* 0x0000000000047947 */ /* 0x000fec0003800000 */
.L_x_13136:
[----:B------:R-:W-:-:S07]  /*b080*/  PRMT R5, RZ, 0x7610, R5 ;  /* 0x00007610ff057816 */ /* 0x000fce0000000005 */
.L_x_13139:
[----:B------:R-:W-:Y:S05]  /*b090*/  BSYNC B2 ;  /* 0x0000000000027941 */ /* 0x000fea0003800000 */
.L_x_13135:
        /* <DEDUP_REMOVED lines=16> */
.L_x_13143:
[----:B------:R-:W-:Y:S05]  /*b1a0*/  BSYNC B3 ;  /* 0x0000000000037941 */ /* 0x000fea0003800000 */
.L_x_13142:
[----:B------:R-:W-:-:S04]  /*b1b0*/  F2FP.F16.F32.PACK_AB R70, RZ, R70 ;  /* 0x00000046ff46723e */ /* 0x000fc800000000ff */
[----:B------:R-:W-:Y:S01]  /*b1c0*/  PRMT R0, R70, 0x7610, R0 ;  /* 0x0000761046007816 */ /* 0x000fe20000000000 */
[----:B------:R-:W-:Y:S06]  /*b1d0*/  BRA `(.L_x_13144) ;  /* 0x0000000000047947 */ /* 0x000fec0003800000 */
.L_x_13141:
[----:B------:R-:W-:-:S07]  /*b1e0*/  PRMT R0, RZ, 0x7610, R0 ;  /* 0x00007610ff007816 */ /* 0x000fce0000000000 */
.L_x_13144:
[----:B------:R-:W-:Y:S05]  /*b1f0*/  BSYNC B2 ;  /* 0x0000000000027941 */ /* 0x000fea0003800000 */
.L_x_13140:
[----:B------:R-:W-:Y:S02]  /*b200*/  LOP3.LUT R3, R3, 0xffff, RZ, 0xc0, !PT ;  /* 0x0000ffff03037812 */ /* 0x000fe400078ec0ff */
[----:B------:R-:W-:-:S03]  /*b210*/  PRMT R5, R5, 0x5410, R0 ;  /* 0x0000541005057816 */ /* 0x000fc60000000000 */
[----:B------:R-:W-:-:S05]  /*b220*/  IMAD.WIDE.U32 R2, R3, 0x10000, RZ ;  /* 0x0001000003027825 */ /* 0x000fca00078e00ff */
[----:B------:R-:W-:Y:S02]  /*b230*/  LOP3.LUT R3, R5, R3, RZ, 0xfc, !PT ;  /* 0x0000000305037212 */ /* 0x000fe400078efcff */
[----:B------:R-:W-:-:S05]  /*b240*/  LOP3.LUT R2, R2, R4, RZ, 0xfc, !PT ;  /* 0x0000000402027212 */ /* 0x000fca00078efcff */
[----:B------:R-:W-:Y:S01]  /*b250*/  STG.E.64 desc[UR4][R78.64+0xf00], R2 ;  /* 0x000f00024e007986 */ /* 0x000fe2000c101b04 */
[----:B------:R-:W-:Y:S05]  /*b260*/  EXIT ;  /* 0x000000000000794d */ /* 0x000fea0003800000 */
.L_x_13127:
[----:B------:R-:W-:Y:S02]  /*b270*/  ULDC UR6, c[0x0][0x22c] ;  /* 0x00008b0000067ab9 */ /* 0x000fe40000000800 */
[----:B------:R-:W-:-:S13]  /*b280*/  ISETP.GE.AND P0, PT, R5, UR6, PT ;  /* 0x0000000605007c0c */ /* 0x000fda000bf06270 */
[----:B------:R-:W-:Y:S05]  /*b290*/  @P0 EXIT ;  /* 0x000000000000094d */ /* 0x000fea0003800000 */
[----:B------:R-:W-:Y:S01]  /*b2a0*/  STG.E.64 desc[UR4][R78.64+0xf00], RZ ;  /* 0x000f00ff4e007986 */ /* 0x000fe2000c101b04 */
[----:B------:R-:W-:Y:S05]  /*b2b0*/  EXIT ;  /* 0x000000000000794d */ /* 0x000fea0003800000 */
        .weak           $__internal_14_$__cuda_sm3x_div_rn_noftz_f32_slowpath
        .type           $__internal_14_$__cuda_sm3x_div_rn_noftz_f32_slowpath,@function
        .size           $__internal_14_$__cuda_sm3x_div_rn_noftz_f32_slowpath,(.L_x_13642 - $__internal_14_$__cuda_sm3x_div_rn_noftz_f32_slowpath)
$__internal_14_$__cuda_sm3x_div_rn_noftz_f32_slowpath:
        /* <DEDUP_REMOVED lines=37> */
.L_x_13146:
[----:B------:R-:W-:Y:S01]  /*b510*/  LEA R72, R70, 0xc0800000, 0x17 ;  /* 0xc080000046487811 */ /* 0x000fe200078eb8ff */
[----:B------:R-:W-:Y:S01]  /*b520*/  BSSY B1, `(.L_x_13151) ;  /* 0x0000036000017945 */ /* 0x000fe20003800000 */
[----:B------:R-:W-:Y:S02]  /*b530*/  IADD3 R71, R71, -0x7f, RZ ;  /* 0xffffff8147477810 */ /* 0x000fe40007ffe0ff */
[----:B------:R-:W-:-:S03]  /*b540*/  IADD3 R74, -R72, R74, RZ ;  /* 0x0000004a484a7210 */ /* 0x000fc60007ffe1ff */
[C---:B------:R-:W-:Y:S01]  /*b550*/  IMAD R72, R71.reuse, -0x800000, R73 ;  /* 0xff80000047487824 */ /* 0x040fe200078e0249 */
[----:B------:R-:W-:Y:S01]  /*b560*/  IADD3 R71, R71, 0x7f, -R70 ;  /* 0x0000007f47477810 */ /* 0x000fe20007ffe846 */
[----:B------:R-:W-:Y:S01]  /*b570*/  FADD.FTZ R73, -R74, -RZ ;  /* 0x800000ff4a497221 */ /* 0x000fe20000010100 */
[----:B------:R-:W0:Y:S02]  /*b580*/  MUFU.RCP R70, R74 ;  /* 0x0000004a00467308 */ /* 0x000e240000001000 */
        /* <DEDUP_REMOVED lines=43> */
.L_x_13153:
[----:B------:R-:W-:-:S04]  /*b840*/  LOP3.LUT R73, R73, 0x80000000, RZ, 0xc0, !PT ;  /* 0x8000000049497812 */ /* 0x000fc800078ec0ff */
[----:B------:R-:W-:Y:S01]  /*b850*/  LOP3.LUT R73, R73, 0x7f800000, RZ, 0xfc, !PT ;  /* 0x7f80000049497812 */ /* 0x000fe200078efcff */
[----:B------:R-:W-:Y:S06]  /*b860*/  BRA `(.L_x_13154) ;  /* 0x0000000000047947 */ /* 0x000fec0003800000 */
.L_x_13152:
[----:B------:R-:W-:-:S07]  /*b870*/  LEA R73, R75, R73, 0x17 ;  /* 0x000000494b497211 */ /* 0x000fce00078eb8ff */
.L_x_13154:
[----:B------:R-:W-:Y:S05]  /*b880*/  BSYNC B1 ;  /* 0x0000000000017941 */ /* 0x000fea0003800000 */
.L_x_13151:
[----:B------:R-:W-:Y:S05]  /*b890*/  BRA `(.L_x_13155) ;  /* 0x0000000000207947 */ /* 0x000fea0003800000 */
.L_x_13150:
[----:B------:R-:W-:-:S04]  /*b8a0*/  LOP3.LUT R73, R74, 0x80000000, R73, 0x48, !PT ;  /* 0x800000004a497812 */ /* 0x000fc800078e4849 */
[----:B------:R-:W-:Y:S01]  /*b8b0*/  LOP3.LUT R73, R73, 0x7f800000, RZ, 0xfc, !PT ;  /* 0x7f80000049497812 */ /* 0x000fe200078efcff */
[----:B------:R-:W-:Y:S06]  /*b8c0*/  BRA `(.L_x_13155) ;  /* 0x0000000000147947 */ /* 0x000fec0003800000 */
.L_x_13149:
[----:B------:R-:W-:Y:S01]  /*b8d0*/  LOP3.LUT R73, R74, 0x80000000, R73, 0x48, !PT ;  /* 0x800000004a497812 */ /* 0x000fe200078e4849 */
[----:B------:R-:W-:Y:S06]  /*b8e0*/  BRA `(.L_x_13155) ;  /* 0x00000000000c7947 */ /* 0x000fec0003800000 */
.L_x_13148:
[----:B------:R-:W0:Y:S01]  /*b8f0*/  MUFU.RSQ R73, -QNAN ;  /* 0xffc0000000497908 */ /* 0x000e220000001400 */
[----:B------:R-:W-:Y:S05]  /*b900*/  BRA `(.L_x_13155) ;  /* 0x0000000000047947 */ /* 0x000fea0003800000 */
.L_x_13147:
[----:B------:R-:W-:-:S07]  /*b910*/  FADD.FTZ R73, R73, R67 ;  /* 0x0000004349497221 */ /* 0x000fce0000010000 */
.L_x_13155:
[----:B------:R-:W-:Y:S05]  /*b920*/  BSYNC B0 ;  /* 0x0000000000007941 */ /* 0x000fea0003800000 */
.L_x_13145:
[----:B0-----:R-:W-:Y:S01]  /*b930*/  MOV R70, R73 ;  /* 0x0000004900467202 */ /* 0x001fe20000000f00 */
[----:B------:R-:W-:Y:S01]  /*b940*/  HFMA2.MMA R73, -RZ, RZ, 0, 0 ;  /* 0x00000000ff497435 */ /* 0x000fe200000001ff */
[----:B------:R-:W-:-:S05]  /*b950*/  MOV R72, R66 ;  /* 0x0000004200487202 */ /* 0x000fca0000000f00 */
[----:B------:R-:W-:Y:S05]  /*b960*/  RET.REL.NODEC R72 `(_ZN18transformer_engine49scaled_aligned_causal_masked_softmax_warp_forwardI6__halfS1_fLi11EEEvPT0_PKT_T1_iii) ;  /* 0xffffff4448a47950 */ /* 0x000fea0003c3ffff */
.L_x_13156:
        /* <DEDUP_REMOVED lines=9> */
.L_x_13642:


//--------------------- .text._ZN18transformer_engine49scaled_aligned_causal_masked_softmax_warp_forwardI6__halfS1_fLi10EEEvPT0_PKT_T1_iii --------------------------
	.section	.text._ZN18transformer_engine49scaled_aligned_causal_masked_softmax_warp_forwardI6__halfS1_fLi10EEEvPT0_PKT_T1_iii,"ax",@progbits
	.align	128
        .global         _ZN18transformer_engine49scaled_aligned_causal_masked_softmax_warp_forwardI6__halfS1_fLi10EEEvPT0_PKT_T1_iii
        .type           _ZN18transformer_engine49scaled_aligned_causal_masked_softmax_warp_forwardI6__halfS1_fLi10EEEvPT0_PKT_T1_iii,@function
        .size           _ZN18transformer_engine49scaled_aligned_causal_masked_softmax_warp_forwardI6__halfS1_fLi10EEEvPT0_PKT_T1_iii,(.L_x_13643 - _ZN18transformer_engine49scaled_aligned_causal_masked_softmax_warp_forwardI6__halfS1_fLi10EEEvPT0_PKT_T1_iii)
        .other          _ZN18transformer_engine49scaled_aligned_causal_masked_softmax_warp_forwardI6__halfS1_fLi10EEEvPT0_PKT_T1_iii,@"STO_CUDA_ENTRY STV_DEFAULT"
_ZN18transformer_engine49scaled_aligned_causal_masked_softmax_warp_forwardI6__halfS1_fLi10EEEvPT0_PKT_T1_iii:
.text._ZN18transformer_engine49scaled_aligned_causal_masked_softmax_warp_forwardI6__halfS1_fLi10EEEvPT0_PKT_T1_iii:
[----:B------:R-:W-:Y:S01]  /*0000*/  LDC R1, c[0x0][0x28] ;  /* 0x00000a00ff017b82 */ /* 0x000fe20000000800 */
[----:B------:R-:W-:Y:S01]  /*0010*/  ULDC.64 UR6, c[0x0][0x228] ;  /* 0x00008a0000067ab9 */ /* 0x000fe20000000a00 */
[----:B------:R-:W0:Y:S01]  /*0020*/  S2R R5, SR_CTAID.X ;  /* 0x0000000000057919 */ /* 0x000e220000002500 */
[----:B------:R-:W-:Y:S01]  /*0030*/  MOV R11, UR6 ;  /* 0x00000006000b7c02 */ /* 0x000fe20008000f00 */
[----:B------:R-:W-:Y:S01]  /*0040*/  ULDC UR4, c[0x0][0x4] ;  /* 0x0000010000047ab9 */ /* 0x000fe20000000800 */
[----:B------:R-:W-:Y:S01]  /*0050*/  BSSY B0, `(.L_x_13157) ;  /* 0x0000119000007945 */ /* 0x000fe20003800000 */
[----:B------:R-:W0:Y:S01]  /*0060*/  S2R R4, SR_TID.Y ;  /* 0x0000000000047919 */ /* 0x000e220000002200 */
[----:B------:R-:W-:Y:S02]  /*0070*/  IABS R7, R11 ;  /* 0x0000000b00077213 */ /* 0x000fe40000000000 */
        /* <DEDUP_REMOVED lines=31> */
[----:B------:R-:W-:Y:S01]  /*0270*/  ULDC.64 UR8, c[0x0][0x218] ;  /* 0x0000860000087ab9 */ /* 0x000fe20000000a00 */
[C---:B------:R-:W-:Y:S01]  /*0280*/  IADD3 R5, R34.reuse, 0x100, RZ ;  /* 0x0000010022057810 */ /* 0x040fe20007ffe0ff */
[----:B------:R-:W-:Y:S01]  /*0290*/  BSSY B1, `(.L_x_13159) ;  /* 0x0000026000017945 */ /* 0x000fe20003800000 */
[----:B------:R-:W-:Y:S01]  /*02a0*/  IADD3 R3, R34, 0x80, RZ ;  /* 0x0000008022037810 */ /* 0x000fe20007ffe0ff */
[----:B------:R-:W-:Y:S01]  /*02b0*/  IMAD.MOV.U32 R35, RZ, RZ, -0x39e3c000 ;  /* 0xc61c4000ff237424 */ /* 0x000fe200078e00ff */
[----:B------:R-:W-:Y:S02]  /*02c0*/  ISETP.GT.AND P4, PT, R5, R32, PT ;  /* 0x000000200500720c */ /* 0x000fe40003f84270 */
[----:B------:R-:W-:Y:S02]  /*02d0*/  SHF.R.S32.HI R5, RZ, 0x1f, R46 ;  /* 0x0000001fff057819 */ /* 0x000fe4000001142e */
[----:B------:R-:W-:-:S02]  /*02e0*/  LEA R38, P1, R46, UR8, 0x1 ;  /* 0x000000082e267c11 */ /* 0x000fc4000f8208ff */
[C---:B------:R-:W-:Y:S02]  /*02f0*/  IADD3 R7, R34.reuse, 0x180, RZ ;  /* 0x0000018022077810 */ /* 0x040fe40007ffe0ff */
[-C--:B------:R-:W-:Y:S02]  /*0300*/  ISETP.GT.AND P6, PT, R3, R32.reuse, PT ;  /* 0x000000200300720c */ /* 0x080fe40003fc4270 */
[----:B------:R-:W-:Y:S02]  /*0310*/  IADD3 R3, R34, 0x200, RZ ;  /* 0x0000020022037810 */ /* 0x000fe40007ffe0ff */
[----:B------:R-:W-:Y:S02]  /*0320*/  LEA.HI.X R39, R46, UR9, R5, 0x1, P1 ;  /* 0x000000092e277c11 */ /* 0x000fe400088f0c05 */
[-C--:B------:R-:W-:Y:S02]  /*0330*/  ISETP.GT.AND P3, PT, R7, R32.reuse, PT ;  /* 0x000000200700720c */ /* 0x080fe40003f64270 */
[----:B------:R-:W-:-:S02]  /*0340*/  ISETP.GT.AND P2, PT, R3, R32, PT ;  /* 0x000000200300720c */ /* 0x000fc40003f44270 */
        /* <DEDUP_REMOVED lines=11> */
[----:B------:R-:W-:Y:S02]  /*0400*/  IMAD.MOV.U32 R35, RZ, RZ, -0x39e3c000 ;  /* 0xc61c4000ff237424 */ /* 0x000fe400078e00ff */
        /* <DEDUP_REMOVED lines=14> */
.L_x_13160:
[----:B------:R-:W-:Y:S05]  /*04f0*/  BSYNC B1 ;  /* 0x0000000000017941 */ /* 0x000fea0003800000 */
.L_x_13159:
[----:B------:R-:W-:Y:S01]  /*0500*/  BSSY B1, `(.L_x_13161) ;  /* 0x000001e000017945 */ /* 0x000fe20003800000 */
[----:B------:R-:W-:Y:S01]  /*0510*/  HFMA2.MMA R29, -RZ, RZ, -6.109375, 2 ;  /* 0xc61c4000ff1d7435 */ /* 0x000fe200000001ff */
[-C--:B------:R-:W-:Y:S02]  /*0520*/  ISETP.GT.AND P1, PT, R5, R32.reuse, PT ;  /* 0x000000200500720c */ /* 0x080fe40003f24270 */
        /* <DEDUP_REMOVED lines=27> */
.L_x_13162:
[----:B------:R-:W-:Y:S05]  /*06e0*/  BSYNC B1 ;  /* 0x0000000000017941 */ /* 0x000fea0003800000 */
.L_x_13161:
        /* <DEDUP_REMOVED lines=20> */
[----:B------:R-:W-:-:S02]  /*0830*/  MOV R5, 0xc61c4000 ;  /* 0xc61c400000057802 */ /* 0x000fc40000000f00 */
[----:B------:R-:W-:Y:S02]  /*0840*/  MOV R8, 0xc61c4000 ;  /* 0xc61c400000087802 */ /* 0x000fe40000000f00 */
        /* <DEDUP_REMOVED lines=24> */
.L_x_13164:
[----:B------:R-:W-:Y:S05]  /*09d0*/  BSYNC B1 ;  /* 0x0000000000017941 */ /* 0x000fea0003800000 */
.L_x_13163:
        /* <DEDUP_REMOVED lines=14> */
[----:B------:R-:W-:Y:S02]  /*0ac0*/  @!P4 HADD2.F32 R0, -RZ, R0.H0_H0 ;  /* 0x20000000ff00c230 */ /* 0x000fe40000004100 */
[----:B------:R-:W-:-:S03]  /*0ad0*/  FMUL R22, R2, UR6 ;  /* 0x0000000602167c20 */ /* 0x000fc60008400000 */
[----:B------:R-:W-:Y:S01]  /*0ae0*/  @!P4 FMUL R21, R0, UR6 ;  /* 0x000000060015cc20 */ /* 0x000fe20008400000 */
[----:B------:R-:W-:Y:S01]  /*0af0*/  ISETP.GT.AND P4, PT, R19, R32, PT ;  /* 0x000000201300720c */ /* 0x000fe20003f84270 */
[----:B------:R-:W-:-:S12]  /*0b00*/  HFMA2.MMA R19, -RZ, RZ, -6.109375, 2 ;  /* 0xc61c4000ff137435 */ /* 0x000fd800000001ff */
[----:B------:R-:W-:Y:S01]  /*0b10*/  @!P4 SHF.R.U32.HI R0, RZ, 0x10, R3 ;  /* 0x00000010ff00c819 */ /* 0x000fe20000011603 */
[----:B------:R-:W-:-:S04]  /*0b20*/  @!P3 HADD2.F32 R3, -RZ, R3.H0_H0 ;  /* 0x20000003ff03b230 */ /* 0x000fc80000004100 */
[----:B------:R-:W-:Y:S02]  /*0b30*/  @!P4 HADD2.F32 R0, -RZ, R0.H0_H0 ;  /* 0x20000000ff00c230 */ /* 0x000fe40000004100 */
[----:B0-----:R-:W-:-:S03]  /*0b40*/  @!P3 FMUL R20, R3, R4 ;  /* 0x000000040314b220 */ /* 0x001fc60000400000 */
[----:B------:R-:W-:-:S07]  /*0b50*/  @!P4 FMUL R19, R0, UR6 ;  /* 0x000000060013cc20 */ /* 0x000fce0008400000 */
.L_x_13166:
[----:B------:R-:W-:Y:S05]  /*0b60*/  BSYNC B1 ;  /* 0x0000000000017941 */ /* 0x000fea0003800000 */
.L_x_13165:
[----:B------:R-:W-:Y:S04]  /*0b70*/  BSSY B1, `(.L_x_13167) ;  /* 0x0000018000017945 */ /* 0x000fe80003800000 */
[----:B------:R-:W-:Y:S05]  /*0b80*/  @P2 BRA `(.L_x_13168) ;  /* 0x0000000000582947 */ /* 0x000fea0003800000 */
[----:B------:R-:W2:Y:S01]  /*0b90*/  LDG.E.64 R2, desc[UR4][R38.64+0x400] ;  /* 0x0004000426027981 */ /* 0x000ea2000c1e1b00 */
[C---:B------:R-:W-:Y:S01]  /*0ba0*/  IADD3 R15, R34.reuse, 0x202, RZ ;  /* 0x00000202220f7810 */ /* 0x040fe20007ffe0ff */
[----:B------:R-:W-:Y:S01]  /*0bb0*/  HFMA2.MMA R16, -RZ, RZ, -6.109375, 2 ;  /* 0xc61c4000ff107435 */ /* 0x000fe200000001ff */
[C---:B------:R-:W-:Y:S01]  /*0bc0*/  IADD3 R17, R34.reuse, 0x203, RZ ;  /* 0x0000020322117810 */ /* 0x040fe20007ffe0ff */
        /* <DEDUP_REMOVED lines=8> */
[----:B--2---:R-:W-:-:S05]  /*0c50*/  HADD2.F32 R18, -RZ, R2.H0_H0 ;  /* 0x20000002ff127230 */ /* 0x004fca0000004100 */
[--C-:B------:R-:W-:Y:S02]  /*0c60*/  @!P2 SHF.R.U64 R0, R2, 0x10, R3.reuse ;  /* 0x000000100200a819 */ /* 0x100fe40000001203 */
[----:B------:R-:W-:Y:S01]  /*0c70*/  @!P4 SHF.R.U32.HI R2, RZ, 0x10, R3 ;  /* 0x00000010ff02c819 */ /* 0x000fe20000011603 */
[----:B------:R-:W-:Y:S02]  /*0c80*/  @!P3 HADD2.F32 R3, -RZ, R3.H0_H0 ;  /* 0x20000003ff03b230 */ /* 0x000fe40000004100 */
[----:B------:R-:W-:Y:S01]  /*0c90*/  FMUL R18, R18, UR6 ;  /* 0x0000000612127c20 */ /* 0x000fe20008400000 */
[----:B------:R-:W-:Y:S02]  /*0ca0*/  @!P2 HADD2.F32 R0, -RZ, R0.H0_H0 ;  /* 0x20000000ff00a230 */ /* 0x000fe40000004100 */
[----:B------:R-:W-:Y:S02]  /*0cb0*/  @!P4 HADD2.F32 R2, -RZ, R2.H0_H0 ;  /* 0x20000002ff02c230 */ /* 0x000fe40000004100 */
[----:B0-----:R-:W-:Y:S01]  /*0cc0*/  @!P3 FMUL R16, R3, R4 ;  /* 0x000000040310b220 */ /* 0x001fe20000400000 */
[----:B------:R-:W-:-:S02]  /*0cd0*/  @!P2 FMUL R17, R0, UR6 ;  /* 0x000000060011ac20 */ /* 0x000fc40008400000 */
[----:B------:R-:W-:-:S07]  /*0ce0*/  @!P4 FMUL R15, R2, UR6 ;  /* 0x00000006020fcc20 */ /* 0x000fce0008400000 */
.L_x_13168:
[----:B------:R-:W-:Y:S05]  /*0cf0*/  BSYNC B1 ;  /* 0x0000000000017941 */ /* 0x000fea0003800000 */
.L_x_13167:
[----:B------:R-:W-:Y:S04]  /*0d00*/  BSSY B1, `(.L_x_13169) ;  /* 0x0000018000017945 */ /* 0x000fe80003800000 */
[----:B------:R-:W-:Y:S05]  /*0d10*/  @P1 BRA `(.L_x_13170) ;  /* 0x0000000000581947 */ /* 0x000fea0003800000 */
[----:B------:R-:W2:Y:S01]  /*0d20*/  LDG.E.64 R2, desc[UR4][R38.64+0x500] ;  /* 0x0005000426027981 */ /* 0x000ea2000c1e1b00 */
[C---:B------:R-:W-:Y:S01]  /*0d30*/  IADD3 R11, R34.reuse, 0x282, RZ ;  /* 0x00000282220b7810 */ /* 0x040fe20007ffe0ff */
[----:B------:R-:W-:Y:S01]  /*0d40*/  ULDC UR6, c[0x0][0x220] ;  /* 0x0000880000067ab9 */ /* 0x000fe20000000800 */
[C---:B------:R-:W-:Y:S02]  /*0d50*/  IADD3 R13, R34.reuse, 0x283, RZ ;  /* 0x00000283220d7810 */ /* 0x040fe40007ffe0ff */
        /* <DEDUP_REMOVED lines=18> */
.L_x_13170:
[----:B------:R-:W-:Y:S05]  /*0e80*/  BSYNC B1 ;  /* 0x0000000000017941 */ /* 0x000fea0003800000 */
.L_x_13169:
        /* <DEDUP_REMOVED lines=24> */
.L_x_13172:
[----:B------:R-:W-:Y:S05]  /*1010*/  BSYNC B1 ;  /* 0x0000000000017941 */ /* 0x000fea0003800000 */
.L_x_13171:
        /* <DEDUP_REMOVED lines=14> */
[----:B------:R-:W-:-:S03]  /*1100*/  MOV R5, 0xc61c4000 ;  /* 0xc61c400000057802 */ /* 0x000fc60000000f00 */
[----:B------:R-:W0:Y:S06]  /*1110*/  @!P1 LDC R39, c[0x0][0x220] ;  /* 0x00008800ff279b82 */ /* 0x000e2c0000000800 */
[--C-:B--2---:R-:W-:Y:S01]  /*1120*/  @!P0 SHF.R.U64 R0, R2, 0x10, R3.reuse ;  /* 0x0000001002008819 */ /* 0x104fe20000001203 */
[----:B------:R-:W-:Y:S01]  /*1130*/  @!P1 HADD2.F32 R6, -RZ, R3.H0_H0 ;  /* 0x20000003ff069230 */ /* 0x000fe20000004100 */
[----:B------:R-:W-:Y:S01]  /*1140*/  @!P2 SHF.R.U32.HI R4, RZ, 0x10, R3 ;  /* 0x00000010ff04a819 */ /* 0x000fe20000011603 */
[----:B------:R-:W-:Y:S01]  /*1150*/  HADD2.F32 R37, -RZ, R2.H0_H0 ;  /* 0x20000002ff257230 */ /* 0x000fe20000004100 */
[----:B------:R-:W-:Y:S01]  /*1160*/  MOV R3, 0xc61c4000 ;  /* 0xc61c400000037802 */ /* 0x000fe20000000f00 */
[----:B------:R-:W-:-:S02]  /*1170*/  @!P0 HADD2.F32 R0, -RZ, R0.H0_H0 ;  /* 0x20000000ff008230 */ /* 0x000fc40000004100 */
[----:B------:R-:W-:Y:S01]  /*1180*/  @!P2 HADD2.F32 R2, -RZ, R4.H0_H0 ;  /* 0x20000004ff02a230 */ /* 0x000fe20000004100 */
[----:B------:R-:W-:Y:S01]  /*1190*/  MOV R4, 0xc61c4000 ;  /* 0xc61c400000047802 */ /* 0x000fe20000000f00 */
[----:B0-----:R-:W-:Y:S01]  /*11a0*/  @!P1 FMUL R4, R6, R39 ;  /* 0x0000002706049220 */ /* 0x001fe20000400000 */
[----:B------:R-:W-:Y:S01]  /*11b0*/  @!P0 FMUL R3, R0, UR6 ;  /* 0x0000000600038c20 */ /* 0x000fe20008400000 */
[----:B------:R-:W-:Y:S01]  /*11c0*/  FMUL R6, R37, UR6 ;  /* 0x0000000625067c20 */ /* 0x000fe20008400000 */
[----:B------:R-:W-:-:S07]  /*11d0*/  @!P2 FMUL R5, R2, UR6 ;  /* 0x000000060205ac20 */ /* 0x000fce0008400000 */
.L_x_13158:
[----:B------:R-:W-:Y:S05]  /*11e0*/  BSYNC B0 ;  /* 0x0000000000007941 */ /* 0x000fea0003800000 */
.L_x_13157:
        /* <DEDUP_REMOVED lines=153> */
[C---:B------:R-:W-:Y:S01]  /*1b80*/  FFMA R35, R28.reuse, 1.4426950216293334961, -R35 ;  /* 0x3fb8aa3b1c237823 */ /* 0x040fe20000000823 */
[----:B------:R-:W-:Y:S01]  /*1b90*/  FFMA R42, R29, 1.4426950216293334961, -R48 ;  /* 0x3fb8aa3b1d2a7823 */ /* 0x000fe20000000830 */
[----:B------:R-:W-:Y:S02]  /*1ba0*/  SHF.L.U32 R48, R33, 0x17, RZ ;  /* 0x0000001721307819 */ /* 0x000fe400000006ff */
[----:B------:R-:W-:Y:S01]  /*1bb0*/  FFMA R43, R28, 1.925963033500011079e-08, R35 ;  /* 0x32a570601c2b7823 */ /* 0x000fe20000000023 */
[----:B------:R-:W-:Y:S01]  /*1bc0*/  SHF.L.U32 R33, R38, 0x17, RZ ;  /* 0x0000001726217819 */ /* 0x000fe200000006ff */
[----:B------:R0:W1:Y:S01]  /*1bd0*/  MUFU.EX2 R28, R44 ;  /* 0x0000002c001c7308 */ /* 0x0000620000000800 */
[----:B------:R-:W-:Y:S01]  /*1be0*/  FFMA R42, R29, 1.925963033500011079e-08, R42 ;  /* 0x32a570601d2a7823 */ /* 0x000fe2000000002a */
[----:B------:R-:W-:Y:S01]  /*1bf0*/  FFMA.SAT R35, R27, R0, 0.5 ;  /* 0x3f0000001b237423 */ /* 0x000fe20000002000 */
[----:B------:R-:W-:Y:S01]  /*1c00*/  SHF.L.U32 R38, R36, 0x17, RZ ;  /* 0x0000001724267819 */ /* 0x000fe200000006ff */
[----:B------:R-:W-:Y:S01]  /*1c10*/  FFMA.RM R36, R45, R2, 12582913 ;  /* 0x4b4000012d247423 */ /* 0x000fe20000004002 */
[----:B------:R-:W-:Y:S01]  /*1c20*/  FFMA.SAT R45, R5, R0, 0.5 ;  /* 0x3f000000052d7423 */ /* 0x000fe20000002000 */
[----:B------:R-:W-:-:S02]  /*1c30*/  FFMA.RM R35, R35, R2, 12582913 ;  /* 0x4b40000123237423 */ /* 0x000fc40000004002 */
[----:B------:R-:W2:Y:S02]  /*1c40*/  MUFU.EX2 R29, R41 ;  /* 0x00000029001d7308 */ /* 0x000ea40000000800 */
        /* <DEDUP_REMOVED lines=216> */
[----:B------:R-:W-:-:S03]  /*29d0*/  SHF.L.U32 R44, R35, 0x17, RZ ;  /* 0x00000017232c7819 */ /* 0x000fc600000006ff */
[----:B------:R-:W-:Y:S02]  /*29e0*/  FADD R42, R37, R10 ;  /* 0x0000000a252a7221 */ /* 0x000fe40000000000 */
[----:B0-----:R-:W-:Y:S02]  /*29f0*/  FMUL R5, R44, R5 ;  /* 0x000000052c057220 */ /* 0x001fe40000400000 */
        /* <DEDUP_REMOVED lines=40> */
[----:B0-----:R-:W-:Y:S05]  /*2c80*/  CALL.REL.NOINC `($__internal_15_$__cuda_sm3x_div_rn_noftz_f32_slowpath) ;  /* 0x0000002c00b07944 */ /* 0x001fea0003c00000 */
.L_x_13176:
[----:B------:R-:W-:Y:S05]  /*2c90*/  BSYNC B3 ;  /* 0x0000000000037941 */ /* 0x000fea0003800000 */
.L_x_13175:
        /* <DEDUP_REMOVED lines=16> */
[----:B0-2---:R-:W-:Y:S05]  /*2da0*/  CALL.REL.NOINC `($__internal_15_$__cuda_sm3x_div_rn_noftz_f32_slowpath) ;  /* 0x0000002c00687944 */ /* 0x005fea0003c00000 */
.L_x_13180:
[----:B------:R-:W-:Y:S05]  /*2db0*/  BSYNC B4 ;  /* 0x0000000000047941 */ /* 0x000fea0003800000 */
.L_x_13179:
[----:B------:R-:W-:-:S04]  /*2dc0*/  F2FP.F16.F32.PACK_AB R38, RZ, R38 ;  /* 0x00000026ff26723e */ /* 0x000fc800000000ff */
[----:B------:R-:W-:-:S07]  /*2dd0*/  PRMT R37, R38, 0x7610, R37 ;  /* 0x0000761026257816 */ /* 0x000fce0000000025 */
.L_x_13178:
[----:B------:R-:W-:Y:S05]  /*2de0*/  BSYNC B3 ;  /* 0x0000000000037941 */ /* 0x000fea0003800000 */
.L_x_13177:
        /* <DEDUP_REMOVED lines=16> */
.L_x_13184:
[----:B------:R-:W-:Y:S05]  /*2ef0*/  BSYNC B4 ;  /* 0x0000000000047941 */ /* 0x000fea0003800000 */
.L_x_13183:
[----:B------:R-:W-:-:S04]  /*2f00*/  F2FP.F16.F32.PACK_AB R38, RZ, R38 ;  /* 0x00000026ff26723e */ /* 0x000fc800000000ff */
[----:B------:R-:W-:Y:S01]  /*2f10*/  PRMT R30, R38, 0x7610, R30 ;  /* 0x00007610261e7816 */ /* 0x000fe2000000001e */
[----:B------:R-:W-:Y:S06]  /*2f20*/  BRA `(.L_x_13185) ;  /* 0x0000000000047947 */ /* 0x000fec0003800000 */
.L_x_13182:
[----:B------:R-:W-:-:S07]  /*2f30*/  PRMT R30, RZ, 0x7610, R30 ;  /* 0x00007610ff1e7816 */ /* 0x000fce000000001e */
.L_x_13185:
[----:B------:R-:W-:Y:S05]  /*2f40*/  BSYNC B3 ;  /* 0x0000000000037941 */ /* 0x000fea0003800000 */
.L_x_13181:
        /* <DEDUP_REMOVED lines=16> */
.L_x_13189:
[----:B------:R-:W-:Y:S05]  /*3050*/  BSYNC B4 ;  /* 0x0000000000047941 */ /* 0x000fea0003800000 */
.L_x_13188:
[----:B------:R-:W-:-:S04]  /*3060*/  F2FP.F16.F32.PACK_AB R38, RZ, R38 ;  /* 0x00000026ff26723e */ /* 0x000fc800000000ff */
[----:B------:R-:W-:Y:S01]  /*3070*/  PRMT R29, R38, 0x7610, R29 ;  /* 0x00007610261d7816 */ /* 0x000fe2000000001d */
[----:B------:R-:W-:Y:S06]  /*3080*/  BRA `(.L_x_13190) ;  /* 0x0000000000047947 */ /* 0x000fec0003800000 */
.L_x_13187:
[----:B------:R-:W-:-:S07]  /*3090*/  PRMT R29, RZ, 0x7610, R29 ;  /* 0x00007610ff1d7816 */ /* 0x000fce000000001d */
.L_x_13190:
[----:B------:R-:W-:Y:S05]  /*30a0*/  BSYNC B3 ;  /* 0x0000000000037941 */ /* 0x000fea0003800000 */
.L_x_13186:
[----:B------:R-:W-:Y:S02]  /*30b0*/  LOP3.LUT R37, R37, 0xffff, RZ, 0xc0, !PT ;  /* 0x0000ffff25257812 */ /* 0x000fe400078ec0ff */
[----:B------:R-:W-:-:S03]  /*30c0*/  PRMT R29, R30, 0x5410, R29 ;  /* 0x000054101e1d7816 */ /* 0x000fc6000000001d */
[----:B0-----:R-:W-:-:S05]  /*30d0*/  IMAD.WIDE.U32 R38, R37, 0x10000, RZ ;  /* 0x0001000025267825 */ /* 0x001fca00078e00ff */
[----:B------:R-:W-:Y:S02]  /*30e0*/  LOP3.LUT R31, R29, R39, RZ, 0xfc, !PT ;  /* 0x000000271d1f7212 */ /* 0x000fe400078efcff */
[----:B--2---:R-:W-:-:S05]  /*30f0*/  LOP3.LUT R30, R38, R36, RZ, 0xfc, !PT ;  /* 0x00000024261e7212 */ /* 0x004fca00078efcff */
[----:B------:R0:W-:Y:S01]  /*3100*/  STG.E.64 desc[UR4][R46.64], R30 ;  /* 0x0000001e2e007986 */ /* 0x0001e2000c101b04 */
[----:B------:R-:W-:Y:S05]  /*3110*/  BRA `(.L_x_13191) ;  /* 0x00000000000c7947 */ /* 0x000fea0003800000 */
.L_x_13174:
[----:B------:R-:W-:-:S13]  /*3120*/  ISETP.GE.AND P0, PT, R34, UR7, PT ;  /* 0x0000000722007c0c */ /* 0x000fda000bf06270 */
[----:B------:R-:W-:Y:S05]  /*3130*/  @P0 EXIT ;  /* 0x000000000000094d */ /* 0x000fea0003800000 */
[----:B------:R1:W-:Y:S02]  /*3140*/  STG.E.64 desc[UR4][R46.64], RZ ;  /* 0x000000ff2e007986 */ /* 0x0003e4000c101b04 */
.L_x_13191:
[----:B------:R-:W-:Y:S05]  /*3150*/  BSYNC B2 ;  /* 0x0000000000027941 */ /* 0x000fea0003800000 */
.L_x_13173:
        /* <DEDUP_REMOVED lines=15> */
[----:B-1----:R-:W-:Y:S05]  /*3250*/  CALL.REL.NOINC `($__internal_15_$__cuda_sm3x_div_rn_noftz_f32_slowpath) ;  /* 0x00000028003c7944 */ /* 0x002fea0003c00000 */
.L_x_13195:
[----:B------:R-:W-:Y:S05]  /*3260*/  BSYNC B3 ;  /* 0x0000000000037941 */ /* 0x000fea0003800000 */
.L_x_13194:
[----:B------:R-:W-:Y:S01]  /*3270*/  VIADD R29, R34, 0x81 ;  /* 0x00000081221d7836 */ /* 0x000fe20000000000 */
[----:B------:R0:W2:Y:S01]  /*3280*/  F2F.F16.F32 R28, R38 ;  /* 0x00000026001c7304 */ /* 0x0000a20000200800 */
        /* <DEDUP_REMOVED lines=15> */
.L_x_13199:
[----:B------:R-:W-:Y:S05]  /*3380*/  BSYNC B4 ;  /* 0x0000000000047941 */ /* 0x000fea0003800000 */
.L_x_13198:
[----:B------:R-:W-:-:S04]  /*3390*/  F2FP.F16.F32.PACK_AB R38, RZ, R38 ;  /* 0x00000026ff26723e */ /* 0x000fc800000000ff */
[----:B------:R-:W-:Y:S01]  /*33a0*/  PRMT R27, R38, 0x7610, R27 ;  /* 0x00007610261b7816 */ /* 0x000fe2000000001b */
[----:B------:R-:W-:Y:S06]  /*33b0*/  BRA `(.L_x_13200) ;  /* 0x0000000000047947 */ /* 0x000fec0003800000 */
.L_x_13197:
[----:B------:R-:W-:-:S07]  /*33c0*/  PRMT R27, RZ, 0x7610, R27 ;  /* 0x00007610ff1b7816 */ /* 0x000fce000000001b */
.L_x_13200:
[----:B------:R-:W-:Y:S05]  /*33d0*/  BSYNC B3 ;  /* 0x0000000000037941 */ /* 0x000fea0003800000 */
.L_x_13196:
        /* <DEDUP_REMOVED lines=16> */
.L_x_13204:
[----:B------:R-:W-:Y:S05]  /*34e0*/  BSYNC B4 ;  /* 0x0000000000047941 */ /* 0x000fea0003800000 */
.L_x_13203:
[----:B------:R-:W-:-:S04]  /*34f0*/  F2FP.F16.F32.PACK_AB R38, RZ, R38 ;  /* 0x00000026ff26723e */ /* 0x000fc800000000ff */
[----:B------:R-:W-:Y:S01]  /*3500*/  PRMT R26, R38, 0x7610, R26 ;  /* 0x00007610261a7816 */ /* 0x000fe2000000001a */
[----:B------:R-:W-:Y:S06]  /*3510*/  BRA `(.L_x_13205) ;  /* 0x0000000000047947 */ /* 0x000fec0003800000 */
.L_x_13202:
[----:B------:R-:W-:-:S07]  /*3520*/  PRMT R26, RZ, 0x7610, R26 ;  /* 0x00007610ff1a7816 */ /* 0x000fce000000001a */
.L_x_13205:
[----:B------:R-:W-:Y:S05]  /*3530*/  BSYNC B3 ;  /* 0x0000000000037941 */ /* 0x000fea0003800000 */
.L_x_13201:
        /* <DEDUP_REMOVED lines=16> */
.L_x_13209:
[----:B------:R-:W-:Y:S05]  /*3640*/  BSYNC B4 ;  /* 0x0000000000047941 */ /* 0x000fea0003800000 */
.L_x_13208:
[----:B------:R-:W-:-:S04]  /*3650*/  F2FP.F16.F32.PACK_AB R38, RZ, R38 ;  /* 0x00000026ff26723e */ /* 0x000fc800000000ff */
[----:B------:R-:W-:Y:S01]  /*3660*/  PRMT R25, R38, 0x7610, R25 ;  /* 0x0000761026197816 */ /* 0x000fe20000000019 */
[----:B------:R-:W-:Y:S06]  /*3670*/  BRA `(.L_x_13210) ;  /* 0x0000000000047947 */ /* 0x000fec0003800000 */
.L_x_13207:
[----:B------:R-:W-:-:S07]  /*3680*/  PRMT R25, RZ, 0x7610, R25 ;  /* 0x00007610ff197816 */ /* 0x000fce0000000019 */
.L_x_13210:
[----:B------:R-:W-:Y:S05]  /*3690*/  BSYNC B3 ;  /* 0x0000000000037941 */ /* 0x000fea0003800000 */
.L_x_13206:
[----:B------:R-:W-:Y:S02]  /*36a0*/  LOP3.LUT R27, R27, 0xffff, RZ, 0xc0, !PT ;  /* 0x0000ffff1b1b7812 */ /* 0x000fe400078ec0ff */
[----:B------:R-:W-:-:S03]  /*36b0*/  PRMT R25, R26, 0x5410, R25 ;  /* 0x000054101a197816 */ /* 0x000fc60000000019 */
[----:B------:R-:W-:-:S05]  /*36c0*/  IMAD.WIDE.U32 R30, R27, 0x10000, RZ ;  /* 0x000100001b1e7825 */ /* 0x000fca00078e00ff */
[----:B------:R-:W-:Y:S02]  /*36d0*/  LOP3.LUT R27, R25, R31, RZ, 0xfc, !PT ;  /* 0x0000001f191b7212 */ /* 0x000fe400078efcff */
[----:B------:R-:W-:-:S05]  /*36e0*/  LOP3.LUT R26, R30, R28, RZ, 0xfc, !PT ;  /* 0x0000001c1e1a7212 */ /* 0x000fca00078efcff */
[----:B------:R0:W-:Y:S01]  /*36f0*/  STG.E.64 desc[UR4][R46.64+0x100], R26 ;  /* 0x0001001a2e007986 */ /* 0x0001e2000c101b04 */
[----:B------:R-:W-:Y:S05]  /*3700*/  BRA `(.L_x_13211) ;  /* 0x0000000000107947 */ /* 0x000fea0003800000 */
.L_x_13193:
[----:B------:R-:W-:Y:S02]  /*3710*/  ULDC UR6, c[0x0][0x22c] ;  /* 0x00008b0000067ab9 */ /* 0x000fe40000000800 */
[----:B------:R-:W-:-:S13]  /*3720*/  ISETP.GE.AND P0, PT, R29, UR6, PT ;  /* 0x000000061d007c0c */ /* 0x000fda000bf06270 */
[----:B------:R-:W-:Y:S05]  /*3730*/  @P0 EXIT ;  /* 0x000000000000094d */ /* 0x000fea0003800000 */
[----:B------:R2:W-:Y:S02]  /*3740*/  STG.E.64 desc[UR4][R46.64+0x100], RZ ;  /* 0x000100ff2e007986 */ /* 0x0005e4000c101b04 */
.L_x_13211:
[----:B------:R-:W-:Y:S05]  /*3750*/  BSYNC B2 ;  /* 0x0000000000027941 */ /* 0x000fea0003800000 */
.L_x_13192:
        /* <DEDUP_REMOVED lines=15> */
[----:B-12---:R-:W-:Y:S05]  /*3850*/  CALL.REL.NOINC `($__internal_15_$__cuda_sm3x_div_rn_noftz_f32_slowpath) ;  /* 0x0000002000bc7944 */ /* 0x006fea0003c00000 */
.L_x_13215:
[----:B------:R-:W-:Y:S05]  /*3860*/  BSYNC B3 ;  /* 0x0000000000037941 */ /* 0x000fea0003800000 */
.L_x_13214:
[----:B------:R-:W-:Y:S01]  /*3870*/  VIADD R25, R34, 0x101 ;  /* 0x0000010122197836 */ /* 0x000fe20000000000 */
[----:B------:R0:W3:Y:S01]  /*3880*/  F2F.F16.F32 R24, R38 ;  /* 0x0000002600187304 */ /* 0x0000e20000200800 */
        /* <DEDUP_REMOVED lines=15> */
.L_x_13219:
[----:B------:R-:W-:Y:S05]  /*3980*/  BSYNC B4 ;  /* 0x0000000000047941 */ /* 0x000fea0003800000 */
.L_x_13218:
[----:B------:R-:W-:-:S04]  /*3990*/  F2FP.F16.F32.PACK_AB R38, RZ, R38 ;  /* 0x00000026ff26723e */ /* 0x000fc800000000ff */
[----:B------:R-:W-:Y:S01]  /*39a0*/  PRMT R23, R38, 0x7610, R23 ;  /* 0x0000761026177816 */ /* 0x000fe20000000017 */
[----:B------:R-:W-:Y:S06]  /*39b0*/  BRA `(.L_x_13220) ;  /* 0x0000000000047947 */ /* 0x000fec0003800000 */
.L_x_13217:
[----:B------:R-:W-:-:S07]  /*39c0*/  PRMT R23, RZ, 0x7610, R23 ;  /* 0x00007610ff177816 */ /* 0x000fce0000000017 */
.L_x_13220:
[----:B------:R-:W-:Y:S05]  /*39d0*/  BSYNC B3 ;  /* 0x0000000000037941 */ /* 0x000fea0003800000 */
.L_x_13216:
        /* <DEDUP_REMOVED lines=16> */
.L_x_13224:
[----:B------:R-:W-:Y:S05]  /*3ae0*/  BSYNC B4 ;  /* 0x0000000000047941 */ /* 0x000fea0003800000 */
.L_x_13223:
[----:B------:R-:W-:-:S04]  /*3af0*/  F2FP.F16.F32.PACK_AB R38, RZ, R38 ;  /* 0x00000026ff26723e */ /* 0x000fc800000000ff */
[----:B------:R-:W-:Y:S01]  /*3b00*/  PRMT R22, R38, 0x7610, R22 ;  /* 0x0000761026167816 */ /* 0x000fe20000000016 */
[----:B------:R-:W-:Y:S06]  /*3b10*/  BRA `(.L_x_13225) ;  /* 0x0000000000047947 */ /* 0x000fec0003800000 */
.L_x_13222:
[----:B------:R-:W-:-:S07]  /*3b20*/  PRMT R22, RZ, 0x7610, R22 ;  /* 0x00007610ff167816 */ /* 0x000fce0000000016 */
.L_x_13225:
[----:B------:R-:W-:Y:S05]  /*3b30*/  BSYNC B3 ;  /* 0x0000000000037941 */ /* 0x000fea0003800000 */
.L_x_13221:
        /* <DEDUP_REMOVED lines=16> */
.L_x_13229:
[----:B------:R-:W-:Y:S05]  /*3c40*/  BSYNC B4 ;  /* 0x0000000000047941 */ /* 0x000fea0003800000 */
.L_x_13228:
[----:B------:R-:W-:-:S04]  /*3c50*/  F2FP.F16.F32.PACK_AB R38, RZ, R38 ;  /* 0x00000026ff26723e */ /* 0x000fc800000000ff */
[----:B------:R-:W-:Y:S01]  /*3c60*/  PRMT R21, R38, 0x7610, R21 ;  /* 0x0000761026157816 */ /* 0x000fe20000000015 */
[----:B------:R-:W-:Y:S06]  /*3c70*/  BRA `(.L_x_13230) ;  /* 0x0000000000047947 */ /* 0x000fec0003800000 */
.L_x_13227:
[----:B------:R-:W-:-:S07]  /*3c80*/  PRMT R21, RZ, 0x7610, R21 ;  /* 0x00007610ff157816 */ /* 0x000fce0000000015 */
.L_x_13230:
[----:B------:R-:W-:Y:S05]  /*3c90*/  BSYNC B3 ;  /* 0x0000000000037941 */ /* 0x000fea0003800000 */
.L_x_13226:
[----:B------:R-:W-:Y:S02]  /*3ca0*/  LOP3.LUT R23, R23, 0xffff, RZ, 0xc0, !PT ;  /* 0x0000ffff17177812 */ /* 0x000fe400078ec0ff */
[----:B------:R-:W-:-:S03]  /*3cb0*/  PRMT R21, R22, 0x5410, R21 ;  /* 0x0000541016157816 */ /* 0x000fc60000000015 */
[----:B------:R-:W-:-:S05]  /*3cc0*/  IMAD.WIDE.U32 R26, R23, 0x10000, RZ ;  /* 0x00010000171a7825 */ /* 0x000fca00078e00ff */
[----:B------:R-:W-:Y:S02]  /*3cd0*/  LOP3.LUT R23, R21, R27, RZ, 0xfc, !PT ;  /* 0x0000001b15177212 */ /* 0x000fe400078efcff */
[----:B------:R-:W-:-:S05]  /*3ce0*/  LOP3.LUT R22, R26, R24, RZ, 0xfc, !PT ;  /* 0x000000181a167212 */ /* 0x000fca00078efcff */
[----:B------:R4:W-:Y:S01]  /*3cf0*/  STG.E.64 desc[UR4][R46.64+0x200], R22 ;  /* 0x000200162e007986 */ /* 0x0009e2000c101b04 */
[----:B------:R-:W-:Y:S05]  /*3d00*/  BRA `(.L_x_13231) ;  /* 0x0000000000107947 */ /* 0x000fea0003800000 */
.L_x_13213:
[----:B------:R-:W-:Y:S02]  /*3d10*/  ULDC UR6, c[0x0][0x22c] ;  /* 0x00008b0000067ab9 */ /* 0x000fe40000000800 */
[----:B------:R-:W-:-:S13]  /*3d20*/  ISETP.GE.AND P0, PT, R25, UR6, PT ;  /* 0x0000000619007c0c */ /* 0x000fda000bf06270 */
[----:B------:R-:W-:Y:S05]  /*3d30*/  @P0 EXIT ;  /* 0x000000000000094d */ /* 0x000fea0003800000 */
[----:B------:R3:W-:Y:S02]  /*3d40*/  STG.E.64 desc[UR4][R46.64+0x200], RZ ;  /* 0x000200ff2e007986 */ /* 0x0007e4000c101b04 */
.L_x_13231:
[----:B------:R-:W-:Y:S05]  /*3d50*/  BSYNC B2 ;  /* 0x0000000000027941 */ /* 0x000fea0003800000 */
.L_x_13212:
        /* <DEDUP_REMOVED lines=15> */
[----:B0123--:R-:W-:Y:S05]  /*3e50*/  CALL.REL.NOINC `($__internal_15_$__cuda_sm3x_div_rn_noftz_f32_slowpath) ;  /* 0x0000001c003c7944 */ /* 0x00ffea0003c00000 */
.L_x_13235:
[----:B------:R-:W-:Y:S05]  /*3e60*/  BSYNC B3 ;  /* 0x0000000000037941 */ /* 0x000fea0003800000 */
.L_x_13234:
[----:B------:R-:W-:Y:S01]  /*3e70*/  VIADD R21, R34, 0x181 ;  /* 0x0000018122157836 */ /* 0x000fe20000000000 */
[----:B------:R4:W0:Y:S01]  /*3e80*/  F2F.F16.F32 R20, R38 ;  /* 0x0000002600147304 */ /* 0x0008220000200800 */
        /* <DEDUP_REMOVED lines=14> */
[----:B-123--:R-:W-:Y:S05]  /*3f70*/  CALL.REL.NOINC `($__internal_15_$__cuda_sm3x_div_rn_noftz_f32_slowpath) ;  /* 0x0000001800f47944 */ /* 0x00efea0003c00000 */
.L_x_13239:
[----:B------:R-:W-:Y:S05]  /*3f80*/  BSYNC B4 ;  /* 0x0000000000047941 */ /* 0x000fea0003800000 */
.L_x_13238:
[----:B------:R-:W-:-:S04]  /*3f90*/  F2FP.F16.F32.PACK_AB R38, RZ, R38 ;  /* 0x00000026ff26723e */ /* 0x000fc800000000ff */
[----:B------:R-:W-:Y:S01]  /*3fa0*/  PRMT R19, R38, 0x7610, R19 ;  /* 0x0000761026137816 */ /* 0x000fe20000000013 */
[----:B------:R-:W-:Y:S06]  /*3fb0*/  BRA `(.L_x_13240) ;  /* 0x0000000000047947 */ /* 0x000fec0003800000 */
.L_x_13237:
[----:B------:R-:W-:-:S07]  /*3fc0*/  PRMT R19, RZ, 0x7610, R19 ;  /* 0x00007610ff137816 */ /* 0x000fce0000000013 */
.L_x_13240:
[----:B------:R-:W-:Y:S05]  /*3fd0*/  BSYNC B3 ;  /* 0x0000000000037941 */ /* 0x000fea0003800000 */
.L_x_13236:
        /* <DEDUP_REMOVED lines=16> */
.L_x_13244:
[----:B------:R-:W-:Y:S05]  /*40e0*/  BSYNC B4 ;  /* 0x0000000000047941 */ /* 0x000fea0003800000 */
.L_x_13243:
[----:B------:R-:W-:-:S04]  /*40f0*/  F2FP.F16.F32.PACK_AB R38, RZ, R38 ;  /* 0x00000026ff26723e */ /* 0x000fc800000000ff */
[----:B------:R-:W-:Y:S01]  /*4100*/  PRMT R18, R38, 0x7610, R18 ;  /* 0x0000761026127816 */ /* 0x000fe20000000012 */
[----:B------:R-:W-:Y:S06]  /*4110*/  BRA `(.L_x_13245) ;  /* 0x0000000000047947 */ /* 0x000fec0003800000 */
.L_x_13242:
[----:B------:R-:W-:-:S07]  /*4120*/  PRMT R18, RZ, 0x7610, R18 ;  /* 0x00007610ff127816 */ /* 0x000fce0000000012 */
.L_x_13245:
[----:B------:R-:W-:Y:S05]  /*4130*/  BSYNC B3 ;  /* 0x0000000000037941 */ /* 0x000fea0003800000 */
.L_x_13241:
        /* <DEDUP_REMOVED lines=16> */
.L_x_13249:
[----:B------:R-:W-:Y:S05]  /*4240*/  BSYNC B4 ;  /* 0x0000000000047941 */ /* 0x000fea0003800000 */
.L_x_13248:
[----:B------:R-:W-:-:S04]  /*4250*/  F2FP.F16.F32.PACK_AB R38, RZ, R38 ;  /* 0x00000026ff26723e */ /* 0x000fc800000000ff */
[----:B------:R-:W-:Y:S01]  /*4260*/  PRMT R17, R38, 0x7610, R17 ;  /* 0x0000761026117816 */ /* 0x000fe20000000011 */
[----:B------:R-:W-:Y:S06]  /*4270*/  BRA `(.L_x_13250) ;  /* 0x0000000000047947 */ /* 0x000fec0003800000 */
.L_x_13247:
[----:B------:R-:W-:-:S07]  /*4280*/  PRMT R17, RZ, 0x7610, R17 ;  /* 0x00007610ff117816 */ /* 0x000fce0000000011 */
.L_x_13250:
[----:B------:R-:W-:Y:S05]  /*4290*/  BSYNC B3 ;  /* 0x0000000000037941 */ /* 0x000fea0003800000 */
.L_x_13246:
[----:B------:R-:W-:Y:S02]  /*42a0*/  LOP3.LUT R19, R19, 0xffff, RZ, 0xc0, !PT ;  /* 0x0000ffff13137812 */ /* 0x000fe400078ec0ff */
[----:B------:R-:W-:-:S03]  /*42b0*/  PRMT R17, R18, 0x5410, R17 ;  /* 0x0000541012117816 */ /* 0x000fc60000000011 */
[----:B------:R-:W-:-:S05]  /*42c0*/  IMAD.WIDE.U32 R22, R19, 0x10000, RZ ;  /* 0x0001000013167825 */ /* 0x000fca00078e00ff */
[----:B------:R-:W-:Y:S02]  /*42d0*/  LOP3.LUT R19, R17, R23, RZ, 0xfc, !PT ;  /* 0x0000001711137212 */ /* 0x000fe400078efcff */
[----:B------:R-:W-:-:S05]  /*42e0*/  LOP3.LUT R18, R22, R20, RZ, 0xfc, !PT ;  /* 0x0000001416127212 */ /* 0x000fca00078efcff */
[----:B------:R0:W-:Y:S01]  /*42f0*/  STG.E.64 desc[UR4][R46.64+0x300], R18 ;  /* 0x000300122e007986 */ /* 0x0001e2000c101b04 */
[----:B------:R-:W-:Y:S05]  /*4300*/  BRA `(.L_x_13251) ;  /* 0x0000000000107947 */ /* 0x000fea0003800000 */
.L_x_13233:
[----:B------:R-:W-:Y:S02]  /*4310*/  ULDC UR6, c[0x0][0x22c] ;  /* 0x00008b0000067ab9 */ /* 0x000fe40000000800 */
[----:B------:R-:W-:-:S13]  /*4320*/  ISETP.GE.AND P0, PT, R21, UR6, PT ;  /* 0x0000000615007c0c */ /* 0x000fda000bf06270 */
[----:B------:R-:W-:Y:S05]  /*4330*/  @P0 EXIT ;  /* 0x000000000000094d */ /* 0x000fea0003800000 */
[----:B------:R0:W-:Y:S02]  /*4340*/  STG.E.64 desc[UR4][R46.64+0x300], RZ ;  /* 0x000300ff2e007986 */ /* 0x0001e4000c101b04 */
.L_x_13251:
[----:B------:R-:W-:Y:S05]  /*4350*/  BSYNC B2 ;  /* 0x0000000000027941 */ /* 0x000fea0003800000 */
.L_x_13232:
        /* <DEDUP_REMOVED lines=15> */
[----:B-1234-:R-:W-:Y:S05]  /*4450*/  CALL.REL.NOINC `($__internal_15_$__cuda_sm3x_div_rn_noftz_f32_slowpath) ;  /* 0x0000001400bc7944 */ /* 0x01efea0003c00000 */
.L_x_13255:
[----:B------:R-:W-:Y:S05]  /*4460*/  BSYNC B3 ;  /* 0x0000000000037941 */ /* 0x000fea0003800000 */
.L_x_13254:
[----:B------:R-:W-:Y:S01]  /*4470*/  VIADD R17, R34, 0x201 ;  /* 0x0000020122117836 */ /* 0x000fe20000000000 */
[----:B------:R0:W0:Y:S01]  /*4480*/  F2F.F16.F32 R16, R38 ;  /* 0x0000002600107304 */ /* 0x0000220000200800 */
        /* <DEDUP_REMOVED lines=15> */
.L_x_13259:
[----:B------:R-:W-:Y:S05]  /*4580*/  BSYNC B4 ;  /* 0x0000000000047941 */ /* 0x000fea0003800000 */
.L_x_13258:
[----:B------:R-:W-:-:S04]  /*4590*/  F2FP.F16.F32.PACK_AB R38, RZ, R38 ;  /* 0x00000026ff26723e */ /* 0x000fc800000000ff */
[----:B------:R-:W-:Y:S01]  /*45a0*/  PRMT R15, R38, 0x7610, R15 ;  /* 0x00007610260f7816 */ /* 0x000fe2000000000f */
[----:B------:R-:W-:Y:S06]  /*45b0*/  BRA `(.L_x_13260) ;  /* 0x0000000000047947 */ /* 0x000fec0003800000 */
.L_x_13257:
[----:B------:R-:W-:-:S07]  /*45c0*/  PRMT R15, RZ, 0x7610, R15 ;  /* 0x00007610ff0f7816 */ /* 0x000fce000000000f */
.L_x_13260:
[----:B------:R-:W-:Y:S05]  /*45d0*/  BSYNC B3 ;  /* 0x0000000000037941 */ /* 0x000fea0003800000 */
.L_x_13256:
        /* <DEDUP_REMOVED lines=16> */
.L_x_13264:
[----:B------:R-:W-:Y:S05]  /*46e0*/  BSYNC B4 ;  /* 0x0000000000047941 */ /* 0x000fea0003800000 */
.L_x_13263:
[----:B------:R-:W-:-:S04]  /*46f0*/  F2FP.F16.F32.PACK_AB R38, RZ, R38 ;  /* 0x00000026ff26723e */ /* 0x000fc800000000ff */
[----:B------:R-:W-:Y:S01]  /*4700*/  PRMT R14, R38, 0x7610, R14 ;  /* 0x00007610260e7816 */ /* 0x000fe2000000000e */
[----:B------:R-:W-:Y:S06]  /*4710*/  BRA `(.L_x_13265) ;  /* 0x0000000000047947 */ /* 0x000fec0003800000 */
.L_x_13262:
[----:B------:R-:W-:-:S07]  /*4720*/  PRMT R14, RZ, 0x7610, R14 ;  /* 0x00007610ff0e7816 */ /* 0x000fce000000000e */
.L_x_13265:
[----:B------:R-:W-:Y:S05]  /*4730*/  BSYNC B3 ;  /* 0x0000000000037941 */ /* 0x000fea0003800000 */
.L_x_13261:
        /* <DEDUP_REMOVED lines=16> */
.L_x_13269:
[----:B------:R-:W-:Y:S05]  /*4840*/  BSYNC B4 ;  /* 0x0000000000047941 */ /* 0x000fea0003800000 */
.L_x_13268:
[----:B------:R-:W-:-:S04]  /*4850*/  F2FP.F16.F32.PACK_AB R38, RZ, R38 ;  /* 0x00000026ff26723e */ /* 0x000fc800000000ff */
[----:B------:R-:W-:Y:S01]  /*4860*/  PRMT R13, R38, 0x7610, R13 ;  /* 0x00007610260d7816 */ /* 0x000fe2000000000d */
[----:B------:R-:W-:Y:S06]  /*4870*/  BRA `(.L_x_13270) ;  /* 0x0000000000047947 */ /* 0x000fec0003800000 */
.L_x_13267:
[----:B------:R-:W-:-:S07]  /*4880*/  PRMT R13, RZ, 0x7610, R13 ;  /* 0x00007610ff0d7816 */ /* 0x000fce000000000d */
.L_x_13270:
[----:B------:R-:W-:Y:S05]  /*4890*/  BSYNC B3 ;  /* 0x0000000000037941 */ /* 0x000fea0003800000 */
.L_x_13266:
[----:B------:R-:W-:Y:S02]  /*48a0*/  LOP3.LUT R15, R15, 0xffff, RZ, 0xc0, !PT ;  /* 0x0000ffff0f0f7812 */ /* 0x000fe400078ec0ff */
[----:B------:R-:W-:-:S03]  /*48b0*/  PRMT R13, R14, 0x5410, R13 ;  /* 0x000054100e0d7816 */ /* 0x000fc6000000000d */
[----:B------:R-:W-:-:S05]  /*48c0*/  IMAD.WIDE.U32 R18, R15, 0x10000, RZ ;  /* 0x000100000f127825 */ /* 0x000fca00078e00ff */
[----:B------:R-:W-:Y:S02]  /*48d0*/  LOP3.LUT R15, R13, R19, RZ, 0xfc, !PT ;  /* 0x000000130d0f7212 */ /* 0x000fe400078efcff */
[----:B------:R-:W-:-:S05]  /*48e0*/  LOP3.LUT R14, R18, R16, RZ, 0xfc, !PT ;  /* 0x00000010120e7212 */ /* 0x000fca00078efcff */
[----:B------:R0:W-:Y:S01]  /*48f0*/  STG.E.64 desc[UR4][R46.64+0x400], R14 ;  /* 0x0004000e2e007986 */ /* 0x0001e2000c101b04 */
[----:B------:R-:W-:Y:S05]  /*4900*/  BRA `(.L_x_13271) ;  /* 0x0000000000107947 */ /* 0x000fea0003800000 */
.L_x_13253:
[----:B------:R-:W-:Y:S02]  /*4910*/  ULDC UR6, c[0x0][0x22c] ;  /* 0x00008b0000067ab9 */ /* 0x000fe40000000800 */
[----:B------:R-:W-:-:S13]  /*4920*/  ISETP.GE.AND P0, PT, R17, UR6, PT ;  /* 0x0000000611007c0c */ /* 0x000fda000bf06270 */
[----:B------:R-:W-:Y:S05]  /*4930*/  @P0 EXIT ;  /* 0x000000000000094d */ /* 0x000fea0003800000 */
[----:B------:R0:W-:Y:S02]  /*4940*/  STG.E.64 desc[UR4][R46.64+0x400], RZ ;  /* 0x000400ff2e007986 */ /* 0x0001e4000c101b04 */
.L_x_13271:
[----:B------:R-:W-:Y:S05]  /*4950*/  BSYNC B2 ;  /* 0x0000000000027941 */ /* 0x000fea0003800000 */
.L_x_13252:
        /* <DEDUP_REMOVED lines=16> */
.L_x_13275:
[----:B------:R-:W-:Y:S05]  /*4a60*/  BSYNC B3 ;  /* 0x0000000000037941 */ /* 0x000fea0003800000 */
.L_x_13274:
        /* <DEDUP_REMOVED lines=17> */
.L_x_13279:
[----:B------:R-:W-:Y:S05]  /*4b80*/  BSYNC B4 ;  /* 0x0000000000047941 */ /* 0x000fea0003800000 */
.L_x_13278:
[----:B------:R-:W-:-:S04]  /*4b90*/  F2FP.F16.F32.PACK_AB R38, RZ, R38 ;  /* 0x00000026ff26723e */ /* 0x000fc800000000ff */
[----:B------:R-:W-:Y:S01]  /*4ba0*/  PRMT R11, R38, 0x7610, R11 ;  /* 0x00007610260b7816 */ /* 0x000fe2000000000b */
[----:B------:R-:W-:Y:S06]  /*4bb0*/  BRA `(.L_x_13280) ;  /* 0x0000000000047947 */ /* 0x000fec0003800000 */
.L_x_13277:
[----:B------:R-:W-:-:S07]  /*4bc0*/  PRMT R11, RZ, 0x7610, R11 ;  /* 0x00007610ff0b7816 */ /* 0x000fce000000000b */
.L_x_13280:
[----:B------:R-:W-:Y:S05]  /*4bd0*/  BSYNC B3 ;  /* 0x0000000000037941 */ /* 0x000fea0003800000 */
.L_x_13276:
        /* <DEDUP_REMOVED lines=16> */
.L_x_13284:
[----:B------:R-:W-:Y:S05]  /*4ce0*/  BSYNC B4 ;  /* 0x0000000000047941 */ /* 0x000fea0003800000 */
.L_x_13283:
[----:B------:R-:W-:-:S04]  /*4cf0*/  F2FP.F16.F32.PACK_AB R38, RZ, R38 ;  /* 0x00000026ff26723e */ /* 0x000fc800000000ff */
[----:B------:R-:W-:Y:S01]  /*4d00*/  PRMT R10, R38, 0x7610, R10 ;  /* 0x00007610260a7816 */ /* 0x000fe2000000000a */
[----:B------:R-:W-:Y:S06]  /*4d10*/  BRA `(.L_x_13285) ;  /* 0x0000000000047947 */ /* 0x000fec0003800000 */
.L_x_13282:
[----:B------:R-:W-:-:S07]  /*4d20*/  PRMT R10, RZ, 0x7610, R10 ;  /* 0x00007610ff0a7816 */ /* 0x000fce000000000a */
.L_x_13285:
[----:B------:R-:W-:Y:S05]  /*4d30*/  BSYNC B3 ;  /* 0x0000000000037941 */ /* 0x000fea0003800000 */
.L_x_13281:
        /* <DEDUP_REMOVED lines=16> */
.L_x_13289:
[----:B------:R-:W-:Y:S05]  /*4e40*/  BSYNC B4 ;  /* 0x0000000000047941 */ /* 0x000fea0003800000 */
.L_x_13288:
[----:B------:R-:W-:-:S04]  /*4e50*/  F2FP.F16.F32.PACK_AB R38, RZ, R38 ;  /* 0x00000026ff26723e */ /* 0x000fc800000000ff */
[----:B------:R-:W-:Y:S01]  /*4e60*/  PRMT R9, R38, 0x7610, R9 ;  /* 0x0000761026097816 */ /* 0x000fe20000000009 */
[----:B------:R-:W-:Y:S06]  /*4e70*/  BRA `(.L_x_13290) ;  /* 0x0000000000047947 */ /* 0x000fec0003800000 */
.L_x_13287:
[----:B------:R-:W-:-:S07]  /*4e80*/  PRMT R9, RZ, 0x7610, R9 ;  /* 0x00007610ff097816 */ /* 0x000fce0000000009 */
.L_x_13290:
[----:B------:R-:W-:Y:S05]  /*4e90*/  BSYNC B3 ;  /* 0x0000000000037941 */ /* 0x000fea0003800000 */
.L_x_13286:
[----:B------:R-:W-:Y:S02]  /*4ea0*/  LOP3.LUT R11, R11, 0xffff, RZ, 0xc0, !PT ;  /* 0x0000ffff0b0b7812 */ /* 0x000fe400078ec0ff */
[----:B------:R-:W-:-:S03]  /*4eb0*/  PRMT R9, R10, 0x5410, R9 ;  /* 0x000054100a097816 */ /* 0x000fc60000000009 */
[----:B------:R-:W-:-:S05]  /*4ec0*/  IMAD.WIDE.U32 R14, R11, 0x10000, RZ ;  /* 0x000100000b0e7825 */ /* 0x000fca00078e00ff */
[----:B------:R-:W-:Y:S02]  /*4ed0*/  LOP3.LUT R11, R9, R15, RZ, 0xfc, !PT ;  /* 0x0000000f090b7212 */ /* 0x000fe400078efcff */
[----:B------:R-:W-:-:S05]  /*4ee0*/  LOP3.LUT R10, R14, R12, RZ, 0xfc, !PT ;  /* 0x0000000c0e0a7212 */ /* 0x000fca00078efcff */
[----:B------:R0:W-:Y:S01]  /*4ef0*/  STG.E.64 desc[UR4][R46.64+0x500], R10 ;  /* 0x0005000a2e007986 */ /* 0x0001e2000c101b04 */
[----:B------:R-:W-:Y:S05]  /*4f00*/  BRA `(.L_x_13291) ;  /* 0x0000000000107947 */ /* 0x000fea0003800000 */
.L_x_13273:
[----:B------:R-:W-:Y:S02]  /*4f10*/  ULDC UR6, c[0x0][0x22c] ;  /* 0x00008b0000067ab9 */ /* 0x000fe40000000800 */
[----:B------:R-:W-:-:S13]  /*4f20*/  ISETP.GE.AND P0, PT, R13, UR6, PT ;  /* 0x000000060d007c0c */ /* 0x000fda000bf06270 */
[----:B------:R-:W-:Y:S05]  /*4f30*/  @P0 EXIT ;  /* 0x000000000000094d */ /* 0x000fea0003800000 */
[----:B------:R0:W-:Y:S02]  /*4f40*/  STG.E.64 desc[UR4][R46.64+0x500], RZ ;  /* 0x000500ff2e007986 */ /* 0x0001e4000c101b04 */
.L_x_13291:
[----:B------:R-:W-:Y:S05]  /*4f50*/  BSYNC B2 ;  /* 0x0000000000027941 */ /* 0x000fea0003800000 */
.L_x_13272:
        /* <DEDUP_REMOVED lines=16> */
.L_x_13295:
[----:B------:R-:W-:Y:S05]  /*5060*/  BSYNC B3 ;  /* 0x0000000000037941 */ /* 0x000fea0003800000 */
.L_x_13294:
        /* <DEDUP_REMOVED lines=17> */
.L_x_13299:
[----:B------:R-:W-:Y:S05]  /*5180*/  BSYNC B4 ;  /* 0x0000000000047941 */ /* 0x000fea0003800000 */
.L_x_13298:
[----:B------:R-:W-:-:S04]  /*5190*/  F2FP.F16.F32.PACK_AB R38, RZ, R38 ;  /* 0x00000026ff26723e */ /* 0x000fc800000000ff */
[----:B------:R-:W-:Y:S01]  /*51a0*/  PRMT R7, R38, 0x7610, R7 ;  /* 0x0000761026077816 */ /* 0x000fe20000000007 */
[----:B------:R-:W-:Y:S06]  /*51b0*/  BRA `(.L_x_13300) ;  /* 0x0000000000047947 */ /* 0x000fec0003800000 */
.L_x_13297:
[----:B------:R-:W-:-:S07]  /*51c0*/  PRMT R7, RZ, 0x7610, R7 ;  /* 0x00007610ff077816 */ /* 0x000fce0000000007 */
.L_x_13300:
[----:B------:R-:W-:Y:S05]  /*51d0*/  BSYNC B3 ;  /* 0x0000000000037941 */ /* 0x000fea0003800000 */
.L_x_13296:
        /* <DEDUP_REMOVED lines=16> */
.L_x_13304:
[----:B------:R-:W-:Y:S05]  /*52e0*/  BSYNC B4 ;  /* 0x0000000000047941 */ /* 0x000fea0003800000 */
.L_x_13303:
[----:B------:R-:W-:-:S04]  /*52f0*/  F2FP.F16.F32.PACK_AB R38, RZ, R38 ;  /* 0x00000026ff26723e */ /* 0x000fc800000000ff */
[----:B------:R-:W-:Y:S01]  /*5300*/  PRMT R6, R38, 0x7610, R6 ;  /* 0x0000761026067816 */ /* 0x000fe20000000006 */
[----:B------:R-:W-:Y:S06]  /*5310*/  BRA `(.L_x_13305) ;  /* 0x0000000000047947 */ /* 0x000fec0003800000 */
.L_x_13302:
[----:B------:R-:W-:-:S07]  /*5320*/  PRMT R6, RZ, 0x7610, R6 ;  /* 0x00007610ff067816 */ /* 0x000fce0000000006 */
.L_x_13305:
[----:B------:R-:W-:Y:S05]  /*5330*/  BSYNC B3 ;  /* 0x0000000000037941 */ /* 0x000fea0003800000 */
.L_x_13301:
        /* <DEDUP_REMOVED lines=16> */
.L_x_13309:
[----:B------:R-:W-:Y:S05]  /*5440*/  BSYNC B4 ;  /* 0x0000000000047941 */ /* 0x000fea0003800000 */
.L_x_13308:
[----:B------:R-:W-:-:S04]  /*5450*/  F2FP.F16.F32.PACK_AB R38, RZ, R38 ;  /* 0x00000026ff26723e */ /* 0x000fc800000000ff */
[----:B------:R-:W-:Y:S01]  /*5460*/  PRMT R5, R38, 0x7610, R5 ;  /* 0x0000761026057816 */ /* 0x000fe20000000005 */
[----:B------:R-:W-:Y:S06]  /*5470*/  BRA `(.L_x_13310) ;  /* 0x0000000000047947 */ /* 0x000fec0003800000 */
.L_x_13307:
[----:B------:R-:W-:-:S07]  /*5480*/  PRMT R5, RZ, 0x7610, R5 ;  /* 0x00007610ff057816 */ /* 0x000fce0000000005 */
.L_x_13310:
[----:B------:R-:W-:Y:S05]  /*5490*/  BSYNC B3 ;  /* 0x0000000000037941 */ /* 0x000fea0003800000 */
.L_x_13306:
[----:B------:R-:W-:Y:S02]  /*54a0*/  LOP3.LUT R7, R7, 0xffff, RZ, 0xc0, !PT ;  /* 0x0000ffff07077812 */ /* 0x000fe400078ec0ff */
[----:B------:R-:W-:-:S03]  /*54b0*/  PRMT R5, R6, 0x5410, R5 ;  /* 0x0000541006057816 */ /* 0x000fc60000000005 */
[----:B------:R-:W-:-:S05]  /*54c0*/  IMAD.WIDE.U32 R10, R7, 0x10000, RZ ;  /* 0x00010000070a7825 */ /* 0x000fca00078e00ff */
[----:B------:R-:W-:Y:S02]  /*54d0*/  LOP3.LUT R7, R5, R11, RZ, 0xfc, !PT ;  /* 0x0000000b05077212 */ /* 0x000fe400078efcff */
[----:B------:R-:W-:-:S05]  /*54e0*/  LOP3.LUT R6, R10, R8, RZ, 0xfc, !PT ;  /* 0x000000080a067212 */ /* 0x000fca00078efcff */
[----:B------:R0:W-:Y:S01]  /*54f0*/  STG.E.64 desc[UR4][R46.64+0x600], R6 ;  /* 0x000600062e007986 */ /* 0x0001e2000c101b04 */
[----:B------:R-:W-:Y:S05]  /*5500*/  BRA `(.L_x_13311) ;  /* 0x0000000000107947 */ /* 0x000fea0003800000 */
.L_x_13293:
[----:B------:R-:W-:Y:S02]  /*5510*/  ULDC UR6, c[0x0][0x22c] ;  /* 0x00008b0000067ab9 */ /* 0x000fe40000000800 */
[----:B------:R-:W-:-:S13]  /*5520*/  ISETP.GE.AND P0, PT, R9, UR6, PT ;  /* 0x0000000609007c0c */ /* 0x000fda000bf06270 */
[----:B------:R-:W-:Y:S05]  /*5530*/  @P0 EXIT ;  /* 0x000000000000094d */ /* 0x000fea0003800000 */
[----:B------:R0:W-:Y:S02]  /*5540*/  STG.E.64 desc[UR4][R46.64+0x600], RZ ;  /* 0x000600ff2e007986 */ /* 0x0001e4000c101b04 */
.L_x_13311:
[----:B------:R-:W-:Y:S05]  /*5550*/  BSYNC B2 ;  /* 0x0000000000027941 */ /* 0x000fea0003800000 */
.L_x_13292:
        /* <DEDUP_REMOVED lines=15> */
.L_x_13314:
[----:B------:R-:W-:Y:S05]  /*5650*/  BSYNC B2 ;  /* 0x0000000000027941 */ /* 0x000fea0003800000 */
.L_x_13313:
        /* <DEDUP_REMOVED lines=17> */
.L_x_13318:
[----:B------:R-:W-:Y:S05]  /*5770*/  BSYNC B3 ;  /* 0x0000000000037941 */ /* 0x000fea0003800000 */
.L_x_13317:
[----:B------:R-:W-:-:S04]  /*5780*/  F2FP.F16.F32.PACK_AB R38, RZ, R38 ;  /* 0x00000026ff26723e */ /* 0x000fc800000000ff */
[----:B------:R-:W-:Y:S01]  /*5790*/  PRMT R3, R38, 0x7610, R3 ;  /* 0x0000761026037816 */ /* 0x000fe20000000003 */
[----:B------:R-:W-:Y:S06]  /*57a0*/  BRA `(.L_x_13319) ;  /* 0x0000000000047947 */ /* 0x000fec0003800000 */
.L_x_13316:
[----:B------:R-:W-:-:S07]  /*57b0*/  PRMT R3, RZ, 0x7610, R3 ;  /* 0x00007610ff037816 */ /* 0x000fce0000000003 */
.L_x_13319:
[----:B------:R-:W-:Y:S05]  /*57c0*/  BSYNC B2 ;  /* 0x0000000000027941 */ /* 0x000fea0003800000 */
.L_x_13315:
        /* <DEDUP_REMOVED lines=16> */
.L_x_13323:
[----:B------:R-:W-:Y:S05]  /*58d0*/  BSYNC B3 ;  /* 0x0000000000037941 */ /* 0x000fea0003800000 */
.L_x_13322:
[----:B------:R-:W-:-:S04]  /*58e0*/  F2FP.F16.F32.PACK_AB R38, RZ, R38 ;  /* 0x00000026ff26723e */ /* 0x000fc800000000ff */
[----:B------:R-:W-:Y:S01]  /*58f0*/  PRMT R2, R38, 0x7610, R2 ;  /* 0x0000761026027816 */ /* 0x000fe20000000002 */
[----:B------:R-:W-:Y:S06]  /*5900*/  BRA `(.L_x_13324) ;  /* 0x0000000000047947 */ /* 0x000fec0003800000 */
.L_x_13321:
[----:B------:R-:W-:-:S07]  /*5910*/  PRMT R2, RZ, 0x7610, R2 ;  /* 0x00007610ff027816 */ /* 0x000fce0000000002 */
.L_x_13324:
[----:B------:R-:W-:Y:S05]  /*5920*/  BSYNC B2 ;  /* 0x0000000000027941 */ /* 0x000fea0003800000 */
.L_x_13320:
        /* <DEDUP_REMOVED lines=16> */
.L_x_13328:
[----:B------:R-:W-:Y:S05]  /*5a30*/  BSYNC B3 ;  /* 0x0000000000037941 */ /* 0x000fea0003800000 */
.L_x_13327:
[----:B------:R-:W-:-:S04]  /*5a40*/  F2FP.F16.F32.PACK_AB R38, RZ, R38 ;  /* 0x00000026ff26723e */ /* 0x000fc800000000ff */
[----:B------:R-:W-:Y:S01]  /*5a50*/  PRMT R5, R38, 0x7610, R5 ;  /* 0x0000761026057816 */ /* 0x000fe20000000005 */
[----:B------:R-:W-:Y:S06]  /*5a60*/  BRA `(.L_x_13329) ;  /* 0x0000000000047947 */ /* 0x000fec0003800000 */
.L_x_13326:
[----:B------:R-:W-:-:S07]  /*5a70*/  PRMT R5, RZ, 0x7610, R5 ;  /* 0x00007610ff057816 */ /* 0x000fce0000000005 */
.L_x_13329:
[----:B------:R-:W-:Y:S05]  /*5a80*/  BSYNC B2 ;  /* 0x0000000000027941 */ /* 0x000fea0003800000 */
.L_x_13325:
[----:B------:R-:W-:Y:S02]  /*5a90*/  LOP3.LUT R3, R3, 0xffff, RZ, 0xc0, !PT ;  /* 0x0000ffff03037812 */ /* 0x000fe400078ec0ff */
[----:B------:R-:W-:-:S03]  /*5aa0*/  PRMT R5, R2, 0x5410, R5 ;  /* 0x0000541002057816 */ /* 0x000fc60000000005 */
[----:B------:R-:W-:-:S05]  /*5ab0*/  IMAD.WIDE.U32 R6, R3, 0x10000, RZ ;  /* 0x0001000003067825 */ /* 0x000fca00078e00ff */
[----:B------:R-:W-:Y:S02]  /*5ac0*/  LOP3.LUT R3, R5, R7, RZ, 0xfc, !PT ;  /* 0x0000000705037212 */ /* 0x000fe400078efcff */
[----:B------:R-:W-:-:S05]  /*5ad0*/  LOP3.LUT R2, R6, R4, RZ, 0xfc, !PT ;  /* 0x0000000406027212 */ /* 0x000fca00078efcff */
[----:B------:R-:W-:Y:S01]  /*5ae0*/  STG.E.64 desc[UR4][R46.64+0x700], R2 ;  /* 0x000700022e007986 */ /* 0x000fe2000c101b04 */
[----:B------:R-:W-:Y:S05]  /*5af0*/  EXIT ;  /* 0x000000000000794d */ /* 0x000fea0003800000 */
.L_x_13312:
[----:B------:R-:W-:Y:S02]  /*5b00*/  ULDC UR6, c[0x0][0x22c] ;  /* 0x00008b0000067ab9 */ /* 0x000fe40000000800 */
[----:B------:R-:W-:-:S13]  /*5b10*/  ISETP.GE.AND P0, PT, R5, UR6, PT ;  /* 0x0000000605007c0c */ /* 0x000fda000bf06270 */
[----:B------:R-:W-:Y:S05]  /*5b20*/  @P0 EXIT ;  /* 0x000000000000094d */ /* 0x000fea0003800000 */
[----:B------:R-:W-:Y:S01]  /*5b30*/  STG.E.64 desc[UR4][R46.64+0x700], RZ ;  /* 0x000700ff2e007986 */ /* 0x000fe2000c101b04 */
[----:B------:R-:W-:Y:S05]  /*5b40*/  EXIT ;  /* 0x000000000000794d */ /* 0x000fea0003800000 */
        .weak           $__internal_15_$__cuda_sm3x_div_rn_noftz_f32_slowpath
        .type           $__internal_15_$__cuda_sm3x_div_rn_noftz_f32_slowpath,@function
        .size           $__internal_15_$__cuda_sm3x_div_rn_noftz_f32_slowpath,(.L_x_13643 - $__internal_15_$__cuda_sm3x_div_rn_noftz_f32_slowpath)
$__internal_15_$__cuda_sm3x_div_rn_noftz_f32_slowpath:
        /* <DEDUP_REMOVED lines=37> */
.L_x_13331:
[----:B------:R-:W-:Y:S01]  /*5da0*/  LEA R39, R38, 0xc0800000, 0x17 ;  /* 0xc080000026277811 */ /* 0x000fe200078eb8ff */
[----:B------:R-:W-:Y:S01]  /*5db0*/  BSSY B1, `(.L_x_13336) ;  /* 0x0000036000017945 */ /* 0x000fe20003800000 */
[----:B------:R-:W-:Y:S02]  /*5dc0*/  IADD3 R42, R42, -0x7f, RZ ;  /* 0xffffff812a2a7810 */ /* 0x000fe40007ffe0ff */
[----:B------:R-:W-:-:S03]  /*5dd0*/  IADD3 R41, -R39, R41, RZ ;  /* 0x0000002927297210 */ /* 0x000fc60007ffe1ff */
[C---:B------:R-:W-:Y:S01]  /*5de0*/  IMAD R40, R42.reuse, -0x800000, R40 ;  /* 0xff8000002a287824 */ /* 0x040fe200078e0228 */
[----:B------:R0:W1:Y:S01]  /*5df0*/  MUFU.RCP R39, R41 ;  /* 0x0000002900277308 */ /* 0x0000620000001000 */
[----:B------:R-:W-:-:S04]  /*5e00*/  IADD3 R42, R42, 0x7f, -R38 ;  /* 0x0000007f2a2a7810 */ /* 0x000fc80007ffe826 */
[----:B------:R-:W-:Y:S01]  /*5e10*/  IADD3 R43, R42, R43, RZ ;  /* 0x0000002b2a2b7210 */ /* 0x000fe20007ffe0ff */
        /* <DEDUP_REMOVED lines=43> */
.L_x_13338:
[----:B------:R-:W-:-:S04]  /*60d0*/  LOP3.LUT R41, R41, 0x80000000, RZ, 0xc0, !PT ;  /* 0x8000000029297812 */ /* 0x000fc800078ec0ff */
[----:B------:R-:W-:Y:S01]  /*60e0*/  LOP3.LUT R41, R41, 0x7f800000, RZ, 0xfc, !PT ;  /* 0x7f80000029297812 */ /* 0x000fe200078efcff */
[----:B------:R-:W-:Y:S06]  /*60f0*/  BRA `(.L_x_13339) ;  /* 0x0000000000047947 */ /* 0x000fec0003800000 */
.L_x_13337:
[----:B------:R-:W-:-:S07]  /*6100*/  LEA R41, R43, R41, 0x17 ;  /* 0x000000292b297211 */ /* 0x000fce00078eb8ff */
.L_x_13339:
[----:B------:R-:W-:Y:S05]  /*6110*/  BSYNC B1 ;  /* 0x0000000000017941 */ /* 0x000fea0003800000 */
.L_x_13336:
[----:B------:R-:W-:Y:S01]  /*6120*/  MOV R38, R41 ;  /* 0x0000002900267202 */ /* 0x000fe20000000f00 */
[----:B------:R-:W-:Y:S06]  /*6130*/  BRA `(.L_x_13340) ;  /* 0x0000000000207947 */ /* 0x000fec0003800000 */
.L_x_13335:
[----:B------:R-:W-:-:S04]  /*6140*/  LOP3.LUT R40, R41, 0x80000000, R40, 0x48, !PT ;  /* 0x8000000029287812 */ /* 0x000fc800078e4828 */
[----:B------:R-:W-:Y:S01]  /*6150*/  LOP3.LUT R38, R40, 0x7f800000, RZ, 0xfc, !PT ;  /* 0x7f80000028267812 */ /* 0x000fe200078efcff */
[----:B------:R-:W-:Y:S06]  /*6160*/  BRA `(.L_x_13340) ;  /* 0x0000000000147947 */ /* 0x000fec0003800000 */
.L_x_13334:
[----:B------:R-:W-:Y:S01]  /*6170*/  LOP3.LUT R38, R41, 0x80000000, R40, 0x48, !PT ;  /* 0x8000000029267812 */ /* 0x000fe200078e4828 */
[----:B------:R-:W-:Y:S06]  /*6180*/  BRA `(.L_x_13340) ;  /* 0x00000000000c7947 */ /* 0x000fec0003800000 */
.L_x_13333:
[----:B------:R-:W0:Y:S01]  /*6190*/  MUFU.RSQ R38, -QNAN ;  /* 0xffc0000000267908 */ /* 0x000e220000001400 */
[----:B------:R-:W-:Y:S05]  /*61a0*/  BRA `(.L_x_13340) ;  /* 0x0000000000047947 */ /* 0x000fea0003800000 */
.L_x_13332:
[----:B------:R-:W-:-:S07]  /*61b0*/  FADD.FTZ R38, R40, R33 ;  /* 0x0000002128267221 */ /* 0x000fce0000010000 */
.L_x_13340:
[----:B------:R-:W-:Y:S05]  /*61c0*/  BSYNC B0 ;  /* 0x0000000000007941 */ /* 0x000fea0003800000 */
.L_x_13330:
[----:B------:R-:W-:Y:S01]  /*61d0*/  HFMA2.MMA R41, -RZ, RZ, 0, 0 ;  /* 0x00000000ff297435 */ /* 0x000fe200000001ff */
[----:B------:R-:W-:-:S05]  /*61e0*/  MOV R40, R35 ;  /* 0x0000002300287202 */ /* 0x000fca0000000f00 */
[----:B0-----:R-:W-:Y:S05]  /*61f0*/  RET.REL.NODEC R40 `(_ZN18transformer_engine49scaled_aligned_causal_masked_softmax_warp_forwardI6__halfS1_fLi10EEEvPT0_PKT_T1_iii) ;  /* 0xffffff9c28807950 */ /* 0x001fea0003c3ffff */
.L_x_13341:
        /* <DEDUP_REMOVED lines=16> */
.L_x_13643:


//--------------------- .text._ZN18transformer_engine49scaled_aligned_causal_masked_softmax_warp_forwardI6__halfS1_fLi9EEEvPT0_PKT_T1_iii --------------------------
	.section	.text._ZN18transformer_engine49scaled_aligned_causal_masked_softmax_warp_forwardI6__halfS1_fLi9EEEvPT0_PKT_T1_iii,"ax",@progbits
	.align	128
        .global         _ZN18transformer_engine49scaled_aligned_causal_masked_softmax_warp_forwardI6__halfS1_fLi9EEEvPT0_PKT_T1_iii
        .type           _ZN18transformer_engine49scaled_aligned_causal_masked_softmax_warp_forwardI6__halfS1_fLi9EEEvPT0_PKT_T1_iii,@function
        .size           _ZN18transformer_engine49scaled_aligned_causal_masked_softmax_warp_forwardI6__halfS1_fLi9EEEvPT0_PKT_T1_iii,(.L_x_13644 - _ZN18transformer_engine49scaled_aligned_causal_masked_softmax_warp_forwardI6__halfS1_fLi9EEEvPT0_PKT_T1_iii)
        .other          _ZN18transformer_engine49scaled_aligned_causal_masked_softmax_warp_forwardI6__halfS1_fLi9EEEvPT0_PKT_T1_iii,@"STO_CUDA_ENTRY STV_DEFAULT"
_ZN18transformer_engine49scaled_aligned_causal_masked_softmax_warp_forwardI6__halfS1_fLi9EEEvPT0_PKT_T1_iii:
.text._ZN18transformer_engine49scaled_aligned_causal_masked_softmax_warp_forwardI6__halfS1_fLi9EEEvPT0_PKT_T1_iii:
[----:B------:R-:W-:Y:S08]  /*0000*/  LDC R1, c[0x0][0x28] ;  /* 0x00000a00ff017b82 */ /* 0x000ff00000000800 */
[----:B------:R-:W0:Y:S01]  /*0010*/  LDC.64 R16, c[0x0][0x228] ;  /* 0x00008a00ff107b82 */ /* 0x000e220000000a00 */
[----:B------:R-:W1:Y:S01]  /*0020*/  S2R R22, SR_CTAID.X ;  /* 0x0000000000167919 */ /* 0x000e620000002500 */
[----:B------:R-:W-:Y:S01]  /*0030*/  ULDC UR4, c[0x0][0x4] ;  /* 0x0000010000047ab9 */ /* 0x000fe20000000800 */
[----:B------:R-:W-:Y:S01]  /*0040*/  BSSY B0, `(.L_x_13342) ;  /* 0x000009b000007945 */ /* 0x000fe20003800000 */
[----:B------:R-:W-:Y:S01]  /*0050*/  IMAD.MOV.U32 R33, RZ, RZ, -0x39e3c000 ;  /* 0xc61c4000ff217424 */ /* 0x000fe200078e00ff */
        /* <DEDUP_REMOVED lines=23> */
[----:B------:R-:W-:Y:S01]  /*01d0*/  @!P0 IMAD.IADD R0, R0, 0x1, -R7 ;  /* 0x0000000100008824 */ /* 0x000fe200078e0a07 */
[C---:B------:R-:W-:Y:S01]  /*01e0*/  ISETP.GE.AND P0, PT, R22.reuse, UR4, PT ;  /* 0x0000000416007c0c */ /* 0x040fe2000bf06270 */
[-C--:B------:R-:W-:Y:S01]  /*01f0*/  IMAD R22, R22, R17.reuse, R20 ;  /* 0x0000001116167224 */ /* 0x080fe200078e0214 */
[----:B------:R-:W-:Y:S02]  /*0200*/  ULDC.64 UR4, c[0x0][0x208] ;  /* 0x0000820000047ab9 */ /* 0x000fe40000000a00 */
[----:B------:R-:W-:Y:S02]  /*0210*/  @!P2 IADD3 R0, -R0, RZ, RZ ;  /* 0x000000ff0000a210 */ /* 0x000fe40007ffe1ff */
[----:B------:R-:W-:Y:S02]  /*0220*/  @!P1 LOP3.LUT R0, RZ, R16, RZ, 0x33, !PT ;  /* 0x00000010ff009212 */ /* 0x000fe400078e33ff */
[----:B------:R-:W-:Y:S02]  /*0230*/  SHF.R.S32.HI R19, RZ, 0x1f, R22 ;  /* 0x0000001fff137819 */ /* 0x000fe40000011416 */
[----:B------:R-:W-:-:S03]  /*0240*/  IADD3 R21, R0, R17, -R16 ;  /* 0x0000001100157210 */ /* 0x000fc60007ffe810 */
[----:B------:R-:W-:Y:S05]  /*0250*/  @P0 BRA `(.L_x_13343) ;  /* 0x0000000400e40947 */ /* 0x000fea0003800000 */
[----:B------:R-:W-:Y:S01]  /*0260*/  ULDC.64 UR6, c[0x0][0x218] ;  /* 0x0000860000067ab9 */ /* 0x000fe20000000a00 */
[C---:B------:R-:W-:Y:S01]  /*0270*/  IADD3 R4, R20.reuse, 0x100, RZ ;  /* 0x0000010014047810 */ /* 0x040fe20007ffe0ff */
[----:B------:R-:W-:Y:S01]  /*0280*/  VIADD R6, R20, 0x180 ;  /* 0x0000018014067836 */ /* 0x000fe20000000000 */
[----:B------:R-:W-:Y:S01]  /*0290*/  LEA R2, P4, R22, UR6, 0x1 ;  /* 0x0000000616027c11 */ /* 0x000fe2000f8808ff */
[----:B------:R-:W-:Y:S01]  /*02a0*/  BSSY B1, `(.L_x_13344) ;  /* 0x0000029000017945 */ /* 0x000fe20003800000 */
[----:B------:R-:W-:Y:S01]  /*02b0*/  IADD3 R0, R20, 0x80, RZ ;  /* 0x0000008014007810 */ /* 0x000fe20007ffe0ff */
[----:B------:R-:W-:Y:S01]  /*02c0*/  HFMA2.MMA R7, -RZ, RZ, -6.109375, 2 ;  /* 0xc61c4000ff077435 */ /* 0x000fe200000001ff */
[----:B------:R-:W-:Y:S01]  /*02d0*/  LEA.HI.X R3, R22, UR7, R19, 0x1, P4 ;  /* 0x0000000716037c11 */ /* 0x000fe2000a0f0c13 */
[----:B------:R-:W-:Y:S01]  /*02e0*/  HFMA2.MMA R8, -RZ, RZ, -6.109375, 2 ;  /* 0xc61c4000ff087435 */ /* 0x000fe200000001ff */
[-C--:B------:R-:W-:Y:S01]  /*02f0*/  ISETP.GT.AND P4, PT, R20, R21.reuse, PT ;  /* 0x000000151400720c */ /* 0x080fe20003f84270 */
[----:B------:R-:W-:Y:S01]  /*0300*/  HFMA2.MMA R31, -RZ, RZ, -6.109375, 2 ;  /* 0xc61c4000ff1f7435 */ /* 0x000fe200000001ff */
[-C--:B------:R-:W-:Y:S01]  /*0310*/  ISETP.GT.AND P2, PT, R4, R21.reuse, PT ;  /* 0x000000150400720c */ /* 0x080fe20003f44270 */
[----:B------:R-:W-:Y:S01]  /*0320*/  HFMA2.MMA R23, -RZ, RZ, -6.109375, 2 ;  /* 0xc61c4000ff177435 */ /* 0x000fe200000001ff */
[-C--:B------:R-:W-:Y:S01]  /*0330*/  ISETP.GT.AND P1, PT, R0, R21.reuse, PT ;  /* 0x000000150000720c */ /* 0x080fe20003f24270 */
[----:B------:R-:W-:Y:S01]  /*0340*/  HFMA2.MMA R4, -RZ, RZ, -6.109375, 2 ;  /* 0xc61c4000ff047435 */ /* 0x000fe200000001ff */
[----:B------:R-:W-:Y:S01]  /*0350*/  ISETP.GT.AND P3, PT, R6, R21, PT ;  /* 0x000000150600720c */ /* 0x000fe20003f64270 */
[----:B------:R-:W-:Y:S01]  /*0360*/  IMAD.MOV.U32 R37, RZ, RZ, -0x39e3c000 ;  /* 0xc61c4000ff257424 */ /* 0x000fe200078e00ff */
[----:B------:R-:W-:Y:S01]  /*0370*/  MOV R15, 0xc61c4000 ;  /* 0xc61c4000000f7802 */ /* 0x000fe20000000f00 */
[----:B------:R-:W-:Y:S01]  /*0380*/  IMAD.MOV.U32 R6, RZ, RZ, -0x39e3c000 ;  /* 0xc61c4000ff067424 */ /* 0x000fe200078e00ff */
[----:B------:R-:W-:Y:S01]  /*0390*/  MOV R5, 0xc61c4000 ;  /* 0xc61c400000057802 */ /* 0x000fe20000000f00 */
[----:B------:R-:W-:Y:S01]  /*03a0*/  IMAD.MOV.U32 R25, RZ, RZ, -0x39e3c000 ;  /* 0xc61c4000ff197424 */ /* 0x000fe200078e00ff */
[----:B------:R-:W-:Y:S01]  /*03b0*/  MOV R0, 0xc61c4000 ;  /* 0xc61c400000007802 */ /* 0x000fe20000000f00 */
[----:B------:R-:W-:Y:S01]  /*03c0*/  IMAD.MOV.U32 R9, RZ, RZ, -0x39e3c000 ;  /* 0xc61c4000ff097424 */ /* 0x000fe200078e00ff */
[----:B------:R-:W-:Y:S01]  /*03d0*/  MOV R13, 0xc61c4000 ;  /* 0xc61c4000000d7802 */ /* 0x000fe20000000f00 */
[----:B------:R-:W-:Y:S06]  /*03e0*/  @P4 BRA `(.L_x_13345) ;  /* 0x0000000000504947 */ /* 0x000fec0003800000 */
[----:B------:R-:W2:Y:S01]  /*03f0*/  LDG.E.64 R10, desc[UR4][R2.64] ;  /* 0x00000004020a7981 */ /* 0x000ea2000c1e1b00 */
[C---:B------:R-:W-:Y:S01]  /*0400*/  IADD3 R8, R20.reuse, 0x2, RZ ;  /* 0x0000000214087810 */ /* 0x040fe20007ffe0ff */
[----:B------:R-:W-:Y:S01]  /*0410*/  ULDC UR6, c[0x0][0x220] ;  /* 0x0000880000067ab9 */ /* 0x000fe20000000800 */
[-C--:B------:R-:W-:Y:S02]  /*0420*/  ISETP.GE.AND P4, PT, R20, R21.reuse, PT ;  /* 0x000000151400720c */ /* 0x080fe40003f86270 */
[-C--:B------:R-:W-:Y:S01]  /*0430*/  ISETP.GT.AND P5, PT, R8, R21.reuse, PT ;  /* 0x000000150800720c */ /* 0x080fe20003fa4270 */
[----:B------:R-:W-:Y:S01]  /*0440*/  VIADD R8, R20, 0x3 ;  /* 0x0000000314087836 */ /* 0x000fe20000000000 */
[----:B------:R-:W-:Y:S02]  /*0450*/  MOV R37, 0xc61c4000 ;  /* 0xc61c400000257802 */ /* 0x000fe40000000f00 */
[----:B------:R-:W-:Y:S02]  /*0460*/  MOV R15, 0xc61c4000 ;  /* 0xc61c4000000f7802 */ /* 0x000fe40000000f00 */
[----:B------:R-:W-:-:S07]  /*0470*/  ISETP.GT.AND P6, PT, R8, R21, PT ;  /* 0x000000150800720c */ /* 0x000fce0003fc4270 */
[----:B------:R-:W0:Y:S01]  /*0480*/  @!P5 LDC R16, c[0x0][0x220] ;  /* 0x00008800ff10db82 */ /* 0x000e220000000800 */
[----:B--2---:R-:W-:Y:S01]  /*0490*/  @!P4 SHF.R.U64 R8, R10, 0x10, R11 ;  /* 0x000000100a08c819 */ /* 0x004fe2000000120b */
[----:B------:R-:W-:-:S04]  /*04a0*/  HADD2.F32 R12, -RZ, R10.H0_H0 ;  /* 0x2000000aff0c7230 */ /* 0x000fc80000004100 */
[----:B------:R-:W-:Y:S01]  /*04b0*/  @!P6 SHF.R.U32.HI R14, RZ, 0x10, R11 ;  /* 0x00000010ff0ee819 */ /* 0x000fe2000001160b */
[----:B------:R-:W-:Y:S02]  /*04c0*/  @!P5 HADD2.F32 R11, -RZ, R11.H0_H0 ;  /* 0x2000000bff0bd230 */ /* 0x000fe40000004100 */
[----:B------:R-:W-:Y:S02]  /*04d0*/  @!P4 HADD2.F32 R8, -RZ, R8.H0_H0 ;  /* 0x20000008ff08c230 */ /* 0x000fe40000004100 */
[----:B------:R-:W-:Y:S02]  /*04e0*/  @!P6 HADD2.F32 R10, -RZ, R14.H0_H0 ;  /* 0x2000000eff0ae230 */ /* 0x000fe40000004100 */
[----:B0-----:R-:W-:Y:S01]  /*04f0*/  @!P5 FMUL R15, R11, R16 ;  /* 0x000000100b0fd220 */ /* 0x001fe20000400000 */
[----:B------:R-:W-:Y:S01]  /*0500*/  @!P4 FMUL R37, R8, UR6 ;  /* 0x000000060825cc20 */ /* 0x000fe20008400000 */
[----:B------:R-:W-:Y:S01]  /*0510*/  FMUL R8, R12, UR6 ;  /* 0x000000060c087c20 */ /* 0x000fe20008400000 */
[----:B------:R-:W-:-:S07]  /*0520*/  @!P6 FMUL R33, R10, UR6 ;  /* 0x000000060a21ec20 */ /* 0x000fce0008400000 */
.L_x_13345:
[----:B------:R-:W-:Y:S05]  /*0530*/  BSYNC B1 ;  /* 0x0000000000017941 */ /* 0x000fea0003800000 */
.L_x_13344:
[----:B------:R-:W-:Y:S04]  /*0540*/  BSSY B1, `(.L_x_13346) ;  /* 0x0000018000017945 */ /* 0x000fe80003800000 */
[----:B------:R-:W-:Y:S05]  /*0550*/  @P1 BRA `(.L_x_13347) ;  /* 0x0000000000581947 */ /* 0x000fea0003800000 */
[----:B------:R-:W2:Y:S01]  /*0560*/  LDG.E.64 R6, desc[UR4][R2.64+0x100] ;  /* 0x0001000402067981 */ /* 0x000ea2000c1e1b00 */
[C---:B------:R-:W-:Y:S01]  /*0570*/  VIADD R10, R20.reuse, 0x82 ;  /* 0x00000082140a7836 */ /* 0x040fe20000000000 */
[----:B------:R-:W-:Y:S01]  /*0580*/  IADD3 R12, R20, 0x83, RZ ;  /* 0x00000083140c7810 */ /* 0x000fe20007ffe0ff */
[----:B------:R-:W-:Y:S01]  /*0590*/  HFMA2.MMA R5, -RZ, RZ, -6.109375, 2 ;  /* 0xc61c4000ff057435 */ /* 0x000fe200000001ff */
[----:B------:R-:W-:Y:S02]  /*05a0*/  ULDC UR6, c[0x0][0x220] ;  /* 0x0000880000067ab9 */ /* 0x000fe40000000800 */
[-C--:B------:R-:W-:Y:S02]  /*05b0*/  ISETP.GT.AND P4, PT, R10, R21.reuse, PT ;  /* 0x000000150a00720c */ /* 0x080fe40003f84270 */
[----:B------:R-:W-:Y:S02]  /*05c0*/  IADD3 R10, R20, 0x81, RZ ;  /* 0x00000081140a7810 */ /* 0x000fe40007ffe0ff */
[----:B------:R-:W-:-:S02]  /*05d0*/  ISETP.GT.AND P5, PT, R12, R21, PT ;  /* 0x000000150c00720c */ /* 0x000fc40003fa4270 */
[----:B------:R-:W-:-:S07]  /*05e0*/  ISETP.GT.AND P1, PT, R10, R21, PT ;  /* 0x000000150a00720c */ /* 0x000fce0003f24270 */
[----:B------:R-:W0:Y:S06]  /*05f0*/  @!P4 LDC R14, c[0x0][0x220] ;  /* 0x00008800ff0ecb82 */ /* 0x000e2c0000000800 */
[--C-:B--2---:R-:W-:Y:S01]  /*0600*/  @!P1 SHF.R.U64 R10, R6, 0x10, R7.reuse ;  /* 0x00000010060a9819 */ /* 0x104fe20000001207 */
[----:B------:R-:W-:Y:S01]  /*0610*/  HADD2.F32 R31, -RZ, R6.H0_H0 ;  /* 0x20000006ff1f7230 */ /* 0x000fe20000004100 */
[----:B------:R-:W-:Y:S01]  /*0620*/  @!P5 SHF.R.U32.HI R12, RZ, 0x10, R7 ;  /* 0x00000010ff0cd819 */ /* 0x000fe20000011607 */
[----:B------:R-:W-:Y:S01]  /*0630*/  @!P4 HADD2.F32 R11, -RZ, R7.H0_H0 ;  /* 0x20000007ff0bc230 */ /* 0x000fe20000004100 */
[----:B------:R-:W-:Y:S01]  /*0640*/  MOV R7, 0xc61c4000 ;  /* 0xc61c400000077802 */ /* 0x000fe20000000f00 */
[----:B------:R-:W-:-:S02]  /*0650*/  @!P1 HADD2.F32 R10, -RZ, R10.H0_H0 ;  /* 0x2000000aff0a9230 */ /* 0x000fc40000004100 */
[----:B------:R-:W-:Y:S01]  /*0660*/  FMUL R31, R31, UR6 ;  /* 0x000000061f1f7c20 */ /* 0x000fe20008400000 */
[----:B------:R-:W-:Y:S02]  /*0670*/  @!P5 HADD2.F32 R12, -RZ, R12.H0_H0 ;  /* 0x2000000cff0cd230 */ /* 0x000fe40000004100 */
[----:B0-----:R-:W-:Y:S01]  /*0680*/  @!P4 FMUL R5, R11, R14 ;  /* 0x0000000e0b05c220 */ /* 0x001fe20000400000 */
[----:B------:R-:W-:Y:S02]  /*0690*/  IMAD.MOV.U32 R6, RZ, RZ, -0x39e3c000 ;  /* 0xc61c4000ff067424 */ /* 0x000fe400078e00ff */
[----:B------:R-:W-:Y:S01]  /*06a0*/  @!P1 FMUL R6, R10, UR6 ;  /* 0x000000060a069c20 */ /* 0x000fe20008400000 */
[----:B------:R-:W-:-:S07]  /*06b0*/  @!P5 FMUL R7, R12, UR6 ;  /* 0x000000060c07dc20 */ /* 0x000fce0008400000 */
.L_x_13347:
[----:B------:R-:W-:Y:S05]  /*06c0*/  BSYNC B1 ;  /* 0x0000000000017941 */ /* 0x000fea0003800000 */
.L_x_13346:
[----:B------:R-:W-:Y:S04]  /*06d0*/  BSSY B1, `(.L_x_13348) ;  /* 0x0000018000017945 */ /* 0x000fe80003800000 */
[----:B------:R-:W-:Y:S05]  /*06e0*/  @P2 BRA `(.L_x_13349) ;  /* 0x0000000000582947 */ /* 0x000fea0003800000 */
[----:B------:R-:W2:Y:S01]  /*06f0*/  LDG.E.64 R10, desc[UR4][R2.64+0x200] ;  /* 0x00020004020a7981 */ /* 0x000ea2000c1e1b00 */
[C---:B------:R-:W-:Y:S01]  /*0700*/  VIADD R12, R20.reuse, 0x102 ;  /* 0x00000102140c7836 */ /* 0x040fe20000000000 */
[----:B------:R-:W-:Y:S01]  /*0710*/  IADD3 R14, R20, 0x103, RZ ;  /* 0x00000103140e7810 */ /* 0x000fe20007ffe0ff */
[----:B------:R-:W-:Y:S01]  /*0720*/  HFMA2.MMA R23, -RZ, RZ, -6.109375, 2 ;  /* 0xc61c4000ff177435 */ /* 0x000fe200000001ff */
[----:B------:R-:W-:Y:S01]  /*0730*/  ULDC UR6, c[0x0][0x220] ;  /* 0x0000880000067ab9 */ /* 0x000fe20000000800 */
[----:B------:R-:W-:Y:S01]  /*0740*/  IMAD.MOV.U32 R13, RZ, RZ, -0x39e3c000 ;  /* 0xc61c4000ff0d7424 */ /* 0x000fe200078e00ff */
[-C--:B------:R-:W-:Y:S02]  /*0750*/  ISETP.GT.AND P2, PT, R12, R21.reuse, PT ;  /* 0x000000150c00720c */ /* 0x080fe40003f44270 */
[----:B------:R-:W-:Y:S02]  /*0760*/  IADD3 R12, R20, 0x101, RZ ;  /* 0x00000101140c7810 */ /* 0x000fe40007ffe0ff */
[----:B------:R-:W-:-:S02]  /*0770*/  ISETP.GT.AND P4, PT, R14, R21, PT ;  /* 0x000000150e00720c */ /* 0x000fc40003f84270 */
[----:B------:R-:W-:Y:S02]  /*0780*/  ISETP.GT.AND P1, PT, R12, R21, PT ;  /* 0x000000150c00720c */ /* 0x000fe40003f24270 */
[----:B------:R-:W-:-:S05]  /*0790*/  MOV R25, 0xc61c4000 ;  /* 0xc61c400000197802 */ /* 0x000fca0000000f00 */
[----:B------:R-:W0:Y:S01]  /*07a0*/  @!P2 LDC R14, c[0x0][0x220] ;  /* 0x00008800ff0eab82 */ /* 0x000e220000000800 */
[----:B--2---:R-:W-:-:S05]  /*07b0*/  HADD2.F32 R12, -RZ, R10.H0_H0 ;  /* 0x2000000aff0c7230 */ /* 0x004fca0000004100 */
[--C-:B------:R-:W-:Y:S02]  /*07c0*/  @!P1 SHF.R.U64 R9, R10, 0x10, R11.reuse ;  /* 0x000000100a099819 */ /* 0x100fe4000000120b */
        /* <DEDUP_REMOVED lines=8> */
.L_x_13349:
[----:B------:R-:W-:Y:S05]  /*0850*/  BSYNC B1 ;  /* 0x0000000000017941 */ /* 0x000fea0003800000 */
.L_x_13348:
[----:B------:R-:W-:Y:S01]  /*0860*/  IMAD.MOV.U32 R27, RZ, RZ, -0x39e3c000 ;  /* 0xc61c4000ff1b7424 */ /* 0x000fe200078e00ff */
[----:B------:R-:W-:Y:S01]  /*0870*/  MOV R29, 0xc61c4000 ;  /* 0xc61c4000001d7802 */ /* 0x000fe20000000f00 */
[----:B------:R-:W-:Y:S06]  /*0880*/  @P3 BRA `(.L_x_13343) ;  /* 0x0000000000583947 */ /* 0x000fec0003800000 */
[----:B------:R-:W2:Y:S01]  /*0890*/  LDG.E.64 R2, desc[UR4][R2.64+0x300] ;  /* 0x0003000402027981 */ /* 0x000ea2000c1e1b00 */
[C---:B------:R-:W-:Y:S01]  /*08a0*/  IADD3 R0, R20.reuse, 0x182, RZ ;  /* 0x0000018214007810 */ /* 0x040fe20007ffe0ff */
[----:B------:R-:W-:Y:S01]  /*08b0*/  HFMA2.MMA R27, -RZ, RZ, -6.109375, 2 ;  /* 0xc61c4000ff1b7435 */ /* 0x000fe200000001ff */
[----:B------:R-:W-:Y:S01]  /*08c0*/  IADD3 R4, R20, 0x183, RZ ;  /* 0x0000018314047810 */ /* 0x000fe20007ffe0ff */
[----:B------:R-:W-:Y:S01]  /*08d0*/  ULDC UR6, c[0x0][0x220] ;  /* 0x0000880000067ab9 */ /* 0x000fe20000000800 */
[-C--:B------:R-:W-:Y:S01]  /*08e0*/  ISETP.GT.AND P2, PT, R0, R21.reuse, PT ;  /* 0x000000150000720c */ /* 0x080fe20003f44270 */
[----:B------:R-:W-:Y:S01]  /*08f0*/  VIADD R0, R20, 0x181 ;  /* 0x0000018114007836 */ /* 0x000fe20000000000 */
[----:B------:R-:W-:-:S04]  /*0900*/  ISETP.GT.AND P3, PT, R4, R21, PT ;  /* 0x000000150400720c */ /* 0x000fc80003f64270 */
[----:B------:R-:W-:Y:S01]  /*0910*/  ISETP.GT.AND P1, PT, R0, R21, PT ;  /* 0x000000150000720c */ /* 0x000fe20003f24270 */
[----:B------:R-:W-:-:S06]  /*0920*/  IMAD.MOV.U32 R0, RZ, RZ, -0x39e3c000 ;  /* 0xc61c4000ff007424 */ /* 0x000fcc00078e00ff */
[----:B------:R-:W0:Y:S06]  /*0930*/  @!P2 LDC R12, c[0x0][0x220] ;  /* 0x00008800ff0cab82 */ /* 0x000e2c0000000800 */
[--C-:B--2---:R-:W-:Y:S01]  /*0940*/  @!P1 SHF.R.U64 R4, R2, 0x10, R3.reuse ;  /* 0x0000001002049819 */ /* 0x104fe20000001203 */
[----:B------:R-:W-:Y:S01]  /*0950*/  HADD2.F32 R29, -RZ, R2.H0_H0 ;  /* 0x20000002ff1d7230 */ /* 0x000fe20000004100 */
[----:B------:R-:W-:Y:S01]  /*0960*/  @!P3 SHF.R.U32.HI R10, RZ, 0x10, R3 ;  /* 0x00000010ff0ab819 */ /* 0x000fe20000011603 */
[----:B------:R-:W-:Y:S02]  /*0970*/  @!P2 HADD2.F32 R3, -RZ, R3.H0_H0 ;  /* 0x20000003ff03a230 */ /* 0x000fe40000004100 */
[----:B------:R-:W-:Y:S01]  /*0980*/  @!P1 HADD2.F32 R2, -RZ, R4.H0_H0 ;  /* 0x20000004ff029230 */ /* 0x000fe20000004100 */
[----:B------:R-:W-:Y:S01]  /*0990*/  MOV R4, 0xc61c4000 ;  /* 0xc61c400000047802 */ /* 0x000fe20000000f00 */
[----:B------:R-:W-:-:S02]  /*09a0*/  @!P3 HADD2.F32 R10, -RZ, R10.H0_H0 ;  /* 0x2000000aff0ab230 */ /* 0x000fc40000004100 */
[----:B0-----:R-:W-:Y:S01]  /*09b0*/  @!P2 FMUL R4, R3, R12 ;  /* 0x0000000c0304a220 */ /* 0x001fe20000400000 */
[----:B------:R-:W-:Y:S01]  /*09c0*/  FMUL R29, R29, UR6 ;  /* 0x000000061d1d7c20 */ /* 0x000fe20008400000 */
[----:B------:R-:W-:Y:S01]  /*09d0*/  @!P1 FMUL R27, R2, UR6 ;  /* 0x00000006021b9c20 */ /* 0x000fe20008400000 */
[----:B------:R-:W-:-:S07]  /*09e0*/  @!P3 FMUL R0, R10, UR6 ;  /* 0x000000060a00bc20 */ /* 0x000fce0008400000 */
.L_x_13343:
[----:B------:R-:W-:Y:S05]  /*09f0*/  BSYNC B0 ;  /* 0x0000000000007941 */ /* 0x000fea0003800000 */
.L_x_13342:
        /* <DEDUP_REMOVED lines=198> */
[----:B------:R-:W-:Y:S02]  /*1660*/  SHF.L.U32 R23, R24, 0x17, RZ ;  /* 0x0000001718177819 */ /* 0x000fe400000006ff */
[----:B------:R-:W-:-:S03]  /*1670*/  FADD R13, R26, R9 ;  /* 0x000000091a0d7221 */ /* 0x000fc60000000000 */
[----:B--2---:R-:W-:Y:S01]  /*1680*/  FMUL R12, R23, R12 ;  /* 0x0000000c170c7220 */ /* 0x004fe20000400000 */
[----:B------:R-:W-:Y:S01]  /*1690*/  FADD R24, R13, R10 ;  /* 0x0000000a0d187221 */ /* 0x000fe20000000000 */
[----:B------:R-:W-:-:S03]  /*16a0*/  IMAD.SHL.U32 R13, R25, 0x800000, RZ ;  /* 0x00800000190d7824 */ /* 0x000fc600078e00ff */
[----:B------:R-:W-:Y:S01]  /*16b0*/  FADD R23, R24, R11 ;  /* 0x0000000b18177221 */ /* 0x000fe20000000000 */
[----:B---3--:R-:W-:-:S03]  /*16c0*/  FMUL R13, R13, R18 ;  /* 0x000000120d0d7220 */ /* 0x008fc60000400000 */
        /* <DEDUP_REMOVED lines=30> */
[----:B------:R-:W-:Y:S05]  /*18b0*/  CALL.REL.NOINC `($__internal_16_$__cuda_sm3x_div_rn_noftz_f32_slowpath) ;  /* 0x00000018000c7944 */ /* 0x000fea0003c00000 */
[----:B------:R-:W-:-:S07]  /*18c0*/  MOV R26, R24 ;  /* 0x00000018001a7202 */ /* 0x000fce0000000f00 */
.L_x_13353:
[----:B------:R-:W-:Y:S05]  /*18d0*/  BSYNC B3 ;  /* 0x0000000000037941 */ /* 0x000fea0003800000 */
.L_x_13352:
[----:B------:R-:W-:Y:S01]  /*18e0*/  ISETP.GE.AND P0, PT, R20, R21, PT ;  /* 0x000000151400720c */ /* 0x000fe20003f06270 */
[----:B------:R-:W0:Y:S01]  /*18f0*/  F2F.F16.F32 R26, R26 ;  /* 0x0000001a001a7304 */ /* 0x000e220000200800 */
        /* <DEDUP_REMOVED lines=15> */
[----:B0-----:R-:W-:Y:S05]  /*19f0*/  CALL.REL.NOINC `($__internal_16_$__cuda_sm3x_div_rn_noftz_f32_slowpath) ;  /* 0x0000001400bc7944 */ /* 0x001fea0003c00000 */
[----:B------:R-:W-:-:S07]  /*1a00*/  MOV R16, R24 ;  /* 0x0000001800107202 */ /* 0x000fce0000000f00 */
.L_x_13357:
[----:B------:R-:W-:Y:S05]  /*1a10*/  BSYNC B4 ;  /* 0x0000000000047941 */ /* 0x000fea0003800000 */
.L_x_13356:
[----:B------:R-:W-:-:S04]  /*1a20*/  F2FP.F16.F32.PACK_AB R16, RZ, R16 ;  /* 0x00000010ff10723e */ /* 0x000fc800000000ff */
[----:B------:R-:W-:-:S07]  /*1a30*/  PRMT R27, R16, 0x7610, R27 ;  /* 0x00007610101b7816 */ /* 0x000fce000000001b */
.L_x_13355:
[----:B------:R-:W-:Y:S05]  /*1a40*/  BSYNC B3 ;  /* 0x0000000000037941 */ /* 0x000fea0003800000 */
.L_x_13354:
        /* <DEDUP_REMOVED lines=18> */
.L_x_13361:
[----:B------:R-:W-:Y:S05]  /*1b70*/  BSYNC B4 ;  /* 0x0000000000047941 */ /* 0x000fea0003800000 */
.L_x_13360:
[----:B------:R-:W-:Y:S01]  /*1b80*/  F2FP.F16.F32.PACK_AB R14, RZ, R14 ;  /* 0x0000000eff0e723e */ /* 0x000fe200000000ff */
[----:B------:R-:W-:Y:S06]  /*1b90*/  BRA `(.L_x_13362) ;  /* 0x0000000000047947 */ /* 0x000fec0003800000 */
.L_x_13359:
[----:B------:R-:W-:-:S07]  /*1ba0*/  PRMT R14, RZ, 0x7610, R14 ;  /* 0x00007610ff0e7816 */ /* 0x000fce000000000e */
.L_x_13362:
[----:B------:R-:W-:Y:S05]  /*1bb0*/  BSYNC B3 ;  /* 0x0000000000037941 */ /* 0x000fea0003800000 */
.L_x_13358:
        /* <DEDUP_REMOVED lines=18> */
.L_x_13366:
[----:B------:R-:W-:Y:S05]  /*1ce0*/  BSYNC B4 ;  /* 0x0000000000047941 */ /* 0x000fea0003800000 */
.L_x_13365:
[----:B------:R-:W-:Y:S01]  /*1cf0*/  F2FP.F16.F32.PACK_AB R15, RZ, R15 ;  /* 0x0000000fff0f723e */ /* 0x000fe200000000ff */
[----:B------:R-:W-:Y:S06]  /*1d00*/  BRA `(.L_x_13367) ;  /* 0x0000000000047947 */ /* 0x000fec0003800000 */
.L_x_13364:
[----:B------:R-:W-:-:S07]  /*1d10*/  PRMT R15, RZ, 0x7610, R15 ;  /* 0x00007610ff0f7816 */ /* 0x000fce000000000f */
.L_x_13367:
[----:B------:R-:W-:Y:S05]  /*1d20*/  BSYNC B3 ;  /* 0x0000000000037941 */ /* 0x000fea0003800000 */
.L_x_13363:
[----:B------:R-:W-:Y:S02]  /*1d30*/  LOP3.LUT R16, R27, 0xffff, RZ, 0xc0, !PT ;  /* 0x0000ffff1b107812 */ /* 0x000fe400078ec0ff */
[----:B------:R-:W-:-:S03]  /*1d40*/  PRMT R15, R14, 0x5410, R15 ;  /* 0x000054100e0f7816 */ /* 0x000fc6000000000f */
[----:B------:R-:W-:-:S05]  /*1d50*/  IMAD.WIDE.U32 R16, R16, 0x10000, RZ ;  /* 0x0001000010107825 */ /* 0x000fca00078e00ff */
[----:B------:R-:W-:Y:S02]  /*1d60*/  LOP3.LUT R15, R15, R17, RZ, 0xfc, !PT ;  /* 0x000000110f0f7212 */ /* 0x000fe400078efcff */
[----:B0-----:R-:W-:-:S05]  /*1d70*/  LOP3.LUT R14, R16, R26, RZ, 0xfc, !PT ;  /* 0x0000001a100e7212 */ /* 0x001fca00078efcff */
[----:B------:R2:W-:Y:S01]  /*1d80*/  STG.E.64 desc[UR4][R18.64], R14 ;  /* 0x0000000e12007986 */ /* 0x0005e2000c101b04 */
[----:B------:R-:W-:Y:S05]  /*1d90*/  BRA `(.L_x_13368) ;  /* 0x00000000000c7947 */ /* 0x000fea0003800000 */
.L_x_13351:
[----:B------:R-:W-:-:S13]  /*1da0*/  ISETP.GE.AND P0, PT, R20, R17, PT ;  /* 0x000000111400720c */ /* 0x000fda0003f06270 */
[----:B------:R-:W-:Y:S05]  /*1db0*/  @P0 EXIT ;  /* 0x000000000000094d */ /* 0x000fea0003800000 */
[----:B------:R1:W-:Y:S02]  /*1dc0*/  STG.E.64 desc[UR4][R18.64], RZ ;  /* 0x000000ff12007986 */ /* 0x0003e4000c101b04 */
.L_x_13368:
[----:B------:R-:W-:Y:S05]  /*1dd0*/  BSYNC B2 ;  /* 0x0000000000027941 */ /* 0x000fea0003800000 */
.L_x_13350:
        /* <DEDUP_REMOVED lines=16> */
[----:B01----:R-:W-:Y:S05]  /*1ee0*/  CALL.REL.NOINC `($__internal_16_$__cuda_sm3x_div_rn_noftz_f32_slowpath) ;  /* 0x0000001000807944 */ /* 0x003fea0003c00000 */
[----:B------:R-:W-:-:S07]  /*1ef0*/  MOV R0, R24 ;  /* 0x0000001800007202 */ /* 0x000fce0000000f00 */
.L_x_13372:
[----:B------:R-:W-:Y:S05]  /*1f00*/  BSYNC B3 ;  /* 0x0000000000037941 */ /* 0x000fea0003800000 */
.L_x_13371:
[----:B------:R-:W-:Y:S01]  /*1f10*/  IADD3 R2, R20, 0x81, RZ ;  /* 0x0000008114027810 */ /* 0x000fe20007ffe0ff */
[----:B------:R-:W2:Y:S01]  /*1f20*/  F2F.F16.F32 R0, R0 ;  /* 0x0000000000007304 */ /* 0x000ea20000200800 */
        /* <DEDUP_REMOVED lines=17> */
.L_x_13376:
[----:B------:R-:W-:Y:S05]  /*2040*/  BSYNC B4 ;  /* 0x0000000000047941 */ /* 0x000fea0003800000 */
.L_x_13375:
[----:B------:R-:W-:Y:S01]  /*2050*/  F2FP.F16.F32.PACK_AB R2, RZ, R2 ;  /* 0x00000002ff02723e */ /* 0x000fe200000000ff */
[----:B------:R-:W-:Y:S06]  /*2060*/  BRA `(.L_x_13377) ;  /* 0x0000000000047947 */ /* 0x000fec0003800000 */
.L_x_13374:
[----:B------:R-:W-:-:S07]  /*2070*/  PRMT R2, RZ, 0x7610, R2 ;  /* 0x00007610ff027816 */ /* 0x000fce0000000002 */
.L_x_13377:
[----:B------:R-:W-:Y:S05]  /*2080*/  BSYNC B3 ;  /* 0x0000000000037941 */ /* 0x000fea0003800000 */
.L_x_13373:
        /* <DEDUP_REMOVED lines=18> */
.L_x_13381:
[----:B------:R-:W-:Y:S05]  /*21b0*/  BSYNC B4 ;  /* 0x0000000000047941 */ /* 0x000fea0003800000 */
.L_x_13380:
[----:B------:R-:W-:Y:S01]  /*21c0*/  F2FP.F16.F32.PACK_AB R3, RZ, R3 ;  /* 0x00000003ff03723e */ /* 0x000fe200000000ff */
[----:B------:R-:W-:Y:S06]  /*21d0*/  BRA `(.L_x_13382) ;  /* 0x0000000000047947 */ /* 0x000fec0003800000 */
.L_x_13379:
[----:B------:R-:W-:-:S07]  /*21e0*/  PRMT R3, RZ, 0x7610, R3 ;  /* 0x00007610ff037816 */ /* 0x000fce0000000003 */
.L_x_13382:
[----:B------:R-:W-:Y:S05]  /*21f0*/  BSYNC B3 ;  /* 0x0000000000037941 */ /* 0x000fea0003800000 */
.L_x_13378:
        /* <DEDUP_REMOVED lines=18> */
.L_x_13386:
[----:B------:R-:W-:Y:S05]  /*2320*/  BSYNC B4 ;  /* 0x0000000000047941 */ /* 0x000fea0003800000 */
.L_x_13385:
[----:B------:R-:W-:-:S04]  /*2330*/  F2FP.F16.F32.PACK_AB R4, RZ, R4 ;  /* 0x00000004ff04723e */ /* 0x000fc800000000ff */
[----:B------:R-:W-:Y:S01]  /*2340*/  PRMT R14, R4, 0x7610, R14 ;  /* 0x00007610040e7816 */ /* 0x000fe2000000000e */
[----:B------:R-:W-:Y:S06]  /*2350*/  BRA `(.L_x_13387) ;  /* 0x0000000000047947 */ /* 0x000fec0003800000 */
.L_x_13384:
[----:B------:R-:W-:-:S07]  /*2360*/  PRMT R14, RZ, 0x7610, R14 ;  /* 0x00007610ff0e7816 */ /* 0x000fce000000000e */
.L_x_13387:
[----:B------:R-:W-:Y:S05]  /*2370*/  BSYNC B3 ;  /* 0x0000000000037941 */ /* 0x000fea0003800000 */
.L_x_13383:
[----:B------:R-:W-:Y:S02]  /*2380*/  LOP3.LUT R2, R2, 0xffff, RZ, 0xc0, !PT ;  /* 0x0000ffff02027812 */ /* 0x000fe400078ec0ff */
[----:B------:R-:W-:-:S03]  /*2390*/  PRMT R3, R3, 0x5410, R14 ;  /* 0x0000541003037816 */ /* 0x000fc6000000000e */
[----:B------:R-:W-:-:S05]  /*23a0*/  IMAD.WIDE.U32 R4, R2, 0x10000, RZ ;  /* 0x0001000002047825 */ /* 0x000fca00078e00ff */
[----:B------:R-:W-:Y:S02]  /*23b0*/  LOP3.LUT R3, R3, R5, RZ, 0xfc, !PT ;  /* 0x0000000503037212 */ /* 0x000fe400078efcff */
[----:B------:R-:W-:-:S05]  /*23c0*/  LOP3.LUT R2, R4, R0, RZ, 0xfc, !PT ;  /* 0x0000000004027212 */ /* 0x000fca00078efcff */
[----:B------:R2:W-:Y:S01]  /*23d0*/  STG.E.64 desc[UR4][R18.64+0x100], R2 ;  /* 0x0001000212007986 */ /* 0x0005e2000c101b04 */
[----:B------:R-:W-:Y:S05]  /*23e0*/  BRA `(.L_x_13388) ;  /* 0x0000000000107947 */ /* 0x000fea0003800000 */
.L_x_13370:
[----:B------:R-:W-:Y:S02]  /*23f0*/  ULDC UR6, c[0x0][0x22c] ;  /* 0x00008b0000067ab9 */ /* 0x000fe40000000800 */
[----:B------:R-:W-:-:S13]  /*2400*/  ISETP.GE.AND P0, PT, R0, UR6, PT ;  /* 0x0000000600007c0c */ /* 0x000fda000bf06270 */
[----:B------:R-:W-:Y:S05]  /*2410*/  @P0 EXIT ;  /* 0x000000000000094d */ /* 0x000fea0003800000 */
[----:B------:R3:W-:Y:S02]  /*2420*/  STG.E.64 desc[UR4][R18.64+0x100], RZ ;  /* 0x000100ff12007986 */ /* 0x0007e4000c101b04 */
.L_x_13388:
[----:B------:R-:W-:Y:S05]  /*2430*/  BSYNC B2 ;  /* 0x0000000000027941 */ /* 0x000fea0003800000 */
.L_x_13369:
        /* <DEDUP_REMOVED lines=16> */
[----:B01-3--:R-:W-:Y:S05]  /*2540*/  CALL.REL.NOINC `($__internal_16_$__cuda_sm3x_div_rn_noftz_f32_slowpath) ;  /* 0x0000000800e87944 */ /* 0x00bfea0003c00000 */
[----:B------:R-:W-:-:S07]  /*2550*/  MOV R0, R24 ;  /* 0x0000001800007202 */ /* 0x000fce0000000f00 */
.L_x_13392:
[----:B------:R-:W-:Y:S05]  /*2560*/  BSYNC B3 ;  /* 0x0000000000037941 */ /* 0x000fea0003800000 */
.L_x_13391:
[----:B------:R-:W-:Y:S01]  /*2570*/  IADD3 R2, R20, 0x101, RZ ;  /* 0x0000010114027810 */ /* 0x000fe20007ffe0ff */
[----:B------:R-:W2:Y:S01]  /*2580*/  F2F.F16.F32 R0, R0 ;  /* 0x0000000000007304 */ /* 0x000ea20000200800 */
        /* <DEDUP_REMOVED lines=17> */
.L_x_13396:
[----:B------:R-:W-:Y:S05]  /*26a0*/  BSYNC B4 ;  /* 0x0000000000047941 */ /* 0x000fea0003800000 */
.L_x_13395:
[----:B------:R-:W-:Y:S01]  /*26b0*/  F2FP.F16.F32.PACK_AB R2, RZ, R2 ;  /* 0x00000002ff02723e */ /* 0x000fe200000000ff */
[----:B------:R-:W-:Y:S06]  /*26c0*/  BRA `(.L_x_13397) ;  /* 0x0000000000047947 */ /* 0x000fec0003800000 */
.L_x_13394:
[----:B------:R-:W-:-:S07]  /*26d0*/  PRMT R2, RZ, 0x7610, R2 ;  /* 0x00007610ff027816 */ /* 0x000fce0000000002 */
.L_x_13397:
[----:B------:R-:W-:Y:S05]  /*26e0*/  BSYNC B3 ;  /* 0x0000000000037941 */ /* 0x000fea0003800000 */
.L_x_13393:
        /* <DEDUP_REMOVED lines=18> */
.L_x_13401:
[----:B------:R-:W-:Y:S05]  /*2810*/  BSYNC B4 ;  /* 0x0000000000047941 */ /* 0x000fea0003800000 */
.L_x_13400:
[----:B------:R-:W-:Y:S01]  /*2820*/  F2FP.F16.F32.PACK_AB R3, RZ, R3 ;  /* 0x00000003ff03723e */ /* 0x000fe200000000ff */
[----:B------:R-:W-:Y:S06]  /*2830*/  BRA `(.L_x_13402) ;  /* 0x0000000000047947 */ /* 0x000fec0003800000 */
.L_x_13399:
[----:B------:R-:W-:-:S07]  /*2840*/  PRMT R3, RZ, 0x7610, R3 ;  /* 0x00007610ff037816 */ /* 0x000fce0000000003 */
.L_x_13402:
[----:B------:R-:W-:Y:S05]  /*2850*/  BSYNC B3 ;  /* 0x0000000000037941 */ /* 0x000fea0003800000 */
.L_x_13398:
        /* <DEDUP_REMOVED lines=18> */
.L_x_13406:
[----:B------:R-:W-:Y:S05]  /*2980*/  BSYNC B4 ;  /* 0x0000000000047941 */ /* 0x000fea0003800000 */
.L_x_13405:
[----:B------:R-:W-:-:S04]  /*2990*/  F2FP.F16.F32.PACK_AB R4, RZ, R4 ;  /* 0x00000004ff04723e */ /* 0x000fc800000000ff */
[----:B------:R-:W-:Y:S01]  /*29a0*/  PRMT R6, R4, 0x7610, R6 ;  /* 0x0000761004067816 */ /* 0x000fe20000000006 */
[----:B------:R-:W-:Y:S06]  /*29b0*/  BRA `(.L_x_13407) ;  /* 0x0000000000047947 */ /* 0x000fec0003800000 */
.L_x_13404:
[----:B------:R-:W-:-:S07]  /*29c0*/  PRMT R6, RZ, 0x7610, R6 ;  /* 0x00007610ff067816 */ /* 0x000fce0000000006 */
.L_x_13407:
[----:B------:R-:W-:Y:S05]  /*29d0*/  BSYNC B3 ;  /* 0x0000000000037941 */ /* 0x000fea0003800000 */
.L_x_13403:
[----:B------:R-:W-:Y:S02]  /*29e0*/  LOP3.LUT R2, R2, 0xffff, RZ, 0xc0, !PT ;  /* 0x0000ffff02027812 */ /* 0x000fe400078ec0ff */
[----:B------:R-:W-:-:S03]  /*29f0*/  PRMT R3, R3, 0x5410, R6 ;  /* 0x0000541003037816 */ /* 0x000fc60000000006 */
[----:B------:R-:W-:-:S05]  /*2a00*/  IMAD.WIDE.U32 R4, R2, 0x10000, RZ ;  /* 0x0001000002047825 */ /* 0x000fca00078e00ff */
[----:B------:R-:W-:Y:S02]  /*2a10*/  LOP3.LUT R3, R3, R5, RZ, 0xfc, !PT ;  /* 0x0000000503037212 */ /* 0x000fe400078efcff */
[----:B------:R-:W-:-:S05]  /*2a20*/  LOP3.LUT R2, R4, R0, RZ, 0xfc, !PT ;  /* 0x0000000004027212 */ /* 0x000fca00078efcff */
[----:B------:R2:W-:Y:S01]  /*2a30*/  STG.E.64 desc[UR4][R18.64+0x200], R2 ;  /* 0x0002000212007986 */ /* 0x0005e2000c101b04 */
[----:B------:R-:W-:Y:S05]  /*2a40*/  BRA `(.L_x_13408) ;  /* 0x0000000000107947 */ /* 0x000fea0003800000 */
.L_x_13390:
[----:B------:R-:W-:Y:S02]  /*2a50*/  ULDC UR6, c[0x0][0x22c] ;  /* 0x00008b0000067ab9 */ /* 0x000fe40000000800 */
[----:B------:R-:W-:-:S13]  /*2a60*/  ISETP.GE.AND P0, PT, R0, UR6, PT ;  /* 0x0000000600007c0c */ /* 0x000fda000bf06270 */
[----:B------:R-:W-:Y:S05]  /*2a70*/  @P0 EXIT ;  /* 0x000000000000094d */ /* 0x000fea0003800000 */
[----:B------:R4:W-:Y:S02]  /*2a80*/  STG.E.64 desc[UR4][R18.64+0x200], RZ ;  /* 0x000200ff12007986 */ /* 0x0009e4000c101b04 */
.L_x_13408:
[----:B------:R-:W-:Y:S05]  /*2a90*/  BSYNC B2 ;  /* 0x0000000000027941 */ /* 0x000fea0003800000 */
.L_x_13389:
        /* <DEDUP_REMOVED lines=15> */
[----:B01-34-:R-:W-:Y:S05]  /*2b90*/  CALL.REL.NOINC `($__internal_16_$__cuda_sm3x_div_rn_noftz_f32_slowpath) ;  /* 0x0000000400547944 */ /* 0x01bfea0003c00000 */
[----:B------:R-:W-:-:S07]  /*2ba0*/  MOV R0, R24 ;  /* 0x0000001800007202 */ /* 0x000fce0000000f00 */
.L_x_13411:
[----:B------:R-:W-:Y:S05]  /*2bb0*/  BSYNC B2 ;  /* 0x0000000000027941 */ /* 0x000fea0003800000 */
.L_x_13410:
[----:B------:R-:W-:Y:S01]  /*2bc0*/  IADD3 R2, R20, 0x181, RZ ;  /* 0x0000018114027810 */ /* 0x000fe20007ffe0ff */
[----:B------:R-:W2:Y:S01]  /*2bd0*/  F2F.F16.F32 R0, R0 ;  /* 0x0000000000007304 */ /* 0x000ea20000200800 */
[----:B------:R-:W-:Y:S02]  /*2be0*/  BSSY B2, `(.L_x_13412) ;  /* 0x0000015000027945 */ /* 0x000fe40003800000 */
        /* <DEDUP_REMOVED lines=16> */
.L_x_13415:
[----:B------:R-:W-:Y:S05]  /*2cf0*/  BSYNC B3 ;  /* 0x0000000000037941 */ /* 0x000fea0003800000 */
.L_x_13414:
[----:B------:R-:W-:Y:S01]  /*2d00*/  F2FP.F16.F32.PACK_AB R2, RZ, R2 ;  /* 0x00000002ff02723e */ /* 0x000fe200000000ff */
[----:B------:R-:W-:Y:S06]  /*2d10*/  BRA `(.L_x_13416) ;  /* 0x0000000000047947 */ /* 0x000fec0003800000 */
.L_x_13413:
[----:B------:R-:W-:-:S07]  /*2d20*/  PRMT R2, RZ, 0x7610, R2 ;  /* 0x00007610ff027816 */ /* 0x000fce0000000002 */
.L_x_13416:
[----:B------:R-:W-:Y:S05]  /*2d30*/  BSYNC B2 ;  /* 0x0000000000027941 */ /* 0x000fea0003800000 */
.L_x_13412:
        /* <DEDUP_REMOVED lines=18> */
.L_x_13420:
[----:B------:R-:W-:Y:S05]  /*2e60*/  BSYNC B3 ;  /* 0x0000000000037941 */ /* 0x000fea0003800000 */
.L_x_13419:
[----:B------:R-:W-:Y:S01]  /*2e70*/  F2FP.F16.F32.PACK_AB R3, RZ, R3 ;  /* 0x00000003ff03723e */ /* 0x000fe200000000ff */
[----:B------:R-:W-:Y:S06]  /*2e80*/  BRA `(.L_x_13421) ;  /* 0x0000000000047947 */ /* 0x000fec0003800000 */
.L_x_13418:
[----:B------:R-:W-:-:S07]  /*2e90*/  PRMT R3, RZ, 0x7610, R3 ;  /* 0x00007610ff037816 */ /* 0x000fce0000000003 */
.L_x_13421:
[----:B------:R-:W-:Y:S05]  /*2ea0*/  BSYNC B2 ;  /* 0x0000000000027941 */ /* 0x000fea0003800000 */
.L_x_13417:
        /* <DEDUP_REMOVED lines=18> */
.L_x_13425:
[----:B------:R-:W-:Y:S05]  /*2fd0*/  BSYNC B3 ;  /* 0x0000000000037941 */ /* 0x000fea0003800000 */
.L_x_13424:
[----:B------:R-:W-:-:S04]  /*2fe0*/  F2FP.F16.F32.PACK_AB R4, RZ, R4 ;  /* 0x00000004ff04723e */ /* 0x000fc800000000ff */
[----:B------:R-:W-:Y:S01]  /*2ff0*/  PRMT R6, R4, 0x7610, R6 ;  /* 0x0000761004067816 */ /* 0x000fe20000000006 */
[----:B------:R-:W-:Y:S06]  /*3000*/  BRA `(.L_x_13426) ;  /* 0x0000000000047947 */ /* 0x000fec0003800000 */
.L_x_13423:
[----:B------:R-:W-:-:S07]  /*3010*/  PRMT R6, RZ, 0x7610, R6 ;  /* 0x00007610ff067816 */ /* 0x000fce0000000006 */
.L_x_13426:
[----:B------:R-:W-:Y:S05]  /*3020*/  BSYNC B2 ;  /* 0x0000000000027941 */ /* 0x000fea0003800000 */
.L_x_13422:
[----:B------:R-:W-:Y:S02]  /*3030*/  LOP3.LUT R2, R2, 0xffff, RZ, 0xc0, !PT ;  /* 0x0000ffff02027812 */ /* 0x000fe400078ec0ff */
[----:B------:R-:W-:-:S03]  /*3040*/  PRMT R3, R3, 0x5410, R6 ;  /* 0x0000541003037816 */ /* 0x000fc60000000006 */
[----:B------:R-:W-:-:S05]  /*3050*/  IMAD.WIDE.U32 R4, R2, 0x10000, RZ ;  /* 0x0001000002047825 */ /* 0x000fca00078e00ff */
[----:B------:R-:W-:Y:S02]  /*3060*/  LOP3.LUT R3, R3, R5, RZ, 0xfc, !PT ;  /* 0x0000000503037212 */ /* 0x000fe400078efcff */
[----:B------:R-:W-:-:S05]  /*3070*/  LOP3.LUT R2, R4, R0, RZ, 0xfc, !PT ;  /* 0x0000000004027212 */ /* 0x000fca00078efcff */
[----:B------:R-:W-:Y:S01]  /*3080*/  STG.E.64 desc[UR4][R18.64+0x300], R2 ;  /* 0x0003000212007986 */ /* 0x000fe2000c101b04 */
[----:B------:R-:W-:Y:S05]  /*3090*/  EXIT ;  /* 0x000000000000794d */ /* 0x000fea0003800000 */
.L_x_13409:
[----:B------:R-:W-:Y:S02]  /*30a0*/  ULDC UR6, c[0x0][0x22c] ;  /* 0x00008b0000067ab9 */ /* 0x000fe40000000800 */
[----:B------:R-:W-:-:S13]  /*30b0*/  ISETP.GE.AND P0, PT, R0, UR6, PT ;  /* 0x0000000600007c0c */ /* 0x000fda000bf06270 */
[----:B------:R-:W-:Y:S05]  /*30c0*/  @P0 EXIT ;  /* 0x000000000000094d */ /* 0x000fea0003800000 */
[----:B------:R-:W-:Y:S01]  /*30d0*/  STG.E.64 desc[UR4][R18.64+0x300], RZ ;  /* 0x000300ff12007986 */ /* 0x000fe2000c101b04 */
[----:B------:R-:W-:Y:S05]  /*30e0*/  EXIT ;  /* 0x000000000000794d */ /* 0x000fea0003800000 */
        .weak           $__internal_16_$__cuda_sm3x_div_rn_noftz_f32_slowpath
        .type           $__internal_16_$__cuda_sm3x_div_rn_noftz_f32_slowpath,@function
        .size           $__internal_16_$__cuda_sm3x_div_rn_noftz_f32_slowpath,(.L_x_13644 - $__internal_16_$__cuda_sm3x_div_rn_noftz_f32_slowpath)
$__internal_16_$__cuda_sm3x_div_rn_noftz_f32_slowpath:
[----:B------:R-:W-:Y:S01]  /*30f0*/  SHF.R.U32.HI R24, RZ, 0x17, R17 ;  /* 0x00000017ff187819 */ /* 0x000fe20000011611 */
[----:B------:R-:W-:Y:S01]  /*3100*/  BSSY B0, `(.L_x_13427) ;  /* 0x0000062000007945 */ /* 0x000fe20003800000 */
[----:B------:R-:W-:Y:S02]  /*3110*/  SHF.R.U32.HI R28, RZ, 0x17, R16 ;  /* 0x00000017ff1c7819 */ /* 0x000fe40000011610 */
[----:B------:R-:W-:Y:S02]  /*3120*/  LOP3.LUT R24, R24, 0xff, RZ, 0xc0, !PT ;  /* 0x000000ff18187812 */ /* 0x000fe400078ec0ff */
[----:B------:R-:W-:Y:S02]  /*3130*/  LOP3.LUT R28, R28, 0xff, RZ, 0xc0, !PT ;  /* 0x000000ff1c1c7812 */ /* 0x000fe400078ec0ff */
[----:B------:R-:W-:Y:S02]  /*3140*/  IADD3 R29, R24, -0x1, RZ ;  /* 0xffffffff181d7810 */ /* 0x000fe40007ffe0ff */
[----:B------:R-:W-:-:S02]  /*3150*/  IADD3 R30, R28, -0x1, RZ ;  /* 0xffffffff1c1e7810 */ /* 0x000fc40007ffe0ff */
        /* <DEDUP_REMOVED lines=27> */
.L_x_13428:
        /* <DEDUP_REMOVED lines=35> */
[----:B------:R-:W-:Y:S02]  /*3540*/  ISETP.NE.AND P1, PT, R28, RZ, PT ;  /* 0x000000ff1c00720c */ /* 0x000fe40003f25270 */
[----:B------:R-:W-:-:S02]  /*3550*/  LOP3.LUT R17, R17, 0x800000, RZ, 0xfc, !PT ;  /* 0x0080000011117812 */ /* 0x000fc400078efcff */
        /* <DEDUP_REMOVED lines=14> */
.L_x_13435:
[----:B------:R-:W-:-:S04]  /*3640*/  LOP3.LUT R16, R16, 0x80000000, RZ, 0xc0, !PT ;  /* 0x8000000010107812 */ /* 0x000fc800078ec0ff */
[----:B------:R-:W-:Y:S01]  /*3650*/  LOP3.LUT R16, R16, 0x7f800000, RZ, 0xfc, !PT ;  /* 0x7f80000010107812 */ /* 0x000fe200078efcff */
[----:B------:R-:W-:Y:S06]  /*3660*/  BRA `(.L_x_13436) ;  /* 0x0000000000047947 */ /* 0x000fec0003800000 */
.L_x_13434:
[----:B------:R-:W-:-:S07]  /*3670*/  IMAD R16, R25, 0x800000, R16 ;  /* 0x0080000019107824 */ /* 0x000fce00078e0210 */
.L_x_13436:
[----:B------:R-:W-:Y:S05]  /*3680*/  BSYNC B1 ;  /* 0x0000000000017941 */ /* 0x000fea0003800000 */
.L_x_13433:
[----:B------:R-:W-:Y:S05]  /*3690*/  BRA `(.L_x_13437) ;  /* 0x0000000000207947 */ /* 0x000fea0003800000 */
.L_x_13432:
[----:B------:R-:W-:-:S04]  /*36a0*/  LOP3.LUT R16, R17, 0x80000000, R16, 0x48, !PT ;  /* 0x8000000011107812 */ /* 0x000fc800078e4810 */
[----:B------:R-:W-:Y:S01]  /*36b0*/  LOP3.LUT R16, R16, 0x7f800000, RZ, 0xfc, !PT ;  /* 0x7f80000010107812 */ /* 0x000fe200078efcff */
[----:B------:R-:W-:Y:S06]  /*36c0*/  BRA `(.L_x_13437) ;  /* 0x0000000000147947 */ /* 0x000fec0003800000 */
.L_x_13431:
[----:B------:R-:W-:Y:S01]  /*36d0*/  LOP3.LUT R16, R17, 0x80000000, R16, 0x48, !PT ;  /* 0x8000000011107812 */ /* 0x000fe200078e4810 */
[----:B------:R-:W-:Y:S06]  /*36e0*/  BRA `(.L_x_13437) ;  /* 0x00000000000c7947 */ /* 0x000fec0003800000 */
.L_x_13430:
[----:B------:R-:W0:Y:S01]  /*36f0*/  MUFU.RSQ R16, -QNAN ;  /* 0xffc0000000107908 */ /* 0x000e220000001400 */
[----:B------:R-:W-:Y:S05]  /*3700*/  BRA `(.L_x_13437) ;  /* 0x0000000000047947 */ /* 0x000fea0003800000 */
.L_x_13429:
[----:B------:R-:W-:-:S07]  /*3710*/  FADD.FTZ R16, R16, R17 ;  /* 0x0000001110107221 */ /* 0x000fce0000010000 */
.L_x_13437:
[----:B------:R-:W-:Y:S05]  /*3720*/  BSYNC B0 ;  /* 0x0000000000007941 */ /* 0x000fea0003800000 */
.L_x_13427:
[----:B------:R-:W-:Y:S01]  /*3730*/  HFMA2.MMA R17, -RZ, RZ, 0, 0 ;  /* 0x00000000ff117435 */ /* 0x000fe200000001ff */
[----:B0-----:R-:W-:Y:S02]  /*3740*/  MOV R24, R16 ;  /* 0x0000001000187202 */ /* 0x001fe40000000f00 */
[----:B------:R-:W-:-:S04]  /*3750*/  MOV R16, R22 ;  /* 0x0000001600107202 */ /* 0x000fc80000000f00 */
[----:B------:R-:W-:Y:S05]  /*3760*/  RET.REL.NODEC R16 `(_ZN18transformer_engine49scaled_aligned_causal_masked_softmax_warp_forwardI6__halfS1_fLi9EEEvPT0_PKT_T1_iii) ;  /* 0xffffffc810247950 */ /* 0x000fea0003c3ffff */
.L_x_13438:
        /* <DEDUP_REMOVED lines=9> */
.L_x_13644:


//--------------------- .text._ZN18transformer_engine49scaled_aligned_causal_masked_softmax_warp_forwardI6__halfS1_fLi8EEEvPT0_PKT_T1_iii --------------------------
	.section	.text._ZN18transformer_engine49scaled_aligned_causal_masked_softmax_warp_forwardI6__halfS1_fLi8EEEvPT0_PKT_T1_iii,"ax",@progbits
	.align	128
        .global         _ZN18transformer_engine49scaled_aligned_causal_masked_softmax_warp_forwardI6__halfS1_fLi8EEEvPT0_PKT_T1_iii
        .type           _ZN18transformer_engine49scaled_aligned_causal_masked_softmax_warp_forwardI6__halfS1_fLi8EEEvPT0_PKT_T1_iii,@function
        .size           _ZN18transformer_engine49scaled_aligned_causal_masked_softmax_warp_forwardI6__halfS1_fLi8EEEvPT0_PKT_T1_iii,(.L_x_13645 - _ZN18transformer_engine49scaled_aligned_causal_masked_softmax_warp_forwardI6__halfS1_fLi8EEEvPT0_PKT_T1_iii)
        .other          _ZN18transformer_engine49scaled_aligned_causal_masked_softmax_warp_forwardI6__halfS1_fLi8EEEvPT0_PKT_T1_iii,@"STO_CUDA_ENTRY STV_DEFAULT"
_ZN18transformer_engine49scaled_aligned_causal_masked_softmax_warp_forwardI6__halfS1_fLi8EEEvPT0_PKT_T1_iii:
.text._ZN18transformer_engine49scaled_aligned_causal_masked_softmax_warp_forwardI6__halfS1_fLi8EEEvPT0_PKT_T1_iii:
        /* <DEDUP_REMOVED lines=59> */
[----:B--2---:R-:W-:Y:S01]  /*03b0*/  @!P2 SHF.R.U64 R8, R4, 0x10, R5 ;  /* 0x000000100408a819 */ /* 0x004fe20000001205 */
[----:B------:R-:W-:-:S04]  /*03c0*/  @!P3 HADD2.F32 R7, -RZ, R5.H0_H0 ;  /* 0x20000005ff07b230 */ /* 0x000fc80000004100 */
[----:B------:R-:W-:Y:S01]  /*03d0*/  @!P4 SHF.R.U32.HI R10, RZ, 0x10, R5 ;  /* 0x00000010ff0ac819 */ /* 0x000fe20000011605 */
[----:B------:R-:W-:Y:S02]  /*03e0*/  HADD2.F32 R15, -RZ, R4.H0_H0 ;  /* 0x20000004ff0f7230 */ /* 0x000fe40000004100 */
[----:B------:R-:W-:Y:S01]  /*03f0*/  @!P2 HADD2.F32 R5, -RZ, R8.H0_H0 ;  /* 0x20000008ff05a230 */ /* 0x000fe20000004100 */
[----:B------:R-:W-:Y:S01]  /*0400*/  HFMA2.MMA R8, -RZ, RZ, -6.109375, 2 ;  /* 0xc61c4000ff087435 */ /* 0x000fe200000001ff */
[----:B------:R-:W-:Y:S02]  /*0410*/  @!P4 HADD2.F32 R10, -RZ, R10.H0_H0 ;  /* 0x2000000aff0ac230 */ /* 0x000fe40000004100 */
[----:B------:R-:W-:Y:S02]  /*0420*/  IMAD.MOV.U32 R4, RZ, RZ, -0x39e3c000 ;  /* 0xc61c4000ff047424 */ /* 0x000fe400078e00ff */
[----:B------:R-:W-:Y:S01]  /*0430*/  @!P2 FMUL R4, R5, UR6 ;  /* 0x000000060504ac20 */ /* 0x000fe20008400000 */
[----:B------:R-:W-:Y:S01]  /*0440*/  FMUL R5, R15, UR6 ;  /* 0x000000060f057c20 */ /* 0x000fe20008400000 */
[----:B------:R-:W-:Y:S01]  /*0450*/  @!P4 FMUL R6, R10, UR6 ;  /* 0x000000060a06cc20 */ /* 0x000fe20008400000 */
[----:B0-----:R-:W-:-:S07]  /*0460*/  @!P3 FMUL R8, R7, R18 ;  /* 0x000000120708b220 */ /* 0x001fce0000400000 */
.L_x_13442:
[----:B------:R-:W-:Y:S05]  /*0470*/  BSYNC B1 ;  /* 0x0000000000017941 */ /* 0x000fea0003800000 */
.L_x_13441:
        /* <DEDUP_REMOVED lines=15> */
[--C-:B--2---:R-:W-:Y:S01]  /*0570*/  @!P1 SHF.R.U64 R15, R2, 0x10, R3.reuse ;  /* 0x00000010020f9819 */ /* 0x104fe20000001203 */
[----:B------:R-:W-:Y:S01]  /*0580*/  HADD2.F32 R10, -RZ, R2.H0_H0 ;  /* 0x20000002ff0a7230 */ /* 0x000fe20000004100 */
[----:B------:R-:W-:Y:S01]  /*0590*/  @!P3 SHF.R.U32.HI R7, RZ, 0x10, R3 ;  /* 0x00000010ff07b819 */ /* 0x000fe20000011603 */
[----:B------:R-:W-:Y:S02]  /*05a0*/  @!P2 HADD2.F32 R3, -RZ, R3.H0_H0 ;  /* 0x20000003ff03a230 */ /* 0x000fe40000004100 */
[----:B------:R-:W-:-:S02]  /*05b0*/  @!P1 HADD2.F32 R2, -RZ, R15.H0_H0 ;  /* 0x2000000fff029230 */ /* 0x000fc40000004100 */
[----:B------:R-:W-:Y:S01]  /*05c0*/  FMUL R10, R10, UR6 ;  /* 0x000000060a0a7c20 */ /* 0x000fe20008400000 */
[----:B------:R-:W-:Y:S02]  /*05d0*/  @!P3 HADD2.F32 R7, -RZ, R7.H0_H0 ;  /* 0x20000007ff07b230 */ /* 0x000fe40000004100 */
[----:B0-----:R-:W-:Y:S01]  /*05e0*/  @!P2 FMUL R16, R3, R20 ;  /* 0x000000140310a220 */ /* 0x001fe20000400000 */
[----:B------:R-:W-:Y:S02]  /*05f0*/  @!P1 FMUL R18, R2, UR6 ;  /* 0x0000000602129c20 */ /* 0x000fe40008400000 */
[----:B------:R-:W-:-:S07]  /*0600*/  @!P3 FMUL R0, R7, UR6 ;  /* 0x000000060700bc20 */ /* 0x000fce0008400000 */
.L_x_13440:
[----:B------:R-:W-:Y:S05]  /*0610*/  BSYNC B0 ;  /* 0x0000000000007941 */ /* 0x000fea0003800000 */
.L_x_13439:
        /* <DEDUP_REMOVED lines=139> */
[----:B0-----:R-:W-:Y:S05]  /*0ed0*/  CALL.REL.NOINC `($__internal_17_$__cuda_sm3x_div_rn_noftz_f32_slowpath) ;  /* 0x0000000800e07944 */ /* 0x001fea0003c00000 */
[----:B------:R-:W-:-:S07]  /*0ee0*/  MOV R19, R16 ;  /* 0x0000001000137202 */ /* 0x000fce0000000f00 */
.L_x_13446:
[----:B------:R-:W-:Y:S05]  /*0ef0*/  BSYNC B3 ;  /* 0x0000000000037941 */ /* 0x000fea0003800000 */
.L_x_13445:
[----:B------:R-:W-:Y:S01]  /*0f00*/  ISETP.GE.AND P0, PT, R12, R13, PT ;  /* 0x0000000d0c00720c */ /* 0x000fe20003f06270 */
[----:B------:R-:W1:Y:S01]  /*0f10*/  F2F.F16.F32 R19, R19 ;  /* 0x0000001300137304 */ /* 0x000e620000200800 */
        /* <DEDUP_REMOVED lines=15> */
[----:B-1----:R-:W-:Y:S05]  /*1010*/  CALL.REL.NOINC `($__internal_17_$__cuda_sm3x_div_rn_noftz_f32_slowpath) ;  /* 0x0000000800907944 */ /* 0x002fea0003c00000 */
[----:B------:R-:W-:-:S07]  /*1020*/  IMAD.MOV.U32 R8, RZ, RZ, R16 ;  /* 0x000000ffff087224 */ /* 0x000fce00078e0010 */
.L_x_13450:
[----:B------:R-:W-:Y:S05]  /*1030*/  BSYNC B4 ;  /* 0x0000000000047941 */ /* 0x000fea0003800000 */
.L_x_13449:
[----:B------:R-:W-:-:S04]  /*1040*/  F2FP.F16.F32.PACK_AB R8, RZ, R8 ;  /* 0x00000008ff08723e */ /* 0x000fc800000000ff */
[----:B------:R-:W-:-:S07]  /*1050*/  PRMT R18, R8, 0x7610, R18 ;  /* 0x0000761008127816 */ /* 0x000fce0000000012 */
.L_x_13448:
[----:B------:R-:W-:Y:S05]  /*1060*/  BSYNC B3 ;  /* 0x0000000000037941 */ /* 0x000fea0003800000 */
.L_x_13447:
        /* <DEDUP_REMOVED lines=18> */
.L_x_13454:
[----:B------:R-:W-:Y:S05]  /*1190*/  BSYNC B4 ;  /* 0x0000000000047941 */ /* 0x000fea0003800000 */
.L_x_13453:
[----:B------:R-:W-:Y:S01]  /*11a0*/  F2FP.F16.F32.PACK_AB R0, RZ, R0 ;  /* 0x00000000ff00723e */ /* 0x000fe200000000ff */
[----:B------:R-:W-:Y:S06]  /*11b0*/  BRA `(.L_x_13455) ;  /* 0x0000000000047947 */ /* 0x000fec0003800000 */
.L_x_13452:
[----:B------:R-:W-:-:S07]  /*11c0*/  PRMT R0, RZ, 0x7610, R0 ;  /* 0x00007610ff007816 */ /* 0x000fce0000000000 */
.L_x_13455:
[----:B------:R-:W-:Y:S05]  /*11d0*/  BSYNC B3 ;  /* 0x0000000000037941 */ /* 0x000fea0003800000 */
.L_x_13451:
        /* <DEDUP_REMOVED lines=18> */
.L_x_13459:
[----:B------:R-:W-:Y:S05]  /*1300*/  BSYNC B4 ;  /* 0x0000000000047941 */ /* 0x000fea0003800000 */
.L_x_13458:
[----:B------:R-:W-:-:S04]  /*1310*/  F2FP.F16.F32.PACK_AB R2, RZ, R2 ;  /* 0x00000002ff02723e */ /* 0x000fc800000000ff */
[----:B------:R-:W-:Y:S01]  /*1320*/  PRMT R9, R2, 0x7610, R9 ;  /* 0x0000761002097816 */ /* 0x000fe20000000009 */
[----:B------:R-:W-:Y:S06]  /*1330*/  BRA `(.L_x_13460) ;  /* 0x0000000000047947 */ /* 0x000fec0003800000 */
.L_x_13457:
[----:B------:R-:W-:-:S07]  /*1340*/  PRMT R9, RZ, 0x7610, R9 ;  /* 0x00007610ff097816 */ /* 0x000fce0000000009 */
.L_x_13460:
[----:B------:R-:W-:Y:S05]  /*1350*/  BSYNC B3 ;  /* 0x0000000000037941 */ /* 0x000fea0003800000 */
.L_x_13456:
[----:B------:R-:W-:Y:S02]  /*1360*/  LOP3.LUT R2, R18, 0xffff, RZ, 0xc0, !PT ;  /* 0x0000ffff12027812 */ /* 0x000fe400078ec0ff */
[----:B------:R-:W-:-:S03]  /*1370*/  PRMT R9, R0, 0x5410, R9 ;  /* 0x0000541000097816 */ /* 0x000fc60000000009 */
[----:B------:R-:W-:-:S05]  /*1380*/  IMAD.WIDE.U32 R2, R2, 0x10000, RZ ;  /* 0x0001000002027825 */ /* 0x000fca00078e00ff */
[----:B------:R-:W-:Y:S02]  /*1390*/  LOP3.LUT R3, R9, R3, RZ, 0xfc, !PT ;  /* 0x0000000309037212 */ /* 0x000fe400078efcff */
[----:B-1----:R-:W-:-:S05]  /*13a0*/  LOP3.LUT R2, R2, R19, RZ, 0xfc, !PT ;  /* 0x0000001302027212 */ /* 0x002fca00078efcff */
[----:B------:R2:W-:Y:S01]  /*13b0*/  STG.E.64 desc[UR4][R10.64], R2 ;  /* 0x000000020a007986 */ /* 0x0005e2000c101b04 */
[----:B------:R-:W-:Y:S05]  /*13c0*/  BRA `(.L_x_13461) ;  /* 0x00000000000c7947 */ /* 0x000fea0003800000 */
.L_x_13444:
[----:B------:R-:W-:-:S13]  /*13d0*/  ISETP.GE.AND P0, PT, R12, R9, PT ;  /* 0x000000090c00720c */ /* 0x000fda0003f06270 */
[----:B------:R-:W-:Y:S05]  /*13e0*/  @P0 EXIT ;  /* 0x000000000000094d */ /* 0x000fea0003800000 */
[----:B------:R1:W-:Y:S02]  /*13f0*/  STG.E.64 desc[UR4][R10.64], RZ ;  /* 0x000000ff0a007986 */ /* 0x0003e4000c101b04 */
.L_x_13461:
[----:B------:R-:W-:Y:S05]  /*1400*/  BSYNC B2 ;  /* 0x0000000000027941 */ /* 0x000fea0003800000 */
.L_x_13443:
        /* <DEDUP_REMOVED lines=15> */
[----:B01----:R-:W-:Y:S05]  /*1500*/  CALL.REL.NOINC `($__internal_17_$__cuda_sm3x_div_rn_noftz_f32_slowpath) ;  /* 0x0000000400547944 */ /* 0x003fea0003c00000 */
[----:B------:R-:W-:-:S07]  /*1510*/  IMAD.MOV.U32 R0, RZ, RZ, R16 ;  /* 0x000000ffff007224 */ /* 0x000fce00078e0010 */
.L_x_13464:
[----:B------:R-:W-:Y:S05]  /*1520*/  BSYNC B2 ;  /* 0x0000000000027941 */ /* 0x000fea0003800000 */
.L_x_13463:
        /* <DEDUP_REMOVED lines=19> */
.L_x_13468:
[----:B------:R-:W-:Y:S05]  /*1660*/  BSYNC B3 ;  /* 0x0000000000037941 */ /* 0x000fea0003800000 */
.L_x_13467:
[----:B------:R-:W-:Y:S01]  /*1670*/  F2FP.F16.F32.PACK_AB R2, RZ, R2 ;  /* 0x00000002ff02723e */ /* 0x000fe200000000ff */
[----:B------:R-:W-:Y:S06]  /*1680*/  BRA `(.L_x_13469) ;  /* 0x0000000000047947 */ /* 0x000fec0003800000 */
.L_x_13466:
[----:B------:R-:W-:-:S07]  /*1690*/  PRMT R2, RZ, 0x7610, R2 ;  /* 0x00007610ff027816 */ /* 0x000fce0000000002 */
.L_x_13469:
[----:B------:R-:W-:Y:S05]  /*16a0*/  BSYNC B2 ;  /* 0x0000000000027941 */ /* 0x000fea0003800000 */
.L_x_13465:
        /* <DEDUP_REMOVED lines=16> */
[----:B01----:R-:W-:Y:S05]  /*17b0*/  CALL.REL.NOINC `($__internal_17_$__cuda_sm3x_div_rn_noftz_f32_slowpath) ;  /* 0x0000000000a87944 */ /* 0x003fea0003c00000 */
[----:B------:R-:W-:-:S07]  /*17c0*/  MOV R3, R16 ;  /* 0x0000001000037202 */ /* 0x000fce0000000f00 */
.L_x_13473:
[----:B------:R-:W-:Y:S05]  /*17d0*/  BSYNC B3 ;  /* 0x0000000000037941 */ /* 0x000fea0003800000 */
.L_x_13472:
[----:B------:R-:W-:Y:S01]  /*17e0*/  F2FP.F16.F32.PACK_AB R3, RZ, R3 ;  /* 0x00000003ff03723e */ /* 0x000fe200000000ff */
[----:B------:R-:W-:Y:S06]  /*17f0*/  BRA `(.L_x_13474) ;  /* 0x0000000000047947 */ /* 0x000fec0003800000 */
.L_x_13471:
[----:B------:R-:W-:-:S07]  /*1800*/  PRMT R3, RZ, 0x7610, R3 ;  /* 0x00007610ff037816 */ /* 0x000fce0000000003 */
.L_x_13474:
[----:B------:R-:W-:Y:S05]  /*1810*/  BSYNC B2 ;  /* 0x0000000000027941 */ /* 0x000fea0003800000 */
.L_x_13470:
        /* <DEDUP_REMOVED lines=17> */
[----:B------:R-:W-:-:S07]  /*1930*/  MOV R4, R16 ;  /* 0x0000001000047202 */ /* 0x000fce0000000f00 */
.L_x_13478:
[----:B------:R-:W-:Y:S05]  /*1940*/  BSYNC B3 ;  /* 0x0000000000037941 */ /* 0x000fea0003800000 */
.L_x_13477:
[----:B------:R-:W-:-:S04]  /*1950*/  F2FP.F16.F32.PACK_AB R4, RZ, R4 ;  /* 0x00000004ff04723e */ /* 0x000fc800000000ff */
[----:B------:R-:W-:Y:S01]  /*1960*/  PRMT R6, R4, 0x7610, R6 ;  /* 0x0000761004067816 */ /* 0x000fe20000000006 */
[----:B------:R-:W-:Y:S06]  /*1970*/  BRA `(.L_x_13479) ;  /* 0x0000000000047947 */ /* 0x000fec0003800000 */
.L_x_13476:
[----:B------:R-:W-:-:S07]  /*1980*/  PRMT R6, RZ, 0x7610, R6 ;  /* 0x00007610ff067816 */ /* 0x000fce0000000006 */
.L_x_13479:
[----:B------:R-:W-:Y:S05]  /*1990*/  BSYNC B2 ;  /* 0x0000000000027941 */ /* 0x000fea0003800000 */
.L_x_13475:
[----:B------:R-:W-:Y:S02]  /*19a0*/  LOP3.LUT R2, R2, 0xffff, RZ, 0xc0, !PT ;  /* 0x0000ffff02027812 */ /* 0x000fe400078ec0ff */
[----:B------:R-:W-:-:S03]  /*19b0*/  PRMT R3, R3, 0x5410, R6 ;  /* 0x0000541003037816 */ /* 0x000fc60000000006 */
[----:B------:R-:W-:-:S05]  /*19c0*/  IMAD.WIDE.U32 R4, R2, 0x10000, RZ ;  /* 0x0001000002047825 */ /* 0x000fca00078e00ff */
[----:B------:R-:W-:Y:S02]  /*19d0*/  LOP3.LUT R3, R3, R5, RZ, 0xfc, !PT ;  /* 0x0000000503037212 */ /* 0x000fe400078efcff */
[----:B------:R-:W-:-:S05]  /*19e0*/  LOP3.LUT R2, R4, R0, RZ, 0xfc, !PT ;  /* 0x0000000004027212 */ /* 0x000fca00078efcff */
[----:B------:R-:W-:Y:S01]  /*19f0*/  STG.E.64 desc[UR4][R10.64+0x100], R2 ;  /* 0x000100020a007986 */ /* 0x000fe2000c101b04 */
[----:B------:R-:W-:Y:S05]  /*1a00*/  EXIT ;  /* 0x000000000000794d */ /* 0x000fea0003800000 */
.L_x_13462:
[----:B------:R-:W-:Y:S02]  /*1a10*/  ULDC UR6, c[0x0][0x22c] ;  /* 0x00008b0000067ab9 */ /* 0x000fe40000000800 */
[----:B------:R-:W-:-:S13]  /*1a20*/  ISETP.GE.AND P0, PT, R0, UR6, PT ;  /* 0x0000000600007c0c */ /* 0x000fda000bf06270 */
[----:B------:R-:W-:Y:S05]  /*1a30*/  @P0 EXIT ;  /* 0x000000000000094d */ /* 0x000fea0003800000 */
[----:B------:R-:W-:Y:S01]  /*1a40*/  STG.E.64 desc[UR4][R10.64+0x100], RZ ;  /* 0x000100ff0a007986 */ /* 0x000fe2000c101b04 */
[----:B------:R-:W-:Y:S05]  /*1a50*/  EXIT ;  /* 0x000000000000794d */ /* 0x000fea0003800000 */
        .weak           $__internal_17_$__cuda_sm3x_div_rn_noftz_f32_slowpath
        .type           $__internal_17_$__cuda_sm3x_div_rn_noftz_f32_slowpath,@function
        .size           $__internal_17_$__cuda_sm3x_div_rn_noftz_f32_slowpath,(.L_x_13645 - $__internal_17_$__cuda_sm3x_div_rn_noftz_f32_slowpath)
$__internal_17_$__cuda_sm3x_div_rn_noftz_f32_slowpath:
        /* <DEDUP_REMOVED lines=34> */
.L_x_13481:
[----:B------:R-:W-:Y:S01]  /*1c80*/  LEA R22, R16, 0xc0800000, 0x17 ;  /* 0xc080000010167811 */ /* 0x000fe200078eb8ff */
[----:B------:R-:W-:Y:S01]  /*1c90*/  BSSY B1, `(.L_x_13486) ;  /* 0x0000036000017945 */ /* 0x000fe20003800000 */
[----:B------:R-:W-:-:S03]  /*1ca0*/  IADD3 R21, R20, -0x7f, RZ ;  /* 0xffffff8114157810 */ /* 0x000fc60007ffe0ff */
[----:B------:R-:W-:Y:S02]  /*1cb0*/  IMAD.IADD R22, R9, 0x1, -R22 ;  /* 0x0000000109167824 */ /* 0x000fe400078e0a16 */
[C---:B------:R-:W-:Y:S02]  /*1cc0*/  IMAD R8, R21.reuse, -0x800000, R8 ;  /* 0xff80000015087824 */ /* 0x040fe400078e0208 */
        /* <DEDUP_REMOVED lines=25> */
[C---:B------:R-:W-:Y:S02]  /*1e60*/  IADD3 R22, R16.reuse, 0x20, RZ ;  /* 0x0000002010167810 */ /* 0x040fe40007ffe0ff */
[C---:B------:R-:W-:Y:S02]  /*1e70*/  ISETP.NE.AND P2, PT, R16.reuse, RZ, PT ;  /* 0x000000ff1000720c */ /* 0x040fe40003f45270 */
[----:B------:R-:W-:Y:S01]  /*1e80*/  LOP3.LUT R21, R17, 0x7fffff, RZ, 0xc0, !PT ;  /* 0x007fffff11157812 */ /* 0x000fe200078ec0ff */
[CCC-:B------:R-:W-:Y:S01]  /*1e90*/  FFMA.RP R17, R9.reuse, R23.reuse, R20.reuse ;  /* 0x0000001709117223 */ /* 0x1c0fe20000008014 */
[----:B------:R-:W-:Y:S01]  /*1ea0*/  ISETP.NE.AND P1, PT, R16, RZ, PT ;  /* 0x000000ff1000720c */ /* 0x000fe20003f25270 */
[----:B------:R-:W-:Y:S01]  /*1eb0*/  FFMA.RM R20, R9, R23, R20 ;  /* 0x0000001709147223 */ /* 0x000fe20000004014 */
[----:B------:R-:W-:Y:S01]  /*1ec0*/  LOP3.LUT R21, R21, 0x800000, RZ, 0xfc, !PT ;  /* 0x0080000015157812 */ /* 0x000fe200078efcff */
[----:B------:R-:W-:-:S03]  /*1ed0*/  IMAD.MOV R16, RZ, RZ, -R16 ;  /* 0x000000ffff107224 */ /* 0x000fc600078e0a10 */
[----:B------:R-:W-:Y:S02]  /*1ee0*/  SHF.L.U32 R22, R21, R22, RZ ;  /* 0x0000001615167219 */ /* 0x000fe400000006ff */
[----:B------:R-:W-:Y:S02]  /*1ef0*/  FSETP.NEU.FTZ.AND P0, PT, R17, R20, PT ;  /* 0x000000141100720b */ /* 0x000fe40003f1d000 */
        /* <DEDUP_REMOVED lines=11> */
.L_x_13488:
[----:B------:R-:W-:-:S04]  /*1fb0*/  LOP3.LUT R8, R8, 0x80000000, RZ, 0xc0, !PT ;  /* 0x8000000008087812 */ /* 0x000fc800078ec0ff */
[----:B------:R-:W-:Y:S01]  /*1fc0*/  LOP3.LUT R8, R8, 0x7f800000, RZ, 0xfc, !PT ;  /* 0x7f80000008087812 */ /* 0x000fe200078efcff */
[----:B------:R-:W-:Y:S06]  /*1fd0*/  BRA `(.L_x_13489) ;  /* 0x0000000000047947 */ /* 0x000fec0003800000 */
.L_x_13487:
[----:B------:R-:W-:-:S07]  /*1fe0*/  LEA R8, R17, R8, 0x17 ;  /* 0x0000000811087211 */ /* 0x000fce00078eb8ff */
.L_x_13489:
[----:B------:R-:W-:Y:S05]  /*1ff0*/  BSYNC B1 ;  /* 0x0000000000017941 */ /* 0x000fea0003800000 */
.L_x_13486:
[----:B------:R-:W-:Y:S05]  /*2000*/  BRA `(.L_x_13490) ;  /* 0x0000000000207947 */ /* 0x000fea0003800000 */
.L_x_13485:
[----:B------:R-:W-:-:S04]  /*2010*/  LOP3.LUT R8, R9, 0x80000000, R8, 0x48, !PT ;  /* 0x8000000009087812 */ /* 0x000fc800078e4808 */
[----:B------:R-:W-:Y:S01]  /*2020*/  LOP3.LUT R8, R8, 0x7f800000, RZ, 0xfc, !PT ;  /* 0x7f80000008087812 */ /* 0x000fe200078efcff */
[----:B------:R-:W-:Y:S06]  /*2030*/  BRA `(.L_x_13490) ;  /* 0x0000000000147947 */ /* 0x000fec0003800000 */
.L_x_13484:
[----:B------:R-:W-:Y:S01]  /*2040*/  LOP3.LUT R8, R9, 0x80000000, R8, 0x48, !PT ;  /* 0x8000000009087812 */ /* 0x000fe200078e4808 */
[----:B------:R-:W-:Y:S06]  /*2050*/  BRA `(.L_x_13490) ;  /* 0x00000000000c7947 */ /* 0x000fec0003800000 */
.L_x_13483:
[----:B------:R-:W0:Y:S01]  /*2060*/  MUFU.RSQ R8, -QNAN ;  /* 0xffc0000000087908 */ /* 0x000e220000001400 */
[----:B------:R-:W-:Y:S05]  /*2070*/  BRA `(.L_x_13490) ;  /* 0x0000000000047947 */ /* 0x000fea0003800000 */
.L_x_13482:
[----:B------:R-:W-:-:S07]  /*2080*/  FADD.FTZ R8, R8, R9 ;  /* 0x0000000908087221 */ /* 0x000fce0000010000 */
.L_x_13490:
[----:B------:R-:W-:Y:S05]  /*2090*/  BSYNC B0 ;  /* 0x0000000000007941 */ /* 0x000fea0003800000 */
.L_x_13480:
[----:B------:R-:W-:Y:S01]  /*20a0*/  HFMA2.MMA R9, -RZ, RZ, 0, 0 ;  /* 0x00000000ff097435 */ /* 0x000fe200000001ff */
[----:B0-----:R-:W-:Y:S01]  /*20b0*/  IMAD.MOV.U32 R16, RZ, RZ, R8 ;  /* 0x000000ffff107224 */ /* 0x001fe200078e0008 */
[----:B------:R-:W-:-:S04]  /*20c0*/  MOV R8, R14 ;  /* 0x0000000e00087202 */ /* 0x000fc80000000f00 */
[----:B------:R-:W-:Y:S05]  /*20d0*/  RET.REL.NODEC R8 `(_ZN18transformer_engine49scaled_aligned_causal_masked_softmax_warp_forwardI6__halfS1_fLi8EEEvPT0_PKT_T1_iii) ;  /* 0xffffffdc08c87950 */ /* 0x000fea0003c3ffff */
.L_x_13491:
        /* <DEDUP_REMOVED lines=10> */
.L_x_13645:


//--------------------- .text._ZN18transformer_engine49scaled_aligned_causal_masked_softmax_warp_forwardI6__halfS1_fLi7EEEvPT0_PKT_T1_iii --------------------------
	.section	.text._ZN18transformer_engine49scaled_aligned_causal_masked_softmax_warp_forwardI6__halfS1_fLi7EEEvPT0_PKT_T1_iii,"ax",@progbits
	.align	128
        .global         _ZN18transformer_engine49scaled_aligned_causal_masked_softmax_warp_forwardI6__halfS1_fLi7EEEvPT0_PKT_T1_iii
        .type           _ZN18transformer_engine49scaled_aligned_causal_masked_softmax_warp_forwardI6__halfS1_fLi7EEEvPT0_PKT_T1_iii,@function
        .size           _ZN18transformer_engine49scaled_aligned_causal_masked_softmax_warp_forwardI6__halfS1_fLi7EEEvPT0_PKT_T1_iii,(.L_x_13646 - _ZN18transformer_engine49scaled_aligned_causal_masked_softmax_warp_forwardI6__halfS1_fLi7EEEvPT0_PKT_T1_iii)
        .other          _ZN18transformer_engine49scaled_aligned_causal_masked_softmax_warp_forwardI6__halfS1_fLi7EEEvPT0_PKT_T1_iii,@"STO_CUDA_ENTRY STV_DEFAULT"
_ZN18transformer_engine49scaled_aligned_causal_masked_softmax_warp_forwardI6__halfS1_fLi7EEEvPT0_PKT_T1_iii:
.text._ZN18transformer_engine49scaled_aligned_causal_masked_softmax_warp_forwardI6__halfS1_fLi7EEEvPT0_PKT_T1_iii:
        /* <DEDUP_REMOVED lines=70> */
[----:B------:R-:W-:Y:S02]  /*0460*/  ISETP.GT.AND P4, PT, R4, R13, PT ;  /* 0x0000000d0400720c */ /* 0x000fe40003f84270 */
[----:B------:R-:W-:-:S05]  /*0470*/  MOV R4, 0xc61c4000 ;  /* 0xc61c400000047802 */ /* 0x000fca0000000f00 */
[----:B------:R-:W0:Y:S06]  /*0480*/  @!P3 LDC R15, c[0x0][0x220] ;  /* 0x00008800ff0fbb82 */ /* 0x000e2c0000000800 */
[--C-:B--2---:R-:W-:Y:S01]  /*0490*/  @!P4 SHF.R.U32.HI R5, RZ, 0x10, R3.reuse ;  /* 0x00000010ff05c819 */ /* 0x104fe20000011603 */
[----:B------:R-:W-:Y:S01]  /*04a0*/  @!P3 HADD2.F32 R6, -RZ, R3.H0_H0 ;  /* 0x20000003ff06b230 */ /* 0x000fe20000004100 */
[----:B------:R-:W-:Y:S01]  /*04b0*/  @!P1 SHF.R.U64 R14, R2, 0x10, R3 ;  /* 0x00000010020e9819 */ /* 0x000fe20000001203 */
[----:B------:R-:W-:Y:S02]  /*04c0*/  HADD2.F32 R11, -RZ, R2.H0_H0 ;  /* 0x20000002ff0b7230 */ /* 0x000fe40000004100 */
[----:B------:R-:W-:-:S02]  /*04d0*/  @!P4 HADD2.F32 R3, -RZ, R5.H0_H0 ;  /* 0x20000005ff03c230 */ /* 0x000fc40000004100 */
[----:B------:R-:W-:Y:S02]  /*04e0*/  @!P1 HADD2.F32 R2, -RZ, R14.H0_H0 ;  /* 0x2000000eff029230 */ /* 0x000fe40000004100 */
[----:B------:R-:W-:Y:S02]  /*04f0*/  IMAD.MOV.U32 R5, RZ, RZ, -0x39e3c000 ;  /* 0xc61c4000ff057424 */ /* 0x000fe400078e00ff */
[----:B------:R-:W-:Y:S01]  /*0500*/  @!P4 FMUL R0, R3, UR5 ;  /* 0x000000050300cc20 */ /* 0x000fe20008400000 */
[----:B0-----:R-:W-:Y:S01]  /*0510*/  @!P3 FMUL R5, R6, R15 ;  /* 0x0000000f0605b220 */ /* 0x001fe20000400000 */
[----:B------:R-:W-:Y:S01]  /*0520*/  @!P1 FMUL R4, R2, UR5 ;  /* 0x0000000502049c20 */ /* 0x000fe20008400000 */
[----:B------:R-:W-:-:S07]  /*0530*/  FMUL R3, R11, UR5 ;  /* 0x000000050b037c20 */ /* 0x000fce0008400000 */
.L_x_13495:
[----:B------:R-:W-:Y:S05]  /*0540*/  BSYNC B1 ;  /* 0x0000000000017941 */ /* 0x000fea0003800000 */
.L_x_13494:
[----:B------:R-:W-:Y:S01]  /*0550*/  HFMA2.MMA R6, -RZ, RZ, -6.109375, 2 ;  /* 0xc61c4000ff067435 */ /* 0x000fe200000001ff */
[----:B------:R-:W-:Y:S01]  /*0560*/  IMAD.IADD R19, R8, 0x1, R7 ;  /* 0x0000000108137824 */ /* 0x000fe200078e0207 */
[----:B------:R-:W-:Y:S09]  /*0570*/  @P2 BRA `(.L_x_13493) ;  /* 0x0000000000782947 */ /* 0x000ff20003800000 */
        /* <DEDUP_REMOVED lines=12> */
[C---:B------:R-:W-:Y:S01]  /*0640*/  IADD3 R2, R12.reuse, 0x2, RZ ;  /* 0x000000020c027810 */ /* 0x040fe20007ffe0ff */
[----:B------:R-:W-:Y:S01]  /*0650*/  IMAD.MOV.U32 R11, RZ, RZ, -0x39e3c000 ;  /* 0xc61c4000ff0b7424 */ /* 0x000fe200078e00ff */
[-C--:B------:R-:W-:Y:S02]  /*0660*/  ISETP.GE.AND P1, PT, R12, R19.reuse, PT ;  /* 0x000000130c00720c */ /* 0x080fe40003f26270 */
[----:B------:R-:W-:Y:S01]  /*0670*/  ISETP.GT.AND P2, PT, R2, R19, PT ;  /* 0x000000130200720c */ /* 0x000fe20003f44270 */
[----:B------:R-:W-:-:S05]  /*0680*/  VIADD R2, R12, 0x3 ;  /* 0x000000030c027836 */ /* 0x000fca0000000000 */
[----:B------:R-:W-:-:S07]  /*0690*/  ISETP.GT.AND P3, PT, R2, R19, PT ;  /* 0x000000130200720c */ /* 0x000fce0003f64270 */
[----:B------:R-:W0:Y:S01]  /*06a0*/  @!P2 LDC R18, c[0x0][0x220] ;  /* 0x00008800ff12ab82 */ /* 0x000e220000000800 */
[----:B--2---:R-:W-:Y:S01]  /*06b0*/  @!P1 SHF.R.U64 R2, R14, 0x10, R15 ;  /* 0x000000100e029819 */ /* 0x004fe2000000120f */
[----:B------:R-:W-:-:S04]  /*06c0*/  HADD2.F32 R16, -RZ, R14.H0_H0 ;  /* 0x2000000eff107230 */ /* 0x000fc80000004100 */
[----:B------:R-:W-:Y:S01]  /*06d0*/  @!P3 SHF.R.U32.HI R8, RZ, 0x10, R15 ;  /* 0x00000010ff08b819 */ /* 0x000fe2000001160f */
[----:B------:R-:W-:Y:S01]  /*06e0*/  @!P2 HADD2.F32 R7, -RZ, R15.H0_H0 ;  /* 0x2000000fff07a230 */ /* 0x000fe20000004100 */
[----:B------:R-:W-:Y:S01]  /*06f0*/  MOV R15, 0xc61c4000 ;  /* 0xc61c4000000f7802 */ /* 0x000fe20000000f00 */
[----:B------:R-:W-:Y:S02]  /*0700*/  @!P1 HADD2.F32 R2, -RZ, R2.H0_H0 ;  /* 0x20000002ff029230 */ /* 0x000fe40000004100 */
[----:B------:R-:W-:Y:S01]  /*0710*/  FMUL R14, R16, UR5 ;  /* 0x00000005100e7c20 */ /* 0x000fe20008400000 */
[----:B------:R-:W-:Y:S02]  /*0720*/  @!P3 HADD2.F32 R8, -RZ, R8.H0_H0 ;  /* 0x20000008ff08b230 */ /* 0x000fe40000004100 */
[----:B0-----:R-:W-:Y:S01]  /*0730*/  @!P2 FMUL R11, R7, R18 ;  /* 0x00000012070ba220 */ /* 0x001fe20000400000 */
[----:B------:R-:W-:Y:S02]  /*0740*/  @!P1 FMUL R15, R2, UR5 ;  /* 0x00000005020f9c20 */ /* 0x000fe40008400000 */
[----:B------:R-:W-:-:S07]  /*0750*/  @!P3 FMUL R6, R8, UR5 ;  /* 0x000000050806bc20 */ /* 0x000fce0008400000 */
.L_x_13493:
[----:B------:R-:W-:Y:S05]  /*0760*/  BSYNC B0 ;  /* 0x0000000000007941 */ /* 0x000fea0003800000 */
.L_x_13492:
        /* <DEDUP_REMOVED lines=40> */
[----:B------:R-:W-:-:S04]  /*09f0*/  HFMA2.MMA R2, -RZ, RZ, 0.96630859375, -0.0022525787353515625 ;  /* 0x3bbb989dff027435 */ /* 0x000fc800000001ff */
[C---:B------:R-:W-:Y:S01]  /*0a00*/  FADD R21, -R7.reuse, R4 ;  /* 0x0000000407157221 */ /* 0x040fe20000000100 */
[C---:B------:R-:W-:Y:S01]  /*0a10*/  FADD R25, -R7.reuse, R3 ;  /* 0x0000000307197221 */ /* 0x040fe20000000100 */
[----:B------:R-:W-:Y:S02]  /*0a20*/  IMAD.MOV.U32 R3, RZ, RZ, 0x437c0000 ;  /* 0x437c0000ff037424 */ /* 0x000fe400078e00ff */
[----:B------:R-:W-:Y:S02]  /*0a30*/  FADD R19, -R7, R5 ;  /* 0x0000000507137221 */ /* 0x000fe40000000100 */
[-C--:B------:R-:W-:Y:S01]  /*0a40*/  FFMA.SAT R18, R21, R2.reuse, 0.5 ;  /* 0x3f00000015127423 */ /* 0x080fe20000002002 */
[-C--:B------:R-:W-:Y:S01]  /*0a50*/  FFMA.SAT R16, R25, R2.reuse, 0.5 ;  /* 0x3f00000019107423 */ /* 0x080fe20000002002 */
[----:B------:R-:W-:Y:S02]  /*0a60*/  FFMA.SAT R22, R19, R2, 0.5 ;  /* 0x3f00000013167423 */ /* 0x000fe40000002002 */
[-C--:B------:R-:W-:Y:S01]  /*0a70*/  FFMA.RM R5, R18, R3.reuse, 12582913 ;  /* 0x4b40000112057423 */ /* 0x080fe20000004003 */
[----:B------:R-:W-:Y:S01]  /*0a80*/  FFMA.RM R4, R16, R3, 12582913 ;  /* 0x4b40000110047423 */ /* 0x000fe20000004003 */
[----:B-1----:R-:W-:-:S02]  /*0a90*/  FSETP.GEU.AND P1, PT, R23, R8, PT ;  /* 0x000000081700720b */ /* 0x002fc40003f2e000 */
[C---:B------:R-:W-:Y:S01]  /*0aa0*/  FADD R20, R5.reuse, -12583039 ;  /* 0xcb40007f05147421 */ /* 0x040fe20000000000 */
[----:B------:R-:W-:Y:S01]  /*0ab0*/  FADD R16, R4, -12583039 ;  /* 0xcb40007f04107421 */ /* 0x000fe20000000000 */
[----:B------:R-:W-:Y:S01]  /*0ac0*/  IMAD.SHL.U32 R5, R5, 0x800000, RZ ;  /* 0x0080000005057824 */ /* 0x000fe200078e00ff */
[----:B------:R-:W-:Y:S01]  /*0ad0*/  FSEL R18, R8, R23, !P1 ;  /* 0x0000001708127208 */ /* 0x000fe20004800000 */
[----:B------:R-:W-:Y:S01]  /*0ae0*/  FADD R23, -R7, R0 ;  /* 0x0000000007177221 */ /* 0x000fe20000000100 */
[----:B------:R-:W-:Y:S01]  /*0af0*/  FFMA R16, R25, 1.4426950216293334961, -R16 ;  /* 0x3fb8aa3b19107823 */ /* 0x000fe20000000810 */
[-C--:B------:R-:W-:Y:S01]  /*0b00*/  FFMA.RM R7, R22, R3.reuse, 12582913 ;  /* 0x4b40000116077423 */ /* 0x080fe20000004003 */
[----:B------:R-:W-:Y:S01]  /*0b10*/  FFMA R20, R21, 1.4426950216293334961, -R20 ;  /* 0x3fb8aa3b15147823 */ /* 0x000fe20000000814 */
[-C--:B------:R-:W-:Y:S01]  /*0b20*/  FFMA.SAT R0, R23, R2.reuse, 0.5 ;  /* 0x3f00000017007423 */ /* 0x080fe20000002002 */
[----:B------:R-:W-:Y:S01]  /*0b30*/  FFMA R8, R25, 1.925963033500011079e-08, R16 ;  /* 0x32a5706019087823 */ /* 0x000fe20000000010 */
[----:B------:R-:W-:Y:S01]  /*0b40*/  FADD R16, R7, -12583039 ;  /* 0xcb40007f07107421 */ /* 0x000fe20000000000 */
[----:B------:R-:W-:Y:S01]  /*0b50*/  FFMA R20, R21, 1.925963033500011079e-08, R20 ;  /* 0x32a5706015147823 */ /* 0x000fe20000000014 */
[-C--:B------:R-:W-:Y:S01]  /*0b60*/  FFMA.RM R0, R0, R3.reuse, 12582913 ;  /* 0x4b40000100007423 */ /* 0x080fe20000004003 */
[C---:B------:R-:W-:Y:S01]  /*0b70*/  FADD R21, -R18.reuse, R14 ;  /* 0x0000000e12157221 */ /* 0x040fe20000000100 */
[----:B------:R-:W-:Y:S01]  /*0b80*/  FADD R25, -R18, R15 ;  /* 0x0000000f12197221 */ /* 0x000fe20000000100 */
[----:B------:R-:W-:Y:S01]  /*0b90*/  FFMA R16, R19, 1.4426950216293334961, -R16 ;  /* 0x3fb8aa3b13107823 */ /* 0x000fe20000000810 */
[----:B------:R-:W-:Y:S01]  /*0ba0*/  FADD R22, R0, -12583039 ;  /* 0xcb40007f00167421 */ /* 0x000fe20000000000 */
[-C--:B------:R-:W-:Y:S01]  /*0bb0*/  FFMA.SAT R24, R21, R2.reuse, 0.5 ;  /* 0x3f00000015187423 */ /* 0x080fe20000002002 */
[-C--:B------:R-:W-:Y:S01]  /*0bc0*/  FFMA.SAT R26, R25, R2.reuse, 0.5 ;  /* 0x3f000000191a7423 */ /* 0x080fe20000002002 */
[----:B------:R-:W-:Y:S01]  /*0bd0*/  FFMA R19, R19, 1.925963033500011079e-08, R16 ;  /* 0x32a5706013137823 */ /* 0x000fe20000000010 */
[C---:B------:R-:W-:Y:S01]  /*0be0*/  FFMA R22, R23.reuse, 1.4426950216293334961, -R22 ;  /* 0x3fb8aa3b17167823 */ /* 0x040fe20000000816 */
[----:B------:R0:W-:Y:S01]  /*0bf0*/  MUFU.EX2 R14, R20 ;  /* 0x00000014000e7308 */ /* 0x0001e20000000800 */
[----:B------:R-:W-:Y:S01]  /*0c00*/  FFMA.RM R16, R24, R3, 12582913 ;  /* 0x4b40000118107423 */ /* 0x000fe20000004003 */
[C---:B------:R-:W-:Y:S01]  /*0c10*/  FADD R27, -R18.reuse, R6 ;  /* 0x00000006121b7221 */ /* 0x040fe20000000100 */
[----:B------:R-:W-:Y:S01]  /*0c20*/  FFMA R22, R23, 1.925963033500011079e-08, R22 ;  /* 0x32a5706017167823 */ /* 0x000fe20000000016 */
[----:B------:R-:W-:Y:S01]  /*0c30*/  FADD R23, -R18, R11 ;  /* 0x0000000b12177221 */ /* 0x000fe20000000100 */
[C---:B------:R-:W-:Y:S01]  /*0c40*/  FADD R24, R16.reuse, -12583039 ;  /* 0xcb40007f10187421 */ /* 0x040fe20000000000 */
[----:B------:R-:W-:Y:S01]  /*0c50*/  FFMA.SAT R6, R27, R2, 0.5 ;  /* 0x3f0000001b067423 */ /* 0x000fe20000002002 */
[----:B------:R-:W-:-:S02]  /*0c60*/  IMAD.SHL.U32 R16, R16, 0x800000, RZ ;  /* 0x0080000010107824 */ /* 0x000fc400078e00ff */
[----:B------:R-:W-:Y:S01]  /*0c70*/  FFMA.SAT R28, R23, R2, 0.5 ;  /* 0x3f000000171c7423 */ /* 0x000fe20000002002 */
[-C--:B0-----:R-:W-:Y:S01]  /*0c80*/  FFMA.RM R20, R26, R3.reuse, 12582913 ;  /* 0x4b4000011a147423 */ /* 0x081fe20000004003 */
[C---:B------:R-:W-:Y:S01]  /*0c90*/  FFMA R24, R21.reuse, 1.4426950216293334961, -R24 ;  /* 0x3fb8aa3b15187823 */ /* 0x040fe20000000818 */
[----:B------:R-:W0:Y:S01]  /*0ca0*/  MUFU.EX2 R15, R19 ;  /* 0x00000013000f7308 */ /* 0x000e220000000800 */
[-C--:B------:R-:W-:Y:S01]  /*0cb0*/  FFMA.RM R18, R28, R3.reuse, 12582913 ;  /* 0x4b4000011c127423 */ /* 0x080fe20000004003 */
[----:B------:R-:W-:Y:S01]  /*0cc0*/  FADD R26, R20, -12583039 ;  /* 0xcb40007f141a7421 */ /* 0x000fe20000000000 */
[----:B------:R-:W-:Y:S01]  /*0cd0*/  FFMA.RM R3, R6, R3, 12582913 ;  /* 0x4b40000106037423 */ /* 0x000fe20000004003 */
[----:B------:R-:W-:Y:S01]  /*0ce0*/  FFMA R24, R21, 1.925963033500011079e-08, R24 ;  /* 0x32a5706015187823 */ /* 0x000fe20000000018 */
[----:B------:R-:W-:Y:S01]  /*0cf0*/  FADD R2, R18, -12583039 ;  /* 0xcb40007f12027421 */ /* 0x000fe20000000000 */
[----:B------:R-:W-:Y:S01]  /*0d00*/  FFMA R26, R25, 1.4426950216293334961, -R26 ;  /* 0x3fb8aa3b191a7823 */ /* 0x000fe2000000081a */
[----:B------:R-:W-:Y:S01]  /*0d10*/  FADD R6, R3, -12583039 ;  /* 0xcb40007f03067421 */ /* 0x000fe20000000000 */
[----:B------:R-:W1:Y:S01]  /*0d20*/  MUFU.EX2 R8, R8 ;  /* 0x0000000800087308 */ /* 0x000e620000000800 */
[----:B------:R-:W-:Y:S01]  /*0d30*/  FFMA R2, R23, 1.4426950216293334961, -R2 ;  /* 0x3fb8aa3b17027823 */ /* 0x000fe20000000802 */
[----:B------:R-:W-:Y:S01]  /*0d40*/  FFMA R21, R25, 1.925963033500011079e-08, R26 ;  /* 0x32a5706019157823 */ /* 0x000fe2000000001a */
[----:B------:R-:W-:Y:S01]  /*0d50*/  FFMA R6, R27, 1.4426950216293334961, -R6 ;  /* 0x3fb8aa3b1b067823 */ /* 0x000fe20000000806 */
[----:B------:R-:W-:Y:S01]  /*0d60*/  SHF.L.U32 R20, R20, 0x17, RZ ;  /* 0x0000001714147819 */ /* 0x000fe200000006ff */
[----:B------:R-:W-:Y:S01]  /*0d70*/  FFMA R2, R23, 1.925963033500011079e-08, R2 ;  /* 0x32a5706017027823 */ /* 0x000fe20000000002 */
[----:B------:R-:W-:-:S02]  /*0d80*/  SHF.L.U32 R23, R4, 0x17, RZ ;  /* 0x0000001704177819 */ /* 0x000fc400000006ff */
[----:B------:R-:W2:Y:S01]  /*0d90*/  MUFU.EX2 R19, R24 ;  /* 0x0000001800137308 */ /* 0x000ea20000000800 */
[----:B------:R-:W-:Y:S02]  /*0da0*/  SHF.L.U32 R4, R7, 0x17, RZ ;  /* 0x0000001707047819 */ /* 0x000fe400000006ff */
[----:B------:R-:W-:-:S03]  /*0db0*/  SHF.L.U32 R0, R0, 0x17, RZ ;  /* 0x0000001700007819 */ /* 0x000fc600000006ff */
[----:B0-----:R-:W-:Y:S02]  /*0dc0*/  FMUL R7, R4, R15 ;  /* 0x0000000f04077220 */ /* 0x001fe40000400000 */
        /* <DEDUP_REMOVED lines=60> */
[----:B------:R-:W-:Y:S05]  /*1190*/  CALL.REL.NOINC `($__internal_18_$__cuda_sm3x_div_rn_noftz_f32_slowpath) ;  /* 0x0000000c00647944 */ /* 0x000fea0003c00000 */
[----:B------:R-:W-:-:S07]  /*11a0*/  IMAD.MOV.U32 R18, RZ, RZ, R21 ;  /* 0x000000ffff127224 */ /* 0x000fce00078e0015 */
.L_x_13499:
[----:B------:R-:W-:Y:S05]  /*11b0*/  BSYNC B3 ;  /* 0x0000000000037941 */ /* 0x000fea0003800000 */
.L_x_13498:
        /* <DEDUP_REMOVED lines=17> */
[----:B0-----:R-:W-:Y:S05]  /*12d0*/  CALL.REL.NOINC `($__internal_18_$__cuda_sm3x_div_rn_noftz_f32_slowpath) ;  /* 0x0000000c00147944 */ /* 0x001fea0003c00000 */
[----:B------:R-:W-:-:S07]  /*12e0*/  MOV R8, R21 ;  /* 0x0000001500087202 */ /* 0x000fce0000000f00 */
.L_x_13503:
[----:B------:R-:W-:Y:S05]  /*12f0*/  BSYNC B4 ;  /* 0x0000000000047941 */ /* 0x000fea0003800000 */
.L_x_13502:
[----:B------:R-:W-:-:S04]  /*1300*/  F2FP.F16.F32.PACK_AB R8, RZ, R8 ;  /* 0x00000008ff08723e */ /* 0x000fc800000000ff */
[----:B------:R-:W-:-:S07]  /*1310*/  PRMT R20, R8, 0x7610, R20 ;  /* 0x0000761008147816 */ /* 0x000fce0000000014 */
.L_x_13501:
[----:B------:R-:W-:Y:S05]  /*1320*/  BSYNC B3 ;  /* 0x0000000000037941 */ /* 0x000fea0003800000 */
.L_x_13500:
        /* <DEDUP_REMOVED lines=18> */
.L_x_13507:
[----:B------:R-:W-:Y:S05]  /*1450*/  BSYNC B4 ;  /* 0x0000000000047941 */ /* 0x000fea0003800000 */
.L_x_13506:
[----:B------:R-:W-:Y:S01]  /*1460*/  F2FP.F16.F32.PACK_AB R6, RZ, R6 ;  /* 0x00000006ff06723e */ /* 0x000fe200000000ff */
[----:B------:R-:W-:Y:S06]  /*1470*/  BRA `(.L_x_13508) ;  /* 0x0000000000047947 */ /* 0x000fec0003800000 */
.L_x_13505:
[----:B------:R-:W-:-:S07]  /*1480*/  PRMT R6, RZ, 0x7610, R6 ;  /* 0x00007610ff067816 */ /* 0x000fce0000000006 */
.L_x_13508:
[----:B------:R-:W-:Y:S05]  /*1490*/  BSYNC B3 ;  /* 0x0000000000037941 */ /* 0x000fea0003800000 */
.L_x_13504:
        /* <DEDUP_REMOVED lines=18> */
.L_x_13512:
[----:B------:R-:W-:Y:S05]  /*15c0*/  BSYNC B4 ;  /* 0x0000000000047941 */ /* 0x000fea0003800000 */
.L_x_13511:
[----:B------:R-:W-:Y:S01]  /*15d0*/  F2FP.F16.F32.PACK_AB R7, RZ, R7 ;  /* 0x00000007ff07723e */ /* 0x000fe200000000ff */
[----:B------:R-:W-:Y:S06]  /*15e0*/  BRA `(.L_x_13513) ;  /* 0x0000000000047947 */ /* 0x000fec0003800000 */
.L_x_13510:
[----:B------:R-:W-:-:S07]  /*15f0*/  PRMT R7, RZ, 0x7610, R7 ;  /* 0x00007610ff077816 */ /* 0x000fce0000000007 */
.L_x_13513:
[----:B------:R-:W-:Y:S05]  /*1600*/  BSYNC B3 ;  /* 0x0000000000037941 */ /* 0x000fea0003800000 */
.L_x_13509:
[----:B------:R-:W-:Y:S02]  /*1610*/  LOP3.LUT R8, R20, 0xffff, RZ, 0xc0, !PT ;  /* 0x0000ffff14087812 */ /* 0x000fe400078ec0ff */
[----:B------:R-:W-:-:S03]  /*1620*/  PRMT R7, R6, 0x5410, R7 ;  /* 0x0000541006077816 */ /* 0x000fc60000000007 */
[----:B------:R-:W-:-:S05]  /*1630*/  IMAD.WIDE.U32 R8, R8, 0x10000, RZ ;  /* 0x0001000008087825 */ /* 0x000fca00078e00ff */
[----:B------:R-:W-:Y:S02]  /*1640*/  LOP3.LUT R7, R7, R9, RZ, 0xfc, !PT ;  /* 0x0000000907077212 */ /* 0x000fe400078efcff */
[----:B0-----:R-:W-:-:S05]  /*1650*/  LOP3.LUT R6, R8, R18, RZ, 0xfc, !PT ;  /* 0x0000001208067212 */ /* 0x001fca00078efcff */
[----:B------:R1:W-:Y:S01]  /*1660*/  STG.E.64 desc[UR6][R14.64], R6 ;  /* 0x000000060e007986 */ /* 0x0003e2000c101b06 */
[----:B------:R-:W-:Y:S05]  /*1670*/  BRA `(.L_x_13514) ;  /* 0x0000000000087947 */ /* 0x000fea0003800000 */
.L_x_13497:
[----:B------:R-:W-:-:S13]  /*1680*/  ISETP.GE.AND P0, PT, R12, R9, PT ;  /* 0x000000090c00720c */ /* 0x000fda0003f06270 */
[----:B------:R0:W-:Y:S02]  /*1690*/  @!P0 STG.E.64 desc[UR6][R14.64], RZ ;  /* 0x000000ff0e008986 */ /* 0x0001e4000c101b06 */
.L_x_13514:
[----:B------:R-:W-:Y:S05]  /*16a0*/  BSYNC B2 ;  /* 0x0000000000027941 */ /* 0x000fea0003800000 */
.L_x_13496:
        /* <DEDUP_REMOVED lines=52> */
[----:B------:R-:W-:Y:S05]  /*19f0*/  CALL.REL.NOINC `($__internal_18_$__cuda_sm3x_div_rn_noftz_f32_slowpath) ;  /* 0x00000004004c7944 */ /* 0x000fea0003c00000 */
[----:B------:R-:W-:-:S07]  /*1a00*/  IMAD.MOV.U32 R2, RZ, RZ, R21 ;  /* 0x000000ffff027224 */ /* 0x000fce00078e0015 */
.L_x_13517:
[----:B------:R-:W-:Y:S05]  /*1a10*/  BSYNC B2 ;  /* 0x0000000000027941 */ /* 0x000fea0003800000 */
.L_x_13516:
        /* <DEDUP_REMOVED lines=19> */
.L_x_13521:
[----:B------:R-:W-:Y:S05]  /*1b50*/  BSYNC B3 ;  /* 0x0000000000037941 */ /* 0x000fea0003800000 */
.L_x_13520:
[----:B------:R-:W-:-:S07]  /*1b60*/  F2FP.F16.F32.PACK_AB R5, RZ, R5 ;  /* 0x00000005ff05723e */ /* 0x000fce00000000ff */
.L_x_13519:
[----:B------:R-:W-:Y:S05]  /*1b70*/  BSYNC B2 ;  /* 0x0000000000027941 */ /* 0x000fea0003800000 */
.L_x_13518:
        /* <DEDUP_REMOVED lines=18> */
.L_x_13525:
[----:B------:R-:W-:Y:S05]  /*1ca0*/  BSYNC B3 ;  /* 0x0000000000037941 */ /* 0x000fea0003800000 */
.L_x_13524:
[----:B------:R-:W-:-:S04]  /*1cb0*/  F2FP.F16.F32.PACK_AB R4, RZ, R4 ;  /* 0x00000004ff04723e */ /* 0x000fc800000000ff */
[----:B------:R-:W-:Y:S01]  /*1cc0*/  PRMT R3, R4, 0x7610, R3 ;  /* 0x0000761004037816 */ /* 0x000fe20000000003 */
[----:B------:R-:W-:Y:S06]  /*1cd0*/  BRA `(.L_x_13526) ;  /* 0x0000000000047947 */ /* 0x000fec0003800000 */
.L_x_13523:
[----:B------:R-:W-:-:S07]  /*1ce0*/  PRMT R3, RZ, 0x7610, R3 ;  /* 0x00007610ff037816 */ /* 0x000fce0000000003 */
.L_x_13526:
[----:B------:R-:W-:Y:S05]  /*1cf0*/  BSYNC B2 ;  /* 0x0000000000027941 */ /* 0x000fea0003800000 */
.L_x_13522:
        /* <DEDUP_REMOVED lines=18> */
.L_x_13530:
[----:B------:R-:W-:Y:S05]  /*1e20*/  BSYNC B3 ;  /* 0x0000000000037941 */ /* 0x000fea0003800000 */
.L_x_13529:
[----:B------:R-:W-:-:S04]  /*1e30*/  F2FP.F16.F32.PACK_AB R4, RZ, R4 ;  /* 0x00000004ff04723e */ /* 0x000fc800000000ff */
[----:B------:R-:W-:Y:S01]  /*1e40*/  PRMT R0, R4, 0x7610, R0 ;  /* 0x0000761004007816 */ /* 0x000fe20000000000 */
[----:B------:R-:W-:Y:S06]  /*1e50*/  BRA `(.L_x_13531) ;  /* 0x0000000000047947 */ /* 0x000fec0003800000 */
.L_x_13528:
[----:B------:R-:W-:-:S07]  /*1e60*/  PRMT R0, RZ, 0x7610, R0 ;  /* 0x00007610ff007816 */ /* 0x000fce0000000000 */
.L_x_13531:
[----:B------:R-:W-:Y:S05]  /*1e70*/  BSYNC B2 ;  /* 0x0000000000027941 */ /* 0x000fea0003800000 */
.L_x_13527:
[----:B------:R-:W-:Y:S02]  /*1e80*/  LOP3.LUT R5, R5, 0xffff, RZ, 0xc0, !PT ;  /* 0x0000ffff05057812 */ /* 0x000fe400078ec0ff */
[----:B------:R-:W-:-:S03]  /*1e90*/  PRMT R3, R3, 0x5410, R0 ;  /* 0x0000541003037816 */ /* 0x000fc60000000000 */
[----:B------:R-:W-:-:S05]  /*1ea0*/  IMAD.WIDE.U32 R4, R5, 0x10000, RZ ;  /* 0x0001000005047825 */ /* 0x000fca00078e00ff */
[----:B------:R-:W-:Y:S02]  /*1eb0*/  LOP3.LUT R3, R3, R5, RZ, 0xfc, !PT ;  /* 0x0000000503037212 */ /* 0x000fe400078efcff */
[----:B0-----:R-:W-:-:S05]  /*1ec0*/  LOP3.LUT R2, R4, R2, RZ, 0xfc, !PT ;  /* 0x0000000204027212 */ /* 0x001fca00078efcff */
[----:B------:R-:W-:Y:S01]  /*1ed0*/  STG.E.64 desc[UR6][R14.64], R2 ;  /* 0x000000020e007986 */ /* 0x000fe2000c101b06 */
[----:B------:R-:W-:Y:S05]  /*1ee0*/  EXIT ;  /* 0x000000000000794d */ /* 0x000fea0003800000 */
.L_x_13515:
[----:B------:R-:W-:-:S13]  /*1ef0*/  ISETP.GE.AND P0, PT, R12, R9, PT ;  /* 0x000000090c00720c */ /* 0x000fda0003f06270 */
[----:B------:R-:W-:Y:S05]  /*1f00*/  @P0 EXIT ;  /* 0x000000000000094d */ /* 0x000fea0003800000 */
[----:B------:R-:W-:Y:S01]  /*1f10*/  STG.E.64 desc[UR6][R14.64], RZ ;  /* 0x000000ff0e007986 */ /* 0x000fe2000c101b06 */
[----:B------:R-:W-:Y:S05]  /*1f20*/  EXIT ;  /* 0x000000000000794d */ /* 0x000fea0003800000 */
        .weak           $__internal_18_$__cuda_sm3x_div_rn_noftz_f32_slowpath
        .type           $__internal_18_$__cuda_sm3x_div_rn_noftz_f32_slowpath,@function
        .size           $__internal_18_$__cuda_sm3x_div_rn_noftz_f32_slowpath,(.L_x_13646 - $__internal_18_$__cuda_sm3x_div_rn_noftz_f32_slowpath)
$__internal_18_$__cuda_sm3x_div_rn_noftz_f32_slowpath:
        /* <DEDUP_REMOVED lines=34> */
.L_x_13533:
        /* <DEDUP_REMOVED lines=51> */
.L_x_13540:
[----:B------:R-:W-:-:S04]  /*2480*/  LOP3.LUT R8, R8, 0x80000000, RZ, 0xc0, !PT ;  /* 0x8000000008087812 */ /* 0x000fc800078ec0ff */
[----:B------:R-:W-:Y:S01]  /*2490*/  LOP3.LUT R8, R8, 0x7f800000, RZ, 0xfc, !PT ;  /* 0x7f80000008087812 */ /* 0x000fe200078efcff */
[----:B------:R-:W-:Y:S06]  /*24a0*/  BRA `(.L_x_13541) ;  /* 0x0000000000047947 */ /* 0x000fec0003800000 */
.L_x_13539:
[----:B------:R-:W-:-:S07]  /*24b0*/  IMAD R8, R23, 0x800000, R8 ;  /* 0x0080000017087824 */ /* 0x000fce00078e0208 */
.L_x_13541:
[----:B------:R-:W-:Y:S05]  /*24c0*/  BSYNC B1 ;  /* 0x0000000000017941 */ /* 0x000fea0003800000 */
.L_x_13538:
[----:B------:R-:W-:Y:S05]  /*24d0*/  BRA `(.L_x_13542) ;  /* 0x0000000000207947 */ /* 0x000fea0003800000 */
.L_x_13537:
[----:B------:R-:W-:-:S04]  /*24e0*/  LOP3.LUT R8, R9, 0x80000000, R8, 0x48, !PT ;  /* 0x8000000009087812 */ /* 0x000fc800078e4808 */
[----:B------:R-:W-:Y:S01]  /*24f0*/  LOP3.LUT R8, R8, 0x7f800000, RZ, 0xfc, !PT ;  /* 0x7f80000008087812 */ /* 0x000fe200078efcff */
[----:B------:R-:W-:Y:S06]  /*2500*/  BRA `(.L_x_13542) ;  /* 0x0000000000147947 */ /* 0x000fec0003800000 */
.L_x_13536:
[----:B------:R-:W-:Y:S01]  /*2510*/  LOP3.LUT R8, R9, 0x80000000, R8, 0x48, !PT ;  /* 0x8000000009087812 */ /* 0x000fe200078e4808 */
[----:B------:R-:W-:Y:S06]  /*2520*/  BRA `(.L_x_13542) ;  /* 0x00000000000c7947 */ /* 0x000fec0003800000 */
.L_x_13535:
[----:B------:R-:W0:Y:S01]  /*2530*/  MUFU.RSQ R8, -QNAN ;  /* 0xffc0000000087908 */ /* 0x000e220000001400 */
[----:B------:R-:W-:Y:S05]  /*2540*/  BRA `(.L_x_13542) ;  /* 0x0000000000047947 */ /* 0x000fea0003800000 */
.L_x_13534:
[----:B------:R-:W-:-:S07]  /*2550*/  FADD.FTZ R8, R8, R9 ;  /* 0x0000000908087221 */ /* 0x000fce0000010000 */
.L_x_13542:
[----:B------:R-:W-:Y:S05]  /*2560*/  BSYNC B0 ;  /* 0x0000000000007941 */ /* 0x000fea0003800000 */
.L_x_13532:
[----:B------:R-:W-:Y:S01]  /*2570*/  HFMA2.MMA R9, -RZ, RZ, 0, 0 ;  /* 0x00000000ff097435 */ /* 0x000fe200000001ff */
[----:B0-----:R-:W-:Y:S01]  /*2580*/  MOV R21, R8 ;  /* 0x0000000800157202 */ /* 0x001fe20000000f00 */
[----:B------:R-:W-:-:S04]  /*2590*/  IMAD.MOV.U32 R8, RZ, RZ, R16 ;  /* 0x000000ffff087224 */ /* 0x000fc800078e0010 */
[----:B------:R-:W-:Y:S05]  /*25a0*/  RET.REL.NODEC R8 `(_ZN18transformer_engine49scaled_aligned_causal_masked_softmax_warp_forwardI6__halfS1_fLi7EEEvPT0_PKT_T1_iii) ;  /* 0xffffffd808947950 */ /* 0x000fea0003c3ffff */
.L_x_13543:
        /* <DEDUP_REMOVED lines=13> */
.L_x_13646:


//--------------------- .text._ZN18transformer_engine49scaled_aligned_causal_masked_softmax_warp_forwardI6__halfS1_fLi6EEEvPT0_PKT_T1_iii --------------------------
	.section	.text._ZN18transformer_engine49scaled_aligned_causal_masked_softmax_warp_forwardI6__halfS1_fLi6EEEvPT0_PKT_T1_iii,"ax",@progbits
	.align	128
        .global         _ZN18transformer_engine49scaled_aligned_causal_masked_softmax_warp_forwardI6__halfS1_fLi6EEEvPT0_PKT_T1_iii
        .type           _ZN18transformer_engine49scaled_aligned_causal_masked_softmax_warp_forwardI6__halfS1_fLi6EEEvPT0_PKT_T1_iii,@function
        .size           _ZN18transformer_engine49scaled_aligned_causal_masked_softmax_warp_forwardI6__halfS1_fLi6EEEvPT0_PKT_T1_iii,(.L_x_13647 - _ZN18transformer_engine49scaled_aligned_causal_masked_softmax_warp_forwardI6__halfS1_fLi6EEEvPT0_PKT_T1_iii)
        .other          _ZN18transformer_engine49scaled_aligned_causal_masked_softmax_warp_forwardI6__halfS1_fLi6EEEvPT0_PKT_T1_iii,@"STO_CUDA_ENTRY STV_DEFAULT"
_ZN18transformer_engine49scaled_aligned_causal_masked_softmax_warp_forwardI6__halfS1_fLi6EEEvPT0_PKT_T1_iii:
.text._ZN18transformer_engine49scaled_aligned_causal_masked_softmax_warp_forwardI6__halfS1_fLi6EEEvPT0_PKT_T1_iii:
        /* <DEDUP_REMOVED lines=24> */
[----:B------:R-:W-:Y:S01]  /*0180*/  IMAD.HI.U32 R16, R3, R9, R2 ;  /* 0x0000000903107227 */ /* 0x000fe200078e0002 */
[----:B------:R-:W-:-:S05]  /*0190*/  MOV R9, R4 ;  /* 0x0000000400097202 */ /* 0x000fca0000000f00 */
[----:B------:R-:W-:-:S04]  /*01a0*/  IMAD.HI.U32 R2, R16, R9, RZ ;  /* 0x0000000910027227 */ /* 0x000fc800078e00ff */
[----:B------:R-:W-:-:S04]  /*01b0*/  IMAD.MOV R2, RZ, RZ, -R2 ;  /* 0x000000ffff027224 */ /* 0x000fc800078e0a02 */
        /* <DEDUP_REMOVED lines=11> */
[----:B------:R-:W-:Y:S01]  /*0270*/  IADD3 R11, R7, -R6, RZ ;  /* 0x80000006070b7210 */ /* 0x000fe20007ffe0ff */
[----:B------:R-:W-:-:S04]  /*0280*/  VIADD R4, R12, 0x20 ;  /* 0x000000200c047836 */ /* 0x000fc80000000000 */
[----:B------:R-:W-:-:S05]  /*0290*/  IMAD.IADD R13, R10, 0x1, R11 ;  /* 0x000000010a0d7824 */ /* 0x000fca00078e020b */
[-C--:B------:R-:W-:Y:S02]  /*02a0*/  ISETP.GT.AND P3, PT, R12, R13.reuse, PT ;  /* 0x0000000d0c00720c */ /* 0x080fe40003f64270 */
[----:B------:R-:W-:Y:S02]  /*02b0*/  ISETP.GT.AND P2, PT, R4, R13, PT ;  /* 0x0000000d0400720c */ /* 0x000fe40003f44270 */
[----:B0-----:R-:W-:-:S04]  /*02c0*/  LEA R14, P4, R8, R2, 0x1 ;  /* 0x00000002080e7211 */ /* 0x001fc800078808ff */
[----:B------:R-:W-:-:S05]  /*02d0*/  LEA.HI.X R15, R8, R3, R9, 0x1, P4 ;  /* 0x00000003080f7211 */ /* 0x000fca00020f0c09 */
[----:B------:R-:W2:Y:S04]  /*02e0*/  @!P3 LDG.E.U16 R13, desc[UR6][R14.64] ;  /* 0x000000060e0db981 */ /* 0x000ea8000c1e1500 */
[----:B------:R0:W3:Y:S01]  /*02f0*/  @!P2 LDG.E.U16 R17, desc[UR6][R14.64+0x40] ;  /* 0x000040060e11a981 */ /* 0x0000e2000c1e1500 */
[----:B------:R-:W-:-:S05]  /*0300*/  VIADD R5, R5, 0x1 ;  /* 0x0000000105057836 */ /* 0x000fca0000000000 */
[----:B------:R-:W-:Y:S02]  /*0310*/  IABS R19, R5 ;  /* 0x0000000500137213 */ /* 0x000fe40000000000 */
[----:B------:R-:W-:Y:S01]  /*0320*/  ISETP.GE.AND P5, PT, R5, RZ, PT ;  /* 0x000000ff0500720c */ /* 0x000fe20003fa6270 */
[----:B0-----:R-:W0:Y:S02]  /*0330*/  @!P3 LDC R14, c[0x0][0x220] ;  /* 0x00008800ff0ebb82 */ /* 0x001e240000000800 */
[----:B------:R-:W-:-:S04]  /*0340*/  IMAD.HI.U32 R16, R16, R19, RZ ;  /* 0x0000001310107227 */ /* 0x000fc800078e00ff */
[----:B------:R-:W-:-:S04]  /*0350*/  IMAD.MOV R16, RZ, RZ, -R16 ;  /* 0x000000ffff107224 */ /* 0x000fc800078e0a10 */
[C---:B------:R-:W-:Y:S02]  /*0360*/  IMAD R19, R0.reuse, R16, R19 ;  /* 0x0000001000137224 */ /* 0x040fe400078e0213 */
[----:B------:R-:W1:Y:S03]  /*0370*/  @!P2 LDC R16, c[0x0][0x220] ;  /* 0x00008800ff10ab82 */ /* 0x000e660000000800 */
[----:B------:R-:W-:-:S13]  /*0380*/  ISETP.GT.U32.AND P4, PT, R0, R19, PT ;  /* 0x000000130000720c */ /* 0x000fda0003f84070 */
[----:B------:R-:W-:-:S04]  /*0390*/  @!P4 IADD3 R19, R19, -R0, RZ ;  /* 0x800000001313c210 */ /* 0x000fc80007ffe0ff */
[----:B------:R-:W-:-:S13]  /*03a0*/  ISETP.GT.U32.AND P4, PT, R0, R19, PT ;  /* 0x000000130000720c */ /* 0x000fda0003f84070 */
[----:B------:R-:W-:Y:S01]  /*03b0*/  @!P4 IMAD.IADD R19, R19, 0x1, -R0 ;  /* 0x000000011313c824 */ /* 0x000fe200078e0a00 */
[----:B------:R-:W-:Y:S01]  /*03c0*/  ISETP.GE.AND P4, PT, R5, UR4, PT ;  /* 0x0000000405007c0c */ /* 0x000fe2000bf86270 */
[----:B------:R-:W-:Y:S02]  /*03d0*/  IMAD.MOV.U32 R5, RZ, RZ, -0x39e3c000 ;  /* 0xc61c4000ff057424 */ /* 0x000fe400078e00ff */
[----:B------:R-:W-:Y:S02]  /*03e0*/  @!P5 IMAD.MOV R19, RZ, RZ, -R19 ;  /* 0x000000ffff13d224 */ /* 0x000fe400078e0a13 */
[----:B------:R-:W-:-:S03]  /*03f0*/  IMAD.MOV.U32 R0, RZ, RZ, -0x39e3c000 ;  /* 0xc61c4000ff007424 */ /* 0x000fc600078e00ff */
[----:B------:R-:W-:-:S04]  /*0400*/  SEL R18, R18, R19, !P1 ;  /* 0x0000001312127207 */ /* 0x000fc80004800000 */
[----:B------:R-:W-:Y:S01]  /*0410*/  IADD3 R15, R11, R18, RZ ;  /* 0x000000120b0f7210 */ /* 0x000fe20007ffe0ff */
[----:B--2---:R-:W-:Y:S02]  /*0420*/  @!P3 HADD2.F32 R13, -RZ, R13.H0_H0 ;  /* 0x2000000dff0db230 */ /* 0x004fe40000004100 */
[----:B---3--:R-:W-:-:S03]  /*0430*/  @!P2 HADD2.F32 R17, -RZ, R17.H0_H0 ;  /* 0x20000011ff11a230 */ /* 0x008fc60000004100 */
[----:B0-----:R-:W-:Y:S02]  /*0440*/  @!P3 FMUL R5, R13, R14 ;  /* 0x0000000e0d05b220 */ /* 0x001fe40000400000 */
[----:B-1----:R-:W-:Y:S01]  /*0450*/  @!P2 FMUL R0, R17, R16 ;  /* 0x000000101100a220 */ /* 0x002fe20000400000 */
        /* <DEDUP_REMOVED lines=9> */
[----:B------:R-:W3:Y:S01]  /*04f0*/  @!P2 LDG.E.U16 R11, desc[UR6][R14.64+0x40] ;  /* 0x000040060e0ba981 */ /* 0x000ee2000c1e1500 */
[----:B------:R-:W-:Y:S01]  /*0500*/  IMAD.MOV.U32 R3, RZ, RZ, -0x39e3c000 ;  /* 0xc61c4000ff037424 */ /* 0x000fe200078e00ff */
[----:B------:R-:W1:Y:S01]  /*0510*/  @!P2 LDC R16, c[0x0][0x220] ;  /* 0x00008800ff10ab82 */ /* 0x000e620000000800 */
[----:B------:R-:W-:Y:S02]  /*0520*/  IMAD.MOV.U32 R2, RZ, RZ, -0x39e3c000 ;  /* 0xc61c4000ff027424 */ /* 0x000fe400078e00ff */
[----:B--2---:R-:W-:-:S02]  /*0530*/  @!P1 HADD2.F32 R4, -RZ, R4.H0_H0 ;  /* 0x20000004ff049230 */ /* 0x004fc40000004100 */
[----:B---3--:R-:W-:-:S03]  /*0540*/  @!P2 HADD2.F32 R11, -RZ, R11.H0_H0 ;  /* 0x2000000bff0ba230 */ /* 0x008fc60000004100 */
[----:B0-----:R-:W-:Y:S02]  /*0550*/  @!P1 FMUL R3, R4, R13 ;  /* 0x0000000d04039220 */ /* 0x001fe40000400000 */
[----:B-1----:R-:W-:-:S07]  /*0560*/  @!P2 FMUL R2, R11, R16 ;  /* 0x000000100b02a220 */ /* 0x002fce0000400000 */
.L_x_13545:
[----:B------:R-:W-:Y:S05]  /*0570*/  BSYNC B0 ;  /* 0x0000000000007941 */ /* 0x000fea0003800000 */
.L_x_13544:
        /* <DEDUP_REMOVED lines=44> */
[----:B------:R-:W-:Y:S01]  /*0840*/  FFMA.SAT R20, R13, R4, 0.5 ;  /* 0x3f0000000d147423 */ /* 0x000fe20000002004 */
[C---:B------:R-:W-:Y:S01]  /*0850*/  FADD R18, R3.reuse, -12583039 ;  /* 0xcb40007f03127421 */ /* 0x040fe20000000000 */
[----:B------:R-:W-:Y:S02]  /*0860*/  IMAD.SHL.U32 R3, R3, 0x800000, RZ ;  /* 0x0080000003037824 */ /* 0x000fe400078e00ff */
[----:B------:R-:W-:Y:S01]  /*0870*/  FFMA R16, R15, 1.4426950216293334961, -R16 ;  /* 0x3fb8aa3b0f107823 */ /* 0x000fe20000000810 */
[----:B------:R-:W-:-:S03]  /*0880*/  FFMA R18, R11, 1.4426950216293334961, -R18 ;  /* 0x3fb8aa3b0b127823 */ /* 0x000fc60000000812 */
[----:B------:R-:W-:Y:S01]  /*0890*/  FFMA R16, R15, 1.925963033500011079e-08, R16 ;  /* 0x32a570600f107823 */ /* 0x000fe20000000010 */
[----:B------:R-:W-:Y:S01]  /*08a0*/  FADD R15, -R14, R2 ;  /* 0x000000020e0f7221 */ /* 0x000fe20000000100 */
[-C--:B------:R-:W-:Y:S01]  /*08b0*/  FFMA.RM R14, R20, R5.reuse, 12582913 ;  /* 0x4b400001140e7423 */ /* 0x080fe20000004005 */
[----:B------:R-:W-:Y:S01]  /*08c0*/  FFMA R18, R11, 1.925963033500011079e-08, R18 ;  /* 0x32a570600b127823 */ /* 0x000fe20000000012 */
[----:B------:R-:W0:Y:S01]  /*08d0*/  MUFU.EX2 R2, R16 ;  /* 0x0000001000027308 */ /* 0x000e220000000800 */
[----:B------:R-:W-:Y:S01]  /*08e0*/  FFMA.SAT R20, R15, R4, 0.5 ;  /* 0x3f0000000f147423 */ /* 0x000fe20000002004 */
[C---:B------:R-:W-:Y:S01]  /*08f0*/  FADD R4, R14.reuse, -12583039 ;  /* 0xcb40007f0e047421 */ /* 0x040fe20000000000 */
[----:B------:R-:W-:Y:S02]  /*0900*/  IMAD.SHL.U32 R14, R14, 0x800000, RZ ;  /* 0x008000000e0e7824 */ /* 0x000fe400078e00ff */
[----:B------:R-:W-:Y:S01]  /*0910*/  FFMA.RM R20, R20, R5, 12582913 ;  /* 0x4b40000114147423 */ /* 0x000fe20000004005 */
[C---:B------:R-:W-:Y:S01]  /*0920*/  FFMA R4, R13.reuse, 1.4426950216293334961, -R4 ;  /* 0x3fb8aa3b0d047823 */ /* 0x040fe20000000804 */
[----:B------:R-:W-:Y:S01]  /*0930*/  SHF.L.U32 R5, R0, 0x17, RZ ;  /* 0x0000001700057819 */ /* 0x000fe200000006ff */
[----:B------:R-:W1:Y:S01]  /*0940*/  MUFU.EX2 R18, R18 ;  /* 0x0000001200127308 */ /* 0x000e620000000800 */
[C---:B------:R-:W-:Y:S01]  /*0950*/  FADD R22, R20.reuse, -12583039 ;  /* 0xcb40007f14167421 */ /* 0x040fe20000000000 */
[----:B------:R-:W-:Y:S01]  /*0960*/  FFMA R13, R13, 1.925963033500011079e-08, R4 ;  /* 0x32a570600d0d7823 */ /* 0x000fe20000000004 */
[----:B------:R-:W-:-:S02]  /*0970*/  IMAD.SHL.U32 R0, R20, 0x800000, RZ ;  /* 0x0080000014007824 */ /* 0x000fc400078e00ff */
        /* <DEDUP_REMOVED lines=48> */
[----:B------:R-:W-:Y:S05]  /*0c80*/  CALL.REL.NOINC `($__internal_19_$__cuda_sm3x_div_rn_noftz_f32_slowpath) ;  /* 0x00000008001c7944 */ /* 0x000fea0003c00000 */
[----:B------:R-:W-:-:S07]  /*0c90*/  IMAD.MOV.U32 R6, RZ, RZ, R4 ;  /* 0x000000ffff067224 */ /* 0x000fce00078e0004 */
.L_x_13550:
[----:B------:R-:W-:Y:S05]  /*0ca0*/  BSYNC B2 ;  /* 0x0000000000027941 */ /* 0x000fea0003800000 */
.L_x_13549:
[----:B------:R-:W-:Y:S01]  /*0cb0*/  F2FP.F16.F32.PACK_AB R4, RZ, R6 ;  /* 0x00000006ff04723e */ /* 0x000fe200000000ff */
[----:B------:R-:W-:Y:S06]  /*0cc0*/  BRA `(.L_x_13551) ;  /* 0x0000000000107947 */ /* 0x000fec0003800000 */
.L_x_13548:
[----:B------:R-:W-:-:S13]  /*0cd0*/  ISETP.GE.AND P0, PT, R12, R7, PT ;  /* 0x000000070c00720c */ /* 0x000fda0003f06270 */
[----:B------:R-:W-:Y:S05]  /*0ce0*/  @P0 BREAK B1 ;  /* 0x0000000000010942 */ /* 0x000fea0003800000 */
[----:B------:R-:W-:Y:S05]  /*0cf0*/  @P0 BRA `(.L_x_13552) ;  /* 0x0000000000880947 */ /* 0x000fea0003800000 */
[----:B------:R-:W-:-:S07]  /*0d00*/  PRMT R4, RZ, 0x7610, R4 ;  /* 0x00007610ff047816 */ /* 0x000fce0000000004 */
.L_x_13551:
[----:B------:R-:W-:Y:S05]  /*0d10*/  BSYNC B1 ;  /* 0x0000000000017941 */ /* 0x000fea0003800000 */
.L_x_13547:
[----:B------:R-:W0:Y:S01]  /*0d20*/  S2R R14, SR_TID.X ;  /* 0x00000000000e7919 */ /* 0x000e220000002100 */
[----:B------:R-:W1:Y:S01]  /*0d30*/  LDC.64 R12, c[0x0][0x228] ;  /* 0x00008a00ff0c7b82 */ /* 0x000e620000000a00 */
[----:B------:R-:W-:Y:S01]  /*0d40*/  ULDC.64 UR4, c[0x0][0x210] ;  /* 0x0000840000047ab9 */ /* 0x000fe20000000a00 */
[----:B------:R-:W-:Y:S01]  /*0d50*/  BSSY B2, `(.L_x_13553) ;  /* 0x000001b000027945 */ /* 0x000fe20003800000 */
[----:B------:R-:W-:-:S04]  /*0d60*/  LEA R6, P0, R8, UR4, 0x1 ;  /* 0x0000000408067c11 */ /* 0x000fc8000f8008ff */
[----:B------:R-:W-:-:S05]  /*0d70*/  LEA.HI.X R7, R8, UR5, R9, 0x1, P0 ;  /* 0x0000000508077c11 */ /* 0x000fca00080f0c09 */
[----:B------:R2:W-:Y:S01]  /*0d80*/  STG.E.U16 desc[UR6][R6.64], R4 ;  /* 0x0000000406007986 */ /* 0x0005e2000c101506 */
[----:B-1----:R-:W-:Y:S02]  /*0d90*/  IADD3 R12, R10, R13, -R12 ;  /* 0x0000000d0a0c7210 */ /* 0x002fe40007ffe80c */
[----:B0-----:R-:W-:-:S04]  /*0da0*/  IADD3 R14, R14, 0x20, RZ ;  /* 0x000000200e0e7810 */ /* 0x001fc80007ffe0ff */
        /* <DEDUP_REMOVED lines=13> */
[----:B------:R-:W-:Y:S05]  /*0e80*/  CALL.REL.NOINC `($__internal_19_$__cuda_sm3x_div_rn_noftz_f32_slowpath) ;  /* 0x00000004009c7944 */ /* 0x000fea0003c00000 */
.L_x_13556:
[----:B------:R-:W-:Y:S05]  /*0e90*/  BSYNC B3 ;  /* 0x0000000000037941 */ /* 0x000fea0003800000 */
.L_x_13555:
[----:B------:R-:W-:Y:S01]  /*0ea0*/  F2FP.F16.F32.PACK_AB R3, RZ, R4 ;  /* 0x00000004ff03723e */ /* 0x000fe200000000ff */
[----:B------:R-:W-:Y:S06]  /*0eb0*/  BRA `(.L_x_13557) ;  /* 0x0000000000107947 */ /* 0x000fec0003800000 */
.L_x_13554:
[----:B------:R-:W-:-:S13]  /*0ec0*/  ISETP.GE.AND P0, PT, R14, R13, PT ;  /* 0x0000000d0e00720c */ /* 0x000fda0003f06270 */
[----:B------:R-:W-:Y:S05]  /*0ed0*/  @P0 BREAK B2 ;  /* 0x0000000000020942 */ /* 0x000fea0003800000 */
[----:B------:R-:W-:Y:S05]  /*0ee0*/  @P0 BRA `(.L_x_13552) ;  /* 0x00000000000c0947 */ /* 0x000fea0003800000 */
[----:B------:R-:W-:-:S07]  /*0ef0*/  PRMT R3, RZ, 0x7610, R3 ;  /* 0x00007610ff037816 */ /* 0x000fce0000000003 */
.L_x_13557:
[----:B------:R-:W-:Y:S05]  /*0f00*/  BSYNC B2 ;  /* 0x0000000000027941 */ /* 0x000fea0003800000 */
.L_x_13553:
[----:B------:R0:W-:Y:S02]  /*0f10*/  STG.E.U16 desc[UR6][R6.64+0x40], R3 ;  /* 0x0000400306007986 */ /* 0x0001e4000c101506 */
.L_x_13552:
[----:B------:R-:W-:Y:S05]  /*0f20*/  BSYNC B0 ;  /* 0x0000000000007941 */ /* 0x000fea0003800000 */
.L_x_13546:
        /* <DEDUP_REMOVED lines=12> */
[----:B------:R-:W-:Y:S01]  /*0ff0*/  ISETP.GE.AND P1, PT, R3, RZ, PT ;  /* 0x000000ff0300720c */ /* 0x000fe20003f26270 */
[----:B0-----:R-:W-:Y:S01]  /*1000*/  VIADD R10, R6, 0xffffffe ;  /* 0x0ffffffe060a7836 */ /* 0x001fe20000000000 */
[----:B------:R-:W-:-:S04]  /*1010*/  IABS R6, R3 ;  /* 0x0000000300067213 */ /* 0x000fc80000000000 */
[----:B------:R-:W0:Y:S02]  /*1020*/  F2I.FTZ.U32.TRUNC.NTZ R5, R10 ;  /* 0x0000000a00057305 */ /* 0x000e24000021f000 */
[----:B0-----:R-:W-:-:S04]  /*1030*/  IMAD.MOV R12, RZ, RZ, -R5 ;  /* 0x000000ffff0c7224 */ /* 0x001fc800078e0a05 */
[----:B------:R-:W-:-:S04]  /*1040*/  IMAD.MOV.U32 R4, RZ, RZ, R12 ;  /* 0x000000ffff047224 */ /* 0x000fc800078e000c */
[----:B------:R-:W-:Y:S01]  /*1050*/  IMAD R15, R4, R13, RZ ;  /* 0x0000000d040f7224 */ /* 0x000fe200078e02ff */
[----:B------:R-:W-:-:S10]  /*1060*/  HFMA2.MMA R4, -RZ, RZ, 0, 0 ;  /* 0x00000000ff047435 */ /* 0x000fd400000001ff */
        /* <DEDUP_REMOVED lines=9> */
[----:B------:R-:W-:Y:S01]  /*1100*/  ISETP.GE.AND P0, PT, R3, UR4, PT ;  /* 0x0000000403007c0c */ /* 0x000fe2000bf06270 */
[----:B------:R-:W-:-:S03]  /*1110*/  ULDC UR4, c[0x0][0x22c] ;  /* 0x00008b0000047ab9 */ /* 0x000fc60000000800 */
[----:B------:R-:W-:Y:S02]  /*1120*/  @!P1 IADD3 R4, -R4, RZ, RZ ;  /* 0x000000ff04049210 */ /* 0x000fe40007ffe1ff */
[----:B------:R-:W-:-:S04]  /*1130*/  @!P2 LOP3.LUT R4, RZ, R7, RZ, 0x33, !PT ;  /* 0x00000007ff04a212 */ /* 0x000fc800078e33ff */
[----:B------:R-:W-:-:S03]  /*1140*/  IADD3 R6, R4, UR4, -R7 ;  /* 0x0000000404067c10 */ /* 0x000fc6000fffe807 */
        /* <DEDUP_REMOVED lines=17> */
[----:B------:R-:W-:Y:S05]  /*1260*/  CALL.REL.NOINC `($__internal_19_$__cuda_sm3x_div_rn_noftz_f32_slowpath) ;  /* 0x0000000000a47944 */ /* 0x000fea0003c00000 */
.L_x_13561:
[----:B------:R-:W-:Y:S05]  /*1270*/  BSYNC B2 ;  /* 0x0000000000027941 */ /* 0x000fea0003800000 */
.L_x_13560:
[----:B------:R-:W-:Y:S01]  /*1280*/  F2FP.F16.F32.PACK_AB R4, RZ, R4 ;  /* 0x00000004ff04723e */ /* 0x000fe200000000ff */
[----:B------:R-:W-:Y:S06]  /*1290*/  BRA `(.L_x_13562) ;  /* 0x00000000000c7947 */ /* 0x000fec0003800000 */
.L_x_13559:
[----:B------:R-:W-:-:S13]  /*12a0*/  ISETP.GE.AND P0, PT, R3, UR4, PT ;  /* 0x0000000403007c0c */ /* 0x000fda000bf06270 */
[----:B------:R-:W-:Y:S05]  /*12b0*/  @P0 EXIT ;  /* 0x000000000000094d */ /* 0x000fea0003800000 */
[----:B------:R-:W-:-:S07]  /*12c0*/  PRMT R4, RZ, 0x7610, R4 ;  /* 0x00007610ff047816 */ /* 0x000fce0000000004 */
.L_x_13562:
[----:B------:R-:W-:Y:S05]  /*12d0*/  BSYNC B0 ;  /* 0x0000000000007941 */ /* 0x000fea0003800000 */
.L_x_13558:
        /* <DEDUP_REMOVED lines=21> */
[----:B------:R-:W-:Y:S01]  /*1430*/  MOV R4, R0 ;  /* 0x0000000000047202 */ /* 0x000fe20000000f00 */
[----:B------:R-:W-:Y:S01]  /*1440*/  IMAD.MOV.U32 R5, RZ, RZ, R11 ;  /* 0x000000ffff057224 */ /* 0x000fe200078e000b */
[----:B------:R-:W-:-:S07]  /*1450*/  MOV R12, 0x1470 ;  /* 0x00001470000c7802 */ /* 0x000fce0000000f00 */
[----:B------:R-:W-:Y:S05]  /*1460*/  CALL.REL.NOINC `($__internal_19_$__cuda_sm3x_div_rn_noftz_f32_slowpath) ;  /* 0x0000000000247944 */ /* 0x000fea0003c00000 */
.L_x_13566:
[----:B------:R-:W-:Y:S05]  /*1470*/  BSYNC B2 ;  /* 0x0000000000027941 */ /* 0x000fea0003800000 */
.L_x_13565:
[----:B------:R-:W-:Y:S01]  /*1480*/  F2FP.F16.F32.PACK_AB R0, RZ, R4 ;  /* 0x00000004ff00723e */ /* 0x000fe200000000ff */
[----:B------:R-:W-:Y:S06]  /*1490*/  BRA `(.L_x_13567) ;  /* 0x00000000000c7947 */ /* 0x000fec0003800000 */
.L_x_13564:
[----:B------:R-:W-:-:S13]  /*14a0*/  ISETP.GE.AND P0, PT, R5, R7, PT ;  /* 0x000000070500720c */ /* 0x000fda0003f06270 */
[----:B------:R-:W-:Y:S05]  /*14b0*/  @P0 EXIT ;  /* 0x000000000000094d */ /* 0x000fea0003800000 */
[----:B------:R-:W-:-:S07]  /*14c0*/  PRMT R0, RZ, 0x7610, R0 ;  /* 0x00007610ff007816 */ /* 0x000fce0000000000 */
.L_x_13567:
[----:B------:R-:W-:Y:S05]  /*14d0*/  BSYNC B0 ;  /* 0x0000000000007941 */ /* 0x000fea0003800000 */
.L_x_13563:
[----:B------:R-:W-:Y:S01]  /*14e0*/  STG.E.U16 desc[UR6][R2.64+0x40], R0 ;  /* 0x0000400002007986 */ /* 0x000fe2000c101506 */
[----:B------:R-:W-:Y:S05]  /*14f0*/  EXIT ;  /* 0x000000000000794d */ /* 0x000fea0003800000 */
        .weak           $__internal_19_$__cuda_sm3x_div_rn_noftz_f32_slowpath
        .type           $__internal_19_$__cuda_sm3x_div_rn_noftz_f32_slowpath,@function
        .size           $__internal_19_$__cuda_sm3x_div_rn_noftz_f32_slowpath,(.L_x_13647 - $__internal_19_$__cuda_sm3x_div_rn_noftz_f32_slowpath)
$__internal_19_$__cuda_sm3x_div_rn_noftz_f32_slowpath:
[----:B------:R-:W-:Y:S01]  /*1500*/  SHF.R.U32.HI R13, RZ, 0x17, R5 ;  /* 0x00000017ff0d7819 */ /* 0x000fe20000011605 */
[----:B------:R-:W-:Y:S01]  /*1510*/  BSSY B4, `(.L_x_13568) ;  /* 0x0000063000047945 */ /* 0x000fe20003800000 */
[----:B------:R-:W-:Y:S02]  /*1520*/  SHF.R.U32.HI R14, RZ, 0x17, R4 ;  /* 0x00000017ff0e7819 */ /* 0x000fe40000011604 */
[----:B------:R-:W-:Y:S02]  /*1530*/  LOP3.LUT R13, R13, 0xff, RZ, 0xc0, !PT ;  /* 0x000000ff0d0d7812 */ /* 0x000fe400078ec0ff */
[----:B------:R-:W-:Y:S02]  /*1540*/  LOP3.LUT R18, R14, 0xff, RZ, 0xc0, !PT ;  /* 0x000000ff0e127812 */ /* 0x000fe400078ec0ff */
[----:B------:R-:W-:Y:S01]  /*1550*/  MOV R15, R5 ;  /* 0x00000005000f7202 */ /* 0x000fe20000000f00 */
        /* <DEDUP_REMOVED lines=29> */
.L_x_13569:
        /* <DEDUP_REMOVED lines=51> */
.L_x_13576:
[----:B------:R-:W-:-:S04]  /*1a60*/  LOP3.LUT R4, R4, 0x80000000, RZ, 0xc0, !PT ;  /* 0x8000000004047812 */ /* 0x000fc800078ec0ff */
[----:B------:R-:W-:Y:S01]  /*1a70*/  LOP3.LUT R4, R4, 0x7f800000, RZ, 0xfc, !PT ;  /* 0x7f80000004047812 */ /* 0x000fe200078efcff */
[----:B------:R-:W-:Y:S06]  /*1a80*/  BRA `(.L_x_13577) ;  /* 0x0000000000047947 */ /* 0x000fec0003800000 */
.L_x_13575:
[----:B------:R-:W-:-:S07]  /*1a90*/  IMAD R4, R19, 0x800000, R4 ;  /* 0x0080000013047824 */ /* 0x000fce00078e0204 */
.L_x_13577:
[----:B------:R-:W-:Y:S05]  /*1aa0*/  BSYNC B5 ;  /* 0x0000000000057941 */ /* 0x000fea0003800000 */
.L_x_13574:
[----:B------:R-:W-:Y:S05]  /*1ab0*/  BRA `(.L_x_13578) ;  /* 0x0000000000207947 */ /* 0x000fea0003800000 */
.L_x_13573:
[----:B------:R-:W-:-:S04]  /*1ac0*/  LOP3.LUT R4, R15, 0x80000000, R4, 0x48, !PT ;  /* 0x800000000f047812 */ /* 0x000fc800078e4804 */
[----:B------:R-:W-:Y:S01]  /*1ad0*/  LOP3.LUT R4, R4, 0x7f800000, RZ, 0xfc, !PT ;  /* 0x7f80000004047812 */ /* 0x000fe200078efcff */
[----:B------:R-:W-:Y:S06]  /*1ae0*/  BRA `(.L_x_13578) ;  /* 0x0000000000147947 */ /* 0x000fec0003800000 */
.L_x_13572:
[----:B------:R-:W-:Y:S01]  /*1af0*/  LOP3.LUT R4, R15, 0x80000000, R4, 0x48, !PT ;  /* 0x800000000f047812 */ /* 0x000fe200078e4804 */
[----:B------:R-:W-:Y:S06]  /*1b00*/  BRA `(.L_x_13578) ;  /* 0x00000000000c7947 */ /* 0x000fec0003800000 */
.L_x_13571:
[----:B------:R-:W0:Y:S01]  /*1b10*/  MUFU.RSQ R4, -QNAN ;  /* 0xffc0000000047908 */ /* 0x000e220000001400 */
[----:B------:R-:W-:Y:S05]  /*1b20*/  BRA `(.L_x_13578) ;  /* 0x0000000000047947 */ /* 0x000fea0003800000 */
.L_x_13570:
[----:B------:R-:W-:-:S07]  /*1b30*/  FADD.FTZ R4, R4, R5 ;  /* 0x0000000504047221 */ /* 0x000fce0000010000 */
.L_x_13578:
[----:B------:R-:W-:Y:S05]  /*1b40*/  BSYNC B4 ;  /* 0x0000000000047941 */ /* 0x000fea0003800000 */
.L_x_13568:
[----:B------:R-:W-:-:S04]  /*1b50*/  IMAD.MOV.U32 R13, RZ, RZ, 0x0 ;  /* 0x00000000ff0d7424 */ /* 0x000fc800078e00ff */
[----:B0-----:R-:W-:Y:S05]  /*1b60*/  RET.REL.NODEC R12 `(_ZN18transformer_engine49scaled_aligned_causal_masked_softmax_warp_forwardI6__halfS1_fLi6EEEvPT0_PKT_T1_iii) ;  /* 0xffffffe40c247950 */ /* 0x001fea0003c3ffff */
.L_x_13579:
        /* <DEDUP_REMOVED lines=9> */
.L_x_13647:


//--------------------- .text._ZN18transformer_engine49scaled_aligned_causal_masked_softmax_warp_forwardI6__halfS1_fLi5EEEvPT0_PKT_T1_iii --------------------------
	.section	.text._ZN18transformer_engine49scaled_aligned_causal_masked_softmax_warp_forwardI6__halfS1_fLi5EEEvPT0_PKT_T1_iii,"ax",@progbits
	.align	128
        .global         _ZN18transformer_engine49scaled_aligned_causal_masked_softmax_warp_forwardI6__halfS1_fLi5EEEvPT0_PKT_T1_iii
        .type           _ZN18transformer_engine49scaled_aligned_causal_masked_softmax_warp_forwardI6__halfS1_fLi5EEEvPT0_PKT_T1_iii,@function
        .size           _ZN18transformer_engine49scaled_aligned_causal_masked_softmax_warp_forwardI6__halfS1_fLi5EEEvPT0_PKT_T1_iii,(.L_x_13648 - _ZN18transformer_engine49scaled_aligned_causal_masked_softmax_warp_forwardI6__halfS1_fLi5EEEvPT0_PKT_T1_iii)
        .other          _ZN18transformer_engine49scaled_aligned_causal_masked_softmax_warp_forwardI6__halfS1_fLi5EEEvPT0_PKT_T1_iii,@"STO_CUDA_ENTRY STV_DEFAULT"
_ZN18transformer_engine49scaled_aligned_causal_masked_softmax_warp_forwardI6__halfS1_fLi5EEEvPT0_PKT_T1_iii:
.text._ZN18transformer_engine49scaled_aligned_causal_masked_softmax_warp_forwardI6__halfS1_fLi5EEEvPT0_PKT_T1_iii:
        /* <DEDUP_REMOVED lines=52> */
[----:B--2---:R-:W-:-:S05]  /*0340*/  HADD2.F32 R0, -RZ, R10.H0_H0 ;  /* 0x2000000aff007230 */ /* 0x004fca0000004100 */
[----:B------:R-:W-:-:S07]  /*0350*/  FMUL R0, R0, UR5 ;  /* 0x0000000500007c20 */ /* 0x000fce0008400000 */
.L_x_13583:
[----:B------:R-:W-:Y:S05]  /*0360*/  BSYNC B1 ;  /* 0x0000000000017941 */ /* 0x000fea0003800000 */
.L_x_13582:
        /* <DEDUP_REMOVED lines=23> */
[----:B--2---:R-:W-:-:S05]  /*04e0*/  HADD2.F32 R2, -RZ, R10.H0_H0 ;  /* 0x2000000aff027230 */ /* 0x004fca0000004100 */
[----:B------:R-:W-:-:S07]  /*04f0*/  FMUL R2, R2, UR5 ;  /* 0x0000000502027c20 */ /* 0x000fce0008400000 */
.L_x_13581:
[----:B------:R-:W-:Y:S05]  /*0500*/  BSYNC B0 ;  /* 0x0000000000007941 */ /* 0x000fea0003800000 */
.L_x_13580:
        /* <DEDUP_REMOVED lines=17> */
[----:B------:R-:W-:Y:S01]  /*0620*/  HFMA2.MMA R4, -RZ, RZ, 0.96630859375, -0.0022525787353515625 ;  /* 0x3bbb989dff047435 */ /* 0x000fe200000001ff */
        /* <DEDUP_REMOVED lines=72> */
[----:B------:R-:W-:Y:S05]  /*0ab0*/  CALL.REL.NOINC `($__internal_20_$__cuda_sm3x_div_rn_noftz_f32_slowpath) ;  /* 0x00000004001c7944 */ /* 0x000fea0003c00000 */
[----:B------:R-:W-:-:S07]  /*0ac0*/  IMAD.MOV.U32 R3, RZ, RZ, R10 ;  /* 0x000000ffff037224 */ /* 0x000fce00078e000a */
.L_x_13587:
[----:B------:R-:W-:Y:S05]  /*0ad0*/  BSYNC B1 ;  /* 0x0000000000017941 */ /* 0x000fea0003800000 */
.L_x_13586:
[----:B------:R-:W-:-:S05]  /*0ae0*/  F2FP.F16.F32.PACK_AB R3, RZ, R3 ;  /* 0x00000003ff03723e */ /* 0x000fca00000000ff */
[----:B------:R0:W-:Y:S01]  /*0af0*/  STG.E.U16 desc[UR6][R4.64], R3 ;  /* 0x0000000304007986 */ /* 0x0001e2000c101506 */
[----:B------:R-:W-:Y:S05]  /*0b00*/  BRA `(.L_x_13588) ;  /* 0x0000000000087947 */ /* 0x000fea0003800000 */
.L_x_13585:
[----:B------:R-:W-:-:S13]  /*0b10*/  ISETP.GE.AND P0, PT, R8, R3, PT ;  /* 0x000000030800720c */ /* 0x000fda0003f06270 */
[----:B------:R1:W-:Y:S02]  /*0b20*/  @!P0 STG.E.U16 desc[UR6][R4.64], RZ ;  /* 0x000000ff04008986 */ /* 0x0003e4000c101506 */
.L_x_13588:
[----:B------:R-:W-:Y:S05]  /*0b30*/  BSYNC B0 ;  /* 0x0000000000007941 */ /* 0x000fea0003800000 */
.L_x_13584:
        /* <DEDUP_REMOVED lines=53> */
[----:B------:R-:W-:Y:S05]  /*0e90*/  CALL.REL.NOINC `($__internal_20_$__cuda_sm3x_div_rn_noftz_f32_slowpath) ;  /* 0x0000000000247944 */ /* 0x000fea0003c00000 */
[----:B------:R-:W-:-:S07]  /*0ea0*/  IMAD.MOV.U32 R2, RZ, RZ, R10 ;  /* 0x000000ffff027224 */ /* 0x000fce00078e000a */
.L_x_13591:
[----:B------:R-:W-:Y:S05]  /*0eb0*/  BSYNC B0 ;  /* 0x0000000000007941 */ /* 0x000fea0003800000 */
.L_x_13590:
[----:B------:R-:W-:-:S05]  /*0ec0*/  F2FP.F16.F32.PACK_AB R2, RZ, R2 ;  /* 0x00000002ff02723e */ /* 0x000fca00000000ff */
[----:B------:R-:W-:Y:S01]  /*0ed0*/  STG.E.U16 desc[UR6][R4.64], R2 ;  /* 0x0000000204007986 */ /* 0x000fe2000c101506 */
[----:B------:R-:W-:Y:S05]  /*0ee0*/  EXIT ;  /* 0x000000000000794d */ /* 0x000fea0003800000 */
.L_x_13589:
[----:B------:R-:W-:-:S13]  /*0ef0*/  ISETP.GE.AND P0, PT, R8, R3, PT ;  /* 0x000000030800720c */ /* 0x000fda0003f06270 */
[----:B------:R-:W-:Y:S05]  /*0f00*/  @P0 EXIT ;  /* 0x000000000000094d */ /* 0x000fea0003800000 */
[----:B------:R-:W-:Y:S01]  /*0f10*/  STG.E.U16 desc[UR6][R4.64], RZ ;  /* 0x000000ff04007986 */ /* 0x000fe2000c101506 */
[----:B------:R-:W-:Y:S05]  /*0f20*/  EXIT ;  /* 0x000000000000794d */ /* 0x000fea0003800000 */
        .weak           $__internal_20_$__cuda_sm3x_div_rn_noftz_f32_slowpath
        .type           $__internal_20_$__cuda_sm3x_div_rn_noftz_f32_slowpath,@function
        .size           $__internal_20_$__cuda_sm3x_div_rn_noftz_f32_slowpath,(.L_x_13648 - $__internal_20_$__cuda_sm3x_div_rn_noftz_f32_slowpath)
$__internal_20_$__cuda_sm3x_div_rn_noftz_f32_slowpath:
        /* <DEDUP_REMOVED lines=34> */
.L_x_13593:
        /* <DEDUP_REMOVED lines=51> */
.L_x_13600:
[----:B------:R-:W-:-:S04]  /*1480*/  LOP3.LUT R2, R2, 0x80000000, RZ, 0xc0, !PT ;  /* 0x8000000002027812 */ /* 0x000fc800078ec0ff */
[----:B------:R-:W-:Y:S01]  /*1490*/  LOP3.LUT R2, R2, 0x7f800000, RZ, 0xfc, !PT ;  /* 0x7f80000002027812 */ /* 0x000fe200078efcff */
[----:B------:R-:W-:Y:S06]  /*14a0*/  BRA `(.L_x_13601) ;  /* 0x0000000000047947 */ /* 0x000fec0003800000 */
.L_x_13599:
[----:B------:R-:W-:-:S07]  /*14b0*/  IMAD R2, R11, 0x800000, R2 ;  /* 0x008000000b027824 */ /* 0x000fce00078e0202 */
.L_x_13601:
[----:B------:R-:W-:Y:S05]  /*14c0*/  BSYNC B3 ;  /* 0x0000000000037941 */ /* 0x000fea0003800000 */
.L_x_13598:
[----:B------:R-:W-:Y:S05]  /*14d0*/  BRA `(.L_x_13602) ;  /* 0x0000000000207947 */ /* 0x000fea0003800000 */
.L_x_13597:
[----:B------:R-:W-:-:S04]  /*14e0*/  LOP3.LUT R2, R3, 0x80000000, R2, 0x48, !PT ;  /* 0x8000000003027812 */ /* 0x000fc800078e4802 */
[----:B------:R-:W-:Y:S01]  /*14f0*/  LOP3.LUT R2, R2, 0x7f800000, RZ, 0xfc, !PT ;  /* 0x7f80000002027812 */ /* 0x000fe200078efcff */
[----:B------:R-:W-:Y:S06]  /*1500*/  BRA `(.L_x_13602) ;  /* 0x0000000000147947 */ /* 0x000fec0003800000 */
.L_x_13596:
[----:B------:R-:W-:Y:S01]  /*1510*/  LOP3.LUT R2, R3, 0x80000000, R2, 0x48, !PT ;  /* 0x8000000003027812 */ /* 0x000fe200078e4802 */
[----:B------:R-:W-:Y:S06]  /*1520*/  BRA `(.L_x_13602) ;  /* 0x00000000000c7947 */ /* 0x000fec0003800000 */
.L_x_13595:
[----:B------:R-:W0:Y:S01]  /*1530*/  MUFU.RSQ R2, -QNAN ;  /* 0xffc0000000027908 */ /* 0x000e220000001400 */
[----:B------:R-:W-:Y:S05]  /*1540*/  BRA `(.L_x_13602) ;  /* 0x0000000000047947 */ /* 0x000fea0003800000 */
.L_x_13594:
[----:B------:R-:W-:-:S07]  /*1550*/  FADD.FTZ R2, R2, R3 ;  /* 0x0000000302027221 */ /* 0x000fce0000010000 */
.L_x_13602:
[----:B------:R-:W-:Y:S05]  /*1560*/  BSYNC B2 ;  /* 0x0000000000027941 */ /* 0x000fea0003800000 */
.L_x_13592:
[----:B0-----:R-:W-:Y:S02]  /*1570*/  IMAD.MOV.U32 R10, RZ, RZ, R2 ;  /* 0x000000ffff0a7224 */ /* 0x001fe400078e0002 */
[----:B------:R-:W-:Y:S02]  /*1580*/  IMAD.MOV.U32 R2, RZ, RZ, R8 ;  /* 0x000000ffff027224 */ /* 0x000fe400078e0008 */
[----:B------:R-:W-:-:S04]  /*1590*/  IMAD.MOV.U32 R3, RZ, RZ, 0x0 ;  /* 0x00000000ff037424 */ /* 0x000fc800078e00ff */
[----:B------:R-:W-:Y:S05]  /*15a0*/  RET.REL.NODEC R2 `(_ZN18transformer_engine49scaled_aligned_causal_masked_softmax_warp_forwardI6__halfS1_fLi5EEEvPT0_PKT_T1_iii) ;  /* 0xffffffe802947950 */ /* 0x000fea0003c3ffff */
.L_x_13603:
        /* <DEDUP_REMOVED lines=13> */
.L_x_13648:


//--------------------- .text._ZN18transformer_engine49scaled_aligned_causal_masked_softmax_warp_forwardI6__halfS1_fLi4EEEvPT0_PKT_T1_iii --------------------------
	.section	.text._ZN18transformer_engine49scaled_aligned_causal_masked_softmax_warp_forwardI6__halfS1_fLi4EEEvPT0_PKT_T1_iii,"ax",@progbits
	.align	128
        .global         _ZN18transformer_engine49scaled_aligned_causal_masked_softmax_warp_forwardI6__halfS1_fLi4EEEvPT0_PKT_T1_iii
        .type           _ZN18transformer_engine49scaled_aligned_causal_masked_softmax_warp_forwardI6__halfS1_fLi4EEEvPT0_PKT_T1_iii,@function
        .size           _ZN18transformer_engine49scaled_aligned_causal_masked_softmax_warp_forwardI6__halfS1_fLi4EEEvPT0_PKT_T1_iii,(.L_x_13649 - _ZN18transformer_engine49scaled_aligned_causal_masked_softmax_warp_forwardI6__halfS1_fLi4EEEvPT0_PKT_T1_iii)
        .other          _ZN18transformer_engine49scaled_aligned_causal_masked_softmax_warp_forwardI6__halfS1_fLi4EEEvPT0_PKT_T1_iii,@"STO_CUDA_ENTRY STV_DEFAULT"
_ZN18transformer_engine49scaled_aligned_causal_masked_softmax_warp_forwardI6__halfS1_fLi4EEEvPT0_PKT_T1_iii:
.text._ZN18transformer_engine49scaled_aligned_causal_masked_softmax_warp_forwardI6__halfS1_fLi4EEEvPT0_PKT_T1_iii:
        /* <DEDUP_REMOVED lines=51> */
[----:B--2---:R-:W-:-:S05]  /*0330*/  HADD2.F32 R0, -RZ, R4.H0_H0 ;  /* 0x20000004ff007230 */ /* 0x004fca0000004100 */
[----:B------:R-:W-:-:S07]  /*0340*/  FMUL R0, R0, UR5 ;  /* 0x0000000500007c20 */ /* 0x000fce0008400000 */
.L_x_13607:
[----:B------:R-:W-:Y:S05]  /*0350*/  BSYNC B1 ;  /* 0x0000000000017941 */ /* 0x000fea0003800000 */
.L_x_13606:
        /* <DEDUP_REMOVED lines=10> */
[----:B------:R-:W-:Y:S02]  /*0400*/  IMAD.MOV.U32 R2, RZ, RZ, -0x39e3c000 ;  /* 0xc61c4000ff027424 */ /* 0x000fe400078e00ff */
[----:B------:R-:W-:-:S05]  /*0410*/  @!P3 IMAD.MOV R5, RZ, RZ, -R5 ;  /* 0x000000ffff05b224 */ /* 0x000fca00078e0a05 */
[----:B------:R-:W-:-:S04]  /*0420*/  SEL R5, R12, R5, !P0 ;  /* 0x000000050c057207 */ /* 0x000fc80004000000 */
[----:B------:R-:W-:-:S04]  /*0430*/  IADD3 R5, R14, R5, RZ ;  /* 0x000000050e057210 */ /* 0x000fc80007ffe0ff */
        /* <DEDUP_REMOVED lines=11> */
.L_x_13605:
[----:B------:R-:W-:Y:S05]  /*04f0*/  BSYNC B0 ;  /* 0x0000000000007941 */ /* 0x000fea0003800000 */
.L_x_13604:
        /* <DEDUP_REMOVED lines=81> */
[----:B------:R-:W-:Y:S05]  /*0a10*/  CALL.REL.NOINC `($__internal_21_$__cuda_sm3x_div_rn_noftz_f32_slowpath) ;  /* 0x0000000400187944 */ /* 0x000fea0003c00000 */
[----:B------:R-:W-:-:S07]  /*0a20*/  IMAD.MOV.U32 R3, RZ, RZ, R2 ;  /* 0x000000ffff037224 */ /* 0x000fce00078e0002 */
.L_x_13611:
[----:B------:R-:W-:Y:S05]  /*0a30*/  BSYNC B1 ;  /* 0x0000000000017941 */ /* 0x000fea0003800000 */
.L_x_13610:
[----:B------:R-:W-:-:S05]  /*0a40*/  F2FP.F16.F32.PACK_AB R3, RZ, R3 ;  /* 0x00000003ff03723e */ /* 0x000fca00000000ff */
[----:B------:R0:W-:Y:S01]  /*0a50*/  STG.E.U16 desc[UR6][R4.64], R3 ;  /* 0x0000000304007986 */ /* 0x0001e2000c101506 */
[----:B------:R-:W-:Y:S05]  /*0a60*/  BRA `(.L_x_13612) ;  /* 0x0000000000087947 */ /* 0x000fea0003800000 */
.L_x_13609:
[----:B------:R-:W-:-:S13]  /*0a70*/  ISETP.GE.AND P0, PT, R10, R7, PT ;  /* 0x000000070a00720c */ /* 0x000fda0003f06270 */
[----:B------:R1:W-:Y:S02]  /*0a80*/  @!P0 STG.E.U16 desc[UR6][R4.64], RZ ;  /* 0x000000ff04008986 */ /* 0x0003e4000c101506 */
.L_x_13612:
[----:B------:R-:W-:Y:S05]  /*0a90*/  BSYNC B0 ;  /* 0x0000000000007941 */ /* 0x000fea0003800000 */
.L_x_13608:
        /* <DEDUP_REMOVED lines=17> */
[----:B------:R-:W-:-:S04]  /*0bb0*/  IMAD.HI.U32 R2, R3, R5, R2 ;  /* 0x0000000503027227 */ /* 0x000fc800078e0002 */
[----:B------:R-:W-:-:S04]  /*0bc0*/  IMAD.MOV.U32 R3, RZ, RZ, R6 ;  /* 0x000000ffff037224 */ /* 0x000fc800078e0006 */
[----:B------:R-:W-:-:S05]  /*0bd0*/  IMAD.HI.U32 R2, R2, R3, RZ ;  /* 0x0000000302027227 */ /* 0x000fca00078e00ff */
[----:B------:R-:W-:-:S05]  /*0be0*/  IADD3 R2, -R2, RZ, RZ ;  /* 0x000000ff02027210 */ /* 0x000fca0007ffe1ff */
        /* <DEDUP_REMOVED lines=32> */
[----:B------:R-:W-:Y:S05]  /*0df0*/  CALL.REL.NOINC `($__internal_21_$__cuda_sm3x_div_rn_noftz_f32_slowpath) ;  /* 0x0000000000207944 */ /* 0x000fea0003c00000 */
.L_x_13615:
[----:B------:R-:W-:Y:S05]  /*0e00*/  BSYNC B0 ;  /* 0x0000000000007941 */ /* 0x000fea0003800000 */
.L_x_13614:
[----:B------:R-:W-:-:S05]  /*0e10*/  F2FP.F16.F32.PACK_AB R2, RZ, R2 ;  /* 0x00000002ff02723e */ /* 0x000fca00000000ff */
[----:B------:R-:W-:Y:S01]  /*0e20*/  STG.E.U16 desc[UR6][R4.64], R2 ;  /* 0x0000000204007986 */ /* 0x000fe2000c101506 */
[----:B------:R-:W-:Y:S05]  /*0e30*/  EXIT ;  /* 0x000000000000794d */ /* 0x000fea0003800000 */
.L_x_13613:
[----:B------:R-:W-:-:S13]  /*0e40*/  ISETP.GE.AND P0, PT, R6, R3, PT ;  /* 0x000000030600720c */ /* 0x000fda0003f06270 */
[----:B------:R-:W-:Y:S05]  /*0e50*/  @P0 EXIT ;  /* 0x000000000000094d */ /* 0x000fea0003800000 */
[----:B------:R-:W-:Y:S01]  /*0e60*/  STG.E.U16 desc[UR6][R4.64], RZ ;  /* 0x000000ff04007986 */ /* 0x000fe2000c101506 */
[----:B------:R-:W-:Y:S05]  /*0e70*/  EXIT ;  /* 0x000000000000794d */ /* 0x000fea0003800000 */
        .weak           $__internal_21_$__cuda_sm3x_div_rn_noftz_f32_slowpath
        .type           $__internal_21_$__cuda_sm3x_div_rn_noftz_f32_slowpath,@function
        .size           $__internal_21_$__cuda_sm3x_div_rn_noftz_f32_slowpath,(.L_x_13649 - $__internal_21_$__cuda_sm3x_div_rn_noftz_f32_slowpath)
$__internal_21_$__cuda_sm3x_div_rn_noftz_f32_slowpath:
        /* <DEDUP_REMOVED lines=34> */
.L_x_13617:
[----:B------:R-:W-:Y:S01]  /*10a0*/  LEA R12, R10, 0xc0800000, 0x17 ;  /* 0xc08000000a0c7811 */ /* 0x000fe200078eb8ff */
[----:B------:R-:W-:Y:S03]  /*10b0*/  BSSY B3, `(.L_x_13622) ;  /* 0x0000036000037945 */ /* 0x000fe60003800000 */
[----:B------:R-:W-:Y:S01]  /*10c0*/  IADD3 R12, -R12, R3, RZ ;  /* 0x000000030c0c7210 */ /* 0x000fe20007ffe1ff */
[----:B------:R-:W-:-:S03]  /*10d0*/  VIADD R3, R14, 0xffffff81 ;  /* 0xffffff810e037836 */ /* 0x000fc60000000000 */
        /* <DEDUP_REMOVED lines=47> */
.L_x_13624:
[----:B------:R-:W-:-:S04]  /*13d0*/  LOP3.LUT R2, R2, 0x80000000, RZ, 0xc0, !PT ;  /* 0x8000000002027812 */ /* 0x000fc800078ec0ff */
[----:B------:R-:W-:Y:S01]  /*13e0*/  LOP3.LUT R2, R2, 0x7f800000, RZ, 0xfc, !PT ;  /* 0x7f80000002027812 */ /* 0x000fe200078efcff */
[----:B------:R-:W-:Y:S06]  /*13f0*/  BRA `(.L_x_13625) ;  /* 0x0000000000047947 */ /* 0x000fec0003800000 */
.L_x_13623:
[----:B------:R-:W-:-:S07]  /*1400*/  IMAD R2, R10, 0x800000, R2 ;  /* 0x008000000a027824 */ /* 0x000fce00078e0202 */
.L_x_13625:
[----:B------:R-:W-:Y:S05]  /*1410*/  BSYNC B3 ;  /* 0x0000000000037941 */ /* 0x000fea0003800000 */
.L_x_13622:
[----:B------:R-:W-:Y:S05]  /*1420*/  BRA `(.L_x_13626) ;  /* 0x0000000000207947 */ /* 0x000fea0003800000 */
.L_x_13621:
[----:B------:R-:W-:-:S04]  /*1430*/  LOP3.LUT R2, R3, 0x80000000, R2, 0x48, !PT ;  /* 0x8000000003027812 */ /* 0x000fc800078e4802 */
[----:B------:R-:W-:Y:S01]  /*1440*/  LOP3.LUT R2, R2, 0x7f800000, RZ, 0xfc, !PT ;  /* 0x7f80000002027812 */ /* 0x000fe200078efcff */
[----:B------:R-:W-:Y:S06]  /*1450*/  BRA `(.L_x_13626) ;  /* 0x0000000000147947 */ /* 0x000fec0003800000 */
.L_x_13620:
[----:B------:R-:W-:Y:S01]  /*1460*/  LOP3.LUT R2, R3, 0x80000000, R2, 0x48, !PT ;  /* 0x8000000003027812 */ /* 0x000fe200078e4802 */
[----:B------:R-:W-:Y:S06]  /*1470*/  BRA `(.L_x_13626) ;  /* 0x00000000000c7947 */ /* 0x000fec0003800000 */
.L_x_13619:
[----:B------:R-:W0:Y:S01]  /*1480*/  MUFU.RSQ R2, -QNAN ;  /* 0xffc0000000027908 */ /* 0x000e220000001400 */
[----:B------:R-:W-:Y:S05]  /*1490*/  BRA `(.L_x_13626) ;  /* 0x0000000000047947 */ /* 0x000fea0003800000 */
.L_x_13618:
[----:B------:R-:W-:-:S07]  /*14a0*/  FADD.FTZ R2, R2, R3 ;  /* 0x0000000302027221 */ /* 0x000fce0000010000 */
.L_x_13626:
[----:B------:R-:W-:Y:S05]  /*14b0*/  BSYNC B2 ;  /* 0x0000000000027941 */ /* 0x000fea0003800000 */
.L_x_13616:
[----:B------:R-:W-:-:S04]  /*14c0*/  IMAD.MOV.U32 R7, RZ, RZ, 0x0 ;  /* 0x00000000ff077424 */ /* 0x000fc800078e00ff */
[----:B0-----:R-:W-:Y:S05]  /*14d0*/  RET.REL.NODEC R6 `(_ZN18transformer_engine49scaled_aligned_causal_masked_softmax_warp_forwardI6__halfS1_fLi4EEEvPT0_PKT_T1_iii) ;  /* 0xffffffe806c87950 */ /* 0x001fea0003c3ffff */
.L_x_13627:
        /* <DEDUP_REMOVED lines=10> */
.L_x_13649:


//--------------------- .nv.shared.reserved.0     --------------------------
	.section	.nv.shared.reserved.0,"aw",@nobits
	.weak		__nv_reservedSMEM_offset_0_alias
	.size		__nv_reservedSMEM_offset_0_alias, 0, 0
	.other		__nv_reservedSMEM_offset_0_alias,@"STO_CUDA_RESERVED_SHARED STV_DEFAULT"
__nv_reservedSMEM_offset_0_alias:
	.zero		0


//--------------------- .nv.constant0._ZN18transformer_engine50scaled_aligned_causal_masked_softmax_warp_backwardI13__nv_bfloat16S1_fLi14EEEvPT0_PKT_S6_T1_iii --------------------------
	.section	.nv.constant0._ZN18transformer_engine50scaled_aligned_causal_masked_softmax_warp_backwardI13__nv_bfloat16S1_fLi14EEEvPT0_PKT_S6_T1_iii,"a",@progbits
	.sectionflags	@""
	.align	4
.nv.constant0._ZN18transformer_engine50scaled_aligned_causal_masked_softmax_warp_backwardI13__nv_bfloat16S1_fLi14EEEvPT0_PKT_S6_T1_iii:
	.zero		568


//--------------------- .nv.constant0._ZN18transformer_engine50scaled_aligned_causal_masked_softmax_warp_backwardI13__nv_bfloat16S1_fLi13EEEvPT0_PKT_S6_T1_iii --------------------------
	.section	.nv.constant0._ZN18transformer_engine50scaled_aligned_causal_masked_softmax_warp_backwardI13__nv_bfloat16S1_fLi13EEEvPT0_PKT_S6_T1_iii,"a",@progbits
	.sectionflags	@""
	.align	4
.nv.constant0._ZN18transformer_engine50scaled_aligned_causal_masked_softmax_warp_backwardI13__nv_bfloat16S1_fLi13EEEvPT0_PKT_S6_T1_iii:
	.zero		568


//--------------------- .nv.constant0._ZN18transformer_engine50scaled_aligned_causal_masked_softmax_warp_backwardI13__nv_bfloat16S1_fLi12EEEvPT0_PKT_S6_T1_iii --------------------------
	.section	.nv.constant0._ZN18transformer_engine50scaled_aligned_causal_masked_softmax_warp_backwardI13__nv_bfloat16S1_fLi12EEEvPT0_PKT_S6_T1_iii,"a",@progbits
	.sectionflags	@""
	.align	4
.nv.constant0._ZN18transformer_engine50scaled_aligned_causal_masked_softmax_warp_backwardI13__nv_bfloat16S1_fLi12EEEvPT0_PKT_S6_T1_iii:
	.zero		568


//--------------------- .nv.constant0._ZN18transformer_engine50scaled_aligned_causal_masked_softmax_warp_backwardI13__nv_bfloat16S1_fLi11EEEvPT0_PKT_S6_T1_iii --------------------------
	.section	.nv.constant0._ZN18transformer_engine50scaled_aligned_causal_masked_softmax_warp_backwardI13__nv_bfloat16S1_fLi11EEEvPT0_PKT_S6_T1_iii,"a",@progbits
	.sectionflags	@""
	.align	4
.nv.constant0._ZN18transformer_engine50scaled_aligned_causal_masked_softmax_warp_backwardI13__nv_bfloat16S1_fLi11EEEvPT0_PKT_S6_T1_iii:
	.zero		568


//--------------------- .nv.constant0._ZN18transformer_engine50scaled_aligned_causal_masked_softmax_warp_backwardI13__nv_bfloat16S1_fLi10EEEvPT0_PKT_S6_T1_iii --------------------------
	.section	.nv.constant0._ZN18transformer_engine50scaled_aligned_causal_masked_softmax_warp_backwardI13__nv_bfloat16S1_fLi10EEEvPT0_PKT_S6_T1_iii,"a",@progbits
	.sectionflags	@""
	.align	4
.nv.constant0._ZN18transformer_engine50scaled_aligned_causal_masked_softmax_warp_backwardI13__nv_bfloat16S1_fLi10EEEvPT0_PKT_S6_T1_iii:
	.zero		568


//--------------------- .nv.constant0._ZN18transformer_engine50scaled_aligned_causal_masked_softmax_warp_backwardI13__nv_bfloat16S1_fLi9EEEvPT0_PKT_S6_T1_iii --------------------------
	.section	.nv.constant0._ZN18transformer_engine50scaled_aligned_causal_masked_softmax_warp_backwardI13__nv_bfloat16S1_fLi9EEEvPT0_PKT_S6_T1_iii,"a",@progbits
	.sectionflags	@""
	.align	4
.nv.constant0._ZN18transformer_engine50scaled_aligned_causal_masked_softmax_warp_backwardI13__nv_bfloat16S1_fLi9EEEvPT0_PKT_S6_T1_iii:
	.zero		568


//--------------------- .nv.constant0._ZN18transformer_engine50scaled_aligned_causal_masked_softmax_warp_backwardI13__nv_bfloat16S1_fLi8EEEvPT0_PKT_S6_T1_iii --------------------------
	.section	.nv.constant0._ZN18transformer_engine50scaled_aligned_causal_masked_softmax_warp_backwardI13__nv_bfloat16S1_fLi8EEEvPT0_PKT_S6_T1_iii,"a",@progbits
	.sectionflags	@""
	.align	4
.nv.constant0._ZN18transformer_engine50scaled_aligned_causal_masked_softmax_warp_backwardI13__nv_bfloat16S1_fLi8EEEvPT0_PKT_S6_T1_iii:
	.zero		568


//--------------------- .nv.constant0._ZN18transformer_engine50scaled_aligned_causal_masked_softmax_warp_backwardI13__nv_bfloat16S1_fLi7EEEvPT0_PKT_S6_T1_iii --------------------------
	.section	.nv.constant0._ZN18transformer_engine50scaled_aligned_causal_masked_softmax_warp_backwardI13__nv_bfloat16S1_fLi7EEEvPT0_PKT_S6_T1_iii,"a",@progbits
	.sectionflags	@""
	.align	4
.nv.constant0._ZN18transformer_engine50scaled_aligned_causal_masked_softmax_warp_backwardI13__nv_bfloat16S1_fLi7EEEvPT0_PKT_S6_T1_iii:
	.zero		568


//--------------------- .nv.constant0._ZN18transformer_engine50scaled_aligned_causal_masked_softmax_warp_backwardI13__nv_bfloat16S1_fLi6EEEvPT0_PKT_S6_T1_iii --------------------------
	.section	.nv.constant0._ZN18transformer_engine50scaled_aligned_causal_masked_softmax_warp_backwardI13__nv_bfloat16S1_fLi6EEEvPT0_PKT_S6_T1_iii,"a",@progbits
	.sectionflags	@""
	.align	4
.nv.constant0._ZN18transformer_engine50scaled_aligned_causal_masked_softmax_warp_backwardI13__nv_bfloat16S1_fLi6EEEvPT0_PKT_S6_T1_iii:
	.zero		568


//--------------------- .nv.constant0._ZN18transformer_engine50scaled_aligned_causal_masked_softmax_warp_backwardI13__nv_bfloat16S1_fLi5EEEvPT0_PKT_S6_T1_iii --------------------------
	.section	.nv.constant0._ZN18transformer_engine50scaled_aligned_causal_masked_softmax_warp_backwardI13__nv_bfloat16S1_fLi5EEEvPT0_PKT_S6_T1_iii,"a",@progbits
	.sectionflags	@""
	.align	4
.nv.constant0._ZN18transformer_engine50scaled_aligned_causal_masked_softmax_warp_backwardI13__nv_bfloat16S1_fLi5EEEvPT0_PKT_S6_T1_iii:
	.zero		568


//--------------------- .nv.constant0._ZN18transformer_engine50scaled_aligned_causal_masked_softmax_warp_backwardI13__nv_bfloat16S1_fLi4EEEvPT0_PKT_S6_T1_iii --------------------------
	.section	.nv.constant0._ZN18transformer_engine50scaled_aligned_causal_masked_softmax_warp_backwardI13__nv_bfloat16S1_fLi4EEEvPT0_PKT_S6_T1_iii,"a",@progbits
	.sectionflags	@""
	.align	4
.nv.constant0._ZN18transformer_engine50scaled_aligned_causal_masked_softmax_warp_backwardI13__nv_bfloat16S1_fLi4EEEvPT0_PKT_S6_T1_iii:
	.zero		568


//--------------------- .nv.constant0._ZN18transformer_engine50scaled_aligned_causal_masked_softmax_warp_backwardI6__halfS1_fLi14EEEvPT0_PKT_S6_T1_iii --------------------------
	.section	.nv.constant0._ZN18transformer_engine50scaled_aligned_causal_masked_softmax_warp_backwardI6__halfS1_fLi14EEEvPT0_PKT_S6_T1_iii,"a",@progbits
	.sectionflags	@""
	.align	4
.nv.constant0._ZN18transformer_engine50scaled_aligned_causal_masked_softmax_warp_backwardI6__halfS1_fLi14EEEvPT0_PKT_S6_T1_iii:
	.zero		568


//--------------------- .nv.constant0._ZN18transformer_engine50scaled_aligned_causal_masked_softmax_warp_backwardI6__halfS1_fLi13EEEvPT0_PKT_S6_T1_iii --------------------------
	.section	.nv.constant0._ZN18transformer_engine50scaled_aligned_causal_masked_softmax_warp_backwardI6__halfS1_fLi13EEEvPT0_PKT_S6_T1_iii,"a",@progbits
	.sectionflags	@""
	.align	4
.nv.constant0._ZN18transformer_engine50scaled_aligned_causal_masked_softmax_warp_backwardI6__halfS1_fLi13EEEvPT0_PKT_S6_T1_iii:
	.zero		568


//--------------------- .nv.constant0._ZN18transformer_engine50scaled_aligned_causal_masked_softmax_warp_backwardI6__halfS1_fLi12EEEvPT0_PKT_S6_T1_iii --------------------------
	.section	.nv.constant0._ZN18transformer_engine50scaled_aligned_causal_masked_softmax_warp_backwardI6__halfS1_fLi12EEEvPT0_PKT_S6_T1_iii,"a",@progbits
	.sectionflags	@""
	.align	4
.nv.constant0._ZN18transformer_engine50scaled_aligned_causal_masked_softmax_warp_backwardI6__halfS1_fLi12EEEvPT0_PKT_S6_T1_iii:
	.zero		568


//--------------------- .nv.constant0._ZN18transformer_engine50scaled_aligned_causal_masked_softmax_warp_backwardI6__halfS1_fLi11EEEvPT0_PKT_S6_T1_iii --------------------------
	.section	.nv.constant0._ZN18transformer_engine50scaled_aligned_causal_masked_softmax_warp_backwardI6__halfS1_fLi11EEEvPT0_PKT_S6_T1_iii,"a",@progbits
	.sectionflags	@""
	.align	4
.nv.constant0._ZN18transformer_engine50scaled_aligned_causal_masked_softmax_warp_backwardI6__halfS1_fLi11EEEvPT0_PKT_S6_T1_iii:
	.zero		568


//--------------------- .nv.constant0._ZN18transformer_engine50scaled_aligned_causal_masked_softmax_warp_backwardI6__halfS1_fLi10EEEvPT0_PKT_S6_T1_iii --------------------------
	.section	.nv.constant0._ZN18transformer_engine50scaled_aligned_causal_masked_softmax_warp_backwardI6__halfS1_fLi10EEEvPT0_PKT_S6_T1_iii,"a",@progbits
	.sectionflags	@""
	.align	4
.nv.constant0._ZN18transformer_engine50scaled_aligned_causal_masked_softmax_warp_backwardI6__halfS1_fLi10EEEvPT0_PKT_S6_T1_iii:
	.zero		568


//--------------------- .nv.constant0._ZN18transformer_engine50scaled_aligned_causal_masked_softmax_warp_backwardI6__halfS1_fLi9EEEvPT0_PKT_S6_T1_iii --------------------------
	.section	.nv.constant0._ZN18transformer_engine50scaled_aligned_causal_masked_softmax_warp_backwardI6__halfS1_fLi9EEEvPT0_PKT_S6_T1_iii,"a",@progbits
	.sectionflags	@""
	.align	4
.nv.constant0._ZN18transformer_engine50scaled_aligned_causal_masked_softmax_warp_backwardI6__halfS1_fLi9EEEvPT0_PKT_S6_T1_iii:
	.zero		568


//--------------------- .nv.constant0._ZN18transformer_engine50scaled_aligned_causal_masked_softmax_warp_backwardI6__halfS1_fLi8EEEvPT0_PKT_S6_T1_iii --------------------------
	.section	.nv.constant0._ZN18transformer_engine50scaled_aligned_causal_masked_softmax_warp_backwardI6__halfS1_fLi8EEEvPT0_PKT_S6_T1_iii,"a",@progbits
	.sectionflags	@""
	.align	4
.nv.constant0._ZN18transformer_engine50scaled_aligned_causal_masked_softmax_warp_backwardI6__halfS1_fLi8EEEvPT0_PKT_S6_T1_iii:
	.zero		568


//--------------------- .nv.constant0._ZN18transformer_engine50scaled_aligned_causal_masked_softmax_warp_backwardI6__halfS1_fLi7EEEvPT0_PKT_S6_T1_iii --------------------------
	.section	.nv.constant0._ZN18transformer_engine50scaled_aligned_causal_masked_softmax_warp_backwardI6__halfS1_fLi7EEEvPT0_PKT_S6_T1_iii,"a",@progbits
	.sectionflags	@""
	.align	4
.nv.constant0._ZN18transformer_engine50scaled_aligned_causal_masked_softmax_warp_backwardI6__halfS1_fLi7EEEvPT0_PKT_S6_T1_iii:
	.zero		568


//--------------------- .nv.constant0._ZN18transformer_engine50scaled_aligned_causal_masked_softmax_warp_backwardI6__halfS1_fLi6EEEvPT0_PKT_S6_T1_iii --------------------------
	.section	.nv.constant0._ZN18transformer_engine50scaled_aligned_causal_masked_softmax_warp_backwardI6__halfS1_fLi6EEEvPT0_PKT_S6_T1_iii,"a",@progbits
	.sectionflags	@""
	.align	4
.nv.constant0._ZN18transformer_engine50scaled_aligned_causal_masked_softmax_warp_backwardI6__halfS1_fLi6EEEvPT0_PKT_S6_T1_iii:
	.zero		568


//--------------------- .nv.constant0._ZN18transformer_engine50scaled_aligned_causal_masked_softmax_warp_backwardI6__halfS1_fLi5EEEvPT0_PKT_S6_T1_iii --------------------------
	.section	.nv.constant0._ZN18transformer_engine50scaled_aligned_causal_masked_softmax_warp_backwardI6__halfS1_fLi5EEEvPT0_PKT_S6_T1_iii,"a",@progbits
	.sectionflags	@""
	.align	4
.nv.constant0._ZN18transformer_engine50scaled_aligned_causal_masked_softmax_warp_backwardI6__halfS1_fLi5EEEvPT0_PKT_S6_T1_iii:
	.zero		568


//--------------------- .nv.constant0._ZN18transformer_engine50scaled_aligned_causal_masked_softmax_warp_backwardI6__halfS1_fLi4EEEvPT0_PKT_S6_T1_iii --------------------------
	.section	.nv.constant0._ZN18transformer_engine50scaled_aligned_causal_masked_softmax_warp_backwardI6__halfS1_fLi4EEEvPT0_PKT_S6_T1_iii,"a",@progbits
	.sectionflags	@""
	.align	4
.nv.constant0._ZN18transformer_engine50scaled_aligned_causal_masked_softmax_warp_backwardI6__halfS1_fLi4EEEvPT0_PKT_S6_T1_iii:
	.zero		568


//--------------------- .nv.constant0._ZN18transformer_engine49scaled_aligned_causal_masked_softmax_warp_forwardI13__nv_bfloat16S1_fLi14EEEvPT0_PKT_T1_iii --------------------------
	.section	.nv.constant0._ZN18transformer_engine49scaled_aligned_causal_masked_softmax_warp_forwardI13__nv_bfloat16S1_fLi14EEEvPT0_PKT_T1_iii,"a",@progbits
	.sectionflags	@""
	.align	4
.nv.constant0._ZN18transformer_engine49scaled_aligned_causal_masked_softmax_warp_forwardI13__nv_bfloat16S1_fLi14EEEvPT0_PKT_T1_iii:
	.zero		560


//--------------------- .nv.constant0._ZN18transformer_engine49scaled_aligned_causal_masked_softmax_warp_forwardI13__nv_bfloat16S1_fLi13EEEvPT0_PKT_T1_iii --------------------------
	.section	.nv.constant0._ZN18transformer_engine49scaled_aligned_causal_masked_softmax_warp_forwardI13__nv_bfloat16S1_fLi13EEEvPT0_PKT_T1_iii,"a",@progbits
	.sectionflags	@""
	.align	4
.nv.constant0._ZN18transformer_engine49scaled_aligned_causal_masked_softmax_warp_forwardI13__nv_bfloat16S1_fLi13EEEvPT0_PKT_T1_iii:
	.zero		560


//--------------------- .nv.constant0._ZN18transformer_engine49scaled_aligned_causal_masked_softmax_warp_forwardI13__nv_bfloat16S1_fLi12EEEvPT0_PKT_T1_iii --------------------------
	.section	.nv.constant0._ZN18transformer_engine49scaled_aligned_causal_masked_softmax_warp_forwardI13__nv_bfloat16S1_fLi12EEEvPT0_PKT_T1_iii,"a",@progbits
	.sectionflags	@""
	.align	4
.nv.constant0._ZN18transformer_engine49scaled_aligned_causal_masked_softmax_warp_forwardI13__nv_bfloat16S1_fLi12EEEvPT0_PKT_T1_iii:
	.zero		560


//--------------------- .nv.constant0._ZN18transformer_engine49scaled_aligned_causal_masked_softmax_warp_forwardI13__nv_bfloat16S1_fLi11EEEvPT0_PKT_T1_iii --------------------------
	.section	.nv.constant0._ZN18transformer_engine49scaled_aligned_causal_masked_softmax_warp_forwardI13__nv_bfloat16S1_fLi11EEEvPT0_PKT_T1_iii,"a",@progbits
	.sectionflags	@""
	.align	4
.nv.constant0._ZN18transformer_engine49scaled_aligned_causal_masked_softmax_warp_forwardI13__nv_bfloat16S1_fLi11EEEvPT0_PKT_T1_iii:
	.zero		560


//--------------------- .nv.constant0._ZN18transformer_engine49scaled_aligned_causal_masked_softmax_warp_forwardI13__nv_bfloat16S1_fLi10EEEvPT0_PKT_T1_iii --------------------------
	.section	.nv.constant0._ZN18transformer_engine49scaled_aligned_causal_masked_softmax_warp_forwardI13__nv_bfloat16S1_fLi10EEEvPT0_PKT_T1_iii,"a",@progbits
	.sectionflags	@""
	.align	4
.nv.constant0._ZN18transformer_engine49scaled_aligned_causal_masked_softmax_warp_forwardI13__nv_bfloat16S1_fLi10EEEvPT0_PKT_T1_iii:
	.zero		560


//--------------------- .nv.constant0._ZN18transformer_engine49scaled_aligned_causal_masked_softmax_warp_forwardI13__nv_bfloat16S1_fLi9EEEvPT0_PKT_T1_iii --------------------------
	.section	.nv.constant0._ZN18transformer_engine49scaled_aligned_causal_masked_softmax_warp_forwardI13__nv_bfloat16S1_fLi9EEEvPT0_PKT_T1_iii,"a",@progbits
	.sectionflags	@""
	.align	4
.nv.constant0._ZN18transformer_engine49scaled_aligned_causal_masked_softmax_warp_forwardI13__nv_bfloat16S1_fLi9EEEvPT0_PKT_T1_iii:
	.zero		560


//--------------------- .nv.constant0._ZN18transformer_engine49scaled_aligned_causal_masked_softmax_warp_forwardI13__nv_bfloat16S1_fLi8EEEvPT0_PKT_T1_iii --------------------------
	.section	.nv.constant0._ZN18transformer_engine49scaled_aligned_causal_masked_softmax_warp_forwardI13__nv_bfloat16S1_fLi8EEEvPT0_PKT_T1_iii,"a",@progbits
	.sectionflags	@""
	.align	4
.nv.constant0._ZN18transformer_engine49scaled_aligned_causal_masked_softmax_warp_forwardI13__nv_bfloat16S1_fLi8EEEvPT0_PKT_T1_iii:
	.zero		560


//--------------------- .nv.constant0._ZN18transformer_engine49scaled_aligned_causal_masked_softmax_warp_forwardI13__nv_bfloat16S1_fLi7EEEvPT0_PKT_T1_iii --------------------------
	.section	.nv.constant0._ZN18transformer_engine49scaled_aligned_causal_masked_softmax_warp_forwardI13__nv_bfloat16S1_fLi7EEEvPT0_PKT_T1_iii,"a",@progbits
	.sectionflags	@""
	.align	4
.nv.constant0._ZN18transformer_engine49scaled_aligned_causal_masked_softmax_warp_forwardI13__nv_bfloat16S1_fLi7EEEvPT0_PKT_T1_iii:
	.zero		560


//--------------------- .nv.constant0._ZN18transformer_engine49scaled_aligned_causal_masked_softmax_warp_forwardI13__nv_bfloat16S1_fLi6EEEvPT0_PKT_T1_iii --------------------------
	.section	.nv.constant0._ZN18transformer_engine49scaled_aligned_causal_masked_softmax_warp_forwardI13__nv_bfloat16S1_fLi6EEEvPT0_PKT_T1_iii,"a",@progbits
	.sectionflags	@""
	.align	4
.nv.constant0._ZN18transformer_engine49scaled_aligned_causal_masked_softmax_warp_forwardI13__nv_bfloat16S1_fLi6EEEvPT0_PKT_T1_iii:
	.zero		560


//--------------------- .nv.constant0._ZN18transformer_engine49scaled_aligned_causal_masked_softmax_warp_forwardI13__nv_bfloat16S1_fLi5EEEvPT0_PKT_T1_iii --------------------------
	.section	.nv.constant0._ZN18transformer_engine49scaled_aligned_causal_masked_softmax_warp_forwardI13__nv_bfloat16S1_fLi5EEEvPT0_PKT_T1_iii,"a",@progbits
	.sectionflags	@""
	.align	4
.nv.constant0._ZN18transformer_engine49scaled_aligned_causal_masked_softmax_warp_forwardI13__nv_bfloat16S1_fLi5EEEvPT0_PKT_T1_iii:
	.zero		560


//--------------------- .nv.constant0._ZN18transformer_engine49scaled_aligned_causal_masked_softmax_warp_forwardI13__nv_bfloat16S1_fLi4EEEvPT0_PKT_T1_iii --------------------------
	.section	.nv.constant0._ZN18transformer_engine49scaled_aligned_causal_masked_softmax_warp_forwardI13__nv_bfloat16S1_fLi4EEEvPT0_PKT_T1_iii,"a",@progbits
	.sectionflags	@""
	.align	4
.nv.constant0._ZN18transformer_engine49scaled_aligned_causal_masked_softmax_warp_forwardI13__nv_bfloat16S1_fLi4EEEvPT0_PKT_T1_iii:
	.zero		560


//--------------------- .nv.constant0._ZN18transformer_engine49scaled_aligned_causal_masked_softmax_warp_forwardI6__halfS1_fLi14EEEvPT0_PKT_T1_iii --------------------------
	.section	.nv.constant0._ZN18transformer_engine49scaled_aligned_causal_masked_softmax_warp_forwardI6__halfS1_fLi14EEEvPT0_PKT_T1_iii,"a",@progbits
	.sectionflags	@""
	.align	4
.nv.constant0._ZN18transformer_engine49scaled_aligned_causal_masked_softmax_warp_forwardI6__halfS1_fLi14EEEvPT0_PKT_T1_iii:
	.zero		560


//--------------------- .nv.constant0._ZN18transformer_engine49scaled_aligned_causal_masked_softmax_warp_forwardI6__halfS1_fLi13EEEvPT0_PKT_T1_iii --------------------------
	.section	.nv.constant0._ZN18transformer_engine49scaled_aligned_causal_masked_softmax_warp_forwardI6__halfS1_fLi13EEEvPT0_PKT_T1_iii,"a",@progbits
	.sectionflags	@""
	.align	4
.nv.constant0._ZN18transformer_engine49scaled_aligned_causal_masked_softmax_warp_forwardI6__halfS1_fLi13EEEvPT0_PKT_T1_iii:
	.zero		560


//--------------------- .nv.constant0._ZN18transformer_engine49scaled_aligned_causal_masked_softmax_warp_forwardI6__halfS1_fLi12EEEvPT0_PKT_T1_iii --------------------------
	.section	.nv.constant0._ZN18transformer_engine49scaled_aligned_causal_masked_softmax_warp_forwardI6__halfS1_fLi12EEEvPT0_PKT_T1_iii,"a",@progbits
	.sectionflags	@""
	.align	4
.nv.constant0._ZN18transformer_engine49scaled_aligned_causal_masked_softmax_warp_forwardI6__halfS1_fLi12EEEvPT0_PKT_T1_iii:
	.zero		560


//--------------------- .nv.constant0._ZN18transformer_engine49scaled_aligned_causal_masked_softmax_warp_forwardI6__halfS1_fLi11EEEvPT0_PKT_T1_iii --------------------------
	.section	.nv.constant0._ZN18transformer_engine49scaled_aligned_causal_masked_softmax_warp_forwardI6__halfS1_fLi11EEEvPT0_PKT_T1_iii,"a",@progbits
	.sectionflags	@""
	.align	4
.nv.constant0._ZN18transformer_engine49scaled_aligned_causal_masked_softmax_warp_forwardI6__halfS1_fLi11EEEvPT0_PKT_T1_iii:
	.zero		560


//--------------------- .nv.constant0._ZN18transformer_engine49scaled_aligned_causal_masked_softmax_warp_forwardI6__halfS1_fLi10EEEvPT0_PKT_T1_iii --------------------------
	.section	.nv.constant0._ZN18transformer_engine49scaled_aligned_causal_masked_softmax_warp_forwardI6__halfS1_fLi10EEEvPT0_PKT_T1_iii,"a",@progbits
	.sectionflags	@""
	.align	4
.nv.constant0._ZN18transformer_engine49scaled_aligned_causal_masked_softmax_warp_forwardI6__halfS1_fLi10EEEvPT0_PKT_T1_iii:
	.zero		560


//--------------------- .nv.constant0._ZN18transformer_engine49scaled_aligned_causal_masked_softmax_warp_forwardI6__halfS1_fLi9EEEvPT0_PKT_T1_iii --------------------------
	.section	.nv.constant0._ZN18transformer_engine49scaled_aligned_causal_masked_softmax_warp_forwardI6__halfS1_fLi9EEEvPT0_PKT_T1_iii,"a",@progbits
	.sectionflags	@""
	.align	4
.nv.constant0._ZN18transformer_engine49scaled_aligned_causal_masked_softmax_warp_forwardI6__halfS1_fLi9EEEvPT0_PKT_T1_iii:
	.zero		560


//--------------------- .nv.constant0._ZN18transformer_engine49scaled_aligned_causal_masked_softmax_warp_forwardI6__halfS1_fLi8EEEvPT0_PKT_T1_iii --------------------------
	.section	.nv.constant0._ZN18transformer_engine49scaled_aligned_causal_masked_softmax_warp_forwardI6__halfS1_fLi8EEEvPT0_PKT_T1_iii,"a",@progbits
	.sectionflags	@""
	.align	4
.nv.constant0._ZN18transformer_engine49scaled_aligned_causal_masked_softmax_warp_forwardI6__halfS1_fLi8EEEvPT0_PKT_T1_iii:
	.zero		560


//--------------------- .nv.constant0._ZN18transformer_engine49scaled_aligned_causal_masked_softmax_warp_forwardI6__halfS1_fLi7EEEvPT0_PKT_T1_iii --------------------------
	.section	.nv.constant0._ZN18transformer_engine49scaled_aligned_causal_masked_softmax_warp_forwardI6__halfS1_fLi7EEEvPT0_PKT_T1_iii,"a",@progbits
	.sectionflags	@""
	.align	4
.nv.constant0._ZN18transformer_engine49scaled_aligned_causal_masked_softmax_warp_forwardI6__halfS1_fLi7EEEvPT0_PKT_T1_iii:
	.zero		560


//--------------------- .nv.constant0._ZN18transformer_engine49scaled_aligned_causal_masked_softmax_warp_forwardI6__halfS1_fLi6EEEvPT0_PKT_T1_iii --------------------------
	.section	.nv.constant0._ZN18transformer_engine49scaled_aligned_causal_masked_softmax_warp_forwardI6__halfS1_fLi6EEEvPT0_PKT_T1_iii,"a",@progbits
	.sectionflags	@""
	.align	4
.nv.constant0._ZN18transformer_engine49scaled_aligned_causal_masked_softmax_warp_forwardI6__halfS1_fLi6EEEvPT0_PKT_T1_iii:
	.zero		560


//--------------------- .nv.constant0._ZN18transformer_engine49scaled_aligned_causal_masked_softmax_warp_forwardI6__halfS1_fLi5EEEvPT0_PKT_T1_iii --------------------------
	.section	.nv.constant0._ZN18transformer_engine49scaled_aligned_causal_masked_softmax_warp_forwardI6__halfS1_fLi5EEEvPT0_PKT_T1_iii,"a",@progbits
	.sectionflags	@""
	.align	4
.nv.constant0._ZN18transformer_engine49scaled_aligned_causal_masked_softmax_warp_forwardI6__halfS1_fLi5EEEvPT0_PKT_T1_iii:
	.zero		560


//--------------------- .nv.constant0._ZN18transformer_engine49scaled_aligned_causal_masked_softmax_warp_forwardI6__halfS1_fLi4EEEvPT0_PKT_T1_iii --------------------------
	.section	.nv.constant0._ZN18transformer_engine49scaled_aligned_causal_masked_softmax_warp_forwardI6__halfS1_fLi4EEEvPT0_PKT_T1_iii,"a",@progbits
	.sectionflags	@""
	.align	4
.nv.constant0._ZN18transformer_engine49scaled_aligned_causal_masked_softmax_warp_forwardI6__halfS1_fLi4EEEvPT0_PKT_T1_iii:
	.zero		560


//--------------------- SYMBOLS --------------------------

	.type		.nv.reservedSmem.offset0,@object
	.size		.nv.reservedSmem.offset0,0x4
